	.target	sm_90a

	.elftype	@"ET_EXEC"


//--------------------- .note.nv.tkinfo           --------------------------
	.section	.note.nv.tkinfo,"",@"SHT_NOTE"
	.sectionflags	@"SHF_NOTE_NV_TKINFO"
	.tkinfo
        /*0018*/ 	.word	0x00000002
        /*0030*/ 	.string	""
        /*0030*/ 	.string	"ptxas"
        /*0030*/ 	.string	"Cuda compilation tools, release 13.0, V13.0.88"
        /*0030*/ 	.string	"Build cuda_13.0.r13.0/compiler.36424714_0"
        /*0030*/ 	.string	"-arch sm_90a -m 64 "



//--------------------- .note.nv.cuinfo           --------------------------
	.section	.note.nv.cuinfo,"",@"SHT_NOTE"
	.sectionflags	@"SHF_NOTE_NV_CUINFO"
        /*0018*/ 	.short	0x0002
        /*001a*/ 	.short	0x005a
        /*001c*/ 	.short	0x0082
	.zero		2


//--------------------- .nv.info                  --------------------------
	.section	.nv.info,"",@"SHT_CUDA_INFO"
	.align	4


	//----- nvinfo : EIATTR_REGCOUNT
	.align		4
        /*0000*/ 	.byte	0x04, 0x2f
        /*0002*/ 	.short	(.L_20 - .L_19)
	.align		4
.L_19:
        /*0004*/ 	.word	index@(_ZN7cutlass13device_kernelIN5flash11enable_sm90INS1_16FlashAttnFwdSm90INS1_25CollectiveMainloopFwdSm90ILi2EN4cute5tupleIJNS5_1CILi1EEES8_S8_EEENS6_IJNS7_ILi128EEENS7_ILi96EEENS7_ILi192EEEEEELi128ENS_10bfloat16_tEfNS_4arch4Sm90ELb1ELb0ELb0ELb1ELb1ELb1ELb0ELb1ELb1ELb1ELb0ELb0EEENS1_21CollectiveEpilogueFwdINS6_IJSA_SA_SB_EEES9_SE_SG_Li256ELb1ELb1ELb0ELb0EEENS1_36VarlenDynamicPersistentTileSchedulerILi128ELi96ELi256ELi128ELb0ELb1ELb1ELb1ELb1ELb1EEEEEEEEEvNT_6ParamsE)
        /*0008*/ 	.word	0x000000a8


	//----- nvinfo : EIATTR_FRAME_SIZE
	.align		4
.L_20:
        /*000c*/ 	.byte	0x04, 0x11
        /*000e*/ 	.short	(.L_22 - .L_21)
	.align		4
.L_21:
        /*0010*/ 	.word	index@(_ZN7cutlass13device_kernelIN5flash11enable_sm90INS1_16FlashAttnFwdSm90INS1_25CollectiveMainloopFwdSm90ILi2EN4cute5tupleIJNS5_1CILi1EEES8_S8_EEENS6_IJNS7_ILi128EEENS7_ILi96EEENS7_ILi192EEEEEELi128ENS_10bfloat16_tEfNS_4arch4Sm90ELb1ELb0ELb0ELb1ELb1ELb1ELb0ELb1ELb1ELb1ELb0ELb0EEENS1_21CollectiveEpilogueFwdINS6_IJSA_SA_SB_EEES9_SE_SG_Li256ELb1ELb1ELb0ELb0EEENS1_36VarlenDynamicPersistentTileSchedulerILi128ELi96ELi256ELi128ELb0ELb1ELb1ELb1ELb1ELb1EEEEEEEEEvNT_6ParamsE)
        /*0014*/ 	.word	0x00000040


	//----- nvinfo : EIATTR_REGCOUNT
	.align		4
.L_22:
        /*0018*/ 	.byte	0x04, 0x2f
        /*001a*/ 	.short	(.L_24 - .L_23)
	.align		4
.L_23:
        /*001c*/ 	.word	index@(_ZN7cutlass13device_kernelIN5flash11enable_sm90INS1_16FlashAttnFwdSm90INS1_25CollectiveMainloopFwdSm90ILi2EN4cute5tupleIJNS5_1CILi1EEES8_S8_EEENS6_IJNS7_ILi128EEENS7_ILi96EEENS7_ILi192EEEEEELi128ENS_10bfloat16_tEfNS_4arch4Sm90ELb1ELb0ELb0ELb1ELb1ELb0ELb0ELb1ELb1ELb1ELb0ELb0EEENS1_21CollectiveEpilogueFwdINS6_IJSA_SA_SB_EEES9_SE_SG_Li256ELb1ELb1ELb0ELb0EEENS1_36VarlenDynamicPersistentTileSchedulerILi128ELi96ELi256ELi128ELb0ELb1ELb1ELb1ELb1ELb1EEEEEEEEEvNT_6ParamsE)
        /*0020*/ 	.word	0x000000a8


	//----- nvinfo : EIATTR_FRAME_SIZE
	.align		4
.L_24:
        /*0024*/ 	.byte	0x04, 0x11
        /*0026*/ 	.short	(.L_26 - .L_25)
	.align		4
.L_25:
        /*0028*/ 	.word	index@(_ZN7cutlass13device_kernelIN5flash11enable_sm90INS1_16FlashAttnFwdSm90INS1_25CollectiveMainloopFwdSm90ILi2EN4cute5tupleIJNS5_1CILi1EEES8_S8_EEENS6_IJNS7_ILi128EEENS7_ILi96EEENS7_ILi192EEEEEELi128ENS_10bfloat16_tEfNS_4arch4Sm90ELb1ELb0ELb0ELb1ELb1ELb0ELb0ELb1ELb1ELb1ELb0ELb0EEENS1_21CollectiveEpilogueFwdINS6_IJSA_SA_SB_EEES9_SE_SG_Li256ELb1ELb1ELb0ELb0EEENS1_36VarlenDynamicPersistentTileSchedulerILi128ELi96ELi256ELi128ELb0ELb1ELb1ELb1ELb1ELb1EEEEEEEEEvNT_6ParamsE)
        /*002c*/ 	.word	0x00000020


	//----- nvinfo : EIATTR_REGCOUNT
	.align		4
.L_26:
        /*0030*/ 	.byte	0x04, 0x2f
        /*0032*/ 	.short	(.L_28 - .L_27)
	.align		4
.L_27:
        /*0034*/ 	.word	index@(_ZN7cutlass13device_kernelIN5flash11enable_sm90INS1_16FlashAttnFwdSm90INS1_25CollectiveMainloopFwdSm90ILi2EN4cute5tupleIJNS5_1CILi1EEES8_S8_EEENS6_IJNS7_ILi128EEENS7_ILi96EEENS7_ILi192EEEEEELi128ENS_10bfloat16_tEfNS_4arch4Sm90ELb1ELb0ELb0ELb0ELb1ELb0ELb0ELb1ELb1ELb1ELb0ELb0EEENS1_21CollectiveEpilogueFwdINS6_IJSA_SA_SB_EEES9_SE_SG_Li256ELb0ELb1ELb0ELb0EEENS1_30DynamicPersistentTileSchedulerILi256ELi128ELb0ELb1ELb1EEEEEEEEEvNT_6ParamsE)
        /*0038*/ 	.word	0x000000a8


	//----- nvinfo : EIATTR_FRAME_SIZE
	.align		4
.L_28:
        /*003c*/ 	.byte	0x04, 0x11
        /*003e*/ 	.short	(.L_30 - .L_29)
	.align		4
.L_29:
        /*0040*/ 	.word	index@(_ZN7cutlass13device_kernelIN5flash11enable_sm90INS1_16FlashAttnFwdSm90INS1_25CollectiveMainloopFwdSm90ILi2EN4cute5tupleIJNS5_1CILi1EEES8_S8_EEENS6_IJNS7_ILi128EEENS7_ILi96EEENS7_ILi192EEEEEELi128ENS_10bfloat16_tEfNS_4arch4Sm90ELb1ELb0ELb0ELb0ELb1ELb0ELb0ELb1ELb1ELb1ELb0ELb0EEENS1_21CollectiveEpilogueFwdINS6_IJSA_SA_SB_EEES9_SE_SG_Li256ELb0ELb1ELb0ELb0EEENS1_30DynamicPersistentTileSchedulerILi256ELi128ELb0ELb1ELb1EEEEEEEEEvNT_6ParamsE)
        /*0044*/ 	.word	0x00000008


	//----- nvinfo : EIATTR_REGCOUNT
	.align		4
.L_30:
        /*0048*/ 	.byte	0x04, 0x2f
        /*004a*/ 	.short	(.L_32 - .L_31)
	.align		4
.L_31:
        /*004c*/ 	.word	index@(_ZN7cutlass13device_kernelIN5flash11enable_sm90INS1_16FlashAttnFwdSm90INS1_25CollectiveMainloopFwdSm90ILi2EN4cute5tupleIJNS5_1CILi1EEES8_S8_EEENS6_IJNS7_ILi128EEENS7_ILi96EEENS7_ILi192EEEEEELi128ENS_10bfloat16_tEfNS_4arch4Sm90ELb0ELb1ELb0ELb1ELb1ELb1ELb0ELb1ELb1ELb1ELb0ELb0EEENS1_21CollectiveEpilogueFwdINS6_IJSA_SA_SB_EEES9_SE_SG_Li256ELb1ELb1ELb0ELb0EEENS1_36VarlenDynamicPersistentTileSchedulerILi128ELi96ELi256ELi128ELb0ELb1ELb1ELb1ELb0ELb1EEEEEEEEEvNT_6ParamsE)
        /*0050*/ 	.word	0x000000a8


	//----- nvinfo : EIATTR_FRAME_SIZE
	.align		4
.L_32:
        /*0054*/ 	.byte	0x04, 0x11
        /*0056*/ 	.short	(.L_34 - .L_33)
	.align		4
.L_33:
        /*0058*/ 	.word	index@(_ZN7cutlass13device_kernelIN5flash11enable_sm90INS1_16FlashAttnFwdSm90INS1_25CollectiveMainloopFwdSm90ILi2EN4cute5tupleIJNS5_1CILi1EEES8_S8_EEENS6_IJNS7_ILi128EEENS7_ILi96EEENS7_ILi192EEEEEELi128ENS_10bfloat16_tEfNS_4arch4Sm90ELb0ELb1ELb0ELb1ELb1ELb1ELb0ELb1ELb1ELb1ELb0ELb0EEENS1_21CollectiveEpilogueFwdINS6_IJSA_SA_SB_EEES9_SE_SG_Li256ELb1ELb1ELb0ELb0EEENS1_36VarlenDynamicPersistentTileSchedulerILi128ELi96ELi256ELi128ELb0ELb1ELb1ELb1ELb0ELb1EEEEEEEEEvNT_6ParamsE)
        /*005c*/ 	.word	0x00000048


	//----- nvinfo : EIATTR_REGCOUNT
	.align		4
.L_34:
        /*0060*/ 	.byte	0x04, 0x2f
        /*0062*/ 	.short	(.L_36 - .L_35)
	.align		4
.L_35:
        /*0064*/ 	.word	index@(_ZN7cutlass13device_kernelIN5flash11enable_sm90INS1_16FlashAttnFwdSm90INS1_25CollectiveMainloopFwdSm90ILi2EN4cute5tupleIJNS5_1CILi1EEES8_S8_EEENS6_IJNS7_ILi128EEENS7_ILi96EEENS7_ILi192EEEEEELi128ENS_10bfloat16_tEfNS_4arch4Sm90ELb0ELb1ELb0ELb1ELb1ELb0ELb0ELb1ELb1ELb1ELb0ELb0EEENS1_21CollectiveEpilogueFwdINS6_IJSA_SA_SB_EEES9_SE_SG_Li256ELb1ELb1ELb0ELb0EEENS1_36VarlenDynamicPersistentTileSchedulerILi128ELi96ELi256ELi128ELb0ELb1ELb1ELb1ELb0ELb1EEEEEEEEEvNT_6ParamsE)
        /*0068*/ 	.word	0x000000a8


	//----- nvinfo : EIATTR_FRAME_SIZE
	.align		4
.L_36:
        /*006c*/ 	.byte	0x04, 0x11
        /*006e*/ 	.short	(.L_38 - .L_37)
	.align		4
.L_37:
        /*0070*/ 	.word	index@(_ZN7cutlass13device_kernelIN5flash11enable_sm90INS1_16FlashAttnFwdSm90INS1_25CollectiveMainloopFwdSm90ILi2EN4cute5tupleIJNS5_1CILi1EEES8_S8_EEENS6_IJNS7_ILi128EEENS7_ILi96EEENS7_ILi192EEEEEELi128ENS_10bfloat16_tEfNS_4arch4Sm90ELb0ELb1ELb0ELb1ELb1ELb0ELb0ELb1ELb1ELb1ELb0ELb0EEENS1_21CollectiveEpilogueFwdINS6_IJSA_SA_SB_EEES9_SE_SG_Li256ELb1ELb1ELb0ELb0EEENS1_36VarlenDynamicPersistentTileSchedulerILi128ELi96ELi256ELi128ELb0ELb1ELb1ELb1ELb0ELb1EEEEEEEEEvNT_6ParamsE)
        /*0074*/ 	.word	0x00000020


	//----- nvinfo : EIATTR_REGCOUNT
	.align		4
.L_38:
        /*0078*/ 	.byte	0x04, 0x2f
        /*007a*/ 	.short	(.L_40 - .L_39)
	.align		4
.L_39:
        /*007c*/ 	.word	index@(_ZN7cutlass13device_kernelIN5flash11enable_sm90INS1_16FlashAttnFwdSm90INS1_25CollectiveMainloopFwdSm90ILi2EN4cute5tupleIJNS5_1CILi1EEES8_S8_EEENS6_IJNS7_ILi128EEENS7_ILi96EEENS7_ILi192EEEEEELi128ENS_10bfloat16_tEfNS_4arch4Sm90ELb0ELb1ELb0ELb0ELb1ELb0ELb0ELb1ELb1ELb1ELb0ELb0EEENS1_21CollectiveEpilogueFwdINS6_IJSA_SA_SB_EEES9_SE_SG_Li256ELb0ELb1ELb0ELb0EEENS1_30DynamicPersistentTileSchedulerILi256ELi128ELb0ELb1ELb1EEEEEEEEEvNT_6ParamsE)
        /*0080*/ 	.word	0x000000a8


	//----- nvinfo : EIATTR_FRAME_SIZE
	.align		4
.L_40:
        /*0084*/ 	.byte	0x04, 0x11
        /*0086*/ 	.short	(.L_42 - .L_41)
	.align		4
.L_41:
        /*0088*/ 	.word	index@(_ZN7cutlass13device_kernelIN5flash11enable_sm90INS1_16FlashAttnFwdSm90INS1_25CollectiveMainloopFwdSm90ILi2EN4cute5tupleIJNS5_1CILi1EEES8_S8_EEENS6_IJNS7_ILi128EEENS7_ILi96EEENS7_ILi192EEEEEELi128ENS_10bfloat16_tEfNS_4arch4Sm90ELb0ELb1ELb0ELb0ELb1ELb0ELb0ELb1ELb1ELb1ELb0ELb0EEENS1_21CollectiveEpilogueFwdINS6_IJSA_SA_SB_EEES9_SE_SG_Li256ELb0ELb1ELb0ELb0EEENS1_30DynamicPersistentTileSchedulerILi256ELi128ELb0ELb1ELb1EEEEEEEEEvNT_6ParamsE)
        /*008c*/ 	.word	0x00000008


	//----- nvinfo : EIATTR_REGCOUNT
	.align		4
.L_42:
        /*0090*/ 	.byte	0x04, 0x2f
        /*0092*/ 	.short	(.L_44 - .L_43)
	.align		4
.L_43:
        /*0094*/ 	.word	index@(_ZN7cutlass13device_kernelIN5flash11enable_sm90INS1_16FlashAttnFwdSm90INS1_25CollectiveMainloopFwdSm90ILi2EN4cute5tupleIJNS5_1CILi1EEES8_S8_EEENS6_IJNS7_ILi128EEENS7_ILi96EEENS7_ILi192EEEEEELi128ENS_10bfloat16_tEfNS_4arch4Sm90ELb0ELb0ELb0ELb1ELb1ELb1ELb0ELb1ELb1ELb1ELb0ELb0EEENS1_21CollectiveEpilogueFwdINS6_IJSA_SA_SB_EEES9_SE_SG_Li256ELb1ELb1ELb0ELb0EEENS1_36VarlenDynamicPersistentTileSchedulerILi128ELi96ELi256ELi128ELb0ELb1ELb1ELb0ELb1ELb1EEEEEEEEEvNT_6ParamsE)
        /*0098*/ 	.word	0x000000a8


	//----- nvinfo : EIATTR_FRAME_SIZE
	.align		4
.L_44:
        /*009c*/ 	.byte	0x04, 0x11
        /*009e*/ 	.short	(.L_46 - .L_45)
	.align		4
.L_45:
        /*00a0*/ 	.word	index@(_ZN7cutlass13device_kernelIN5flash11enable_sm90INS1_16FlashAttnFwdSm90INS1_25CollectiveMainloopFwdSm90ILi2EN4cute5tupleIJNS5_1CILi1EEES8_S8_EEENS6_IJNS7_ILi128EEENS7_ILi96EEENS7_ILi192EEEEEELi128ENS_10bfloat16_tEfNS_4arch4Sm90ELb0ELb0ELb0ELb1ELb1ELb1ELb0ELb1ELb1ELb1ELb0ELb0EEENS1_21CollectiveEpilogueFwdINS6_IJSA_SA_SB_EEES9_SE_SG_Li256ELb1ELb1ELb0ELb0EEENS1_36VarlenDynamicPersistentTileSchedulerILi128ELi96ELi256ELi128ELb0ELb1ELb1ELb0ELb1ELb1EEEEEEEEEvNT_6ParamsE)
        /*00a4*/ 	.word	0x00000050


	//----- nvinfo : EIATTR_REGCOUNT
	.align		4
.L_46:
        /*00a8*/ 	.byte	0x04, 0x2f
        /*00aa*/ 	.short	(.L_48 - .L_47)
	.align		4
.L_47:
        /*00ac*/ 	.word	index@(_ZN7cutlass13device_kernelIN5flash11enable_sm90INS1_16FlashAttnFwdSm90INS1_25CollectiveMainloopFwdSm90ILi2EN4cute5tupleIJNS5_1CILi1EEES8_S8_EEENS6_IJNS7_ILi128EEENS7_ILi96EEENS7_ILi192EEEEEELi128ENS_10bfloat16_tEfNS_4arch4Sm90ELb0ELb0ELb0ELb1ELb1ELb0ELb0ELb1ELb1ELb1ELb0ELb0EEENS1_21CollectiveEpilogueFwdINS6_IJSA_SA_SB_EEES9_SE_SG_Li256ELb1ELb1ELb0ELb0EEENS1_36VarlenDynamicPersistentTileSchedulerILi128ELi96ELi256ELi128ELb0ELb1ELb1ELb0ELb1ELb1EEEEEEEEEvNT_6ParamsE)
        /*00b0*/ 	.word	0x000000a8


	//----- nvinfo : EIATTR_FRAME_SIZE
	.align		4
.L_48:
        /*00b4*/ 	.byte	0x04, 0x11
        /*00b6*/ 	.short	(.L_50 - .L_49)
	.align		4
.L_49:
        /*00b8*/ 	.word	index@(_ZN7cutlass13device_kernelIN5flash11enable_sm90INS1_16FlashAttnFwdSm90INS1_25CollectiveMainloopFwdSm90ILi2EN4cute5tupleIJNS5_1CILi1EEES8_S8_EEENS6_IJNS7_ILi128EEENS7_ILi96EEENS7_ILi192EEEEEELi128ENS_10bfloat16_tEfNS_4arch4Sm90ELb0ELb0ELb0ELb1ELb1ELb0ELb0ELb1ELb1ELb1ELb0ELb0EEENS1_21CollectiveEpilogueFwdINS6_IJSA_SA_SB_EEES9_SE_SG_Li256ELb1ELb1ELb0ELb0EEENS1_36VarlenDynamicPersistentTileSchedulerILi128ELi96ELi256ELi128ELb0ELb1ELb1ELb0ELb1ELb1EEEEEEEEEvNT_6ParamsE)
        /*00bc*/ 	.word	0x00000028


	//----- nvinfo : EIATTR_REGCOUNT
	.align		4
.L_50:
        /*00c0*/ 	.byte	0x04, 0x2f
        /*00c2*/ 	.short	(.L_52 - .L_51)
	.align		4
.L_51:
        /*00c4*/ 	.word	index@(_ZN7cutlass13device_kernelIN5flash11enable_sm90INS1_16FlashAttnFwdSm90INS1_25CollectiveMainloopFwdSm90ILi2EN4cute5tupleIJNS5_1CILi1EEES8_S8_EEENS6_IJNS7_ILi128EEENS7_ILi96EEENS7_ILi192EEEEEELi128ENS_10bfloat16_tEfNS_4arch4Sm90ELb0ELb0ELb0ELb0ELb1ELb0ELb0ELb1ELb1ELb1ELb0ELb0EEENS1_21CollectiveEpilogueFwdINS6_IJSA_SA_SB_EEES9_SE_SG_Li256ELb0ELb1ELb0ELb0EEENS1_29StaticPersistentTileSchedulerILb0EEEEEEEEEvNT_6ParamsE)
        /*00c8*/ 	.word	0x000000a8


	//----- nvinfo : EIATTR_FRAME_SIZE
	.align		4
.L_52:
        /*00cc*/ 	.byte	0x04, 0x11
        /*00ce*/ 	.short	(.L_54 - .L_53)
	.align		4
.L_53:
        /*00d0*/ 	.word	index@(_ZN7cutlass13device_kernelIN5flash11enable_sm90INS1_16FlashAttnFwdSm90INS1_25CollectiveMainloopFwdSm90ILi2EN4cute5tupleIJNS5_1CILi1EEES8_S8_EEENS6_IJNS7_ILi128EEENS7_ILi96EEENS7_ILi192EEEEEELi128ENS_10bfloat16_tEfNS_4arch4Sm90ELb0ELb0ELb0ELb0ELb1ELb0ELb0ELb1ELb1ELb1ELb0ELb0EEENS1_21CollectiveEpilogueFwdINS6_IJSA_SA_SB_EEES9_SE_SG_Li256ELb0ELb1ELb0ELb0EEENS1_29StaticPersistentTileSchedulerILb0EEEEEEEEEvNT_6ParamsE)
        /*00d4*/ 	.word	0x00000008


	//----- nvinfo : EIATTR_MIN_STACK_SIZE
	.align		4
.L_54:
        /*00d8*/ 	.byte	0x04, 0x12
        /*00da*/ 	.short	(.L_56 - .L_55)
	.align		4
.L_55:
        /*00dc*/ 	.word	index@(_ZN7cutlass13device_kernelIN5flash11enable_sm90INS1_16FlashAttnFwdSm90INS1_25CollectiveMainloopFwdSm90ILi2EN4cute5tupleIJNS5_1CILi1EEES8_S8_EEENS6_IJNS7_ILi128EEENS7_ILi96EEENS7_ILi192EEEEEELi128ENS_10bfloat16_tEfNS_4arch4Sm90ELb0ELb0ELb0ELb0ELb1ELb0ELb0ELb1ELb1ELb1ELb0ELb0EEENS1_21CollectiveEpilogueFwdINS6_IJSA_SA_SB_EEES9_SE_SG_Li256ELb0ELb1ELb0ELb0EEENS1_29StaticPersistentTileSchedulerILb0EEEEEEEEEvNT_6ParamsE)
        /*00e0*/ 	.word	0x00000008


	//----- nvinfo : EIATTR_MIN_STACK_SIZE
	.align		4
.L_56:
        /*00e4*/ 	.byte	0x04, 0x12
        /*00e6*/ 	.short	(.L_58 - .L_57)
	.align		4
.L_57:
        /*00e8*/ 	.word	index@(_ZN7cutlass13device_kernelIN5flash11enable_sm90INS1_16FlashAttnFwdSm90INS1_25CollectiveMainloopFwdSm90ILi2EN4cute5tupleIJNS5_1CILi1EEES8_S8_EEENS6_IJNS7_ILi128EEENS7_ILi96EEENS7_ILi192EEEEEELi128ENS_10bfloat16_tEfNS_4arch4Sm90ELb0ELb0ELb0ELb1ELb1ELb0ELb0ELb1ELb1ELb1ELb0ELb0EEENS1_21CollectiveEpilogueFwdINS6_IJSA_SA_SB_EEES9_SE_SG_Li256ELb1ELb1ELb0ELb0EEENS1_36VarlenDynamicPersistentTileSchedulerILi128ELi96ELi256ELi128ELb0ELb1ELb1ELb0ELb1ELb1EEEEEEEEEvNT_6ParamsE)
        /*00ec*/ 	.word	0x00000028


	//----- nvinfo : EIATTR_MIN_STACK_SIZE
	.align		4
.L_58:
        /*00f0*/ 	.byte	0x04, 0x12
        /*00f2*/ 	.short	(.L_60 - .L_59)
	.align		4
.L_59:
        /*00f4*/ 	.word	index@(_ZN7cutlass13device_kernelIN5flash11enable_sm90INS1_16FlashAttnFwdSm90INS1_25CollectiveMainloopFwdSm90ILi2EN4cute5tupleIJNS5_1CILi1EEES8_S8_EEENS6_IJNS7_ILi128EEENS7_ILi96EEENS7_ILi192EEEEEELi128ENS_10bfloat16_tEfNS_4arch4Sm90ELb0ELb0ELb0ELb1ELb1ELb1ELb0ELb1ELb1ELb1ELb0ELb0EEENS1_21CollectiveEpilogueFwdINS6_IJSA_SA_SB_EEES9_SE_SG_Li256ELb1ELb1ELb0ELb0EEENS1_36VarlenDynamicPersistentTileSchedulerILi128ELi96ELi256ELi128ELb0ELb1ELb1ELb0ELb1ELb1EEEEEEEEEvNT_6ParamsE)
        /*00f8*/ 	.word	0x00000050


	//----- nvinfo : EIATTR_MIN_STACK_SIZE
	.align		4
.L_60:
        /*00fc*/ 	.byte	0x04, 0x12
        /*00fe*/ 	.short	(.L_62 - .L_61)
	.align		4
.L_61:
        /*0100*/ 	.word	index@(_ZN7cutlass13device_kernelIN5flash11enable_sm90INS1_16FlashAttnFwdSm90INS1_25CollectiveMainloopFwdSm90ILi2EN4cute5tupleIJNS5_1CILi1EEES8_S8_EEENS6_IJNS7_ILi128EEENS7_ILi96EEENS7_ILi192EEEEEELi128ENS_10bfloat16_tEfNS_4arch4Sm90ELb0ELb1ELb0ELb0ELb1ELb0ELb0ELb1ELb1ELb1ELb0ELb0EEENS1_21CollectiveEpilogueFwdINS6_IJSA_SA_SB_EEES9_SE_SG_Li256ELb0ELb1ELb0ELb0EEENS1_30DynamicPersistentTileSchedulerILi256ELi128ELb0ELb1ELb1EEEEEEEEEvNT_6ParamsE)
        /*0104*/ 	.word	0x00000008


	//----- nvinfo : EIATTR_MIN_STACK_SIZE
	.align		4
.L_62:
        /*0108*/ 	.byte	0x04, 0x12
        /*010a*/ 	.short	(.L_64 - .L_63)
	.align		4
.L_63:
        /*010c*/ 	.word	index@(_ZN7cutlass13device_kernelIN5flash11enable_sm90INS1_16FlashAttnFwdSm90INS1_25CollectiveMainloopFwdSm90ILi2EN4cute5tupleIJNS5_1CILi1EEES8_S8_EEENS6_IJNS7_ILi128EEENS7_ILi96EEENS7_ILi192EEEEEELi128ENS_10bfloat16_tEfNS_4arch4Sm90ELb0ELb1ELb0ELb1ELb1ELb0ELb0ELb1ELb1ELb1ELb0ELb0EEENS1_21CollectiveEpilogueFwdINS6_IJSA_SA_SB_EEES9_SE_SG_Li256ELb1ELb1ELb0ELb0EEENS1_36VarlenDynamicPersistentTileSchedulerILi128ELi96ELi256ELi128ELb0ELb1ELb1ELb1ELb0ELb1EEEEEEEEEvNT_6ParamsE)
        /*0110*/ 	.word	0x00000020


	//----- nvinfo : EIATTR_MIN_STACK_SIZE
	.align		4
.L_64:
        /*0114*/ 	.byte	0x04, 0x12
        /*0116*/ 	.short	(.L_66 - .L_65)
	.align		4
.L_65:
        /*0118*/ 	.word	index@(_ZN7cutlass13device_kernelIN5flash11enable_sm90INS1_16FlashAttnFwdSm90INS1_25CollectiveMainloopFwdSm90ILi2EN4cute5tupleIJNS5_1CILi1EEES8_S8_EEENS6_IJNS7_ILi128EEENS7_ILi96EEENS7_ILi192EEEEEELi128ENS_10bfloat16_tEfNS_4arch4Sm90ELb0ELb1ELb0ELb1ELb1ELb1ELb0ELb1ELb1ELb1ELb0ELb0EEENS1_21CollectiveEpilogueFwdINS6_IJSA_SA_SB_EEES9_SE_SG_Li256ELb1ELb1ELb0ELb0EEENS1_36VarlenDynamicPersistentTileSchedulerILi128ELi96ELi256ELi128ELb0ELb1ELb1ELb1ELb0ELb1EEEEEEEEEvNT_6ParamsE)
        /*011c*/ 	.word	0x00000048


	//----- nvinfo : EIATTR_MIN_STACK_SIZE
	.align		4
.L_66:
        /*0120*/ 	.byte	0x04, 0x12
        /*0122*/ 	.short	(.L_68 - .L_67)
	.align		4
.L_67:
        /*0124*/ 	.word	index@(_ZN7cutlass13device_kernelIN5flash11enable_sm90INS1_16FlashAttnFwdSm90INS1_25CollectiveMainloopFwdSm90ILi2EN4cute5tupleIJNS5_1CILi1EEES8_S8_EEENS6_IJNS7_ILi128EEENS7_ILi96EEENS7_ILi192EEEEEELi128ENS_10bfloat16_tEfNS_4arch4Sm90ELb1ELb0ELb0ELb0ELb1ELb0ELb0ELb1ELb1ELb1ELb0ELb0EEENS1_21CollectiveEpilogueFwdINS6_IJSA_SA_SB_EEES9_SE_SG_Li256ELb0ELb1ELb0ELb0EEENS1_30DynamicPersistentTileSchedulerILi256ELi128ELb0ELb1ELb1EEEEEEEEEvNT_6ParamsE)
        /*0128*/ 	.word	0x00000008


	//----- nvinfo : EIATTR_MIN_STACK_SIZE
	.align		4
.L_68:
        /*012c*/ 	.byte	0x04, 0x12
        /*012e*/ 	.short	(.L_70 - .L_69)
	.align		4
.L_69:
        /*0130*/ 	.word	index@(_ZN7cutlass13device_kernelIN5flash11enable_sm90INS1_16FlashAttnFwdSm90INS1_25CollectiveMainloopFwdSm90ILi2EN4cute5tupleIJNS5_1CILi1EEES8_S8_EEENS6_IJNS7_ILi128EEENS7_ILi96EEENS7_ILi192EEEEEELi128ENS_10bfloat16_tEfNS_4arch4Sm90ELb1ELb0ELb0ELb1ELb1ELb0ELb0ELb1ELb1ELb1ELb0ELb0EEENS1_21CollectiveEpilogueFwdINS6_IJSA_SA_SB_EEES9_SE_SG_Li256ELb1ELb1ELb0ELb0EEENS1_36VarlenDynamicPersistentTileSchedulerILi128ELi96ELi256ELi128ELb0ELb1ELb1ELb1ELb1ELb1EEEEEEEEEvNT_6ParamsE)
        /*0134*/ 	.word	0x00000020


	//----- nvinfo : EIATTR_MIN_STACK_SIZE
	.align		4
.L_70:
        /*0138*/ 	.byte	0x04, 0x12
        /*013a*/ 	.short	(.L_72 - .L_71)
	.align		4
.L_71:
        /*013c*/ 	.word	index@(_ZN7cutlass13device_kernelIN5flash11enable_sm90INS1_16FlashAttnFwdSm90INS1_25CollectiveMainloopFwdSm90ILi2EN4cute5tupleIJNS5_1CILi1EEES8_S8_EEENS6_IJNS7_ILi128EEENS7_ILi96EEENS7_ILi192EEEEEELi128ENS_10bfloat16_tEfNS_4arch4Sm90ELb1ELb0ELb0ELb1ELb1ELb1ELb0ELb1ELb1ELb1ELb0ELb0EEENS1_21CollectiveEpilogueFwdINS6_IJSA_SA_SB_EEES9_SE_SG_Li256ELb1ELb1ELb0ELb0EEENS1_36VarlenDynamicPersistentTileSchedulerILi128ELi96ELi256ELi128ELb0ELb1ELb1ELb1ELb1ELb1EEEEEEEEEvNT_6ParamsE)
        /*0140*/ 	.word	0x00000040
.L_72:


//--------------------- .nv.compat                --------------------------
	.section	.nv.compat,"",@"SHT_CUDA_COMPAT_INFO"
	.align	4
        /*0000*/ 	.byte	0x02, 0x09, 0x01, 0x00, 0x02, 0x02, 0x04, 0x00, 0x02, 0x05, 0x05, 0x00, 0x03, 0x07, 0x01, 0x01
        /*0010*/ 	.byte	0x02, 0x03, 0x01, 0x00, 0x02, 0x06, 0x01, 0x00, 0x04, 0x0b, 0x08, 0x00, 0x00, 0x00, 0x00, 0x00
        /*0020*/ 	.byte	0x00, 0x00, 0x00, 0x00


//--------------------- .nv.info._ZN7cutlass13device_kernelIN5flash11enable_sm90INS1_16FlashAttnFwdSm90INS1_25CollectiveMainloopFwdSm90ILi2EN4cute5tupleIJNS5_1CILi1EEES8_S8_EEENS6_IJNS7_ILi128EEENS7_ILi96EEENS7_ILi192EEEEEELi128ENS_10bfloat16_tEfNS_4arch4Sm90ELb0ELb0ELb0ELb0ELb1ELb0ELb0ELb1ELb1ELb1ELb0ELb0EEENS1_21CollectiveEpilogueFwdINS6_IJSA_SA_SB_EEES9_SE_SG_Li256ELb0ELb1ELb0ELb0EEENS1_29StaticPersistentTileSchedulerILb0EEEEEEEEEvNT_6ParamsE --------------------------
	.section	.nv.info._ZN7cutlass13device_kernelIN5flash11enable_sm90INS1_16FlashAttnFwdSm90INS1_25CollectiveMainloopFwdSm90ILi2EN4cute5tupleIJNS5_1CILi1EEES8_S8_EEENS6_IJNS7_ILi128EEENS7_ILi96EEENS7_ILi192EEEEEELi128ENS_10bfloat16_tEfNS_4arch4Sm90ELb0ELb0ELb0ELb0ELb1ELb0ELb0ELb1ELb1ELb1ELb0ELb0EEENS1_21CollectiveEpilogueFwdINS6_IJSA_SA_SB_EEES9_SE_SG_Li256ELb0ELb1ELb0ELb0EEENS1_29StaticPersistentTileSchedulerILb0EEEEEEEEEvNT_6ParamsE,"",@"SHT_CUDA_INFO"
	.sectionflags	@""
	.align	4


	//----- nvinfo : EIATTR_CUDA_API_VERSION
	.align		4
        /*0000*/ 	.byte	0x04, 0x37
        /*0002*/ 	.short	(.L_74 - .L_73)
.L_73:
        /*0004*/ 	.word	0x00000082


	//----- nvinfo : EIATTR_KPARAM_INFO
	.align		4
.L_74:
        /*0008*/ 	.byte	0x04, 0x17
        /*000a*/ 	.short	(.L_76 - .L_75)
.L_75:
        /*000c*/ 	.word	0x00000000
        /*0010*/ 	.short	0x0000
        /*0012*/ 	.short	0x0070
        /*0014*/ 	.byte	0x00, 0xf0, 0x01, 0x28


	//----- nvinfo : EIATTR_SPARSE_MMA_MASK
	.align		4
.L_76:
        /*0018*/ 	.byte	0x03, 0x50
        /*001a*/ 	.short	0x0000


	//----- nvinfo : EIATTR_MAXREG_COUNT
	.align		4
        /*001c*/ 	.byte	0x03, 0x1b
        /*001e*/ 	.short	0x00a8


	//----- nvinfo : EIATTR_NUM_BARRIERS
	.align		4
        /*0020*/ 	.byte	0x02, 0x4c
        /*0022*/ 	.byte	0x09
	.zero		1


	//----- nvinfo : EIATTR_EXTERNS
	.align		4
        /*0024*/ 	.byte	0x04, 0x0f
        /*0026*/ 	.short	(.L_78 - .L_77)


	//   ....[0]....
	.align		4
.L_77:
        /*0028*/ 	.word	index@(__assertfail)


	//----- nvinfo : EIATTR_ANNOTATIONS
	.align		4
.L_78:
        /*002c*/ 	.byte	0x04, 0x55
        /*002e*/ 	.short	(.L_80 - .L_79)


	//   ....[0]....
.L_79:
        /*0030*/ 	.word	0x00000001
        /*0034*/ 	.byte	0xa0, 0x08, 0x00, 0x00, 0x01, 0x00, 0x00, 0x00, 0x50, 0x09, 0x00, 0x00, 0x01, 0x00, 0x00, 0x00
        /*0044*/ 	.byte	0x80, 0x6f, 0x00, 0x00, 0x01, 0x00, 0x00, 0x00, 0xb0, 0x70, 0x00, 0x00, 0x01, 0x00, 0x00, 0x00
        /*0054*/ 	.byte	0xf0, 0x8c, 0x00, 0x00, 0x01, 0x00, 0x00, 0x00, 0x90, 0xa2, 0x00, 0x00, 0x01, 0x00, 0x00, 0x00
        /*0064*/ 	.byte	0x40, 0xa3, 0x00, 0x00, 0x01, 0x00, 0x00, 0x00, 0xc0, 0xa4, 0x00, 0x00


	//----- nvinfo : EIATTR_MERCURY_ISA_VERSION
	.align		4
.L_80:
        /*0070*/ 	.byte	0x03, 0x5f
        /*0072*/ 	.short	0x0101


	//----- nvinfo : EIATTR_INT_WARP_WIDE_INSTR_OFFSETS
	.align		4
        /*0074*/ 	.byte	0x04, 0x31
        /*0076*/ 	.short	(.L_82 - .L_81)


	//   ....[0]....
.L_81:
        /*0078*/ 	.word	0x000000c0


	//   ....[1]....
        /*007c*/ 	.word	0x000000d0


	//   ....[2]....
        /*0080*/ 	.word	0x00000170


	//----- nvinfo : EIATTR_COOP_GROUP_MASK_REGIDS
	.align		4
.L_82:
        /*0084*/ 	.byte	0x04, 0x29
        /*0086*/ 	.short	(.L_84 - .L_83)


	//   ....[0]....
.L_83:
        /*0088*/ 	.word	0xffffffff


	//   ....[1]....
        /*008c*/ 	.word	0xffffffff


	//   ....[2]....
        /*0090*/ 	.word	0xffffffff


	//   ....[3]....
        /*0094*/ 	.word	0xffffffff


	//   ....[4]....
        /*0098*/ 	.word	0xffffffff


	//   ....[5]....
        /*009c*/ 	.word	0xffffffff


	//   ....[6]....
        /*00a0*/ 	.word	0xffffffff


	//   ....[7]....
        /*00a4*/ 	.word	0xffffffff


	//   ....[8]....
        /*00a8*/ 	.word	0xffffffff


	//   ....[9]....
        /*00ac*/ 	.word	0xffffffff


	//   ....[10]....
        /*00b0*/ 	.word	0xffffffff


	//   ....[11]....
        /*00b4*/ 	.word	0xffffffff


	//   ....[12]....
        /*00b8*/ 	.word	0xffffffff


	//   ....[13]....
        /*00bc*/ 	.word	0xffffffff


	//   ....[14]....
        /*00c0*/ 	.word	0xffffffff


	//   ....[15]....
        /*00c4*/ 	.word	0xffffffff


	//   ....[16]....
        /*00c8*/ 	.word	0xffffffff


	//   ....[17]....
        /*00cc*/ 	.word	0xffffffff


	//   ....[18]....
        /*00d0*/ 	.word	0xffffffff


	//   ....[19]....
        /*00d4*/ 	.word	0xffffffff


	//   ....[20]....
        /*00d8*/ 	.word	0xffffffff


	//   ....[21]....
        /*00dc*/ 	.word	0xffffffff


	//   ....[22]....
        /*00e0*/ 	.word	0xffffffff


	//   ....[23]....
        /*00e4*/ 	.word	0xffffffff


	//   ....[24]....
        /*00e8*/ 	.word	0xffffffff


	//   ....[25]....
        /*00ec*/ 	.word	0xffffffff


	//   ....[26]....
        /*00f0*/ 	.word	0xffffffff


	//   ....[27]....
        /*00f4*/ 	.word	0xffffffff


	//   ....[28]....
        /*00f8*/ 	.word	0xffffffff


	//   ....[29]....
        /*00fc*/ 	.word	0xffffffff


	//   ....[30]....
        /*0100*/ 	.word	0xffffffff


	//   ....[31]....
        /*0104*/ 	.word	0xffffffff


	//   ....[32]....
        /*0108*/ 	.word	0xffffffff


	//   ....[33]....
        /*010c*/ 	.word	0xffffffff


	//   ....[34]....
        /*0110*/ 	.word	0xffffffff


	//   ....[35]....
        /*0114*/ 	.word	0xffffffff


	//   ....[36]....
        /*0118*/ 	.word	0xffffffff


	//   ....[37]....
        /*011c*/ 	.word	0xffffffff


	//   ....[38]....
        /*0120*/ 	.word	0xffffffff


	//   ....[39]....
        /*0124*/ 	.word	0xffffffff


	//   ....[40]....
        /*0128*/ 	.word	0xffffffff


	//   ....[41]....
        /*012c*/ 	.word	0xffffffff


	//   ....[42]....
        /*0130*/ 	.word	0xffffffff


	//   ....[43]....
        /*0134*/ 	.word	0xffffffff


	//   ....[44]....
        /*0138*/ 	.word	0xffffffff


	//   ....[45]....
        /*013c*/ 	.word	0xffffffff


	//   ....[46]....
        /*0140*/ 	.word	0xffffffff


	//   ....[47]....
        /*0144*/ 	.word	0xffffffff


	//   ....[48]....
        /*0148*/ 	.word	0xffffffff


	//   ....[49]....
        /*014c*/ 	.word	0xffffffff


	//   ....[50]....
        /*0150*/ 	.word	0xffffffff


	//   ....[51]....
        /*0154*/ 	.word	0xffffffff


	//   ....[52]....
        /*0158*/ 	.word	0xffffffff


	//   ....[53]....
        /*015c*/ 	.word	0xffffffff


	//   ....[54]....
        /*0160*/ 	.word	0xffffffff


	//   ....[55]....
        /*0164*/ 	.word	0xffffffff


	//   ....[56]....
        /*0168*/ 	.word	0xffffffff


	//   ....[57]....
        /*016c*/ 	.word	0xffffffff


	//   ....[58]....
        /*0170*/ 	.word	0xffffffff


	//   ....[59]....
        /*0174*/ 	.word	0xffffffff


	//   ....[60]....
        /*0178*/ 	.word	0xffffffff


	//   ....[61]....
        /*017c*/ 	.word	0xffffffff


	//   ....[62]....
        /*0180*/ 	.word	0xffffffff


	//   ....[63]....
        /*0184*/ 	.word	0xffffffff


	//   ....[64]....
        /*0188*/ 	.word	0xffffffff


	//   ....[65]....
        /*018c*/ 	.word	0xffffffff


	//   ....[66]....
        /*0190*/ 	.word	0xffffffff


	//   ....[67]....
        /*0194*/ 	.word	0xffffffff


	//   ....[68]....
        /*0198*/ 	.word	0xffffffff


	//   ....[69]....
        /*019c*/ 	.word	0xffffffff


	//   ....[70]....
        /*01a0*/ 	.word	0xffffffff


	//   ....[71]....
        /*01a4*/ 	.word	0xffffffff


	//   ....[72]....
        /*01a8*/ 	.word	0xffffffff


	//   ....[73]....
        /*01ac*/ 	.word	0xffffffff


	//   ....[74]....
        /*01b0*/ 	.word	0xffffffff


	//   ....[75]....
        /*01b4*/ 	.word	0xffffffff


	//   ....[76]....
        /*01b8*/ 	.word	0xffffffff


	//   ....[77]....
        /*01bc*/ 	.word	0xffffffff


	//   ....[78]....
        /*01c0*/ 	.word	0xffffffff


	//   ....[79]....
        /*01c4*/ 	.word	0xffffffff


	//   ....[80]....
        /*01c8*/ 	.word	0xffffffff


	//   ....[81]....
        /*01cc*/ 	.word	0xffffffff


	//   ....[82]....
        /*01d0*/ 	.word	0xffffffff


	//   ....[83]....
        /*01d4*/ 	.word	0xffffffff


	//   ....[84]....
        /*01d8*/ 	.word	0xffffffff


	//   ....[85]....
        /*01dc*/ 	.word	0xffffffff


	//   ....[86]....
        /*01e0*/ 	.word	0xffffffff


	//   ....[87]....
        /*01e4*/ 	.word	0xffffffff


	//   ....[88]....
        /*01e8*/ 	.word	0xffffffff


	//   ....[89]....
        /*01ec*/ 	.word	0xffffffff


	//   ....[90]....
        /*01f0*/ 	.word	0xffffffff


	//   ....[91]....
        /*01f4*/ 	.word	0xffffffff


	//   ....[92]....
        /*01f8*/ 	.word	0xffffffff


	//   ....[93]....
        /*01fc*/ 	.word	0xffffffff


	//   ....[94]....
        /*0200*/ 	.word	0xffffffff


	//   ....[95]....
        /*0204*/ 	.word	0xffffffff


	//   ....[96]....
        /*0208*/ 	.word	0x0500000f


	//   ....[97]....
        /*020c*/ 	.word	0x0500000f


	//   ....[98]....
        /*0210*/ 	.word	0x0500000f


	//   ....[99]....
        /*0214*/ 	.word	0x0500000f


	//   ....[100]....
        /*0218*/ 	.word	0x0500000f


	//   ....[101]....
        /*021c*/ 	.word	0x0500000f


	//   ....[102]....
        /*0220*/ 	.word	0x0500000f


	//   ....[103]....
        /*0224*/ 	.word	0x0500000f


	//   ....[104]....
        /*0228*/ 	.word	0x0500000f


	//   ....[105]....
        /*022c*/ 	.word	0x0500000f


	//   ....[106]....
        /*0230*/ 	.word	0x0500000f


	//   ....[107]....
        /*0234*/ 	.word	0x0500000f


	//   ....[108]....
        /*0238*/ 	.word	0x0500000f


	//   ....[109]....
        /*023c*/ 	.word	0x0500000f


	//   ....[110]....
        /*0240*/ 	.word	0x0500000f


	//   ....[111]....
        /*0244*/ 	.word	0x0500000f


	//   ....[112]....
        /*0248*/ 	.word	0x0500000f


	//   ....[113]....
        /*024c*/ 	.word	0x0500000f


	//   ....[114]....
        /*0250*/ 	.word	0x0500000f


	//   ....[115]....
        /*0254*/ 	.word	0x0500000f


	//   ....[116]....
        /*0258*/ 	.word	0x0500000f


	//   ....[117]....
        /*025c*/ 	.word	0x0500000f


	//   ....[118]....
        /*0260*/ 	.word	0x0500000f


	//   ....[119]....
        /*0264*/ 	.word	0x0500000f


	//   ....[120]....
        /*0268*/ 	.word	0x0500000f


	//   ....[121]....
        /*026c*/ 	.word	0x0500000f


	//   ....[122]....
        /*0270*/ 	.word	0x0500000f


	//   ....[123]....
        /*0274*/ 	.word	0x0500000f


	//   ....[124]....
        /*0278*/ 	.word	0x0500000f


	//   ....[125]....
        /*027c*/ 	.word	0x0500000f


	//   ....[126]....
        /*0280*/ 	.word	0x0500000f


	//   ....[127]....
        /*0284*/ 	.word	0x0500000f


	//   ....[128]....
        /*0288*/ 	.word	0x0500000f


	//   ....[129]....
        /*028c*/ 	.word	0x0500000f


	//   ....[130]....
        /*0290*/ 	.word	0x0500000f


	//   ....[131]....
        /*0294*/ 	.word	0x0500000f


	//   ....[132]....
        /*0298*/ 	.word	0x0500000f


	//   ....[133]....
        /*029c*/ 	.word	0x0500000f


	//   ....[134]....
        /*02a0*/ 	.word	0x0500000f


	//   ....[135]....
        /*02a4*/ 	.word	0x0500000f


	//   ....[136]....
        /*02a8*/ 	.word	0x0500000f


	//   ....[137]....
        /*02ac*/ 	.word	0x0500000f


	//   ....[138]....
        /*02b0*/ 	.word	0x0500000f


	//   ....[139]....
        /*02b4*/ 	.word	0x0500000f


	//   ....[140]....
        /*02b8*/ 	.word	0x0500000f


	//   ....[141]....
        /*02bc*/ 	.word	0x0500000f


	//   ....[142]....
        /*02c0*/ 	.word	0x0500000f


	//   ....[143]....
        /*02c4*/ 	.word	0x0500000f


	//   ....[144]....
        /*02c8*/ 	.word	0x0500000f


	//   ....[145]....
        /*02cc*/ 	.word	0x0500000f


	//   ....[146]....
        /*02d0*/ 	.word	0x0500000f


	//   ....[147]....
        /*02d4*/ 	.word	0x0500000f


	//   ....[148]....
        /*02d8*/ 	.word	0x0500000f


	//   ....[149]....
        /*02dc*/ 	.word	0x0500000f


	//   ....[150]....
        /*02e0*/ 	.word	0x0500000f


	//   ....[151]....
        /*02e4*/ 	.word	0x0500000f


	//   ....[152]....
        /*02e8*/ 	.word	0x0500000f


	//   ....[153]....
        /*02ec*/ 	.word	0x0500000f


	//   ....[154]....
        /*02f0*/ 	.word	0x0500000f


	//   ....[155]....
        /*02f4*/ 	.word	0x0500000f


	//   ....[156]....
        /*02f8*/ 	.word	0x0500000f


	//   ....[157]....
        /*02fc*/ 	.word	0x0500000f


	//   ....[158]....
        /*0300*/ 	.word	0x0500000f


	//   ....[159]....
        /*0304*/ 	.word	0x0500000f


	//   ....[160]....
        /*0308*/ 	.word	0x0500000f


	//   ....[161]....
        /*030c*/ 	.word	0x0500000f


	//----- nvinfo : EIATTR_COOP_GROUP_INSTR_OFFSETS
	.align		4
.L_84:
        /*0310*/ 	.byte	0x04, 0x28
        /*0312*/ 	.short	(.L_86 - .L_85)


	//   ....[0]....
.L_85:
        /*0314*/ 	.word	0x00000070


	//   ....[1]....
        /*0318*/ 	.word	0x000000b0


	//   ....[2]....
        /*031c*/ 	.word	0x000002d0


	//   ....[3]....
        /*0320*/ 	.word	0x00000430


	//   ....[4]....
        /*0324*/ 	.word	0x00000550


	//   ....[5]....
        /*0328*/ 	.word	0x000006b0


	//   ....[6]....
        /*032c*/ 	.word	0x00000cf0


	//   ....[7]....
        /*0330*/ 	.word	0x00001ee0


	//   ....[8]....
        /*0334*/ 	.word	0x00001f80


	//   ....[9]....
        /*0338*/ 	.word	0x00002410


	//   ....[10]....
        /*033c*/ 	.word	0x00002480


	//   ....[11]....
        /*0340*/ 	.word	0x000041b0


	//   ....[12]....
        /*0344*/ 	.word	0x000041c0


	//   ....[13]....
        /*0348*/ 	.word	0x00004200


	//   ....[14]....
        /*034c*/ 	.word	0x00004210


	//   ....[15]....
        /*0350*/ 	.word	0x00005340


	//   ....[16]....
        /*0354*/ 	.word	0x00005370


	//   ....[17]....
        /*0358*/ 	.word	0x00005420


	//   ....[18]....
        /*035c*/ 	.word	0x00005440


	//   ....[19]....
        /*0360*/ 	.word	0x00006420


	//   ....[20]....
        /*0364*/ 	.word	0x00006470


	//   ....[21]....
        /*0368*/ 	.word	0x00006500


	//   ....[22]....
        /*036c*/ 	.word	0x00006570


	//   ....[23]....
        /*0370*/ 	.word	0x00006af0


	//   ....[24]....
        /*0374*/ 	.word	0x00006b30


	//   ....[25]....
        /*0378*/ 	.word	0x00006c00


	//   ....[26]....
        /*037c*/ 	.word	0x00006c20


	//   ....[27]....
        /*0380*/ 	.word	0x00006cd0


	//   ....[28]....
        /*0384*/ 	.word	0x00006cf0


	//   ....[29]....
        /*0388*/ 	.word	0x00006db0


	//   ....[30]....
        /*038c*/ 	.word	0x00006df0


	//   ....[31]....
        /*0390*/ 	.word	0x00007ee0


	//   ....[32]....
        /*0394*/ 	.word	0x00007f00


	//   ....[33]....
        /*0398*/ 	.word	0x00007f10


	//   ....[34]....
        /*039c*/ 	.word	0x00007f60


	//   ....[35]....
        /*03a0*/ 	.word	0x00007fb0


	//   ....[36]....
        /*03a4*/ 	.word	0x00008000


	//   ....[37]....
        /*03a8*/ 	.word	0x000080a0


	//   ....[38]....
        /*03ac*/ 	.word	0x000080c0


	//   ....[39]....
        /*03b0*/ 	.word	0x00008150


	//   ....[40]....
        /*03b4*/ 	.word	0x00008170


	//   ....[41]....
        /*03b8*/ 	.word	0x00008200


	//   ....[42]....
        /*03bc*/ 	.word	0x00008220


	//   ....[43]....
        /*03c0*/ 	.word	0x00008810


	//   ....[44]....
        /*03c4*/ 	.word	0x00008830


	//   ....[45]....
        /*03c8*/ 	.word	0x00008850


	//   ....[46]....
        /*03cc*/ 	.word	0x000088a0


	//   ....[47]....
        /*03d0*/ 	.word	0x00008920


	//   ....[48]....
        /*03d4*/ 	.word	0x00008950


	//   ....[49]....
        /*03d8*/ 	.word	0x000089d0


	//   ....[50]....
        /*03dc*/ 	.word	0x00008a00


	//   ....[51]....
        /*03e0*/ 	.word	0x00008a80


	//   ....[52]....
        /*03e4*/ 	.word	0x00008ab0


	//   ....[53]....
        /*03e8*/ 	.word	0x00008b30


	//   ....[54]....
        /*03ec*/ 	.word	0x00008b60


	//   ....[55]....
        /*03f0*/ 	.word	0x00008be0


	//   ....[56]....
        /*03f4*/ 	.word	0x00008c10


	//   ....[57]....
        /*03f8*/ 	.word	0x00008c90


	//   ....[58]....
        /*03fc*/ 	.word	0x00008cb0


	//   ....[59]....
        /*0400*/ 	.word	0x00009300


	//   ....[60]....
        /*0404*/ 	.word	0x00009330


	//   ....[61]....
        /*0408*/ 	.word	0x00009340


	//   ....[62]....
        /*040c*/ 	.word	0x00009360


	//   ....[63]....
        /*0410*/ 	.word	0x000093b0


	//   ....[64]....
        /*0414*/ 	.word	0x000093d0


	//   ....[65]....
        /*0418*/ 	.word	0x00009430


	//   ....[66]....
        /*041c*/ 	.word	0x00009450


	//   ....[67]....
        /*0420*/ 	.word	0x000094a0


	//   ....[68]....
        /*0424*/ 	.word	0x000094c0


	//   ....[69]....
        /*0428*/ 	.word	0x00009510


	//   ....[70]....
        /*042c*/ 	.word	0x00009530


	//   ....[71]....
        /*0430*/ 	.word	0x000097c0


	//   ....[72]....
        /*0434*/ 	.word	0x000097e0


	//   ....[73]....
        /*0438*/ 	.word	0x00009800


	//   ....[74]....
        /*043c*/ 	.word	0x00009860


	//   ....[75]....
        /*0440*/ 	.word	0x00009880


	//   ....[76]....
        /*0444*/ 	.word	0x000098e0


	//   ....[77]....
        /*0448*/ 	.word	0x00009900


	//   ....[78]....
        /*044c*/ 	.word	0x00009960


	//   ....[79]....
        /*0450*/ 	.word	0x00009980


	//   ....[80]....
        /*0454*/ 	.word	0x000099e0


	//   ....[81]....
        /*0458*/ 	.word	0x00009a00


	//   ....[82]....
        /*045c*/ 	.word	0x00009a10


	//   ....[83]....
        /*0460*/ 	.word	0x00009e80


	//   ....[84]....
        /*0464*/ 	.word	0x00009ea0


	//   ....[85]....
        /*0468*/ 	.word	0x00009ec0


	//   ....[86]....
        /*046c*/ 	.word	0x00009f00


	//   ....[87]....
        /*0470*/ 	.word	0x00009f50


	//   ....[88]....
        /*0474*/ 	.word	0x00009f80


	//   ....[89]....
        /*0478*/ 	.word	0x00009fd0


	//   ....[90]....
        /*047c*/ 	.word	0x0000a000


	//   ....[91]....
        /*0480*/ 	.word	0x0000a050


	//   ....[92]....
        /*0484*/ 	.word	0x0000a080


	//   ....[93]....
        /*0488*/ 	.word	0x0000a0d0


	//   ....[94]....
        /*048c*/ 	.word	0x0000a100


	//   ....[95]....
        /*0490*/ 	.word	0x0000a440


	//   ....[96]....
        /*0494*/ 	.word	0x0000a940


	//   ....[97]....
        /*0498*/ 	.word	0x0000aa30


	//   ....[98]....
        /*049c*/ 	.word	0x0000aad0


	//   ....[99]....
        /*04a0*/ 	.word	0x0000ab60


	//   ....[100]....
        /*04a4*/ 	.word	0x0000ac20


	//   ....[101]....
        /*04a8*/ 	.word	0x0000acb0


	//   ....[102]....
        /*04ac*/ 	.word	0x0000ad80


	//   ....[103]....
        /*04b0*/ 	.word	0x0000ae10


	//   ....[104]....
        /*04b4*/ 	.word	0x0000aee0


	//   ....[105]....
        /*04b8*/ 	.word	0x0000af60


	//   ....[106]....
        /*04bc*/ 	.word	0x0000b040


	//   ....[107]....
        /*04c0*/ 	.word	0x0000b0c0


	//   ....[108]....
        /*04c4*/ 	.word	0x0000b190


	//   ....[109]....
        /*04c8*/ 	.word	0x0000b220


	//   ....[110]....
        /*04cc*/ 	.word	0x0000b290


	//   ....[111]....
        /*04d0*/ 	.word	0x0000b310


	//   ....[112]....
        /*04d4*/ 	.word	0x0000b3d0


	//   ....[113]....
        /*04d8*/ 	.word	0x0000b440


	//   ....[114]....
        /*04dc*/ 	.word	0x0000b530


	//   ....[115]....
        /*04e0*/ 	.word	0x0000b5a0


	//   ....[116]....
        /*04e4*/ 	.word	0x0000b690


	//   ....[117]....
        /*04e8*/ 	.word	0x0000b700


	//   ....[118]....
        /*04ec*/ 	.word	0x0000b7f0


	//   ....[119]....
        /*04f0*/ 	.word	0x0000b860


	//   ....[120]....
        /*04f4*/ 	.word	0x0000b950


	//   ....[121]....
        /*04f8*/ 	.word	0x0000b9c0


	//   ....[122]....
        /*04fc*/ 	.word	0x0000bab0


	//   ....[123]....
        /*0500*/ 	.word	0x0000bb20


	//   ....[124]....
        /*0504*/ 	.word	0x0000bbf0


	//   ....[125]....
        /*0508*/ 	.word	0x0000bd30


	//   ....[126]....
        /*050c*/ 	.word	0x0000bde0


	//   ....[127]....
        /*0510*/ 	.word	0x0000be40


	//   ....[128]....
        /*0514*/ 	.word	0x0000bf00


	//   ....[129]....
        /*0518*/ 	.word	0x0000bf60


	//   ....[130]....
        /*051c*/ 	.word	0x0000c020


	//   ....[131]....
        /*0520*/ 	.word	0x0000c080


	//   ....[132]....
        /*0524*/ 	.word	0x0000c140


	//   ....[133]....
        /*0528*/ 	.word	0x0000c1a0


	//   ....[134]....
        /*052c*/ 	.word	0x0000c260


	//   ....[135]....
        /*0530*/ 	.word	0x0000c2c0


	//   ....[136]....
        /*0534*/ 	.word	0x0000c380


	//   ....[137]....
        /*0538*/ 	.word	0x0000c460


	//   ....[138]....
        /*053c*/ 	.word	0x0000c500


	//   ....[139]....
        /*0540*/ 	.word	0x0000c560


	//   ....[140]....
        /*0544*/ 	.word	0x0000c630


	//   ....[141]....
        /*0548*/ 	.word	0x0000c690


	//   ....[142]....
        /*054c*/ 	.word	0x0000c760


	//   ....[143]....
        /*0550*/ 	.word	0x0000c7c0


	//   ....[144]....
        /*0554*/ 	.word	0x0000c890


	//   ....[145]....
        /*0558*/ 	.word	0x0000c8f0


	//   ....[146]....
        /*055c*/ 	.word	0x0000c9c0


	//   ....[147]....
        /*0560*/ 	.word	0x0000ca20


	//   ....[148]....
        /*0564*/ 	.word	0x0000cae0


	//   ....[149]....
        /*0568*/ 	.word	0x0000cc00


	//   ....[150]....
        /*056c*/ 	.word	0x0000cca0


	//   ....[151]....
        /*0570*/ 	.word	0x0000cd00


	//   ....[152]....
        /*0574*/ 	.word	0x0000cdd0


	//   ....[153]....
        /*0578*/ 	.word	0x0000ce70


	//   ....[154]....
        /*057c*/ 	.word	0x0000cf30


	//   ....[155]....
        /*0580*/ 	.word	0x0000cfd0


	//   ....[156]....
        /*0584*/ 	.word	0x0000d090


	//   ....[157]....
        /*0588*/ 	.word	0x0000d130


	//   ....[158]....
        /*058c*/ 	.word	0x0000d1f0


	//   ....[159]....
        /*0590*/ 	.word	0x0000d290


	//   ....[160]....
        /*0594*/ 	.word	0x0000d350


	//   ....[161]....
        /*0598*/ 	.word	0x0000d4a0


	//----- nvinfo : EIATTR_REG_RECONFIG
	.align		4
.L_86:
        /*059c*/ 	.byte	0x01, 0x54
	.zero		2


	//----- nvinfo : EIATTR_SYSCALL_OFFSETS
	.align		4
        /*05a0*/ 	.byte	0x04, 0x46
        /*05a2*/ 	.short	(.L_88 - .L_87)


	//   ....[0]....
.L_87:
        /*05a4*/ 	.word	0x00001090


	//   ....[1]....
        /*05a8*/ 	.word	0x00007690


	//   ....[2]....
        /*05ac*/ 	.word	0x000077d0


	//   ....[3]....
        /*05b0*/ 	.word	0x000078c0


	//   ....[4]....
        /*05b4*/ 	.word	0x00008520


	//----- nvinfo : EIATTR_MBARRIER_INSTR_OFFSETS
	.align		4
.L_88:
        /*05b8*/ 	.byte	0x04, 0x39
        /*05ba*/ 	.short	(.L_90 - .L_89)


	//   ....[0]....
.L_89:
        /*05bc*/ 	.word	0x00000180
        /*05c0*/ 	.word	0x000000ff
        /*05c4*/ 	.word	0x0002a800
        /*05c8*/ 	.short	0x0100
        /*05ca*/ 	.byte	0x08
	.zero		1


	//   ....[1]....
        /*05cc*/ 	.word	0x00000190
        /*05d0*/ 	.word	0x000000ff
        /*05d4*/ 	.word	0x0002a820
        /*05d8*/ 	.short	0x0100
        /*05da*/ 	.byte	0x08
	.zero		1


	//   ....[2]....
        /*05dc*/ 	.word	0x00000280
        /*05e0*/ 	.word	0x000000ff
        /*05e4*/ 	.word	0x0002a830
        /*05e8*/ 	.short	0x0100
        /*05ea*/ 	.byte	0x08
	.zero		1


	//   ....[3]....
        /*05ec*/ 	.word	0x00000290
        /*05f0*/ 	.word	0x000000ff
        /*05f4*/ 	.word	0x0002a840
        /*05f8*/ 	.short	0x0100
        /*05fa*/ 	.byte	0x08
	.zero		1


	//   ....[4]....
        /*05fc*/ 	.word	0x000002a0
        /*0600*/ 	.word	0x000000ff
        /*0604*/ 	.word	0x0002a838
        /*0608*/ 	.short	0x0100
        /*060a*/ 	.byte	0x08
	.zero		1


	//   ....[5]....
        /*060c*/ 	.word	0x000002b0
        /*0610*/ 	.word	0x000000ff
        /*0614*/ 	.word	0x0002a848
        /*0618*/ 	.short	0x0100
        /*061a*/ 	.byte	0x08
	.zero		1


	//   ....[6]....
        /*061c*/ 	.word	0x000003e0
        /*0620*/ 	.word	0x000000ff
        /*0624*/ 	.word	0x0002a850
        /*0628*/ 	.short	0x0100
        /*062a*/ 	.byte	0x08
	.zero		1


	//   ....[7]....
        /*062c*/ 	.word	0x000003f0
        /*0630*/ 	.word	0x000000ff
        /*0634*/ 	.word	0x0002a860
        /*0638*/ 	.short	0x0100
        /*063a*/ 	.byte	0x08
	.zero		1


	//   ....[8]....
        /*063c*/ 	.word	0x00000400
        /*0640*/ 	.word	0x000000ff
        /*0644*/ 	.word	0x0002a858
        /*0648*/ 	.short	0x0100
        /*064a*/ 	.byte	0x08
	.zero		1


	//   ....[9]....
        /*064c*/ 	.word	0x00000410
        /*0650*/ 	.word	0x000000ff
        /*0654*/ 	.word	0x0002a868
        /*0658*/ 	.short	0x0100
        /*065a*/ 	.byte	0x08
	.zero		1


	//   ....[10]....
        /*065c*/ 	.word	0x00000500
        /*0660*/ 	.word	0x000000ff
        /*0664*/ 	.word	0x0002a870
        /*0668*/ 	.short	0x0100
        /*066a*/ 	.byte	0x06
	.zero		1


	//   ....[11]....
        /*066c*/ 	.word	0x00000510
        /*0670*/ 	.word	0x000000ff
        /*0674*/ 	.word	0x0002a880
        /*0678*/ 	.short	0x0100
        /*067a*/ 	.byte	0x06
	.zero		1


	//   ....[12]....
        /*067c*/ 	.word	0x00000520
        /*0680*/ 	.word	0x000000ff
        /*0684*/ 	.word	0x0002a878
        /*0688*/ 	.short	0x0100
        /*068a*/ 	.byte	0x06
	.zero		1


	//   ....[13]....
        /*068c*/ 	.word	0x00000530
        /*0690*/ 	.word	0x000000ff
        /*0694*/ 	.word	0x0002a888
        /*0698*/ 	.short	0x0100
        /*069a*/ 	.byte	0x06
	.zero		1


	//   ....[14]....
        /*069c*/ 	.word	0x00000660
        /*06a0*/ 	.word	0x000000ff
        /*06a4*/ 	.word	0x0002a890
        /*06a8*/ 	.short	0x0100
        /*06aa*/ 	.byte	0x08
	.zero		1


	//   ....[15]....
        /*06ac*/ 	.word	0x00000670
        /*06b0*/ 	.word	0x000000ff
        /*06b4*/ 	.word	0x0002a8a0
        /*06b8*/ 	.short	0x0100
        /*06ba*/ 	.byte	0x08
	.zero		1


	//   ....[16]....
        /*06bc*/ 	.word	0x00000680
        /*06c0*/ 	.word	0x000000ff
        /*06c4*/ 	.word	0x0002a898
        /*06c8*/ 	.short	0x0100
        /*06ca*/ 	.byte	0x08
	.zero		1


	//   ....[17]....
        /*06cc*/ 	.word	0x00000690
        /*06d0*/ 	.word	0x000000ff
        /*06d4*/ 	.word	0x0002a8a8
        /*06d8*/ 	.short	0x0100
        /*06da*/ 	.byte	0x08
	.zero		1


	//   ....[18]....
        /*06dc*/ 	.word	0x000007d0
        /*06e0*/ 	.word	0x000000ff
        /*06e4*/ 	.word	0x0002a8b0
        /*06e8*/ 	.short	0x0100
        /*06ea*/ 	.byte	0x08
	.zero		1


	//   ....[19]....
        /*06ec*/ 	.word	0x000007e0
        /*06f0*/ 	.word	0x000000ff
        /*06f4*/ 	.word	0x0002a8c0
        /*06f8*/ 	.short	0x0100
        /*06fa*/ 	.byte	0x08
	.zero		1


	//   ....[20]....
        /*06fc*/ 	.word	0x000007f0
        /*0700*/ 	.word	0x000000ff
        /*0704*/ 	.word	0x0002a8b8
        /*0708*/ 	.short	0x0100
        /*070a*/ 	.byte	0x08
	.zero		1


	//   ....[21]....
        /*070c*/ 	.word	0x00000800
        /*0710*/ 	.word	0x000000ff
        /*0714*/ 	.word	0x0002a8c8
        /*0718*/ 	.short	0x0100
        /*071a*/ 	.byte	0x08
	.zero		1


	//   ....[22]....
        /*071c*/ 	.word	0x000010d0
        /*0720*/ 	.word	0x000000ff
        /*0724*/ 	.word	0x0002a800
        /*0728*/ 	.short	0x010a
        /*072a*/ 	.byte	0x29
	.zero		1


	//   ....[23]....
        /*072c*/ 	.word	0x00001170
        /*0730*/ 	.word	0x00000004
        /*0734*/ 	.word	0x0002a830
        /*0738*/ 	.short	0x010a
        /*073a*/ 	.byte	0x3f
	.zero		1


	//   ....[24]....
        /*073c*/ 	.word	0x000011c0
        /*0740*/ 	.word	0x00000004
        /*0744*/ 	.word	0x0002a830
        /*0748*/ 	.short	0x010a
        /*074a*/ 	.byte	0x3f
	.zero		1


	//   ....[25]....
        /*074c*/ 	.word	0x00001f70
        /*0750*/ 	.word	0x000000ff
        /*0754*/ 	.word	0x00000000
        /*0758*/ 	.short	0x0101
        /*075a*/ 	.byte	0x04
	.zero		1


	//   ....[26]....
        /*075c*/ 	.word	0x00003280
        /*0760*/ 	.word	0x000000ff
        /*0764*/ 	.word	0x0002a830
        /*0768*/ 	.short	0x010a
        /*076a*/ 	.byte	0x07
	.zero		1


	//   ....[27]....
        /*076c*/ 	.word	0x000032c0
        /*0770*/ 	.word	0x000000ff
        /*0774*/ 	.word	0x0002a830
        /*0778*/ 	.short	0x010a
        /*077a*/ 	.byte	0x07
	.zero		1


	//   ....[28]....
        /*077c*/ 	.word	0x00003bc0
        /*0780*/ 	.word	0x000000ff
        /*0784*/ 	.word	0x0002a850
        /*0788*/ 	.short	0x010a
        /*078a*/ 	.byte	0x0a
	.zero		1


	//   ....[29]....
        /*078c*/ 	.word	0x00003c00
        /*0790*/ 	.word	0x000000ff
        /*0794*/ 	.word	0x0002a850
        /*0798*/ 	.short	0x010a
        /*079a*/ 	.byte	0x0a
	.zero		1


	//   ....[30]....
        /*079c*/ 	.word	0x00003f20
        /*07a0*/ 	.word	0x000000ff
        /*07a4*/ 	.word	0x00000000
        /*07a8*/ 	.short	0x0101
        /*07aa*/ 	.byte	0x07
	.zero		1


	//   ....[31]....
        /*07ac*/ 	.word	0x00004c90
        /*07b0*/ 	.word	0x000000ff
        /*07b4*/ 	.word	0x00000000
        /*07b8*/ 	.short	0x0101
        /*07ba*/ 	.byte	0x0a
	.zero		1


	//   ....[32]....
        /*07bc*/ 	.word	0x00005290
        /*07c0*/ 	.word	0x000000ff
        /*07c4*/ 	.word	0x0002a850
        /*07c8*/ 	.short	0x010a
        /*07ca*/ 	.byte	0x0a
	.zero		1


	//   ....[33]....
        /*07cc*/ 	.word	0x000052d0
        /*07d0*/ 	.word	0x000000ff
        /*07d4*/ 	.word	0x0002a850
        /*07d8*/ 	.short	0x010a
        /*07da*/ 	.byte	0x0a
	.zero		1


	//   ....[34]....
        /*07dc*/ 	.word	0x00005ca0
        /*07e0*/ 	.word	0x000000ff
        /*07e4*/ 	.word	0x00000000
        /*07e8*/ 	.short	0x0101
        /*07ea*/ 	.byte	0x05
	.zero		1


	//   ....[35]....
        /*07ec*/ 	.word	0x00006b20
        /*07f0*/ 	.word	0x000000ff
        /*07f4*/ 	.word	0x00000000
        /*07f8*/ 	.short	0x0101
        /*07fa*/ 	.byte	0x04
	.zero		1


	//   ....[36]....
        /*07fc*/ 	.word	0x00007d30
        /*0800*/ 	.word	0x00000000
        /*0804*/ 	.word	0x0002a840
        /*0808*/ 	.short	0x010a
        /*080a*/ 	.byte	0x3f
	.zero		1


	//   ....[37]....
        /*080c*/ 	.word	0x00008310
        /*0810*/ 	.word	0x00000000
        /*0814*/ 	.word	0x0002a830
        /*0818*/ 	.short	0x0107
        /*081a*/ 	.byte	0x3f
	.zero		1


	//   ....[38]....
        /*081c*/ 	.word	0x000083c0
        /*0820*/ 	.word	0x00000000
        /*0824*/ 	.word	0x0002a830
        /*0828*/ 	.short	0x0101
        /*082a*/ 	.byte	0x3f
	.zero		1


	//   ....[39]....
        /*082c*/ 	.word	0x00008da0
        /*0830*/ 	.word	0x000000ff
        /*0834*/ 	.word	0x0002a800
        /*0838*/ 	.short	0x0107
        /*083a*/ 	.byte	0x27
	.zero		1


	//   ....[40]....
        /*083c*/ 	.word	0x00008e00
        /*0840*/ 	.word	0x000000ff
        /*0844*/ 	.word	0x0002a800
        /*0848*/ 	.short	0x0101
        /*084a*/ 	.byte	0x27
	.zero		1


	//   ....[41]....
        /*084c*/ 	.word	0x00008e20
        /*0850*/ 	.word	0x000000ff
        /*0854*/ 	.word	0x0002a820
        /*0858*/ 	.short	0x010a
        /*085a*/ 	.byte	0x27
	.zero		1


	//   ....[42]....
        /*085c*/ 	.word	0x00009130
        /*0860*/ 	.word	0x00000006
        /*0864*/ 	.word	0x0002a840
        /*0868*/ 	.short	0x010a
        /*086a*/ 	.byte	0x3f
	.zero		1


	//   ....[43]....
        /*086c*/ 	.word	0x00009600
        /*0870*/ 	.word	0x00000006
        /*0874*/ 	.word	0x0002a830
        /*0878*/ 	.short	0x0107
        /*087a*/ 	.byte	0x3f
	.zero		1


	//   ....[44]....
        /*087c*/ 	.word	0x000096b0
        /*0880*/ 	.word	0x00000006
        /*0884*/ 	.word	0x0002a830
        /*0888*/ 	.short	0x0101
        /*088a*/ 	.byte	0x3f
	.zero		1


	//   ....[45]....
        /*088c*/ 	.word	0x00009730
        /*0890*/ 	.word	0x00000006
        /*0894*/ 	.word	0x0002a860
        /*0898*/ 	.short	0x010a
        /*089a*/ 	.byte	0x3f
	.zero		1


	//   ....[46]....
        /*089c*/ 	.word	0x00009b40
        /*08a0*/ 	.word	0x00000006
        /*08a4*/ 	.word	0x0002a850
        /*08a8*/ 	.short	0x0107
        /*08aa*/ 	.byte	0x3f
	.zero		1


	//   ....[47]....
        /*08ac*/ 	.word	0x00009c80
        /*08b0*/ 	.word	0x00000006
        /*08b4*/ 	.word	0x0002a850
        /*08b8*/ 	.short	0x0101
        /*08ba*/ 	.byte	0x3f
	.zero		1


	//   ....[48]....
        /*08bc*/ 	.word	0x00009df0
        /*08c0*/ 	.word	0x00000004
        /*08c4*/ 	.word	0x0002a860
        /*08c8*/ 	.short	0x010a
        /*08ca*/ 	.byte	0x3f
	.zero		1


	//   ....[49]....
        /*08cc*/ 	.word	0x0000a1e0
        /*08d0*/ 	.word	0x00000004
        /*08d4*/ 	.word	0x0002a850
        /*08d8*/ 	.short	0x0107
        /*08da*/ 	.byte	0x3f
	.zero		1


	//   ....[50]....
        /*08dc*/ 	.word	0x0000a2d0
        /*08e0*/ 	.word	0x00000004
        /*08e4*/ 	.word	0x0002a850
        /*08e8*/ 	.short	0x0101
        /*08ea*/ 	.byte	0x3f
	.zero		1


	//   ....[51]....
        /*08ec*/ 	.word	0x0000a3c0
        /*08f0*/ 	.word	0x00000005
        /*08f4*/ 	.word	0x0002a820
        /*08f8*/ 	.short	0x010a
        /*08fa*/ 	.byte	0x3f
	.zero		1


	//   ....[52]....
        /*08fc*/ 	.word	0x0000a560
        /*0900*/ 	.word	0x00000003
        /*0904*/ 	.word	0x0002a840
        /*0908*/ 	.short	0x010a
        /*090a*/ 	.byte	0x3f
	.zero		1


	//   ....[53]....
        /*090c*/ 	.word	0x0000a600
        /*0910*/ 	.word	0x00000005
        /*0914*/ 	.word	0x0002a840
        /*0918*/ 	.short	0x010a
        /*091a*/ 	.byte	0x3f
	.zero		1


	//   ....[54]....
        /*091c*/ 	.word	0x0000a640
        /*0920*/ 	.word	0x00000003
        /*0924*/ 	.word	0x0002a860
        /*0928*/ 	.short	0x010a
        /*092a*/ 	.byte	0x3f
	.zero		1


	//   ....[55]....
        /*092c*/ 	.word	0x0000a680
        /*0930*/ 	.word	0x00000005
        /*0934*/ 	.word	0x0002a860
        /*0938*/ 	.short	0x010a
        /*093a*/ 	.byte	0x3f
	.zero		1


	//   ....[56]....
        /*093c*/ 	.word	0x0000a6f0
        /*0940*/ 	.word	0x00000003
        /*0944*/ 	.word	0x0002a800
        /*0948*/ 	.short	0x010a
        /*094a*/ 	.byte	0x3f
	.zero		1


	//   ....[57]....
        /*094c*/ 	.word	0x0000a740
        /*0950*/ 	.word	0x00000004
        /*0954*/ 	.word	0x0002a830
        /*0958*/ 	.short	0x010a
        /*095a*/ 	.byte	0x3f
	.zero		1


	//   ....[58]....
        /*095c*/ 	.word	0x0000a7a0
        /*0960*/ 	.word	0x00000003
        /*0964*/ 	.word	0x0002a830
        /*0968*/ 	.short	0x010a
        /*096a*/ 	.byte	0x3f
	.zero		1


	//   ....[59]....
        /*096c*/ 	.word	0x0000a800
        /*0970*/ 	.word	0x00000003
        /*0974*/ 	.word	0x0002a850
        /*0978*/ 	.short	0x010a
        /*097a*/ 	.byte	0x3f
	.zero		1


	//   ....[60]....
        /*097c*/ 	.word	0x0000a860
        /*0980*/ 	.word	0x00000007
        /*0984*/ 	.word	0x0002a850
        /*0988*/ 	.short	0x010a
        /*098a*/ 	.byte	0x3f
	.zero		1


	//   ....[61]....
        /*098c*/ 	.word	0x0000a980
        /*0990*/ 	.word	0x00000000
        /*0994*/ 	.word	0x0002a840
        /*0998*/ 	.short	0x010a
        /*099a*/ 	.byte	0x3f
	.zero		1


	//   ....[62]....
        /*099c*/ 	.word	0x0000bc30
        /*09a0*/ 	.word	0x00000003
        /*09a4*/ 	.word	0x0002a820
        /*09a8*/ 	.short	0x010a
        /*09aa*/ 	.byte	0x3f
	.zero		1


	//   ....[63]....
        /*09ac*/ 	.word	0x0000bc80
        /*09b0*/ 	.word	0x00000006
        /*09b4*/ 	.word	0x0002a840
        /*09b8*/ 	.short	0x010a
        /*09ba*/ 	.byte	0x3f
	.zero		1


	//   ....[64]....
        /*09bc*/ 	.word	0x0000c3b0
        /*09c0*/ 	.word	0x00000006
        /*09c4*/ 	.word	0x0002a860
        /*09c8*/ 	.short	0x010a
        /*09ca*/ 	.byte	0x3f
	.zero		1


	//   ....[65]....
        /*09cc*/ 	.word	0x0000cb50
        /*09d0*/ 	.word	0x00000004
        /*09d4*/ 	.word	0x0002a860
        /*09d8*/ 	.short	0x010a
        /*09da*/ 	.byte	0x3f
	.zero		1


	//   ....[66]....
        /*09dc*/ 	.word	0x0000d3c0
        /*09e0*/ 	.word	0x00000005
        /*09e4*/ 	.word	0x0002a820
        /*09e8*/ 	.short	0x010a
        /*09ea*/ 	.byte	0x3f
	.zero		1


	//   ....[67]....
        /*09ec*/ 	.word	0x0000d560
        /*09f0*/ 	.word	0x00000003
        /*09f4*/ 	.word	0x0002a840
        /*09f8*/ 	.short	0x010a
        /*09fa*/ 	.byte	0x3f
	.zero		1


	//   ....[68]....
        /*09fc*/ 	.word	0x0000d5b0
        /*0a00*/ 	.word	0x00000005
        /*0a04*/ 	.word	0x0002a840
        /*0a08*/ 	.short	0x010a
        /*0a0a*/ 	.byte	0x3f
	.zero		1


	//   ....[69]....
        /*0a0c*/ 	.word	0x0000d600
        /*0a10*/ 	.word	0x00000003
        /*0a14*/ 	.word	0x0002a860
        /*0a18*/ 	.short	0x010a
        /*0a1a*/ 	.byte	0x3f
	.zero		1


	//----- nvinfo : EIATTR_NUM_MBARRIERS
	.align		4
.L_90:
        /*0a1c*/ 	.byte	0x03, 0x38
        /*0a1e*/ 	.short	0x0016


	//----- nvinfo : EIATTR_EXIT_INSTR_OFFSETS
	.align		4
        /*0a20*/ 	.byte	0x04, 0x1c
        /*0a22*/ 	.short	(.L_92 - .L_91)


	//   ....[0]....
.L_91:
        /*0a24*/ 	.word	0x00000940


	//   ....[1]....
        /*0a28*/ 	.word	0x00006ee0


	//   ....[2]....
        /*0a2c*/ 	.word	0x0000a6d0


	//----- nvinfo : EIATTR_MAX_THREADS
	.align		4
.L_92:
        /*0a30*/ 	.byte	0x04, 0x05
        /*0a32*/ 	.short	(.L_94 - .L_93)
.L_93:
        /*0a34*/ 	.word	0x00000180
        /*0a38*/ 	.word	0x00000001
        /*0a3c*/ 	.word	0x00000001


	//----- nvinfo : EIATTR_CRS_STACK_SIZE
	.align		4
.L_94:
        /*0a40*/ 	.byte	0x04, 0x1e
        /*0a42*/ 	.short	(.L_96 - .L_95)
.L_95:
        /*0a44*/ 	.word	0x00000000


	//----- nvinfo : EIATTR_CBANK_PARAM_SIZE
	.align		4
.L_96:
        /*0a48*/ 	.byte	0x03, 0x19
        /*0a4a*/ 	.short	0x0a70


	//----- nvinfo : EIATTR_PARAM_CBANK
	.align		4
        /*0a4c*/ 	.byte	0x04, 0x0a
        /*0a4e*/ 	.short	(.L_98 - .L_97)
	.align		4
.L_97:
        /*0a50*/ 	.word	index@(.nv.constant0._ZN7cutlass13device_kernelIN5flash11enable_sm90INS1_16FlashAttnFwdSm90INS1_25CollectiveMainloopFwdSm90ILi2EN4cute5tupleIJNS5_1CILi1EEES8_S8_EEENS6_IJNS7_ILi128EEENS7_ILi96EEENS7_ILi192EEEEEELi128ENS_10bfloat16_tEfNS_4arch4Sm90ELb0ELb0ELb0ELb0ELb1ELb0ELb0ELb1ELb1ELb1ELb0ELb0EEENS1_21CollectiveEpilogueFwdINS6_IJSA_SA_SB_EEES9_SE_SG_Li256ELb0ELb1ELb0ELb0EEENS1_29StaticPersistentTileSchedulerILb0EEEEEEEEEvNT_6ParamsE)
        /*0a54*/ 	.short	0x0210
        /*0a56*/ 	.short	0x0a70


	//----- nvinfo : EIATTR_SW_WAR
	.align		4
.L_98:
        /*0a58*/ 	.byte	0x04, 0x36
        /*0a5a*/ 	.short	(.L_100 - .L_99)
.L_99:
        /*0a5c*/ 	.word	0x00000008
.L_100:


//--------------------- .nv.info._ZN7cutlass13device_kernelIN5flash11enable_sm90INS1_16FlashAttnFwdSm90INS1_25CollectiveMainloopFwdSm90ILi2EN4cute5tupleIJNS5_1CILi1EEES8_S8_EEENS6_IJNS7_ILi128EEENS7_ILi96EEENS7_ILi192EEEEEELi128ENS_10bfloat16_tEfNS_4arch4Sm90ELb0ELb0ELb0ELb1ELb1ELb0ELb0ELb1ELb1ELb1ELb0ELb0EEENS1_21CollectiveEpilogueFwdINS6_IJSA_SA_SB_EEES9_SE_SG_Li256ELb1ELb1ELb0ELb0EEENS1_36VarlenDynamicPersistentTileSchedulerILi128ELi96ELi256ELi128ELb0ELb1ELb1ELb0ELb1ELb1EEEEEEEEEvNT_6ParamsE --------------------------
	.section	.nv.info._ZN7cutlass13device_kernelIN5flash11enable_sm90INS1_16FlashAttnFwdSm90INS1_25CollectiveMainloopFwdSm90ILi2EN4cute5tupleIJNS5_1CILi1EEES8_S8_EEENS6_IJNS7_ILi128EEENS7_ILi96EEENS7_ILi192EEEEEELi128ENS_10bfloat16_tEfNS_4arch4Sm90ELb0ELb0ELb0ELb1ELb1ELb0ELb0ELb1ELb1ELb1ELb0ELb0EEENS1_21CollectiveEpilogueFwdINS6_IJSA_SA_SB_EEES9_SE_SG_Li256ELb1ELb1ELb0ELb0EEENS1_36VarlenDynamicPersistentTileSchedulerILi128ELi96ELi256ELi128ELb0ELb1ELb1ELb0ELb1ELb1EEEEEEEEEvNT_6ParamsE,"",@"SHT_CUDA_INFO"
	.sectionflags	@""
	.align	4


	//----- nvinfo : EIATTR_CUDA_API_VERSION
	.align		4
        /*0000*/ 	.byte	0x04, 0x37
        /*0002*/ 	.short	(.L_102 - .L_101)
.L_101:
        /*0004*/ 	.word	0x00000082


	//----- nvinfo : EIATTR_KPARAM_INFO
	.align		4
.L_102:
        /*0008*/ 	.byte	0x04, 0x17
        /*000a*/ 	.short	(.L_104 - .L_103)
.L_103:
        /*000c*/ 	.word	0x00000000
        /*0010*/ 	.short	0x0000
        /*0012*/ 	.short	0x0070
        /*0014*/ 	.byte	0x00, 0xf0, 0x01, 0x2a


	//----- nvinfo : EIATTR_SPARSE_MMA_MASK
	.align		4
.L_104:
        /*0018*/ 	.byte	0x03, 0x50
        /*001a*/ 	.short	0x0000


	//----- nvinfo : EIATTR_MAXREG_COUNT
	.align		4
        /*001c*/ 	.byte	0x03, 0x1b
        /*001e*/ 	.short	0x00a8


	//----- nvinfo : EIATTR_NUM_BARRIERS
	.align		4
        /*0020*/ 	.byte	0x02, 0x4c
        /*0022*/ 	.byte	0x09
	.zero		1


	//----- nvinfo : EIATTR_EXTERNS
	.align		4
        /*0024*/ 	.byte	0x04, 0x0f
        /*0026*/ 	.short	(.L_106 - .L_105)


	//   ....[0]....
	.align		4
.L_105:
        /*0028*/ 	.word	index@(__assertfail)


	//----- nvinfo : EIATTR_ANNOTATIONS
	.align		4
.L_106:
        /*002c*/ 	.byte	0x04, 0x55
        /*002e*/ 	.short	(.L_108 - .L_107)


	//   ....[0]....
.L_107:
        /*0030*/ 	.word	0x00000001
        /*0034*/ 	.byte	0x60, 0x08, 0x00, 0x00, 0x01, 0x00, 0x00, 0x00, 0x70, 0x09, 0x00, 0x00, 0x01, 0x00, 0x00, 0x00
        /* <DEDUP_REMOVED lines=14> */
        /*0124*/ 	.byte	0x80, 0xcf, 0x00, 0x00


	//----- nvinfo : EIATTR_MERCURY_ISA_VERSION
	.align		4
.L_108:
        /*0128*/ 	.byte	0x03, 0x5f
        /*012a*/ 	.short	0x0101


	//----- nvinfo : EIATTR_UNUSED_LOAD_BYTE_OFFSET
	.align		4
        /*012c*/ 	.byte	0x04, 0x44
        /*012e*/ 	.short	(.L_110 - .L_109)


	//   ....[0]....
.L_109:
        /*0130*/ 	.word	0x00000920
        /*0134*/ 	.word	0x0000fff0


	//   ....[1]....
        /*0138*/ 	.word	0x00005e50
        /*013c*/ 	.word	0x0000fff0


	//----- nvinfo : EIATTR_INT_WARP_WIDE_INSTR_OFFSETS
	.align		4
.L_110:
        /*0140*/ 	.byte	0x04, 0x31
        /*0142*/ 	.short	(.L_112 - .L_111)


	//   ....[0]....
.L_111:
        /*0144*/ 	.word	0x000000c0


	//   ....[1]....
        /*0148*/ 	.word	0x000000d0


	//   ....[2]....
        /*014c*/ 	.word	0x00000170


	//   ....[3]....
        /*0150*/ 	.word	0x00008da0


	//   ....[4]....
        /*0154*/ 	.word	0x00008e30


	//   ....[5]....
        /*0158*/ 	.word	0x0000bd20


	//   ....[6]....
        /*015c*/ 	.word	0x0000bdb0


	//----- nvinfo : EIATTR_COOP_GROUP_MASK_REGIDS
	.align		4
.L_112:
        /*0160*/ 	.byte	0x04, 0x29
        /*0162*/ 	.short	(.L_114 - .L_113)


	//   ....[0]....
.L_113:
        /*0164*/ 	.word	0xffffffff


	//   ....[1]....
        /*0168*/ 	.word	0xffffffff


	//   ....[2]....
        /*016c*/ 	.word	0xffffffff


	//   ....[3]....
        /*0170*/ 	.word	0xffffffff


	//   ....[4]....
        /*0174*/ 	.word	0xffffffff


	//   ....[5]....
        /*0178*/ 	.word	0xffffffff


	//   ....[6]....
        /*017c*/ 	.word	0xffffffff


	//   ....[7]....
        /*0180*/ 	.word	0xffffffff


	//   ....[8]....
        /*0184*/ 	.word	0xffffffff


	//   ....[9]....
        /*0188*/ 	.word	0xffffffff


	//   ....[10]....
        /*018c*/ 	.word	0xffffffff


	//   ....[11]....
        /*0190*/ 	.word	0xffffffff


	//   ....[12]....
        /*0194*/ 	.word	0xffffffff


	//   ....[13]....
        /*0198*/ 	.word	0xffffffff


	//   ....[14]....
        /*019c*/ 	.word	0xffffffff


	//   ....[15]....
        /*01a0*/ 	.word	0xffffffff


	//   ....[16]....
        /*01a4*/ 	.word	0xffffffff


	//   ....[17]....
        /*01a8*/ 	.word	0xffffffff


	//   ....[18]....
        /*01ac*/ 	.word	0xffffffff


	//   ....[19]....
        /*01b0*/ 	.word	0xffffffff


	//   ....[20]....
        /*01b4*/ 	.word	0xffffffff


	//   ....[21]....
        /*01b8*/ 	.word	0xffffffff


	//   ....[22]....
        /*01bc*/ 	.word	0xffffffff


	//   ....[23]....
        /*01c0*/ 	.word	0xffffffff


	//   ....[24]....
        /*01c4*/ 	.word	0xffffffff


	//   ....[25]....
        /*01c8*/ 	.word	0xffffffff


	//   ....[26]....
        /*01cc*/ 	.word	0xffffffff


	//   ....[27]....
        /*01d0*/ 	.word	0xffffffff


	//   ....[28]....
        /*01d4*/ 	.word	0xffffffff


	//   ....[29]....
        /*01d8*/ 	.word	0xffffffff


	//   ....[30]....
        /*01dc*/ 	.word	0xffffffff


	//   ....[31]....
        /*01e0*/ 	.word	0xffffffff


	//   ....[32]....
        /*01e4*/ 	.word	0xffffffff


	//   ....[33]....
        /*01e8*/ 	.word	0xffffffff


	//   ....[34]....
        /*01ec*/ 	.word	0xffffffff


	//   ....[35]....
        /*01f0*/ 	.word	0xffffffff


	//   ....[36]....
        /*01f4*/ 	.word	0xffffffff


	//   ....[37]....
        /*01f8*/ 	.word	0xffffffff


	//   ....[38]....
        /*01fc*/ 	.word	0xffffffff


	//   ....[39]....
        /*0200*/ 	.word	0xffffffff


	//   ....[40]....
        /*0204*/ 	.word	0xffffffff


	//   ....[41]....
        /*0208*/ 	.word	0xffffffff


	//   ....[42]....
        /*020c*/ 	.word	0xffffffff


	//   ....[43]....
        /*0210*/ 	.word	0xffffffff


	//   ....[44]....
        /*0214*/ 	.word	0xffffffff


	//   ....[45]....
        /*0218*/ 	.word	0xffffffff


	//   ....[46]....
        /*021c*/ 	.word	0xffffffff


	//   ....[47]....
        /*0220*/ 	.word	0xffffffff


	//   ....[48]....
        /*0224*/ 	.word	0xffffffff


	//   ....[49]....
        /*0228*/ 	.word	0xffffffff


	//   ....[50]....
        /*022c*/ 	.word	0xffffffff


	//   ....[51]....
        /*0230*/ 	.word	0xffffffff


	//   ....[52]....
        /*0234*/ 	.word	0xffffffff


	//   ....[53]....
        /*0238*/ 	.word	0xffffffff


	//   ....[54]....
        /*023c*/ 	.word	0xffffffff


	//   ....[55]....
        /*0240*/ 	.word	0xffffffff


	//   ....[56]....
        /*0244*/ 	.word	0xffffffff


	//   ....[57]....
        /*0248*/ 	.word	0xffffffff


	//   ....[58]....
        /*024c*/ 	.word	0xffffffff


	//   ....[59]....
        /*0250*/ 	.word	0xffffffff


	//   ....[60]....
        /*0254*/ 	.word	0xffffffff


	//   ....[61]....
        /*0258*/ 	.word	0xffffffff


	//   ....[62]....
        /*025c*/ 	.word	0xffffffff


	//   ....[63]....
        /*0260*/ 	.word	0xffffffff


	//   ....[64]....
        /*0264*/ 	.word	0xffffffff


	//   ....[65]....
        /*0268*/ 	.word	0xffffffff


	//   ....[66]....
        /*026c*/ 	.word	0xffffffff


	//   ....[67]....
        /*0270*/ 	.word	0xffffffff


	//   ....[68]....
        /*0274*/ 	.word	0xffffffff


	//   ....[69]....
        /*0278*/ 	.word	0xffffffff


	//   ....[70]....
        /*027c*/ 	.word	0xffffffff


	//   ....[71]....
        /*0280*/ 	.word	0xffffffff


	//   ....[72]....
        /*0284*/ 	.word	0xffffffff


	//   ....[73]....
        /*0288*/ 	.word	0xffffffff


	//   ....[74]....
        /*028c*/ 	.word	0xffffffff


	//   ....[75]....
        /*0290*/ 	.word	0xffffffff


	//   ....[76]....
        /*0294*/ 	.word	0xffffffff


	//   ....[77]....
        /*0298*/ 	.word	0xffffffff


	//   ....[78]....
        /*029c*/ 	.word	0xffffffff


	//   ....[79]....
        /*02a0*/ 	.word	0xffffffff


	//   ....[80]....
        /*02a4*/ 	.word	0xffffffff


	//   ....[81]....
        /*02a8*/ 	.word	0xffffffff


	//   ....[82]....
        /*02ac*/ 	.word	0xffffffff


	//   ....[83]....
        /*02b0*/ 	.word	0xffffffff


	//   ....[84]....
        /*02b4*/ 	.word	0xffffffff


	//   ....[85]....
        /*02b8*/ 	.word	0xffffffff


	//   ....[86]....
        /*02bc*/ 	.word	0xffffffff


	//   ....[87]....
        /*02c0*/ 	.word	0xffffffff


	//   ....[88]....
        /*02c4*/ 	.word	0xffffffff


	//   ....[89]....
        /*02c8*/ 	.word	0xffffffff


	//   ....[90]....
        /*02cc*/ 	.word	0xffffffff


	//   ....[91]....
        /*02d0*/ 	.word	0xffffffff


	//   ....[92]....
        /*02d4*/ 	.word	0xffffffff


	//   ....[93]....
        /*02d8*/ 	.word	0xffffffff


	//   ....[94]....
        /*02dc*/ 	.word	0xffffffff


	//   ....[95]....
        /*02e0*/ 	.word	0xffffffff


	//   ....[96]....
        /*02e4*/ 	.word	0xffffffff


	//   ....[97]....
        /*02e8*/ 	.word	0xffffffff


	//   ....[98]....
        /*02ec*/ 	.word	0xffffffff


	//   ....[99]....
        /*02f0*/ 	.word	0xffffffff


	//   ....[100]....
        /*02f4*/ 	.word	0xffffffff


	//   ....[101]....
        /*02f8*/ 	.word	0xffffffff


	//   ....[102]....
        /*02fc*/ 	.word	0xffffffff


	//   ....[103]....
        /*0300*/ 	.word	0xffffffff


	//   ....[104]....
        /*0304*/ 	.word	0xffffffff


	//   ....[105]....
        /*0308*/ 	.word	0xffffffff


	//   ....[106]....
        /*030c*/ 	.word	0xffffffff


	//   ....[107]....
        /*0310*/ 	.word	0xffffffff


	//   ....[108]....
        /*0314*/ 	.word	0xffffffff


	//   ....[109]....
        /*0318*/ 	.word	0xffffffff


	//   ....[110]....
        /*031c*/ 	.word	0xffffffff


	//   ....[111]....
        /*0320*/ 	.word	0xffffffff


	//   ....[112]....
        /*0324*/ 	.word	0xffffffff


	//   ....[113]....
        /*0328*/ 	.word	0xffffffff


	//   ....[114]....
        /*032c*/ 	.word	0xffffffff


	//   ....[115]....
        /*0330*/ 	.word	0xffffffff


	//   ....[116]....
        /*0334*/ 	.word	0xffffffff


	//   ....[117]....
        /*0338*/ 	.word	0xffffffff


	//   ....[118]....
        /*033c*/ 	.word	0xffffffff


	//   ....[119]....
        /*0340*/ 	.word	0xffffffff


	//   ....[120]....
        /*0344*/ 	.word	0xffffffff


	//   ....[121]....
        /*0348*/ 	.word	0xffffffff


	//   ....[122]....
        /*034c*/ 	.word	0xffffffff


	//   ....[123]....
        /*0350*/ 	.word	0xffffffff


	//   ....[124]....
        /*0354*/ 	.word	0xffffffff


	//   ....[125]....
        /*0358*/ 	.word	0xffffffff


	//   ....[126]....
        /*035c*/ 	.word	0xffffffff


	//   ....[127]....
        /*0360*/ 	.word	0xffffffff


	//   ....[128]....
        /*0364*/ 	.word	0xffffffff


	//   ....[129]....
        /*0368*/ 	.word	0xffffffff


	//   ....[130]....
        /*036c*/ 	.word	0xffffffff


	//   ....[131]....
        /*0370*/ 	.word	0xffffffff


	//   ....[132]....
        /*0374*/ 	.word	0xffffffff


	//   ....[133]....
        /*0378*/ 	.word	0xffffffff


	//   ....[134]....
        /*037c*/ 	.word	0xffffffff


	//   ....[135]....
        /*0380*/ 	.word	0xffffffff


	//   ....[136]....
        /*0384*/ 	.word	0xffffffff


	//   ....[137]....
        /*0388*/ 	.word	0x0500000f


	//   ....[138]....
        /*038c*/ 	.word	0x0500000f


	//   ....[139]....
        /*0390*/ 	.word	0x0500000f


	//   ....[140]....
        /*0394*/ 	.word	0x0500000f


	//   ....[141]....
        /*0398*/ 	.word	0x0500000f


	//   ....[142]....
        /*039c*/ 	.word	0x0500000f


	//   ....[143]....
        /*03a0*/ 	.word	0x0500000f


	//   ....[144]....
        /*03a4*/ 	.word	0x0500000f


	//   ....[145]....
        /*03a8*/ 	.word	0x0500000f


	//   ....[146]....
        /*03ac*/ 	.word	0x0500000f


	//   ....[147]....
        /*03b0*/ 	.word	0x0500000f


	//   ....[148]....
        /*03b4*/ 	.word	0x0500000f


	//   ....[149]....
        /*03b8*/ 	.word	0x0500000f


	//   ....[150]....
        /*03bc*/ 	.word	0x0500000f


	//   ....[151]....
        /*03c0*/ 	.word	0x0500000f


	//   ....[152]....
        /*03c4*/ 	.word	0x0500000f


	//   ....[153]....
        /*03c8*/ 	.word	0x0500000f


	//   ....[154]....
        /*03cc*/ 	.word	0x0500000f


	//   ....[155]....
        /*03d0*/ 	.word	0x0500000f


	//   ....[156]....
        /*03d4*/ 	.word	0x0500000f


	//   ....[157]....
        /*03d8*/ 	.word	0x0500000f


	//   ....[158]....
        /*03dc*/ 	.word	0x0500000f


	//   ....[159]....
        /*03e0*/ 	.word	0x0500000f


	//   ....[160]....
        /*03e4*/ 	.word	0x0500000f


	//   ....[161]....
        /*03e8*/ 	.word	0x0500000f


	//   ....[162]....
        /*03ec*/ 	.word	0x0500000f


	//   ....[163]....
        /*03f0*/ 	.word	0x0500000f


	//   ....[164]....
        /*03f4*/ 	.word	0x0500000f


	//   ....[165]....
        /*03f8*/ 	.word	0x0500000f


	//   ....[166]....
        /*03fc*/ 	.word	0x0500000f


	//   ....[167]....
        /*0400*/ 	.word	0x0500000f


	//   ....[168]....
        /*0404*/ 	.word	0x0500000f


	//   ....[169]....
        /*0408*/ 	.word	0x0500000f


	//   ....[170]....
        /*040c*/ 	.word	0x0500000f


	//   ....[171]....
        /*0410*/ 	.word	0x0500000f


	//   ....[172]....
        /*0414*/ 	.word	0x0500000f


	//   ....[173]....
        /*0418*/ 	.word	0x0500000f


	//   ....[174]....
        /*041c*/ 	.word	0x0500000f


	//   ....[175]....
        /*0420*/ 	.word	0x0500000f


	//   ....[176]....
        /*0424*/ 	.word	0x0500000f


	//   ....[177]....
        /*0428*/ 	.word	0x0500000f


	//   ....[178]....
        /*042c*/ 	.word	0x0500000f


	//   ....[179]....
        /*0430*/ 	.word	0x0500000f


	//   ....[180]....
        /*0434*/ 	.word	0x0500000f


	//   ....[181]....
        /*0438*/ 	.word	0x0500000f


	//   ....[182]....
        /*043c*/ 	.word	0x0500000f


	//   ....[183]....
        /*0440*/ 	.word	0x0500000f


	//   ....[184]....
        /*0444*/ 	.word	0x0500000f


	//   ....[185]....
        /*0448*/ 	.word	0x0500000f


	//   ....[186]....
        /*044c*/ 	.word	0x0500000f


	//   ....[187]....
        /*0450*/ 	.word	0x0500000f


	//   ....[188]....
        /*0454*/ 	.word	0x0500000f


	//   ....[189]....
        /*0458*/ 	.word	0x0500000f


	//   ....[190]....
        /*045c*/ 	.word	0x0500000f


	//   ....[191]....
        /*0460*/ 	.word	0x0500000f


	//   ....[192]....
        /*0464*/ 	.word	0x0500000f


	//   ....[193]....
        /*0468*/ 	.word	0x0500000f


	//   ....[194]....
        /*046c*/ 	.word	0x0500000f


	//   ....[195]....
        /*0470*/ 	.word	0x0500000f


	//   ....[196]....
        /*0474*/ 	.word	0x0500000f


	//   ....[197]....
        /*0478*/ 	.word	0x0500000f


	//   ....[198]....
        /*047c*/ 	.word	0x0500000f


	//   ....[199]....
        /*0480*/ 	.word	0x0500000f


	//   ....[200]....
        /*0484*/ 	.word	0x0500000f


	//   ....[201]....
        /*0488*/ 	.word	0x0500000f


	//   ....[202]....
        /*048c*/ 	.word	0x0500000f


	//   ....[203]....
        /*0490*/ 	.word	0x0500000f


	//   ....[204]....
        /*0494*/ 	.word	0x0500000f


	//   ....[205]....
        /*0498*/ 	.word	0x0500000f


	//   ....[206]....
        /*049c*/ 	.word	0x0500000f


	//   ....[207]....
        /*04a0*/ 	.word	0x0500000f


	//   ....[208]....
        /*04a4*/ 	.word	0x0500000f


	//   ....[209]....
        /*04a8*/ 	.word	0x0500000f


	//   ....[210]....
        /*04ac*/ 	.word	0x0500000f


	//   ....[211]....
        /*04b0*/ 	.word	0x0500000f


	//   ....[212]....
        /*04b4*/ 	.word	0x0500000f


	//   ....[213]....
        /*04b8*/ 	.word	0x0500000f


	//   ....[214]....
        /*04bc*/ 	.word	0x0500000f


	//   ....[215]....
        /*04c0*/ 	.word	0x0500000f


	//   ....[216]....
        /*04c4*/ 	.word	0x0500000f


	//   ....[217]....
        /*04c8*/ 	.word	0x0500000f


	//   ....[218]....
        /*04cc*/ 	.word	0x0500000f


	//   ....[219]....
        /*04d0*/ 	.word	0x0500000f


	//----- nvinfo : EIATTR_COOP_GROUP_INSTR_OFFSETS
	.align		4
.L_114:
        /*04d4*/ 	.byte	0x04, 0x28
        /*04d6*/ 	.short	(.L_116 - .L_115)


	//   ....[0]....
.L_115:
        /*04d8*/ 	.word	0x00000070


	//   ....[1]....
        /*04dc*/ 	.word	0x000000b0


	//   ....[2]....
        /*04e0*/ 	.word	0x000002d0


	//   ....[3]....
        /*04e4*/ 	.word	0x00000430


	//   ....[4]....
        /*04e8*/ 	.word	0x00000550


	//   ....[5]....
        /*04ec*/ 	.word	0x000006b0


	//   ....[6]....
        /*04f0*/ 	.word	0x00001230


	//   ....[7]....
        /*04f4*/ 	.word	0x00002250


	//   ....[8]....
        /*04f8*/ 	.word	0x000022b0


	//   ....[9]....
        /*04fc*/ 	.word	0x00002750


	//   ....[10]....
        /*0500*/ 	.word	0x000027d0


	//   ....[11]....
        /*0504*/ 	.word	0x00004400


	//   ....[12]....
        /*0508*/ 	.word	0x00004410


	//   ....[13]....
        /*050c*/ 	.word	0x00004450


	//   ....[14]....
        /*0510*/ 	.word	0x00004460


	//   ....[15]....
        /*0514*/ 	.word	0x00005570


	//   ....[16]....
        /*0518*/ 	.word	0x000055b0


	//   ....[17]....
        /*051c*/ 	.word	0x00005690


	//   ....[18]....
        /*0520*/ 	.word	0x000056a0


	//   ....[19]....
        /*0524*/ 	.word	0x000068b0


	//   ....[20]....
        /*0528*/ 	.word	0x000068f0


	//   ....[21]....
        /*052c*/ 	.word	0x00006930


	//   ....[22]....
        /*0530*/ 	.word	0x00006970


	//   ....[23]....
        /*0534*/ 	.word	0x00006ef0


	//   ....[24]....
        /*0538*/ 	.word	0x00006f20


	//   ....[25]....
        /*053c*/ 	.word	0x00006fe0


	//   ....[26]....
        /*0540*/ 	.word	0x00007000


	//   ....[27]....
        /*0544*/ 	.word	0x000070c0


	//   ....[28]....
        /*0548*/ 	.word	0x000070e0


	//   ....[29]....
        /*054c*/ 	.word	0x000071b0


	//   ....[30]....
        /*0550*/ 	.word	0x000071d0


	//   ....[31]....
        /*0554*/ 	.word	0x000079f0


	//   ....[32]....
        /*0558*/ 	.word	0x00007a00


	//   ....[33]....
        /*055c*/ 	.word	0x00007ac0


	//   ....[34]....
        /*0560*/ 	.word	0x00007ae0


	//   ....[35]....
        /*0564*/ 	.word	0x00007ba0


	//   ....[36]....
        /*0568*/ 	.word	0x00007bc0


	//   ....[37]....
        /*056c*/ 	.word	0x00007c90


	//   ....[38]....
        /*0570*/ 	.word	0x00007cb0


	//   ....[39]....
        /*0574*/ 	.word	0x00007df0


	//   ....[40]....
        /*0578*/ 	.word	0x00007fc0


	//   ....[41]....
        /*057c*/ 	.word	0x00007ff0


	//   ....[42]....
        /*0580*/ 	.word	0x00008020


	//   ....[43]....
        /*0584*/ 	.word	0x00008050


	//   ....[44]....
        /*0588*/ 	.word	0x00008080


	//   ....[45]....
        /*058c*/ 	.word	0x000080b0


	//   ....[46]....
        /*0590*/ 	.word	0x00008200


	//   ....[47]....
        /*0594*/ 	.word	0x00008230


	//   ....[48]....
        /*0598*/ 	.word	0x00008260


	//   ....[49]....
        /*059c*/ 	.word	0x00008290


	//   ....[50]....
        /*05a0*/ 	.word	0x000082c0


	//   ....[51]....
        /*05a4*/ 	.word	0x000082f0


	//   ....[52]....
        /*05a8*/ 	.word	0x00008380


	//   ....[53]....
        /*05ac*/ 	.word	0x000083b0


	//   ....[54]....
        /*05b0*/ 	.word	0x00008430


	//   ....[55]....
        /*05b4*/ 	.word	0x00009a40


	//   ....[56]....
        /*05b8*/ 	.word	0x00009a60


	//   ....[57]....
        /*05bc*/ 	.word	0x00009b10


	//   ....[58]....
        /*05c0*/ 	.word	0x00009b30


	//   ....[59]....
        /*05c4*/ 	.word	0x00009bd0


	//   ....[60]....
        /*05c8*/ 	.word	0x00009bf0


	//   ....[61]....
        /*05cc*/ 	.word	0x00009c90


	//   ....[62]....
        /*05d0*/ 	.word	0x00009cb0


	//   ....[63]....
        /*05d4*/ 	.word	0x00009d50


	//   ....[64]....
        /*05d8*/ 	.word	0x00009d70


	//   ....[65]....
        /*05dc*/ 	.word	0x00009d80


	//   ....[66]....
        /*05e0*/ 	.word	0x00009e10


	//   ....[67]....
        /*05e4*/ 	.word	0x0000a5a0


	//   ....[68]....
        /*05e8*/ 	.word	0x0000a5d0


	//   ....[69]....
        /*05ec*/ 	.word	0x0000a5f0


	//   ....[70]....
        /*05f0*/ 	.word	0x0000a680


	//   ....[71]....
        /*05f4*/ 	.word	0x0000a690


	//   ....[72]....
        /*05f8*/ 	.word	0x0000a730


	//   ....[73]....
        /*05fc*/ 	.word	0x0000a740


	//   ....[74]....
        /*0600*/ 	.word	0x0000a7e0


	//   ....[75]....
        /*0604*/ 	.word	0x0000a7f0


	//   ....[76]....
        /*0608*/ 	.word	0x0000a890


	//   ....[77]....
        /*060c*/ 	.word	0x0000a8a0


	//   ....[78]....
        /*0610*/ 	.word	0x0000a940


	//   ....[79]....
        /*0614*/ 	.word	0x0000a950


	//   ....[80]....
        /*0618*/ 	.word	0x0000a9f0


	//   ....[81]....
        /*061c*/ 	.word	0x0000aa00


	//   ....[82]....
        /*0620*/ 	.word	0x0000aa10


	//   ....[83]....
        /*0624*/ 	.word	0x0000b1f0


	//   ....[84]....
        /*0628*/ 	.word	0x0000b200


	//   ....[85]....
        /*062c*/ 	.word	0x0000b220


	//   ....[86]....
        /*0630*/ 	.word	0x0000b2a0


	//   ....[87]....
        /*0634*/ 	.word	0x0000b2b0


	//   ....[88]....
        /*0638*/ 	.word	0x0000b310


	//   ....[89]....
        /*063c*/ 	.word	0x0000b340


	//   ....[90]....
        /*0640*/ 	.word	0x0000b380


	//   ....[91]....
        /*0644*/ 	.word	0x0000b3b0


	//   ....[92]....
        /*0648*/ 	.word	0x0000b3f0


	//   ....[93]....
        /*064c*/ 	.word	0x0000b420


	//   ....[94]....
        /*0650*/ 	.word	0x0000b460


	//   ....[95]....
        /*0654*/ 	.word	0x0000b6e0


	//   ....[96]....
        /*0658*/ 	.word	0x0000b700


	//   ....[97]....
        /*065c*/ 	.word	0x0000b790


	//   ....[98]....
        /*0660*/ 	.word	0x0000b7a0


	//   ....[99]....
        /*0664*/ 	.word	0x0000b810


	//   ....[100]....
        /*0668*/ 	.word	0x0000b820


	//   ....[101]....
        /*066c*/ 	.word	0x0000b890


	//   ....[102]....
        /*0670*/ 	.word	0x0000b8a0


	//   ....[103]....
        /*0674*/ 	.word	0x0000b910


	//   ....[104]....
        /*0678*/ 	.word	0x0000b920


	//   ....[105]....
        /*067c*/ 	.word	0x0000b930


	//   ....[106]....
        /*0680*/ 	.word	0x0000b9a0


	//   ....[107]....
        /*0684*/ 	.word	0x0000bf30


	//   ....[108]....
        /*0688*/ 	.word	0x0000bf50


	//   ....[109]....
        /*068c*/ 	.word	0x0000bf60


	//   ....[110]....
        /*0690*/ 	.word	0x0000bf70


	//   ....[111]....
        /*0694*/ 	.word	0x0000bfe0


	//   ....[112]....
        /*0698*/ 	.word	0x0000c000


	//   ....[113]....
        /*069c*/ 	.word	0x0000c070


	//   ....[114]....
        /*06a0*/ 	.word	0x0000c090


	//   ....[115]....
        /*06a4*/ 	.word	0x0000c0f0


	//   ....[116]....
        /*06a8*/ 	.word	0x0000c110


	//   ....[117]....
        /*06ac*/ 	.word	0x0000c160


	//   ....[118]....
        /*06b0*/ 	.word	0x0000c180


	//   ....[119]....
        /*06b4*/ 	.word	0x0000c580


	//   ....[120]....
        /*06b8*/ 	.word	0x0000c5d0


	//   ....[121]....
        /*06bc*/ 	.word	0x0000c600


	//   ....[122]....
        /*06c0*/ 	.word	0x0000c610


	//   ....[123]....
        /*06c4*/ 	.word	0x0000c640


	//   ....[124]....
        /*06c8*/ 	.word	0x0000c670


	//   ....[125]....
        /*06cc*/ 	.word	0x0000c6a0


	//   ....[126]....
        /*06d0*/ 	.word	0x0000c6d0


	//   ....[127]....
        /*06d4*/ 	.word	0x0000c850


	//   ....[128]....
        /*06d8*/ 	.word	0x0000c880


	//   ....[129]....
        /*06dc*/ 	.word	0x0000c8b0


	//   ....[130]....
        /*06e0*/ 	.word	0x0000c8e0


	//   ....[131]....
        /*06e4*/ 	.word	0x0000c910


	//   ....[132]....
        /*06e8*/ 	.word	0x0000c940


	//   ....[133]....
        /*06ec*/ 	.word	0x0000ca00


	//   ....[134]....
        /*06f0*/ 	.word	0x0000ca20


	//   ....[135]....
        /*06f4*/ 	.word	0x0000ca90


	//   ....[136]....
        /*06f8*/ 	.word	0x0000cf00


	//   ....[137]....
        /*06fc*/ 	.word	0x0000d3e0


	//   ....[138]....
        /*0700*/ 	.word	0x0000d4d0


	//   ....[139]....
        /*0704*/ 	.word	0x0000d570


	//   ....[140]....
        /*0708*/ 	.word	0x0000d5d0


	//   ....[141]....
        /*070c*/ 	.word	0x0000d6f0


	//   ....[142]....
        /*0710*/ 	.word	0x0000d750


	//   ....[143]....
        /*0714*/ 	.word	0x0000d860


	//   ....[144]....
        /*0718*/ 	.word	0x0000d8d0


	//   ....[145]....
        /*071c*/ 	.word	0x0000d9e0


	//   ....[146]....
        /*0720*/ 	.word	0x0000da50


	//   ....[147]....
        /*0724*/ 	.word	0x0000db60


	//   ....[148]....
        /*0728*/ 	.word	0x0000dbd0


	//   ....[149]....
        /*072c*/ 	.word	0x0000dc70


	//   ....[150]....
        /*0730*/ 	.word	0x0000dd80


	//   ....[151]....
        /*0734*/ 	.word	0x0000dde0


	//   ....[152]....
        /*0738*/ 	.word	0x0000de40


	//   ....[153]....
        /*073c*/ 	.word	0x0000df40


	//   ....[154]....
        /*0740*/ 	.word	0x0000dfa0


	//   ....[155]....
        /*0744*/ 	.word	0x0000e0b0


	//   ....[156]....
        /*0748*/ 	.word	0x0000e110


	//   ....[157]....
        /*074c*/ 	.word	0x0000e220


	//   ....[158]....
        /*0750*/ 	.word	0x0000e280


	//   ....[159]....
        /*0754*/ 	.word	0x0000e390


	//   ....[160]....
        /*0758*/ 	.word	0x0000e3f0


	//   ....[161]....
        /*075c*/ 	.word	0x0000e500


	//   ....[162]....
        /*0760*/ 	.word	0x0000e560


	//   ....[163]....
        /*0764*/ 	.word	0x0000e670


	//   ....[164]....
        /*0768*/ 	.word	0x0000e6d0


	//   ....[165]....
        /*076c*/ 	.word	0x0000e7c0


	//   ....[166]....
        /*0770*/ 	.word	0x0000e8f0


	//   ....[167]....
        /*0774*/ 	.word	0x0000e9a0


	//   ....[168]....
        /*0778*/ 	.word	0x0000ea10


	//   ....[169]....
        /*077c*/ 	.word	0x0000eb00


	//   ....[170]....
        /*0780*/ 	.word	0x0000eb60


	//   ....[171]....
        /*0784*/ 	.word	0x0000ec30


	//   ....[172]....
        /*0788*/ 	.word	0x0000ec90


	//   ....[173]....
        /*078c*/ 	.word	0x0000ed60


	//   ....[174]....
        /*0790*/ 	.word	0x0000edc0


	//   ....[175]....
        /*0794*/ 	.word	0x0000ee90


	//   ....[176]....
        /*0798*/ 	.word	0x0000eef0


	//   ....[177]....
        /*079c*/ 	.word	0x0000efc0


	//   ....[178]....
        /*07a0*/ 	.word	0x0000f0b0


	//   ....[179]....
        /*07a4*/ 	.word	0x0000f150


	//   ....[180]....
        /*07a8*/ 	.word	0x0000f1b0


	//   ....[181]....
        /*07ac*/ 	.word	0x0000f2a0


	//   ....[182]....
        /*07b0*/ 	.word	0x0000f300


	//   ....[183]....
        /*07b4*/ 	.word	0x0000f3e0


	//   ....[184]....
        /*07b8*/ 	.word	0x0000f440


	//   ....[185]....
        /*07bc*/ 	.word	0x0000f520


	//   ....[186]....
        /*07c0*/ 	.word	0x0000f580


	//   ....[187]....
        /*07c4*/ 	.word	0x0000f660


	//   ....[188]....
        /*07c8*/ 	.word	0x0000f6c0


	//   ....[189]....
        /*07cc*/ 	.word	0x0000f790


	//   ....[190]....
        /*07d0*/ 	.word	0x0000f8c0


	//   ....[191]....
        /*07d4*/ 	.word	0x0000f990


	//   ....[192]....
        /*07d8*/ 	.word	0x0000fa50


	//   ....[193]....
        /*07dc*/ 	.word	0x0000fb20


	//   ....[194]....
        /*07e0*/ 	.word	0x0000fb80


	//   ....[195]....
        /*07e4*/ 	.word	0x0000fc50


	//   ....[196]....
        /*07e8*/ 	.word	0x0000fcb0


	//   ....[197]....
        /*07ec*/ 	.word	0x0000fd90


	//   ....[198]....
        /*07f0*/ 	.word	0x0000fdf0


	//   ....[199]....
        /*07f4*/ 	.word	0x0000fec0


	//   ....[200]....
        /*07f8*/ 	.word	0x0000ff20


	//   ....[201]....
        /*07fc*/ 	.word	0x0000ffe0


	//   ....[202]....
        /*0800*/ 	.word	0x00010070


	//   ....[203]....
        /*0804*/ 	.word	0x00010110


	//   ....[204]....
        /*0808*/ 	.word	0x00010230


	//   ....[205]....
        /*080c*/ 	.word	0x000102a0


	//   ....[206]....
        /*0810*/ 	.word	0x00010310


	//   ....[207]....
        /*0814*/ 	.word	0x00010380


	//   ....[208]....
        /*0818*/ 	.word	0x000103f0


	//   ....[209]....
        /*081c*/ 	.word	0x00010470


	//   ....[210]....
        /*0820*/ 	.word	0x00010500


	//   ....[211]....
        /*0824*/ 	.word	0x00010590


	//   ....[212]....
        /*0828*/ 	.word	0x00010600


	//   ....[213]....
        /*082c*/ 	.word	0x00010670


	//   ....[214]....
        /*0830*/ 	.word	0x000106e0


	//   ....[215]....
        /*0834*/ 	.word	0x00010760


	//   ....[216]....
        /*0838*/ 	.word	0x000107d0


	//   ....[217]....
        /*083c*/ 	.word	0x00010870


	//   ....[218]....
        /*0840*/ 	.word	0x00010900


	//   ....[219]....
        /*0844*/ 	.word	0x00010a20


	//----- nvinfo : EIATTR_REG_RECONFIG
	.align		4
.L_116:
        /*0848*/ 	.byte	0x01, 0x54
	.zero		2


	//----- nvinfo : EIATTR_SYSCALL_OFFSETS
	.align		4
        /*084c*/ 	.byte	0x04, 0x46
        /*084e*/ 	.short	(.L_118 - .L_117)


	//   ....[0]....
.L_117:
        /*0850*/ 	.word	0x00001410


	//   ....[1]....
        /*0854*/ 	.word	0x00008f90


	//   ....[2]....
        /*0858*/ 	.word	0x000090e0


	//   ....[3]....
        /*085c*/ 	.word	0x000091d0


	//   ....[4]....
        /*0860*/ 	.word	0x0000a1b0


	//----- nvinfo : EIATTR_MBARRIER_INSTR_OFFSETS
	.align		4
.L_118:
        /*0864*/ 	.byte	0x04, 0x39
        /*0866*/ 	.short	(.L_120 - .L_119)


	//   ....[0]....
.L_119:
        /*0868*/ 	.word	0x00000180
        /*086c*/ 	.word	0x000000ff
        /*0870*/ 	.word	0x0002a800
        /*0874*/ 	.short	0x0100
        /*0876*/ 	.byte	0x08
	.zero		1


	//   ....[1]....
        /*0878*/ 	.word	0x00000190
        /*087c*/ 	.word	0x000000ff
        /*0880*/ 	.word	0x0002a820
        /*0884*/ 	.short	0x0100
        /*0886*/ 	.byte	0x08
	.zero		1


	//   ....[2]....
        /*0888*/ 	.word	0x00000280
        /*088c*/ 	.word	0x000000ff
        /*0890*/ 	.word	0x0002a830
        /*0894*/ 	.short	0x0100
        /*0896*/ 	.byte	0x08
	.zero		1


	//   ....[3]....
        /*0898*/ 	.word	0x00000290
        /*089c*/ 	.word	0x000000ff
        /*08a0*/ 	.word	0x0002a840
        /*08a4*/ 	.short	0x0100
        /*08a6*/ 	.byte	0x08
	.zero		1


	//   ....[4]....
        /*08a8*/ 	.word	0x000002a0
        /*08ac*/ 	.word	0x000000ff
        /*08b0*/ 	.word	0x0002a838
        /*08b4*/ 	.short	0x0100
        /*08b6*/ 	.byte	0x08
	.zero		1


	//   ....[5]....
        /*08b8*/ 	.word	0x000002b0
        /*08bc*/ 	.word	0x000000ff
        /*08c0*/ 	.word	0x0002a848
        /*08c4*/ 	.short	0x0100
        /*08c6*/ 	.byte	0x08
	.zero		1


	//   ....[6]....
        /*08c8*/ 	.word	0x000003e0
        /*08cc*/ 	.word	0x000000ff
        /*08d0*/ 	.word	0x0002a850
        /*08d4*/ 	.short	0x0100
        /*08d6*/ 	.byte	0x08
	.zero		1


	//   ....[7]....
        /*08d8*/ 	.word	0x000003f0
        /*08dc*/ 	.word	0x000000ff
        /*08e0*/ 	.word	0x0002a860
        /*08e4*/ 	.short	0x0100
        /*08e6*/ 	.byte	0x08
	.zero		1


	//   ....[8]....
        /*08e8*/ 	.word	0x00000400
        /*08ec*/ 	.word	0x000000ff
        /*08f0*/ 	.word	0x0002a858
        /*08f4*/ 	.short	0x0100
        /*08f6*/ 	.byte	0x08
	.zero		1


	//   ....[9]....
        /*08f8*/ 	.word	0x00000410
        /*08fc*/ 	.word	0x000000ff
        /*0900*/ 	.word	0x0002a868
        /*0904*/ 	.short	0x0100
        /*0906*/ 	.byte	0x08
	.zero		1


	//   ....[10]....
        /*0908*/ 	.word	0x00000500
        /*090c*/ 	.word	0x000000ff
        /*0910*/ 	.word	0x0002a870
        /*0914*/ 	.short	0x0100
        /*0916*/ 	.byte	0x06
	.zero		1


	//   ....[11]....
        /*0918*/ 	.word	0x00000510
        /*091c*/ 	.word	0x000000ff
        /*0920*/ 	.word	0x0002a880
        /*0924*/ 	.short	0x0100
        /*0926*/ 	.byte	0x06
	.zero		1


	//   ....[12]....
        /*0928*/ 	.word	0x00000520
        /*092c*/ 	.word	0x000000ff
        /*0930*/ 	.word	0x0002a878
        /*0934*/ 	.short	0x0100
        /*0936*/ 	.byte	0x06
	.zero		1


	//   ....[13]....
        /*0938*/ 	.word	0x00000530
        /*093c*/ 	.word	0x000000ff
        /*0940*/ 	.word	0x0002a888
        /*0944*/ 	.short	0x0100
        /*0946*/ 	.byte	0x06
	.zero		1


	//   ....[14]....
        /*0948*/ 	.word	0x00000660
        /*094c*/ 	.word	0x000000ff
        /*0950*/ 	.word	0x0002a890
        /*0954*/ 	.short	0x0100
        /*0956*/ 	.byte	0x08
	.zero		1


	//   ....[15]....
        /*0958*/ 	.word	0x00000670
        /*095c*/ 	.word	0x000000ff
        /*0960*/ 	.word	0x0002a8a0
        /*0964*/ 	.short	0x0100
        /*0966*/ 	.byte	0x08
	.zero		1


	//   ....[16]....
        /*0968*/ 	.word	0x00000680
        /*096c*/ 	.word	0x000000ff
        /*0970*/ 	.word	0x0002a898
        /*0974*/ 	.short	0x0100
        /*0976*/ 	.byte	0x08
	.zero		1


	//   ....[17]....
        /*0978*/ 	.word	0x00000690
        /*097c*/ 	.word	0x000000ff
        /*0980*/ 	.word	0x0002a8a8
        /*0984*/ 	.short	0x0100
        /*0986*/ 	.byte	0x08
	.zero		1


	//   ....[18]....
        /*0988*/ 	.word	0x000007c0
        /*098c*/ 	.word	0x000000ff
        /*0990*/ 	.word	0x0002a8b0
        /*0994*/ 	.short	0x0100
        /*0996*/ 	.byte	0x08
	.zero		1


	//   ....[19]....
        /*0998*/ 	.word	0x000007d0
        /*099c*/ 	.word	0x000000ff
        /*09a0*/ 	.word	0x0002a8c0
        /*09a4*/ 	.short	0x0100
        /*09a6*/ 	.byte	0x08
	.zero		1


	//   ....[20]....
        /*09a8*/ 	.word	0x000007e0
        /*09ac*/ 	.word	0x000000ff
        /*09b0*/ 	.word	0x0002a8b8
        /*09b4*/ 	.short	0x0100
        /*09b6*/ 	.byte	0x08
	.zero		1


	//   ....[21]....
        /*09b8*/ 	.word	0x000007f0
        /*09bc*/ 	.word	0x000000ff
        /*09c0*/ 	.word	0x0002a8c8
        /*09c4*/ 	.short	0x0100
        /*09c6*/ 	.byte	0x08
	.zero		1


	//   ....[22]....
        /*09c8*/ 	.word	0x00001470
        /*09cc*/ 	.word	0x000000ff
        /*09d0*/ 	.word	0x0002a800
        /*09d4*/ 	.short	0x010a
        /*09d6*/ 	.byte	0x26
	.zero		1


	//   ....[23]....
        /*09d8*/ 	.word	0x000014f0
        /*09dc*/ 	.word	0x00000004
        /*09e0*/ 	.word	0x0002a830
        /*09e4*/ 	.short	0x010a
        /*09e6*/ 	.byte	0x3f
	.zero		1


	//   ....[24]....
        /*09e8*/ 	.word	0x00001540
        /*09ec*/ 	.word	0x00000004
        /*09f0*/ 	.word	0x0002a830
        /*09f4*/ 	.short	0x010a
        /*09f6*/ 	.byte	0x3f
	.zero		1


	//   ....[25]....
        /*09f8*/ 	.word	0x000022c0
        /*09fc*/ 	.word	0x000000ff
        /*0a00*/ 	.word	0x00000000
        /*0a04*/ 	.short	0x0101
        /*0a06*/ 	.byte	0x06
	.zero		1


	//   ....[26]....
        /*0a08*/ 	.word	0x000035c0
        /*0a0c*/ 	.word	0x000000ff
        /*0a10*/ 	.word	0x0002a830
        /*0a14*/ 	.short	0x010a
        /*0a16*/ 	.byte	0x3b
	.zero		1


	//   ....[27]....
        /*0a18*/ 	.word	0x00003600
        /*0a1c*/ 	.word	0x000000ff
        /*0a20*/ 	.word	0x0002a830
        /*0a24*/ 	.short	0x010a
        /*0a26*/ 	.byte	0x3b
	.zero		1


	//   ....[28]....
        /*0a28*/ 	.word	0x00003e30
        /*0a2c*/ 	.word	0x000000ff
        /*0a30*/ 	.word	0x0002a850
        /*0a34*/ 	.short	0x010a
        /*0a36*/ 	.byte	0x06
	.zero		1


	//   ....[29]....
        /*0a38*/ 	.word	0x00003e70
        /*0a3c*/ 	.word	0x000000ff
        /*0a40*/ 	.word	0x0002a850
        /*0a44*/ 	.short	0x010a
        /*0a46*/ 	.byte	0x06
	.zero		1


	//   ....[30]....
        /*0a48*/ 	.word	0x00004170
        /*0a4c*/ 	.word	0x000000ff
        /*0a50*/ 	.word	0x00000000
        /*0a54*/ 	.short	0x0101
        /*0a56*/ 	.byte	0x3b
	.zero		1


	//   ....[31]....
        /*0a58*/ 	.word	0x00004ee0
        /*0a5c*/ 	.word	0x000000ff
        /*0a60*/ 	.word	0x00000000
        /*0a64*/ 	.short	0x0101
        /*0a66*/ 	.byte	0x06
	.zero		1


	//   ....[32]....
        /*0a68*/ 	.word	0x000054e0
        /*0a6c*/ 	.word	0x000000ff
        /*0a70*/ 	.word	0x0002a850
        /*0a74*/ 	.short	0x010a
        /*0a76*/ 	.byte	0x05
	.zero		1


	//   ....[33]....
        /*0a78*/ 	.word	0x00005520
        /*0a7c*/ 	.word	0x000000ff
        /*0a80*/ 	.word	0x0002a850
        /*0a84*/ 	.short	0x010a
        /*0a86*/ 	.byte	0x05
	.zero		1


	//   ....[34]....
        /*0a88*/ 	.word	0x00005a30
        /*0a8c*/ 	.word	0x000000ff
        /*0a90*/ 	.word	0x00000000
        /*0a94*/ 	.short	0x0101
        /*0a96*/ 	.byte	0x04
	.zero		1


	//   ....[35]....
        /*0a98*/ 	.word	0x00006f00
        /*0a9c*/ 	.word	0x00000000
        /*0aa0*/ 	.word	0x00000000
        /*0aa4*/ 	.short	0x0101
        /*0aa6*/ 	.byte	0x3f
	.zero		1


	//   ....[36]....
        /*0aa8*/ 	.word	0x00009800
        /*0aac*/ 	.word	0x00000007
        /*0ab0*/ 	.word	0x0002a840
        /*0ab4*/ 	.short	0x010a
        /*0ab6*/ 	.byte	0x3f
	.zero		1


	//   ....[37]....
        /*0ab8*/ 	.word	0x00009ed0
        /*0abc*/ 	.word	0x00000007
        /*0ac0*/ 	.word	0x0002a830
        /*0ac4*/ 	.short	0x0107
        /*0ac6*/ 	.byte	0x3f
	.zero		1


	//   ....[38]....
        /*0ac8*/ 	.word	0x00009fb0
        /*0acc*/ 	.word	0x00000007
        /*0ad0*/ 	.word	0x0002a830
        /*0ad4*/ 	.short	0x0101
        /*0ad6*/ 	.byte	0x3f
	.zero		1


	//   ....[39]....
        /*0ad8*/ 	.word	0x0000ab60
        /*0adc*/ 	.word	0x00000016
        /*0ae0*/ 	.word	0x0002a800
        /*0ae4*/ 	.short	0x0107
        /*0ae6*/ 	.byte	0x3f
	.zero		1


	//   ....[40]....
        /*0ae8*/ 	.word	0x0000ac60
        /*0aec*/ 	.word	0x00000016
        /*0af0*/ 	.word	0x0002a800
        /*0af4*/ 	.short	0x0101
        /*0af6*/ 	.byte	0x3f
	.zero		1


	//   ....[41]....
        /*0af8*/ 	.word	0x0000ac80
        /*0afc*/ 	.word	0x00000016
        /*0b00*/ 	.word	0x0002a820
        /*0b04*/ 	.short	0x010a
        /*0b06*/ 	.byte	0x3f
	.zero		1


	//   ....[42]....
        /*0b08*/ 	.word	0x0000b000
        /*0b0c*/ 	.word	0x00000006
        /*0b10*/ 	.word	0x0002a840
        /*0b14*/ 	.short	0x010a
        /*0b16*/ 	.byte	0x3f
	.zero		1


	//   ....[43]....
        /*0b18*/ 	.word	0x0000b500
        /*0b1c*/ 	.word	0x00000006
        /*0b20*/ 	.word	0x0002a830
        /*0b24*/ 	.short	0x0107
        /*0b26*/ 	.byte	0x3f
	.zero		1


	//   ....[44]....
        /*0b28*/ 	.word	0x0000b5c0
        /*0b2c*/ 	.word	0x00000006
        /*0b30*/ 	.word	0x0002a830
        /*0b34*/ 	.short	0x0101
        /*0b36*/ 	.byte	0x3f
	.zero		1


	//   ....[45]....
        /*0b38*/ 	.word	0x0000b620
        /*0b3c*/ 	.word	0x00000004
        /*0b40*/ 	.word	0x0002a860
        /*0b44*/ 	.short	0x010a
        /*0b46*/ 	.byte	0x3f
	.zero		1


	//   ....[46]....
        /*0b48*/ 	.word	0x0000ba80
        /*0b4c*/ 	.word	0x00000004
        /*0b50*/ 	.word	0x0002a850
        /*0b54*/ 	.short	0x0107
        /*0b56*/ 	.byte	0x3f
	.zero		1


	//   ....[47]....
        /*0b58*/ 	.word	0x0000bbd0
        /*0b5c*/ 	.word	0x00000004
        /*0b60*/ 	.word	0x0002a850
        /*0b64*/ 	.short	0x0101
        /*0b66*/ 	.byte	0x3f
	.zero		1


	//   ....[48]....
        /*0b68*/ 	.word	0x0000be60
        /*0b6c*/ 	.word	0x00000000
        /*0b70*/ 	.word	0x0002a860
        /*0b74*/ 	.short	0x010a
        /*0b76*/ 	.byte	0x3f
	.zero		1


	//   ....[49]....
        /*0b78*/ 	.word	0x0000c2c0
        /*0b7c*/ 	.word	0x00000000
        /*0b80*/ 	.word	0x0002a850
        /*0b84*/ 	.short	0x0107
        /*0b86*/ 	.byte	0x3f
	.zero		1


	//   ....[50]....
        /*0b88*/ 	.word	0x0000c380
        /*0b8c*/ 	.word	0x00000000
        /*0b90*/ 	.word	0x0002a850
        /*0b94*/ 	.short	0x0101
        /*0b96*/ 	.byte	0x3f
	.zero		1


	//   ....[51]....
        /*0b98*/ 	.word	0x0000ce80
        /*0b9c*/ 	.word	0x00000004
        /*0ba0*/ 	.word	0x0002a820
        /*0ba4*/ 	.short	0x010a
        /*0ba6*/ 	.byte	0x3f
	.zero		1


	//   ....[52]....
        /*0ba8*/ 	.word	0x0000d000
        /*0bac*/ 	.word	0x00000005
        /*0bb0*/ 	.word	0x0002a840
        /*0bb4*/ 	.short	0x010a
        /*0bb6*/ 	.byte	0x3f
	.zero		1


	//   ....[53]....
        /*0bb8*/ 	.word	0x0000d0a0
        /*0bbc*/ 	.word	0x0000001b
        /*0bc0*/ 	.word	0x0002a840
        /*0bc4*/ 	.short	0x010a
        /*0bc6*/ 	.byte	0x3f
	.zero		1


	//   ....[54]....
        /*0bc8*/ 	.word	0x0000d0e0
        /*0bcc*/ 	.word	0x00000005
        /*0bd0*/ 	.word	0x0002a860
        /*0bd4*/ 	.short	0x010a
        /*0bd6*/ 	.byte	0x3f
	.zero		1


	//   ....[55]....
        /*0bd8*/ 	.word	0x0000d120
        /*0bdc*/ 	.word	0x0000001b
        /*0be0*/ 	.word	0x0002a860
        /*0be4*/ 	.short	0x010a
        /*0be6*/ 	.byte	0x3f
	.zero		1


	//   ....[56]....
        /*0be8*/ 	.word	0x0000d190
        /*0bec*/ 	.word	0x00000003
        /*0bf0*/ 	.word	0x0002a800
        /*0bf4*/ 	.short	0x010a
        /*0bf6*/ 	.byte	0x3f
	.zero		1


	//   ....[57]....
        /*0bf8*/ 	.word	0x0000d1e0
        /*0bfc*/ 	.word	0x00000004
        /*0c00*/ 	.word	0x0002a830
        /*0c04*/ 	.short	0x010a
        /*0c06*/ 	.byte	0x3f
	.zero		1


	//   ....[58]....
        /*0c08*/ 	.word	0x0000d240
        /*0c0c*/ 	.word	0x00000003
        /*0c10*/ 	.word	0x0002a830
        /*0c14*/ 	.short	0x010a
        /*0c16*/ 	.byte	0x3f
	.zero		1


	//   ....[59]....
        /*0c18*/ 	.word	0x0000d2a0
        /*0c1c*/ 	.word	0x00000003
        /*0c20*/ 	.word	0x0002a850
        /*0c24*/ 	.short	0x010a
        /*0c26*/ 	.byte	0x3f
	.zero		1


	//   ....[60]....
        /*0c28*/ 	.word	0x0000d300
        /*0c2c*/ 	.word	0x00000008
        /*0c30*/ 	.word	0x0002a850
        /*0c34*/ 	.short	0x010a
        /*0c36*/ 	.byte	0x3f
	.zero		1


	//   ....[61]....
        /*0c38*/ 	.word	0x0000d420
        /*0c3c*/ 	.word	0x00000007
        /*0c40*/ 	.word	0x0002a840
        /*0c44*/ 	.short	0x010a
        /*0c46*/ 	.byte	0x3f
	.zero		1


	//   ....[62]....
        /*0c48*/ 	.word	0x0000e7f0
        /*0c4c*/ 	.word	0x00000016
        /*0c50*/ 	.word	0x0002a820
        /*0c54*/ 	.short	0x010a
        /*0c56*/ 	.byte	0x3f
	.zero		1


	//   ....[63]....
        /*0c58*/ 	.word	0x0000e840
        /*0c5c*/ 	.word	0x00000006
        /*0c60*/ 	.word	0x0002a840
        /*0c64*/ 	.short	0x010a
        /*0c66*/ 	.byte	0x3f
	.zero		1


	//   ....[64]....
        /*0c68*/ 	.word	0x0000f000
        /*0c6c*/ 	.word	0x00000004
        /*0c70*/ 	.word	0x0002a860
        /*0c74*/ 	.short	0x010a
        /*0c76*/ 	.byte	0x3f
	.zero		1


	//   ....[65]....
        /*0c78*/ 	.word	0x0000f810
        /*0c7c*/ 	.word	0x00000000
        /*0c80*/ 	.word	0x0002a860
        /*0c84*/ 	.short	0x010a
        /*0c86*/ 	.byte	0x3f
	.zero		1


	//   ....[66]....
        /*0c88*/ 	.word	0x00010940
        /*0c8c*/ 	.word	0x00000004
        /*0c90*/ 	.word	0x0002a820
        /*0c94*/ 	.short	0x010a
        /*0c96*/ 	.byte	0x3f
	.zero		1


	//   ....[67]....
        /*0c98*/ 	.word	0x00010ae0
        /*0c9c*/ 	.word	0x00000005
        /*0ca0*/ 	.word	0x0002a840
        /*0ca4*/ 	.short	0x010a
        /*0ca6*/ 	.byte	0x3f
	.zero		1


	//   ....[68]....
        /*0ca8*/ 	.word	0x00010b30
        /*0cac*/ 	.word	0x0000001b
        /*0cb0*/ 	.word	0x0002a840
        /*0cb4*/ 	.short	0x010a
        /*0cb6*/ 	.byte	0x3f
	.zero		1


	//   ....[69]....
        /*0cb8*/ 	.word	0x00010b80
        /*0cbc*/ 	.word	0x00000005
        /*0cc0*/ 	.word	0x0002a860
        /*0cc4*/ 	.short	0x010a
        /*0cc6*/ 	.byte	0x3f
	.zero		1


	//----- nvinfo : EIATTR_NUM_MBARRIERS
	.align		4
.L_120:
        /*0cc8*/ 	.byte	0x03, 0x38
        /*0cca*/ 	.short	0x0016


	//----- nvinfo : EIATTR_EXIT_INSTR_OFFSETS
	.align		4
        /*0ccc*/ 	.byte	0x04, 0x1c
        /*0cce*/ 	.short	(.L_122 - .L_121)


	//   ....[0]....
.L_121:
        /*0cd0*/ 	.word	0x00000960


	//   ....[1]....
        /*0cd4*/ 	.word	0x00007da0


	//   ....[2]....
        /*0cd8*/ 	.word	0x0000d170


	//----- nvinfo : EIATTR_MAX_THREADS
	.align		4
.L_122:
        /*0cdc*/ 	.byte	0x04, 0x05
        /*0cde*/ 	.short	(.L_124 - .L_123)
.L_123:
        /*0ce0*/ 	.word	0x00000180
        /*0ce4*/ 	.word	0x00000001
        /*0ce8*/ 	.word	0x00000001


	//----- nvinfo : EIATTR_CRS_STACK_SIZE
	.align		4
.L_124:
        /*0cec*/ 	.byte	0x04, 0x1e
        /*0cee*/ 	.short	(.L_126 - .L_125)
.L_125:
        /*0cf0*/ 	.word	0x00000000


	//----- nvinfo : EIATTR_CBANK_PARAM_SIZE
	.align		4
.L_126:
        /*0cf4*/ 	.byte	0x03, 0x19
        /*0cf6*/ 	.short	0x0af0


	//----- nvinfo : EIATTR_PARAM_CBANK
	.align		4
        /*0cf8*/ 	.byte	0x04, 0x0a
        /*0cfa*/ 	.short	(.L_128 - .L_127)
	.align		4
.L_127:
        /*0cfc*/ 	.word	index@(.nv.constant0._ZN7cutlass13device_kernelIN5flash11enable_sm90INS1_16FlashAttnFwdSm90INS1_25CollectiveMainloopFwdSm90ILi2EN4cute5tupleIJNS5_1CILi1EEES8_S8_EEENS6_IJNS7_ILi128EEENS7_ILi96EEENS7_ILi192EEEEEELi128ENS_10bfloat16_tEfNS_4arch4Sm90ELb0ELb0ELb0ELb1ELb1ELb0ELb0ELb1ELb1ELb1ELb0ELb0EEENS1_21CollectiveEpilogueFwdINS6_IJSA_SA_SB_EEES9_SE_SG_Li256ELb1ELb1ELb0ELb0EEENS1_36VarlenDynamicPersistentTileSchedulerILi128ELi96ELi256ELi128ELb0ELb1ELb1ELb0ELb1ELb1EEEEEEEEEvNT_6ParamsE)
        /*0d00*/ 	.short	0x0210
        /*0d02*/ 	.short	0x0af0


	//----- nvinfo : EIATTR_SW_WAR
	.align		4
.L_128:
        /*0d04*/ 	.byte	0x04, 0x36
        /*0d06*/ 	.short	(.L_130 - .L_129)
.L_129:
        /*0d08*/ 	.word	0x00000008
.L_130:


//--------------------- .nv.info._ZN7cutlass13device_kernelIN5flash11enable_sm90INS1_16FlashAttnFwdSm90INS1_25CollectiveMainloopFwdSm90ILi2EN4cute5tupleIJNS5_1CILi1EEES8_S8_EEENS6_IJNS7_ILi128EEENS7_ILi96EEENS7_ILi192EEEEEELi128ENS_10bfloat16_tEfNS_4arch4Sm90ELb0ELb0ELb0ELb1ELb1ELb1ELb0ELb1ELb1ELb1ELb0ELb0EEENS1_21CollectiveEpilogueFwdINS6_IJSA_SA_SB_EEES9_SE_SG_Li256ELb1ELb1ELb0ELb0EEENS1_36VarlenDynamicPersistentTileSchedulerILi128ELi96ELi256ELi128ELb0ELb1ELb1ELb0ELb1ELb1EEEEEEEEEvNT_6ParamsE --------------------------
	.section	.nv.info._ZN7cutlass13device_kernelIN5flash11enable_sm90INS1_16FlashAttnFwdSm90INS1_25CollectiveMainloopFwdSm90ILi2EN4cute5tupleIJNS5_1CILi1EEES8_S8_EEENS6_IJNS7_ILi128EEENS7_ILi96EEENS7_ILi192EEEEEELi128ENS_10bfloat16_tEfNS_4arch4Sm90ELb0ELb0ELb0ELb1ELb1ELb1ELb0ELb1ELb1ELb1ELb0ELb0EEENS1_21CollectiveEpilogueFwdINS6_IJSA_SA_SB_EEES9_SE_SG_Li256ELb1ELb1ELb0ELb0EEENS1_36VarlenDynamicPersistentTileSchedulerILi128ELi96ELi256ELi128ELb0ELb1ELb1ELb0ELb1ELb1EEEEEEEEEvNT_6ParamsE,"",@"SHT_CUDA_INFO"
	.sectionflags	@""
	.align	4


	//----- nvinfo : EIATTR_CUDA_API_VERSION
	.align		4
        /*0000*/ 	.byte	0x04, 0x37
        /*0002*/ 	.short	(.L_132 - .L_131)
.L_131:
        /*0004*/ 	.word	0x00000082


	//----- nvinfo : EIATTR_KPARAM_INFO
	.align		4
.L_132:
        /*0008*/ 	.byte	0x04, 0x17
        /*000a*/ 	.short	(.L_134 - .L_133)
.L_133:
        /*000c*/ 	.word	0x00000000
        /*0010*/ 	.short	0x0000
        /*0012*/ 	.short	0x0070
        /*0014*/ 	.byte	0x00, 0xf0, 0x01, 0x2a


	//----- nvinfo : EIATTR_SPARSE_MMA_MASK
	.align		4
.L_134:
        /*0018*/ 	.byte	0x03, 0x50
        /*001a*/ 	.short	0x0000


	//----- nvinfo : EIATTR_MAXREG_COUNT
	.align		4
        /*001c*/ 	.byte	0x03, 0x1b
        /*001e*/ 	.short	0x00a8


	//----- nvinfo : EIATTR_NUM_BARRIERS
	.align		4
        /*0020*/ 	.byte	0x02, 0x4c
        /*0022*/ 	.byte	0x10
	.zero		1


	//----- nvinfo : EIATTR_EXTERNS
	.align		4
        /*0024*/ 	.byte	0x04, 0x0f
        /*0026*/ 	.short	(.L_136 - .L_135)


	//   ....[0]....
	.align		4
.L_135:
        /*0028*/ 	.word	index@(__assertfail)


	//----- nvinfo : EIATTR_ANNOTATIONS
	.align		4
.L_136:
        /*002c*/ 	.byte	0x04, 0x55
        /*002e*/ 	.short	(.L_138 - .L_137)


	//   ....[0]....
.L_137:
        /* <DEDUP_REMOVED lines=36> */


	//----- nvinfo : EIATTR_MERCURY_ISA_VERSION
	.align		4
.L_138:
        /*0258*/ 	.byte	0x03, 0x5f
        /*025a*/ 	.short	0x0101


	//----- nvinfo : EIATTR_UNUSED_LOAD_BYTE_OFFSET
	.align		4
        /*025c*/ 	.byte	0x04, 0x44
        /*025e*/ 	.short	(.L_140 - .L_139)


	//   ....[0]....
.L_139:
        /*0260*/ 	.word	0x00000a50
        /*0264*/ 	.word	0x0000fff0


	//   ....[1]....
        /*0268*/ 	.word	0x00015ec0
        /*026c*/ 	.word	0x0000fff0


	//----- nvinfo : EIATTR_INT_WARP_WIDE_INSTR_OFFSETS
	.align		4
.L_140:
        /*0270*/ 	.byte	0x04, 0x31
        /*0272*/ 	.short	(.L_142 - .L_141)


	//   ....[0]....
.L_141:
        /*0274*/ 	.word	0x00000130


	//   ....[1]....
        /*0278*/ 	.word	0x00000170


	//   ....[2]....
        /*027c*/ 	.word	0x000001e0


	//   ....[3]....
        /*0280*/ 	.word	0x0001a280


	//   ....[4]....
        /*0284*/ 	.word	0x0001a310


	//   ....[5]....
        /*0288*/ 	.word	0x0001d240


	//   ....[6]....
        /*028c*/ 	.word	0x0001d2d0


	//----- nvinfo : EIATTR_COOP_GROUP_MASK_REGIDS
	.align		4
.L_142:
        /*0290*/ 	.byte	0x04, 0x29
        /*0292*/ 	.short	(.L_144 - .L_143)


	//   ....[0]....
.L_143:
        /*0294*/ 	.word	0xffffffff


	//   ....[1]....
        /*0298*/ 	.word	0xffffffff


	//   ....[2]....
        /*029c*/ 	.word	0xffffffff


	//   ....[3]....
        /*02a0*/ 	.word	0xffffffff


	//   ....[4]....
        /*02a4*/ 	.word	0xffffffff


	//   ....[5]....
        /*02a8*/ 	.word	0xffffffff


	//   ....[6]....
        /*02ac*/ 	.word	0xffffffff


	//   ....[7]....
        /*02b0*/ 	.word	0xffffffff


	//   ....[8]....
        /*02b4*/ 	.word	0xffffffff


	//   ....[9]....
        /*02b8*/ 	.word	0xffffffff


	//   ....[10]....
        /*02bc*/ 	.word	0xffffffff


	//   ....[11]....
        /*02c0*/ 	.word	0xffffffff


	//   ....[12]....
        /*02c4*/ 	.word	0xffffffff


	//   ....[13]....
        /*02c8*/ 	.word	0xffffffff


	//   ....[14]....
        /*02cc*/ 	.word	0xffffffff


	//   ....[15]....
        /*02d0*/ 	.word	0xffffffff


	//   ....[16]....
        /*02d4*/ 	.word	0xffffffff


	//   ....[17]....
        /*02d8*/ 	.word	0xffffffff


	//   ....[18]....
        /*02dc*/ 	.word	0xffffffff


	//   ....[19]....
        /*02e0*/ 	.word	0xffffffff


	//   ....[20]....
        /*02e4*/ 	.word	0xffffffff


	//   ....[21]....
        /*02e8*/ 	.word	0xffffffff


	//   ....[22]....
        /*02ec*/ 	.word	0xffffffff


	//   ....[23]....
        /*02f0*/ 	.word	0xffffffff


	//   ....[24]....
        /*02f4*/ 	.word	0xffffffff


	//   ....[25]....
        /*02f8*/ 	.word	0xffffffff


	//   ....[26]....
        /*02fc*/ 	.word	0xffffffff


	//   ....[27]....
        /*0300*/ 	.word	0xffffffff


	//   ....[28]....
        /*0304*/ 	.word	0xffffffff


	//   ....[29]....
        /*0308*/ 	.word	0xffffffff


	//   ....[30]....
        /*030c*/ 	.word	0xffffffff


	//   ....[31]....
        /*0310*/ 	.word	0xffffffff


	//   ....[32]....
        /*0314*/ 	.word	0xffffffff


	//   ....[33]....
        /*0318*/ 	.word	0xffffffff


	//   ....[34]....
        /*031c*/ 	.word	0xffffffff


	//   ....[35]....
        /*0320*/ 	.word	0xffffffff


	//   ....[36]....
        /*0324*/ 	.word	0xffffffff


	//   ....[37]....
        /*0328*/ 	.word	0xffffffff


	//   ....[38]....
        /*032c*/ 	.word	0xffffffff


	//   ....[39]....
        /*0330*/ 	.word	0xffffffff


	//   ....[40]....
        /*0334*/ 	.word	0xffffffff


	//   ....[41]....
        /*0338*/ 	.word	0xffffffff


	//   ....[42]....
        /*033c*/ 	.word	0xffffffff


	//   ....[43]....
        /*0340*/ 	.word	0xffffffff


	//   ....[44]....
        /*0344*/ 	.word	0xffffffff


	//   ....[45]....
        /*0348*/ 	.word	0xffffffff


	//   ....[46]....
        /*034c*/ 	.word	0xffffffff


	//   ....[47]....
        /*0350*/ 	.word	0xffffffff


	//   ....[48]....
        /*0354*/ 	.word	0xffffffff


	//   ....[49]....
        /*0358*/ 	.word	0xffffffff


	//   ....[50]....
        /*035c*/ 	.word	0xffffffff


	//   ....[51]....
        /*0360*/ 	.word	0xffffffff


	//   ....[52]....
        /*0364*/ 	.word	0xffffffff


	//   ....[53]....
        /*0368*/ 	.word	0xffffffff


	//   ....[54]....
        /*036c*/ 	.word	0xffffffff


	//   ....[55]....
        /*0370*/ 	.word	0xffffffff


	//   ....[56]....
        /*0374*/ 	.word	0xffffffff


	//   ....[57]....
        /*0378*/ 	.word	0xffffffff


	//   ....[58]....
        /*037c*/ 	.word	0xffffffff


	//   ....[59]....
        /*0380*/ 	.word	0xffffffff


	//   ....[60]....
        /*0384*/ 	.word	0xffffffff


	//   ....[61]....
        /*0388*/ 	.word	0xffffffff


	//   ....[62]....
        /*038c*/ 	.word	0xffffffff


	//   ....[63]....
        /*0390*/ 	.word	0xffffffff


	//   ....[64]....
        /*0394*/ 	.word	0xffffffff


	//   ....[65]....
        /*0398*/ 	.word	0xffffffff


	//   ....[66]....
        /*039c*/ 	.word	0xffffffff


	//   ....[67]....
        /*03a0*/ 	.word	0xffffffff


	//   ....[68]....
        /*03a4*/ 	.word	0xffffffff


	//   ....[69]....
        /*03a8*/ 	.word	0xffffffff


	//   ....[70]....
        /*03ac*/ 	.word	0xffffffff


	//   ....[71]....
        /*03b0*/ 	.word	0xffffffff


	//   ....[72]....
        /*03b4*/ 	.word	0xffffffff


	//   ....[73]....
        /*03b8*/ 	.word	0xffffffff


	//   ....[74]....
        /*03bc*/ 	.word	0xffffffff


	//   ....[75]....
        /*03c0*/ 	.word	0xffffffff


	//   ....[76]....
        /*03c4*/ 	.word	0xffffffff


	//   ....[77]....
        /*03c8*/ 	.word	0xffffffff


	//   ....[78]....
        /*03cc*/ 	.word	0xffffffff


	//   ....[79]....
        /*03d0*/ 	.word	0xffffffff


	//   ....[80]....
        /*03d4*/ 	.word	0xffffffff


	//   ....[81]....
        /*03d8*/ 	.word	0xffffffff


	//   ....[82]....
        /*03dc*/ 	.word	0xffffffff


	//   ....[83]....
        /*03e0*/ 	.word	0xffffffff


	//   ....[84]....
        /*03e4*/ 	.word	0xffffffff


	//   ....[85]....
        /*03e8*/ 	.word	0xffffffff


	//   ....[86]....
        /*03ec*/ 	.word	0xffffffff


	//   ....[87]....
        /*03f0*/ 	.word	0xffffffff


	//   ....[88]....
        /*03f4*/ 	.word	0xffffffff


	//   ....[89]....
        /*03f8*/ 	.word	0xffffffff


	//   ....[90]....
        /*03fc*/ 	.word	0xffffffff


	//   ....[91]....
        /*0400*/ 	.word	0xffffffff


	//   ....[92]....
        /*0404*/ 	.word	0xffffffff


	//   ....[93]....
        /*0408*/ 	.word	0xffffffff


	//   ....[94]....
        /*040c*/ 	.word	0xffffffff


	//   ....[95]....
        /*0410*/ 	.word	0xffffffff


	//   ....[96]....
        /*0414*/ 	.word	0xffffffff


	//   ....[97]....
        /*0418*/ 	.word	0xffffffff


	//   ....[98]....
        /*041c*/ 	.word	0xffffffff


	//   ....[99]....
        /*0420*/ 	.word	0xffffffff


	//   ....[100]....
        /*0424*/ 	.word	0xffffffff


	//   ....[101]....
        /*0428*/ 	.word	0xffffffff


	//   ....[102]....
        /*042c*/ 	.word	0xffffffff


	//   ....[103]....
        /*0430*/ 	.word	0xffffffff


	//   ....[104]....
        /*0434*/ 	.word	0xffffffff


	//   ....[105]....
        /*0438*/ 	.word	0xffffffff


	//   ....[106]....
        /*043c*/ 	.word	0xffffffff


	//   ....[107]....
        /*0440*/ 	.word	0xffffffff


	//   ....[108]....
        /*0444*/ 	.word	0xffffffff


	//   ....[109]....
        /*0448*/ 	.word	0xffffffff


	//   ....[110]....
        /*044c*/ 	.word	0xffffffff


	//   ....[111]....
        /*0450*/ 	.word	0xffffffff


	//   ....[112]....
        /*0454*/ 	.word	0xffffffff


	//   ....[113]....
        /*0458*/ 	.word	0xffffffff


	//   ....[114]....
        /*045c*/ 	.word	0xffffffff


	//   ....[115]....
        /*0460*/ 	.word	0xffffffff


	//   ....[116]....
        /*0464*/ 	.word	0xffffffff


	//   ....[117]....
        /*0468*/ 	.word	0xffffffff


	//   ....[118]....
        /*046c*/ 	.word	0xffffffff


	//   ....[119]....
        /*0470*/ 	.word	0xffffffff


	//   ....[120]....
        /*0474*/ 	.word	0xffffffff


	//   ....[121]....
        /*0478*/ 	.word	0xffffffff


	//   ....[122]....
        /*047c*/ 	.word	0xffffffff


	//   ....[123]....
        /*0480*/ 	.word	0xffffffff


	//   ....[124]....
        /*0484*/ 	.word	0xffffffff


	//   ....[125]....
        /*0488*/ 	.word	0xffffffff


	//   ....[126]....
        /*048c*/ 	.word	0xffffffff


	//   ....[127]....
        /*0490*/ 	.word	0xffffffff


	//   ....[128]....
        /*0494*/ 	.word	0xffffffff


	//   ....[129]....
        /*0498*/ 	.word	0xffffffff


	//   ....[130]....
        /*049c*/ 	.word	0xffffffff


	//   ....[131]....
        /*04a0*/ 	.word	0xffffffff


	//   ....[132]....
        /*04a4*/ 	.word	0xffffffff


	//   ....[133]....
        /*04a8*/ 	.word	0xffffffff


	//   ....[134]....
        /*04ac*/ 	.word	0xffffffff


	//   ....[135]....
        /*04b0*/ 	.word	0xffffffff


	//   ....[136]....
        /*04b4*/ 	.word	0xffffffff


	//   ....[137]....
        /*04b8*/ 	.word	0xffffffff


	//   ....[138]....
        /*04bc*/ 	.word	0xffffffff


	//   ....[139]....
        /*04c0*/ 	.word	0xffffffff


	//   ....[140]....
        /*04c4*/ 	.word	0xffffffff


	//   ....[141]....
        /*04c8*/ 	.word	0xffffffff


	//   ....[142]....
        /*04cc*/ 	.word	0xffffffff


	//   ....[143]....
        /*04d0*/ 	.word	0xffffffff


	//   ....[144]....
        /*04d4*/ 	.word	0xffffffff


	//   ....[145]....
        /*04d8*/ 	.word	0xffffffff


	//   ....[146]....
        /*04dc*/ 	.word	0xffffffff


	//   ....[147]....
        /*04e0*/ 	.word	0xffffffff


	//   ....[148]....
        /*04e4*/ 	.word	0xffffffff


	//   ....[149]....
        /*04e8*/ 	.word	0xffffffff


	//   ....[150]....
        /*04ec*/ 	.word	0xffffffff


	//   ....[151]....
        /*04f0*/ 	.word	0xffffffff


	//   ....[152]....
        /*04f4*/ 	.word	0xffffffff


	//   ....[153]....
        /*04f8*/ 	.word	0xffffffff


	//   ....[154]....
        /*04fc*/ 	.word	0xffffffff


	//   ....[155]....
        /*0500*/ 	.word	0xffffffff


	//   ....[156]....
        /*0504*/ 	.word	0xffffffff


	//   ....[157]....
        /*0508*/ 	.word	0xffffffff


	//   ....[158]....
        /*050c*/ 	.word	0xffffffff


	//   ....[159]....
        /*0510*/ 	.word	0xffffffff


	//   ....[160]....
        /*0514*/ 	.word	0xffffffff


	//   ....[161]....
        /*0518*/ 	.word	0xffffffff


	//   ....[162]....
        /*051c*/ 	.word	0xffffffff


	//   ....[163]....
        /*0520*/ 	.word	0x0500000f


	//   ....[164]....
        /*0524*/ 	.word	0x0500000f


	//   ....[165]....
        /*0528*/ 	.word	0x0500000f


	//   ....[166]....
        /*052c*/ 	.word	0x0500000f


	//   ....[167]....
        /*0530*/ 	.word	0x0500000f


	//   ....[168]....
        /*0534*/ 	.word	0x0500000f


	//   ....[169]....
        /*0538*/ 	.word	0x0500000f


	//   ....[170]....
        /*053c*/ 	.word	0x0500000f


	//   ....[171]....
        /*0540*/ 	.word	0x0500000f


	//   ....[172]....
        /*0544*/ 	.word	0x0500000f


	//   ....[173]....
        /*0548*/ 	.word	0x0500000f


	//   ....[174]....
        /*054c*/ 	.word	0x0500000f


	//   ....[175]....
        /*0550*/ 	.word	0x0500000f


	//   ....[176]....
        /*0554*/ 	.word	0x0500000f


	//   ....[177]....
        /*0558*/ 	.word	0x0500000f


	//   ....[178]....
        /*055c*/ 	.word	0x0500000f


	//   ....[179]....
        /*0560*/ 	.word	0x0500000f


	//   ....[180]....
        /*0564*/ 	.word	0x0500000f


	//   ....[181]....
        /*0568*/ 	.word	0x0500000f


	//   ....[182]....
        /*056c*/ 	.word	0x0500000f


	//   ....[183]....
        /*0570*/ 	.word	0x0500000f


	//   ....[184]....
        /*0574*/ 	.word	0x0500000f


	//   ....[185]....
        /*0578*/ 	.word	0x0500000f


	//   ....[186]....
        /*057c*/ 	.word	0x0500000f


	//   ....[187]....
        /*0580*/ 	.word	0x0500000f


	//   ....[188]....
        /*0584*/ 	.word	0x0500000f


	//   ....[189]....
        /*0588*/ 	.word	0x0500000f


	//   ....[190]....
        /*058c*/ 	.word	0x0500000f


	//   ....[191]....
        /*0590*/ 	.word	0x0500000f


	//   ....[192]....
        /*0594*/ 	.word	0x0500000f


	//   ....[193]....
        /*0598*/ 	.word	0x0500000f


	//   ....[194]....
        /*059c*/ 	.word	0x0500000f


	//   ....[195]....
        /*05a0*/ 	.word	0x0500000f


	//   ....[196]....
        /*05a4*/ 	.word	0x0500000f


	//   ....[197]....
        /*05a8*/ 	.word	0x0500000f


	//   ....[198]....
        /*05ac*/ 	.word	0x0500000f


	//   ....[199]....
        /*05b0*/ 	.word	0x0500000f


	//   ....[200]....
        /*05b4*/ 	.word	0x0500000f


	//   ....[201]....
        /*05b8*/ 	.word	0x0500000f


	//   ....[202]....
        /*05bc*/ 	.word	0x0500000f


	//   ....[203]....
        /*05c0*/ 	.word	0x0500000f


	//   ....[204]....
        /*05c4*/ 	.word	0x0500000f


	//   ....[205]....
        /*05c8*/ 	.word	0x0500000f


	//   ....[206]....
        /*05cc*/ 	.word	0x0500000f


	//   ....[207]....
        /*05d0*/ 	.word	0x0500000f


	//   ....[208]....
        /*05d4*/ 	.word	0x0500000f


	//   ....[209]....
        /*05d8*/ 	.word	0x0500000f


	//   ....[210]....
        /*05dc*/ 	.word	0x0500000f


	//   ....[211]....
        /*05e0*/ 	.word	0x0500000f


	//   ....[212]....
        /*05e4*/ 	.word	0x0500000f


	//   ....[213]....
        /*05e8*/ 	.word	0x0500000f


	//   ....[214]....
        /*05ec*/ 	.word	0x0500000f


	//   ....[215]....
        /*05f0*/ 	.word	0x0500000f


	//   ....[216]....
        /*05f4*/ 	.word	0x0500000f


	//   ....[217]....
        /*05f8*/ 	.word	0x0500000f


	//   ....[218]....
        /*05fc*/ 	.word	0x0500000f


	//   ....[219]....
        /*0600*/ 	.word	0x0500000f


	//   ....[220]....
        /*0604*/ 	.word	0x0500000f


	//   ....[221]....
        /*0608*/ 	.word	0x0500000f


	//   ....[222]....
        /*060c*/ 	.word	0x0500000f


	//   ....[223]....
        /*0610*/ 	.word	0x0500000f


	//   ....[224]....
        /*0614*/ 	.word	0x0500000f


	//   ....[225]....
        /*0618*/ 	.word	0x0500000f


	//   ....[226]....
        /*061c*/ 	.word	0x0500000f


	//   ....[227]....
        /*0620*/ 	.word	0x0500000f


	//   ....[228]....
        /*0624*/ 	.word	0x0500000f


	//   ....[229]....
        /*0628*/ 	.word	0x0500000f


	//   ....[230]....
        /*062c*/ 	.word	0x0500000f


	//   ....[231]....
        /*0630*/ 	.word	0x0500000f


	//   ....[232]....
        /*0634*/ 	.word	0x0500000f


	//   ....[233]....
        /*0638*/ 	.word	0x0500000f


	//   ....[234]....
        /*063c*/ 	.word	0x0500000f


	//   ....[235]....
        /*0640*/ 	.word	0x0500000f


	//   ....[236]....
        /*0644*/ 	.word	0x0500000f


	//   ....[237]....
        /*0648*/ 	.word	0x0500000f


	//   ....[238]....
        /*064c*/ 	.word	0x0500000f


	//   ....[239]....
        /*0650*/ 	.word	0x0500000f


	//   ....[240]....
        /*0654*/ 	.word	0x0500000f


	//   ....[241]....
        /*0658*/ 	.word	0x0500000f


	//   ....[242]....
        /*065c*/ 	.word	0x0500000f


	//   ....[243]....
        /*0660*/ 	.word	0x0500000f


	//   ....[244]....
        /*0664*/ 	.word	0x0500000f


	//   ....[245]....
        /*0668*/ 	.word	0x0500000f


	//   ....[246]....
        /*066c*/ 	.word	0x0500000f


	//   ....[247]....
        /*0670*/ 	.word	0x0500000f


	//   ....[248]....
        /*0674*/ 	.word	0x0500000f


	//   ....[249]....
        /*0678*/ 	.word	0x0500000f


	//   ....[250]....
        /*067c*/ 	.word	0x0500000f


	//   ....[251]....
        /*0680*/ 	.word	0x0500000f


	//   ....[252]....
        /*0684*/ 	.word	0x0500000f


	//   ....[253]....
        /*0688*/ 	.word	0x0500000f


	//   ....[254]....
        /*068c*/ 	.word	0x0500000f


	//   ....[255]....
        /*0690*/ 	.word	0x0500000f


	//   ....[0]....
        /*0694*/ 	.word	0x0500000f


	//   ....[1]....
        /*0698*/ 	.word	0x0500000f


	//   ....[2]....
        /*069c*/ 	.word	0x0500000f


	//   ....[3]....
        /*06a0*/ 	.word	0x0500000f


	//   ....[4]....
        /*06a4*/ 	.word	0x0500000f


	//   ....[5]....
        /*06a8*/ 	.word	0x0500000f


	//   ....[6]....
        /*06ac*/ 	.word	0x0500000f


	//   ....[7]....
        /*06b0*/ 	.word	0x0500000f


	//   ....[8]....
        /*06b4*/ 	.word	0x0500000f


	//   ....[9]....
        /*06b8*/ 	.word	0x0500000f


	//   ....[10]....
        /*06bc*/ 	.word	0x0500000f


	//----- nvinfo : EIATTR_COOP_GROUP_INSTR_OFFSETS
	.align		4
.L_144:
        /*06c0*/ 	.byte	0x04, 0x28
        /*06c2*/ 	.short	(.L_146 - .L_145)


	//   ....[0]....
.L_145:
        /*06c4*/ 	.word	0x00000060


	//   ....[1]....
        /*06c8*/ 	.word	0x00000140


	//   ....[2]....
        /*06cc*/ 	.word	0x00000190


	//   ....[3]....
        /*06d0*/ 	.word	0x000003c0


	//   ....[4]....
        /*06d4*/ 	.word	0x00000520


	//   ....[5]....
        /*06d8*/ 	.word	0x00000640


	//   ....[6]....
        /*06dc*/ 	.word	0x000007a0


	//   ....[7]....
        /*06e0*/ 	.word	0x00003770


	//   ....[8]....
        /*06e4*/ 	.word	0x00003780


	//   ....[9]....
        /*06e8*/ 	.word	0x00004e30


	//   ....[10]....
        /*06ec*/ 	.word	0x00004e40


	//   ....[11]....
        /*06f0*/ 	.word	0x00006fa0


	//   ....[12]....
        /*06f4*/ 	.word	0x00006fb0


	//   ....[13]....
        /*06f8*/ 	.word	0x000087e0


	//   ....[14]....
        /*06fc*/ 	.word	0x000087f0


	//   ....[15]....
        /*0700*/ 	.word	0x0000a1f0


	//   ....[16]....
        /*0704*/ 	.word	0x0000a200


	//   ....[17]....
        /*0708*/ 	.word	0x0000a490


	//   ....[18]....
        /*070c*/ 	.word	0x0000a4a0


	//   ....[19]....
        /*0710*/ 	.word	0x0000aa00


	//   ....[20]....
        /*0714*/ 	.word	0x0000aa10


	//   ....[21]....
        /*0718*/ 	.word	0x0000ab90


	//   ....[22]....
        /*071c*/ 	.word	0x0000abb0


	//   ....[23]....
        /*0720*/ 	.word	0x0000b130


	//   ....[24]....
        /*0724*/ 	.word	0x0000b6d0


	//   ....[25]....
        /*0728*/ 	.word	0x0000b6e0


	//   ....[26]....
        /*072c*/ 	.word	0x0000b6f0


	//   ....[27]....
        /*0730*/ 	.word	0x0000b700


	//   ....[28]....
        /*0734*/ 	.word	0x0000e140


	//   ....[29]....
        /*0738*/ 	.word	0x0000e150


	//   ....[30]....
        /*073c*/ 	.word	0x0000e160


	//   ....[31]....
        /*0740*/ 	.word	0x0000e170


	//   ....[32]....
        /*0744*/ 	.word	0x00011e20


	//   ....[33]....
        /*0748*/ 	.word	0x00011e60


	//   ....[34]....
        /*074c*/ 	.word	0x000122e0


	//   ....[35]....
        /*0750*/ 	.word	0x00012340


	//   ....[36]....
        /*0754*/ 	.word	0x000143d0


	//   ....[37]....
        /*0758*/ 	.word	0x000143e0


	//   ....[38]....
        /*075c*/ 	.word	0x00014420


	//   ....[39]....
        /*0760*/ 	.word	0x00014430


	//   ....[40]....
        /*0764*/ 	.word	0x000155b0


	//   ....[41]....
        /*0768*/ 	.word	0x000157c0


	//   ....[42]....
        /*076c*/ 	.word	0x00015840


	//   ....[43]....
        /*0770*/ 	.word	0x00015860


	//   ....[44]....
        /*0774*/ 	.word	0x00016910


	//   ....[45]....
        /*0778*/ 	.word	0x00016950


	//   ....[46]....
        /*077c*/ 	.word	0x00016990


	//   ....[47]....
        /*0780*/ 	.word	0x000169d0


	//   ....[48]....
        /*0784*/ 	.word	0x00016f40


	//   ....[49]....
        /*0788*/ 	.word	0x00016f80


	//   ....[50]....
        /*078c*/ 	.word	0x00017040


	//   ....[51]....
        /*0790*/ 	.word	0x00017060


	//   ....[52]....
        /*0794*/ 	.word	0x00017120


	//   ....[53]....
        /*0798*/ 	.word	0x00017140


	//   ....[54]....
        /*079c*/ 	.word	0x00017210


	//   ....[55]....
        /*07a0*/ 	.word	0x00017230


	//   ....[56]....
        /*07a4*/ 	.word	0x00017a80


	//   ....[57]....
        /*07a8*/ 	.word	0x00017aa0


	//   ....[58]....
        /*07ac*/ 	.word	0x00017b60


	//   ....[59]....
        /*07b0*/ 	.word	0x00017b80


	//   ....[60]....
        /*07b4*/ 	.word	0x00017c40


	//   ....[61]....
        /*07b8*/ 	.word	0x00017c60


	//   ....[62]....
        /*07bc*/ 	.word	0x00017d30


	//   ....[63]....
        /*07c0*/ 	.word	0x00017d50


	//   ....[64]....
        /*07c4*/ 	.word	0x00017ea0


	//   ....[65]....
        /*07c8*/ 	.word	0x00018050


	//   ....[66]....
        /*07cc*/ 	.word	0x00018080


	//   ....[67]....
        /*07d0*/ 	.word	0x000180b0


	//   ....[68]....
        /*07d4*/ 	.word	0x000180e0


	//   ....[69]....
        /*07d8*/ 	.word	0x00018110


	//   ....[70]....
        /*07dc*/ 	.word	0x00018140


	//   ....[71]....
        /*07e0*/ 	.word	0x000182b0


	//   ....[72]....
        /*07e4*/ 	.word	0x000182e0


	//   ....[73]....
        /*07e8*/ 	.word	0x00018310


	//   ....[74]....
        /*07ec*/ 	.word	0x00018340


	//   ....[75]....
        /*07f0*/ 	.word	0x00018370


	//   ....[76]....
        /*07f4*/ 	.word	0x000183a0


	//   ....[77]....
        /*07f8*/ 	.word	0x00018430


	//   ....[78]....
        /*07fc*/ 	.word	0x00018460


	//   ....[79]....
        /*0800*/ 	.word	0x000184e0


	//   ....[80]....
        /*0804*/ 	.word	0x00019000


	//   ....[81]....
        /*0808*/ 	.word	0x0001af40


	//   ....[82]....
        /*080c*/ 	.word	0x0001af60


	//   ....[83]....
        /*0810*/ 	.word	0x0001b010


	//   ....[84]....
        /*0814*/ 	.word	0x0001b030


	//   ....[85]....
        /*0818*/ 	.word	0x0001b0d0


	//   ....[86]....
        /*081c*/ 	.word	0x0001b0f0


	//   ....[87]....
        /*0820*/ 	.word	0x0001b190


	//   ....[88]....
        /*0824*/ 	.word	0x0001b1b0


	//   ....[89]....
        /*0828*/ 	.word	0x0001b250


	//   ....[90]....
        /*082c*/ 	.word	0x0001b270


	//   ....[91]....
        /*0830*/ 	.word	0x0001b280


	//   ....[92]....
        /*0834*/ 	.word	0x0001b310


	//   ....[93]....
        /*0838*/ 	.word	0x0001bad0


	//   ....[94]....
        /*083c*/ 	.word	0x0001bb00


	//   ....[95]....
        /*0840*/ 	.word	0x0001bb20


	//   ....[96]....
        /*0844*/ 	.word	0x0001bbb0


	//   ....[97]....
        /*0848*/ 	.word	0x0001bbc0


	//   ....[98]....
        /*084c*/ 	.word	0x0001bc60


	//   ....[99]....
        /*0850*/ 	.word	0x0001bc70


	//   ....[100]....
        /*0854*/ 	.word	0x0001bd10


	//   ....[101]....
        /*0858*/ 	.word	0x0001bd20


	//   ....[102]....
        /*085c*/ 	.word	0x0001bdc0


	//   ....[103]....
        /*0860*/ 	.word	0x0001bdd0


	//   ....[104]....
        /*0864*/ 	.word	0x0001be70


	//   ....[105]....
        /*0868*/ 	.word	0x0001be80


	//   ....[106]....
        /*086c*/ 	.word	0x0001bf20


	//   ....[107]....
        /*0870*/ 	.word	0x0001bf30


	//   ....[108]....
        /*0874*/ 	.word	0x0001bf40


	//   ....[109]....
        /*0878*/ 	.word	0x0001c720


	//   ....[110]....
        /*087c*/ 	.word	0x0001c730


	//   ....[111]....
        /*0880*/ 	.word	0x0001c740


	//   ....[112]....
        /*0884*/ 	.word	0x0001c7d0


	//   ....[113]....
        /*0888*/ 	.word	0x0001c7e0


	//   ....[114]....
        /*088c*/ 	.word	0x0001c840


	//   ....[115]....
        /*0890*/ 	.word	0x0001c870


	//   ....[116]....
        /*0894*/ 	.word	0x0001c8b0


	//   ....[117]....
        /*0898*/ 	.word	0x0001c8e0


	//   ....[118]....
        /*089c*/ 	.word	0x0001c920


	//   ....[119]....
        /*08a0*/ 	.word	0x0001c950


	//   ....[120]....
        /*08a4*/ 	.word	0x0001c990


	//   ....[121]....
        /*08a8*/ 	.word	0x0001cc10


	//   ....[122]....
        /*08ac*/ 	.word	0x0001cc30


	//   ....[123]....
        /*08b0*/ 	.word	0x0001ccc0


	//   ....[124]....
        /*08b4*/ 	.word	0x0001ccd0


	//   ....[125]....
        /*08b8*/ 	.word	0x0001cd40


	//   ....[126]....
        /*08bc*/ 	.word	0x0001cd50


	//   ....[127]....
        /*08c0*/ 	.word	0x0001cdc0


	//   ....[128]....
        /*08c4*/ 	.word	0x0001cdd0


	//   ....[129]....
        /*08c8*/ 	.word	0x0001ce40


	//   ....[130]....
        /*08cc*/ 	.word	0x0001ce50


	//   ....[131]....
        /*08d0*/ 	.word	0x0001ce60


	//   ....[132]....
        /*08d4*/ 	.word	0x0001ced0


	//   ....[133]....
        /*08d8*/ 	.word	0x0001d460


	//   ....[134]....
        /*08dc*/ 	.word	0x0001d490


	//   ....[135]....
        /*08e0*/ 	.word	0x0001d4b0


	//   ....[136]....
        /*08e4*/ 	.word	0x0001d4c0


	//   ....[137]....
        /*08e8*/ 	.word	0x0001d500


	//   ....[138]....
        /*08ec*/ 	.word	0x0001d520


	//   ....[139]....
        /*08f0*/ 	.word	0x0001d590


	//   ....[140]....
        /*08f4*/ 	.word	0x0001d5b0


	//   ....[141]....
        /*08f8*/ 	.word	0x0001d610


	//   ....[142]....
        /*08fc*/ 	.word	0x0001d630


	//   ....[143]....
        /*0900*/ 	.word	0x0001d680


	//   ....[144]....
        /*0904*/ 	.word	0x0001d6a0


	//   ....[145]....
        /*0908*/ 	.word	0x0001da90


	//   ....[146]....
        /*090c*/ 	.word	0x0001dae0


	//   ....[147]....
        /*0910*/ 	.word	0x0001db10


	//   ....[148]....
        /*0914*/ 	.word	0x0001db20


	//   ....[149]....
        /*0918*/ 	.word	0x0001db50


	//   ....[150]....
        /*091c*/ 	.word	0x0001db80


	//   ....[151]....
        /*0920*/ 	.word	0x0001dbb0


	//   ....[152]....
        /*0924*/ 	.word	0x0001dbe0


	//   ....[153]....
        /*0928*/ 	.word	0x0001dd60


	//   ....[154]....
        /*092c*/ 	.word	0x0001dd90


	//   ....[155]....
        /*0930*/ 	.word	0x0001ddc0


	//   ....[156]....
        /*0934*/ 	.word	0x0001ddf0


	//   ....[157]....
        /*0938*/ 	.word	0x0001de20


	//   ....[158]....
        /*093c*/ 	.word	0x0001de50


	//   ....[159]....
        /*0940*/ 	.word	0x0001df10


	//   ....[160]....
        /*0944*/ 	.word	0x0001df30


	//   ....[161]....
        /*0948*/ 	.word	0x0001dfa0


	//   ....[162]....
        /*094c*/ 	.word	0x0001e410


	//   ....[163]....
        /*0950*/ 	.word	0x0001e750


	//   ....[164]....
        /*0954*/ 	.word	0x0001e7e0


	//   ....[165]....
        /*0958*/ 	.word	0x0001e880


	//   ....[166]....
        /*095c*/ 	.word	0x0001e910


	//   ....[167]....
        /*0960*/ 	.word	0x0001ea00


	//   ....[168]....
        /*0964*/ 	.word	0x0001ea90


	//   ....[169]....
        /*0968*/ 	.word	0x0001eb30


	//   ....[170]....
        /*096c*/ 	.word	0x0001ebc0


	//   ....[171]....
        /*0970*/ 	.word	0x0001ecb0


	//   ....[172]....
        /*0974*/ 	.word	0x0001ed40


	//   ....[173]....
        /*0978*/ 	.word	0x0001ede0


	//   ....[174]....
        /*097c*/ 	.word	0x0001ee70


	//   ....[175]....
        /*0980*/ 	.word	0x0001ef60


	//   ....[176]....
        /*0984*/ 	.word	0x0001eff0


	//   ....[177]....
        /*0988*/ 	.word	0x0001f040


	//   ....[178]....
        /*098c*/ 	.word	0x0001f090


	//   ....[179]....
        /*0990*/ 	.word	0x0001f170


	//   ....[180]....
        /*0994*/ 	.word	0x0001f200


	//   ....[181]....
        /*0998*/ 	.word	0x0001f250


	//   ....[182]....
        /*099c*/ 	.word	0x0001f2a0


	//   ....[183]....
        /*09a0*/ 	.word	0x0001f500


	//   ....[184]....
        /*09a4*/ 	.word	0x0001f7e0


	//   ....[185]....
        /*09a8*/ 	.word	0x0001f8d0


	//   ....[186]....
        /*09ac*/ 	.word	0x0001f970


	//   ....[187]....
        /*09b0*/ 	.word	0x0001f9d0


	//   ....[188]....
        /*09b4*/ 	.word	0x0001faf0


	//   ....[189]....
        /*09b8*/ 	.word	0x0001fb50


	//   ....[190]....
        /*09bc*/ 	.word	0x0001fc60


	//   ....[191]....
        /*09c0*/ 	.word	0x0001fcd0


	//   ....[192]....
        /*09c4*/ 	.word	0x0001fde0


	//   ....[193]....
        /*09c8*/ 	.word	0x0001fe50


	//   ....[194]....
        /*09cc*/ 	.word	0x0001ff60


	//   ....[195]....
        /*09d0*/ 	.word	0x0001ffd0


	//   ....[196]....
        /*09d4*/ 	.word	0x00020070


	//   ....[197]....
        /*09d8*/ 	.word	0x00020180


	//   ....[198]....
        /*09dc*/ 	.word	0x000201e0


	//   ....[199]....
        /*09e0*/ 	.word	0x00020240


	//   ....[200]....
        /*09e4*/ 	.word	0x00020340


	//   ....[201]....
        /*09e8*/ 	.word	0x000203a0


	//   ....[202]....
        /*09ec*/ 	.word	0x000204b0


	//   ....[203]....
        /*09f0*/ 	.word	0x00020510


	//   ....[204]....
        /*09f4*/ 	.word	0x00020620


	//   ....[205]....
        /*09f8*/ 	.word	0x00020680


	//   ....[206]....
        /*09fc*/ 	.word	0x00020790


	//   ....[207]....
        /*0a00*/ 	.word	0x000207f0


	//   ....[208]....
        /*0a04*/ 	.word	0x00020900


	//   ....[209]....
        /*0a08*/ 	.word	0x00020960


	//   ....[210]....
        /*0a0c*/ 	.word	0x00020a70


	//   ....[211]....
        /*0a10*/ 	.word	0x00020ad0


	//   ....[212]....
        /*0a14*/ 	.word	0x00020bc0


	//   ....[213]....
        /*0a18*/ 	.word	0x00020cf0


	//   ....[214]....
        /*0a1c*/ 	.word	0x00020da0


	//   ....[215]....
        /*0a20*/ 	.word	0x00020e20


	//   ....[216]....
        /*0a24*/ 	.word	0x00020f00


	//   ....[217]....
        /*0a28*/ 	.word	0x00020f60


	//   ....[218]....
        /*0a2c*/ 	.word	0x00021030


	//   ....[219]....
        /*0a30*/ 	.word	0x00021090


	//   ....[220]....
        /*0a34*/ 	.word	0x00021160


	//   ....[221]....
        /*0a38*/ 	.word	0x000211c0


	//   ....[222]....
        /*0a3c*/ 	.word	0x00021290


	//   ....[223]....
        /*0a40*/ 	.word	0x000212f0


	//   ....[224]....
        /*0a44*/ 	.word	0x000213c0


	//   ....[225]....
        /*0a48*/ 	.word	0x000214b0


	//   ....[226]....
        /*0a4c*/ 	.word	0x00021550


	//   ....[227]....
        /*0a50*/ 	.word	0x000215b0


	//   ....[228]....
        /*0a54*/ 	.word	0x000216a0


	//   ....[229]....
        /*0a58*/ 	.word	0x00021700


	//   ....[230]....
        /*0a5c*/ 	.word	0x000217e0


	//   ....[231]....
        /*0a60*/ 	.word	0x00021840


	//   ....[232]....
        /*0a64*/ 	.word	0x00021920


	//   ....[233]....
        /*0a68*/ 	.word	0x00021980


	//   ....[234]....
        /*0a6c*/ 	.word	0x00021a60


	//   ....[235]....
        /*0a70*/ 	.word	0x00021ac0


	//   ....[236]....
        /*0a74*/ 	.word	0x00021b90


	//   ....[237]....
        /*0a78*/ 	.word	0x00021cc0


	//   ....[238]....
        /*0a7c*/ 	.word	0x00021da0


	//   ....[239]....
        /*0a80*/ 	.word	0x00021e50


	//   ....[240]....
        /*0a84*/ 	.word	0x00021f20


	//   ....[241]....
        /*0a88*/ 	.word	0x00021f80


	//   ....[242]....
        /*0a8c*/ 	.word	0x00022050


	//   ....[243]....
        /*0a90*/ 	.word	0x000220b0


	//   ....[244]....
        /*0a94*/ 	.word	0x00022190


	//   ....[245]....
        /*0a98*/ 	.word	0x000221f0


	//   ....[246]....
        /*0a9c*/ 	.word	0x000222c0


	//   ....[247]....
        /*0aa0*/ 	.word	0x00022320


	//   ....[248]....
        /*0aa4*/ 	.word	0x000223e0


	//   ....[249]....
        /*0aa8*/ 	.word	0x00022470


	//   ....[250]....
        /*0aac*/ 	.word	0x00022510


	//   ....[251]....
        /*0ab0*/ 	.word	0x00022630


	//   ....[252]....
        /*0ab4*/ 	.word	0x000226a0


	//   ....[253]....
        /*0ab8*/ 	.word	0x00022710


	//   ....[254]....
        /*0abc*/ 	.word	0x00022780


	//   ....[255]....
        /*0ac0*/ 	.word	0x000227f0


	//   ....[0]....
        /*0ac4*/ 	.word	0x00022870


	//   ....[1]....
        /*0ac8*/ 	.word	0x00022900


	//   ....[2]....
        /*0acc*/ 	.word	0x00022990


	//   ....[3]....
        /*0ad0*/ 	.word	0x00022a00


	//   ....[4]....
        /*0ad4*/ 	.word	0x00022a70


	//   ....[5]....
        /*0ad8*/ 	.word	0x00022ae0


	//   ....[6]....
        /*0adc*/ 	.word	0x00022b60


	//   ....[7]....
        /*0ae0*/ 	.word	0x00022bd0


	//   ....[8]....
        /*0ae4*/ 	.word	0x00022c70


	//   ....[9]....
        /*0ae8*/ 	.word	0x00022d00


	//   ....[10]....
        /*0aec*/ 	.word	0x00022e20


	//----- nvinfo : EIATTR_REG_RECONFIG
	.align		4
.L_146:
        /*0af0*/ 	.byte	0x01, 0x54
	.zero		2


	//----- nvinfo : EIATTR_SYSCALL_OFFSETS
	.align		4
        /*0af4*/ 	.byte	0x04, 0x46
        /*0af6*/ 	.short	(.L_148 - .L_147)


	//   ....[0]....
.L_147:
        /*0af8*/ 	.word	0x00001af0


	//   ....[1]....
        /*0afc*/ 	.word	0x00001c40


	//   ....[2]....
        /*0b00*/ 	.word	0x0000b2d0


	//   ....[3]....
        /*0b04*/ 	.word	0x0000b650


	//   ....[4]....
        /*0b08*/ 	.word	0x0001a470


	//   ....[5]....
        /*0b0c*/ 	.word	0x0001a5c0


	//   ....[6]....
        /*0b10*/ 	.word	0x0001a6b0


	//   ....[7]....
        /*0b14*/ 	.word	0x0001b6c0


	//----- nvinfo : EIATTR_MBARRIER_INSTR_OFFSETS
	.align		4
.L_148:
        /*0b18*/ 	.byte	0x04, 0x39
        /*0b1a*/ 	.short	(.L_150 - .L_149)


	//   ....[0]....
.L_149:
        /*0b1c*/ 	.word	0x00000270
        /*0b20*/ 	.word	0x000000ff
        /*0b24*/ 	.word	0x0002a800
        /*0b28*/ 	.short	0x0100
        /*0b2a*/ 	.byte	0x08
	.zero		1


	//   ....[1]....
        /*0b2c*/ 	.word	0x00000280
        /*0b30*/ 	.word	0x000000ff
        /*0b34*/ 	.word	0x0002a820
        /*0b38*/ 	.short	0x0100
        /*0b3a*/ 	.byte	0x08
	.zero		1


	//   ....[2]....
        /*0b3c*/ 	.word	0x00000370
        /*0b40*/ 	.word	0x000000ff
        /*0b44*/ 	.word	0x0002a830
        /*0b48*/ 	.short	0x0100
        /*0b4a*/ 	.byte	0x08
	.zero		1


	//   ....[3]....
        /*0b4c*/ 	.word	0x00000380
        /*0b50*/ 	.word	0x000000ff
        /*0b54*/ 	.word	0x0002a840
        /*0b58*/ 	.short	0x0100
        /*0b5a*/ 	.byte	0x08
	.zero		1


	//   ....[4]....
        /*0b5c*/ 	.word	0x00000390
        /*0b60*/ 	.word	0x000000ff
        /*0b64*/ 	.word	0x0002a838
        /*0b68*/ 	.short	0x0100
        /*0b6a*/ 	.byte	0x08
	.zero		1


	//   ....[5]....
        /*0b6c*/ 	.word	0x000003a0
        /*0b70*/ 	.word	0x000000ff
        /*0b74*/ 	.word	0x0002a848
        /*0b78*/ 	.short	0x0100
        /*0b7a*/ 	.byte	0x08
	.zero		1


	//   ....[6]....
        /*0b7c*/ 	.word	0x000004d0
        /*0b80*/ 	.word	0x000000ff
        /*0b84*/ 	.word	0x0002a850
        /*0b88*/ 	.short	0x0100
        /*0b8a*/ 	.byte	0x08
	.zero		1


	//   ....[7]....
        /*0b8c*/ 	.word	0x000004e0
        /*0b90*/ 	.word	0x000000ff
        /*0b94*/ 	.word	0x0002a860
        /*0b98*/ 	.short	0x0100
        /*0b9a*/ 	.byte	0x08
	.zero		1


	//   ....[8]....
        /*0b9c*/ 	.word	0x000004f0
        /*0ba0*/ 	.word	0x000000ff
        /*0ba4*/ 	.word	0x0002a858
        /*0ba8*/ 	.short	0x0100
        /*0baa*/ 	.byte	0x08
	.zero		1


	//   ....[9]....
        /*0bac*/ 	.word	0x00000500
        /*0bb0*/ 	.word	0x000000ff
        /*0bb4*/ 	.word	0x0002a868
        /*0bb8*/ 	.short	0x0100
        /*0bba*/ 	.byte	0x08
	.zero		1


	//   ....[10]....
        /*0bbc*/ 	.word	0x000005f0
        /*0bc0*/ 	.word	0x000000ff
        /*0bc4*/ 	.word	0x0002a870
        /*0bc8*/ 	.short	0x0100
        /*0bca*/ 	.byte	0x06
	.zero		1


	//   ....[11]....
        /*0bcc*/ 	.word	0x00000600
        /*0bd0*/ 	.word	0x000000ff
        /*0bd4*/ 	.word	0x0002a880
        /*0bd8*/ 	.short	0x0100
        /*0bda*/ 	.byte	0x06
	.zero		1


	//   ....[12]....
        /*0bdc*/ 	.word	0x00000610
        /*0be0*/ 	.word	0x000000ff
        /*0be4*/ 	.word	0x0002a878
        /*0be8*/ 	.short	0x0100
        /*0bea*/ 	.byte	0x06
	.zero		1


	//   ....[13]....
        /*0bec*/ 	.word	0x00000620
        /*0bf0*/ 	.word	0x000000ff
        /*0bf4*/ 	.word	0x0002a888
        /*0bf8*/ 	.short	0x0100
        /*0bfa*/ 	.byte	0x06
	.zero		1


	//   ....[14]....
        /*0bfc*/ 	.word	0x00000750
        /*0c00*/ 	.word	0x000000ff
        /*0c04*/ 	.word	0x0002a890
        /*0c08*/ 	.short	0x0100
        /*0c0a*/ 	.byte	0x08
	.zero		1


	//   ....[15]....
        /*0c0c*/ 	.word	0x00000760
        /*0c10*/ 	.word	0x000000ff
        /*0c14*/ 	.word	0x0002a8a0
        /*0c18*/ 	.short	0x0100
        /*0c1a*/ 	.byte	0x08
	.zero		1


	//   ....[16]....
        /*0c1c*/ 	.word	0x00000770
        /*0c20*/ 	.word	0x000000ff
        /*0c24*/ 	.word	0x0002a898
        /*0c28*/ 	.short	0x0100
        /*0c2a*/ 	.byte	0x08
	.zero		1


	//   ....[17]....
        /*0c2c*/ 	.word	0x00000780
        /*0c30*/ 	.word	0x000000ff
        /*0c34*/ 	.word	0x0002a8a8
        /*0c38*/ 	.short	0x0100
        /*0c3a*/ 	.byte	0x08
	.zero		1


	//   ....[18]....
        /*0c3c*/ 	.word	0x000008b0
        /*0c40*/ 	.word	0x000000ff
        /*0c44*/ 	.word	0x0002a8b0
        /*0c48*/ 	.short	0x0100
        /*0c4a*/ 	.byte	0x08
	.zero		1


	//   ....[19]....
        /*0c4c*/ 	.word	0x000008c0
        /*0c50*/ 	.word	0x000000ff
        /*0c54*/ 	.word	0x0002a8c0
        /*0c58*/ 	.short	0x0100
        /*0c5a*/ 	.byte	0x08
	.zero		1


	//   ....[20]....
        /*0c5c*/ 	.word	0x000008d0
        /*0c60*/ 	.word	0x000000ff
        /*0c64*/ 	.word	0x0002a8b8
        /*0c68*/ 	.short	0x0100
        /*0c6a*/ 	.byte	0x08
	.zero		1


	//   ....[21]....
        /*0c6c*/ 	.word	0x000008e0
        /*0c70*/ 	.word	0x000000ff
        /*0c74*/ 	.word	0x0002a8c8
        /*0c78*/ 	.short	0x0100
        /*0c7a*/ 	.byte	0x08
	.zero		1


	//   ....[22]....
        /*0c7c*/ 	.word	0x00003720
        /*0c80*/ 	.word	0x00000058
        /*0c84*/ 	.word	0x0002a890
        /*0c88*/ 	.short	0x010a
        /*0c8a*/ 	.byte	0x3f
	.zero		1


	//   ....[23]....
        /*0c8c*/ 	.word	0x00006f40
        /*0c90*/ 	.word	0x00000058
        /*0c94*/ 	.word	0x0002a890
        /*0c98*/ 	.short	0x010a
        /*0c9a*/ 	.byte	0x3f
	.zero		1


	//   ....[24]....
        /*0c9c*/ 	.word	0x0000a030
        /*0ca0*/ 	.word	0x00000058
        /*0ca4*/ 	.word	0x0002a890
        /*0ca8*/ 	.short	0x010a
        /*0caa*/ 	.byte	0x3f
	.zero		1


	//   ....[25]....
        /*0cac*/ 	.word	0x0000a7f0
        /*0cb0*/ 	.word	0x0000000b
        /*0cb4*/ 	.word	0x00000000
        /*0cb8*/ 	.short	0x0101
        /*0cba*/ 	.byte	0x3f
	.zero		1


	//   ....[26]....
        /*0cbc*/ 	.word	0x0000a830
        /*0cc0*/ 	.word	0x00000058
        /*0cc4*/ 	.word	0x0002a8b0
        /*0cc8*/ 	.short	0x010a
        /*0cca*/ 	.byte	0x3f
	.zero		1


	//   ....[27]....
        /*0ccc*/ 	.word	0x0000ade0
        /*0cd0*/ 	.word	0x00000058
        /*0cd4*/ 	.word	0x00000000
        /*0cd8*/ 	.short	0x0101
        /*0cda*/ 	.byte	0x3f
	.zero		1


	//   ....[28]....
        /*0cdc*/ 	.word	0x0000b350
        /*0ce0*/ 	.word	0x00000002
        /*0ce4*/ 	.word	0x0002a800
        /*0ce8*/ 	.short	0x010a
        /*0cea*/ 	.byte	0x3f
	.zero		1


	//   ....[29]....
        /*0cec*/ 	.word	0x0000b3a0
        /*0cf0*/ 	.word	0x00000002
        /*0cf4*/ 	.word	0x0002a800
        /*0cf8*/ 	.short	0x010a
        /*0cfa*/ 	.byte	0x3f
	.zero		1


	//   ....[30]....
        /*0cfc*/ 	.word	0x0000bd50
        /*0d00*/ 	.word	0x00000002
        /*0d04*/ 	.word	0x0002a800
        /*0d08*/ 	.short	0x010a
        /*0d0a*/ 	.byte	0x3f
	.zero		1


	//   ....[31]....
        /*0d0c*/ 	.word	0x0000e630
        /*0d10*/ 	.word	0x00000002
        /*0d14*/ 	.word	0x0002a800
        /*0d18*/ 	.short	0x010a
        /*0d1a*/ 	.byte	0x3f
	.zero		1


	//   ....[32]....
        /*0d1c*/ 	.word	0x00010db0
        /*0d20*/ 	.word	0x00000005
        /*0d24*/ 	.word	0x0002a830
        /*0d28*/ 	.short	0x010a
        /*0d2a*/ 	.byte	0x3f
	.zero		1


	//   ....[33]....
        /*0d2c*/ 	.word	0x00010e00
        /*0d30*/ 	.word	0x00000005
        /*0d34*/ 	.word	0x0002a830
        /*0d38*/ 	.short	0x010a
        /*0d3a*/ 	.byte	0x3f
	.zero		1


	//   ....[34]....
        /*0d3c*/ 	.word	0x00012870
        /*0d40*/ 	.word	0x00000018
        /*0d44*/ 	.word	0x00000000
        /*0d48*/ 	.short	0x0101
        /*0d4a*/ 	.byte	0x3f
	.zero		1


	//   ....[35]....
        /*0d4c*/ 	.word	0x00013160
        /*0d50*/ 	.word	0x00000015
        /*0d54*/ 	.word	0x0002a830
        /*0d58*/ 	.short	0x010a
        /*0d5a*/ 	.byte	0x3f
	.zero		1


	//   ....[36]....
        /*0d5c*/ 	.word	0x000131d0
        /*0d60*/ 	.word	0x00000015
        /*0d64*/ 	.word	0x0002a830
        /*0d68*/ 	.short	0x010a
        /*0d6a*/ 	.byte	0x3f
	.zero		1


	//   ....[37]....
        /*0d6c*/ 	.word	0x00013d40
        /*0d70*/ 	.word	0x0000000a
        /*0d74*/ 	.word	0x0002a850
        /*0d78*/ 	.short	0x010a
        /*0d7a*/ 	.byte	0x3f
	.zero		1


	//   ....[38]....
        /*0d7c*/ 	.word	0x00013de0
        /*0d80*/ 	.word	0x0000000a
        /*0d84*/ 	.word	0x0002a850
        /*0d88*/ 	.short	0x010a
        /*0d8a*/ 	.byte	0x3f
	.zero		1


	//   ....[39]....
        /*0d8c*/ 	.word	0x00014c80
        /*0d90*/ 	.word	0x00000006
        /*0d94*/ 	.word	0x00000000
        /*0d98*/ 	.short	0x0101
        /*0d9a*/ 	.byte	0x3f
	.zero		1


	//   ....[40]....
        /*0d9c*/ 	.word	0x00014ed0
        /*0da0*/ 	.word	0x0000000a
        /*0da4*/ 	.word	0x00000000
        /*0da8*/ 	.short	0x0101
        /*0daa*/ 	.byte	0x3f
	.zero		1


	//   ....[41]....
        /*0dac*/ 	.word	0x000154b0
        /*0db0*/ 	.word	0x0000000a
        /*0db4*/ 	.word	0x0002a850
        /*0db8*/ 	.short	0x010a
        /*0dba*/ 	.byte	0x3f
	.zero		1


	//   ....[42]....
        /*0dbc*/ 	.word	0x00015550
        /*0dc0*/ 	.word	0x0000000a
        /*0dc4*/ 	.word	0x0002a850
        /*0dc8*/ 	.short	0x010a
        /*0dca*/ 	.byte	0x3f
	.zero		1


	//   ....[43]....
        /*0dcc*/ 	.word	0x00015a50
        /*0dd0*/ 	.word	0x000000b5
        /*0dd4*/ 	.word	0x00000000
        /*0dd8*/ 	.short	0x0101
        /*0dda*/ 	.byte	0x3f
	.zero		1


	//   ....[44]....
        /*0ddc*/ 	.word	0x00016f70
        /*0de0*/ 	.word	0x00000000
        /*0de4*/ 	.word	0x00000000
        /*0de8*/ 	.short	0x0101
        /*0dea*/ 	.byte	0x3f
	.zero		1


	//   ....[45]....
        /*0dec*/ 	.word	0x000190e0
        /*0df0*/ 	.word	0x00000016
        /*0df4*/ 	.word	0x0002a820
        /*0df8*/ 	.short	0x010a
        /*0dfa*/ 	.byte	0x3f
	.zero		1


	//   ....[46]....
        /*0dfc*/ 	.word	0x00019170
        /*0e00*/ 	.word	0x00000009
        /*0e04*/ 	.word	0x0002a8a0
        /*0e08*/ 	.short	0x010a
        /*0e0a*/ 	.byte	0x3f
	.zero		1


	//   ....[47]....
        /*0e0c*/ 	.word	0x000195b0
        /*0e10*/ 	.word	0x00000009
        /*0e14*/ 	.word	0x0002a8c0
        /*0e18*/ 	.short	0x010a
        /*0e1a*/ 	.byte	0x3f
	.zero		1


	//   ....[48]....
        /*0e1c*/ 	.word	0x000199e0
        /*0e20*/ 	.word	0x00000006
        /*0e24*/ 	.word	0x0002a8a0
        /*0e28*/ 	.short	0x010a
        /*0e2a*/ 	.byte	0x3f
	.zero		1


	//   ....[49]....
        /*0e2c*/ 	.word	0x00019e10
        /*0e30*/ 	.word	0x00000006
        /*0e34*/ 	.word	0x0002a8c0
        /*0e38*/ 	.short	0x010a
        /*0e3a*/ 	.byte	0x3f
	.zero		1


	//   ....[50]....
        /*0e3c*/ 	.word	0x0001acf0
        /*0e40*/ 	.word	0x00000007
        /*0e44*/ 	.word	0x0002a840
        /*0e48*/ 	.short	0x010a
        /*0e4a*/ 	.byte	0x3f
	.zero		1


	//   ....[51]....
        /*0e4c*/ 	.word	0x0001b3d0
        /*0e50*/ 	.word	0x00000007
        /*0e54*/ 	.word	0x0002a830
        /*0e58*/ 	.short	0x0107
        /*0e5a*/ 	.byte	0x3f
	.zero		1


	//   ....[52]....
        /*0e5c*/ 	.word	0x0001b490
        /*0e60*/ 	.word	0x00000007
        /*0e64*/ 	.word	0x0002a830
        /*0e68*/ 	.short	0x0101
        /*0e6a*/ 	.byte	0x3f
	.zero		1


	//   ....[53]....
        /*0e6c*/ 	.word	0x0001c090
        /*0e70*/ 	.word	0x00000016
        /*0e74*/ 	.word	0x0002a800
        /*0e78*/ 	.short	0x0107
        /*0e7a*/ 	.byte	0x3f
	.zero		1


	//   ....[54]....
        /*0e7c*/ 	.word	0x0001c190
        /*0e80*/ 	.word	0x00000016
        /*0e84*/ 	.word	0x0002a800
        /*0e88*/ 	.short	0x0101
        /*0e8a*/ 	.byte	0x3f
	.zero		1


	//   ....[55]....
        /*0e8c*/ 	.word	0x0001c1b0
        /*0e90*/ 	.word	0x00000016
        /*0e94*/ 	.word	0x0002a820
        /*0e98*/ 	.short	0x010a
        /*0e9a*/ 	.byte	0x3f
	.zero		1


	//   ....[56]....
        /*0e9c*/ 	.word	0x0001c530
        /*0ea0*/ 	.word	0x00000005
        /*0ea4*/ 	.word	0x0002a840
        /*0ea8*/ 	.short	0x010a
        /*0eaa*/ 	.byte	0x3f
	.zero		1


	//   ....[57]....
        /*0eac*/ 	.word	0x0001ca30
        /*0eb0*/ 	.word	0x00000005
        /*0eb4*/ 	.word	0x0002a830
        /*0eb8*/ 	.short	0x0107
        /*0eba*/ 	.byte	0x3f
	.zero		1


	//   ....[58]....
        /*0ebc*/ 	.word	0x0001cae0
        /*0ec0*/ 	.word	0x00000005
        /*0ec4*/ 	.word	0x0002a830
        /*0ec8*/ 	.short	0x0101
        /*0eca*/ 	.byte	0x3f
	.zero		1


	//   ....[59]....
        /*0ecc*/ 	.word	0x0001cb40
        /*0ed0*/ 	.word	0x00000005
        /*0ed4*/ 	.word	0x0002a860
        /*0ed8*/ 	.short	0x010a
        /*0eda*/ 	.byte	0x3f
	.zero		1


	//   ....[60]....
        /*0edc*/ 	.word	0x0001cfb0
        /*0ee0*/ 	.word	0x00000005
        /*0ee4*/ 	.word	0x0002a850
        /*0ee8*/ 	.short	0x0107
        /*0eea*/ 	.byte	0x3f
	.zero		1


	//   ....[61]....
        /*0eec*/ 	.word	0x0001d0e0
        /*0ef0*/ 	.word	0x00000005
        /*0ef4*/ 	.word	0x0002a850
        /*0ef8*/ 	.short	0x0101
        /*0efa*/ 	.byte	0x3f
	.zero		1


	//   ....[62]....
        /*0efc*/ 	.word	0x0001d370
        /*0f00*/ 	.word	0x00000000
        /*0f04*/ 	.word	0x0002a860
        /*0f08*/ 	.short	0x010a
        /*0f0a*/ 	.byte	0x3f
	.zero		1


	//   ....[63]....
        /*0f0c*/ 	.word	0x0001d7e0
        /*0f10*/ 	.word	0x00000000
        /*0f14*/ 	.word	0x0002a850
        /*0f18*/ 	.short	0x0107
        /*0f1a*/ 	.byte	0x3f
	.zero		1


	//   ....[64]....
        /*0f1c*/ 	.word	0x0001d8a0
        /*0f20*/ 	.word	0x00000000
        /*0f24*/ 	.word	0x0002a850
        /*0f28*/ 	.short	0x0101
        /*0f2a*/ 	.byte	0x3f
	.zero		1


	//   ....[65]....
        /*0f2c*/ 	.word	0x0001e390
        /*0f30*/ 	.word	0x00000005
        /*0f34*/ 	.word	0x0002a820
        /*0f38*/ 	.short	0x010a
        /*0f3a*/ 	.byte	0x3f
	.zero		1


	//   ....[66]....
        /*0f3c*/ 	.word	0x0001e520
        /*0f40*/ 	.word	0x00000003
        /*0f44*/ 	.word	0x0002a840
        /*0f48*/ 	.short	0x010a
        /*0f4a*/ 	.byte	0x3f
	.zero		1


	//   ....[67]....
        /*0f4c*/ 	.word	0x0001e5c0
        /*0f50*/ 	.word	0x00000005
        /*0f54*/ 	.word	0x0002a840
        /*0f58*/ 	.short	0x010a
        /*0f5a*/ 	.byte	0x3f
	.zero		1


	//   ....[68]....
        /*0f5c*/ 	.word	0x0001e600
        /*0f60*/ 	.word	0x00000003
        /*0f64*/ 	.word	0x0002a860
        /*0f68*/ 	.short	0x010a
        /*0f6a*/ 	.byte	0x3f
	.zero		1


	//   ....[69]....
        /*0f6c*/ 	.word	0x0001e640
        /*0f70*/ 	.word	0x00000005
        /*0f74*/ 	.word	0x0002a860
        /*0f78*/ 	.short	0x010a
        /*0f7a*/ 	.byte	0x3f
	.zero		1


	//   ....[70]....
        /*0f7c*/ 	.word	0x0001e6a0
        /*0f80*/ 	.word	0x00000058
        /*0f84*/ 	.word	0x0002a890
        /*0f88*/ 	.short	0x010a
        /*0f8a*/ 	.byte	0x3f
	.zero		1


	//   ....[71]....
        /*0f8c*/ 	.word	0x0001e950
        /*0f90*/ 	.word	0x00000058
        /*0f94*/ 	.word	0x0002a890
        /*0f98*/ 	.short	0x010a
        /*0f9a*/ 	.byte	0x3f
	.zero		1


	//   ....[72]....
        /*0f9c*/ 	.word	0x0001ec00
        /*0fa0*/ 	.word	0x00000058
        /*0fa4*/ 	.word	0x0002a890
        /*0fa8*/ 	.short	0x010a
        /*0faa*/ 	.byte	0x3f
	.zero		1


	//   ....[73]....
        /*0fac*/ 	.word	0x0001eeb0
        /*0fb0*/ 	.word	0x00000058
        /*0fb4*/ 	.word	0x0002a8b0
        /*0fb8*/ 	.short	0x010a
        /*0fba*/ 	.byte	0x3f
	.zero		1


	//   ....[74]....
        /*0fbc*/ 	.word	0x0001f0c0
        /*0fc0*/ 	.word	0x00000002
        /*0fc4*/ 	.word	0x0002a800
        /*0fc8*/ 	.short	0x010a
        /*0fca*/ 	.byte	0x3f
	.zero		1


	//   ....[75]....
        /*0fcc*/ 	.word	0x0001f2e0
        /*0fd0*/ 	.word	0x00000002
        /*0fd4*/ 	.word	0x0002a800
        /*0fd8*/ 	.short	0x010a
        /*0fda*/ 	.byte	0x3f
	.zero		1


	//   ....[76]....
        /*0fdc*/ 	.word	0x0001f330
        /*0fe0*/ 	.word	0x00000005
        /*0fe4*/ 	.word	0x0002a830
        /*0fe8*/ 	.short	0x010a
        /*0fea*/ 	.byte	0x3f
	.zero		1


	//   ....[77]....
        /*0fec*/ 	.word	0x0001f380
        /*0ff0*/ 	.word	0x00000015
        /*0ff4*/ 	.word	0x0002a830
        /*0ff8*/ 	.short	0x010a
        /*0ffa*/ 	.byte	0x3f
	.zero		1


	//   ....[78]....
        /*0ffc*/ 	.word	0x0001f3d0
        /*1000*/ 	.word	0x0000000a
        /*1004*/ 	.word	0x0002a850
        /*1008*/ 	.short	0x010a
        /*100a*/ 	.byte	0x3f
	.zero		1


	//   ....[79]....
        /*100c*/ 	.word	0x0001f420
        /*1010*/ 	.word	0x0000000a
        /*1014*/ 	.word	0x0002a850
        /*1018*/ 	.short	0x010a
        /*101a*/ 	.byte	0x3f
	.zero		1


	//   ....[80]....
        /*101c*/ 	.word	0x0001f5c0
        /*1020*/ 	.word	0x00000016
        /*1024*/ 	.word	0x0002a820
        /*1028*/ 	.short	0x010a
        /*102a*/ 	.byte	0x3f
	.zero		1


	//   ....[81]....
        /*102c*/ 	.word	0x0001f610
        /*1030*/ 	.word	0x00000009
        /*1034*/ 	.word	0x0002a8a0
        /*1038*/ 	.short	0x010a
        /*103a*/ 	.byte	0x3f
	.zero		1


	//   ....[82]....
        /*103c*/ 	.word	0x0001f660
        /*1040*/ 	.word	0x00000009
        /*1044*/ 	.word	0x0002a8c0
        /*1048*/ 	.short	0x010a
        /*104a*/ 	.byte	0x3f
	.zero		1


	//   ....[83]....
        /*104c*/ 	.word	0x0001f6b0
        /*1050*/ 	.word	0x00000006
        /*1054*/ 	.word	0x0002a8a0
        /*1058*/ 	.short	0x010a
        /*105a*/ 	.byte	0x3f
	.zero		1


	//   ....[84]....
        /*105c*/ 	.word	0x0001f700
        /*1060*/ 	.word	0x00000006
        /*1064*/ 	.word	0x0002a8c0
        /*1068*/ 	.short	0x010a
        /*106a*/ 	.byte	0x3f
	.zero		1


	//   ....[85]....
        /*106c*/ 	.word	0x0001f820
        /*1070*/ 	.word	0x00000007
        /*1074*/ 	.word	0x0002a840
        /*1078*/ 	.short	0x010a
        /*107a*/ 	.byte	0x3f
	.zero		1


	//   ....[86]....
        /*107c*/ 	.word	0x00020bf0
        /*1080*/ 	.word	0x00000016
        /*1084*/ 	.word	0x0002a820
        /*1088*/ 	.short	0x010a
        /*108a*/ 	.byte	0x3f
	.zero		1


	//   ....[87]....
        /*108c*/ 	.word	0x00020c40
        /*1090*/ 	.word	0x00000005
        /*1094*/ 	.word	0x0002a840
        /*1098*/ 	.short	0x010a
        /*109a*/ 	.byte	0x3f
	.zero		1


	//   ....[88]....
        /*109c*/ 	.word	0x00021400
        /*10a0*/ 	.word	0x00000005
        /*10a4*/ 	.word	0x0002a860
        /*10a8*/ 	.short	0x010a
        /*10aa*/ 	.byte	0x3f
	.zero		1


	//   ....[89]....
        /*10ac*/ 	.word	0x00021c10
        /*10b0*/ 	.word	0x00000000
        /*10b4*/ 	.word	0x0002a860
        /*10b8*/ 	.short	0x010a
        /*10ba*/ 	.byte	0x3f
	.zero		1


	//   ....[90]....
        /*10bc*/ 	.word	0x00022d40
        /*10c0*/ 	.word	0x00000005
        /*10c4*/ 	.word	0x0002a820
        /*10c8*/ 	.short	0x010a
        /*10ca*/ 	.byte	0x3f
	.zero		1


	//   ....[91]....
        /*10cc*/ 	.word	0x00022ee0
        /*10d0*/ 	.word	0x00000003
        /*10d4*/ 	.word	0x0002a840
        /*10d8*/ 	.short	0x010a
        /*10da*/ 	.byte	0x3f
	.zero		1


	//   ....[92]....
        /*10dc*/ 	.word	0x00022f30
        /*10e0*/ 	.word	0x00000005
        /*10e4*/ 	.word	0x0002a840
        /*10e8*/ 	.short	0x010a
        /*10ea*/ 	.byte	0x3f
	.zero		1


	//   ....[93]....
        /*10ec*/ 	.word	0x00022f80
        /*10f0*/ 	.word	0x00000003
        /*10f4*/ 	.word	0x0002a860
        /*10f8*/ 	.short	0x010a
        /*10fa*/ 	.byte	0x3f
	.zero		1


	//----- nvinfo : EIATTR_NUM_MBARRIERS
	.align		4
.L_150:
        /*10fc*/ 	.byte	0x03, 0x38
        /*10fe*/ 	.short	0x0016


	//----- nvinfo : EIATTR_EXIT_INSTR_OFFSETS
	.align		4
        /*1100*/ 	.byte	0x04, 0x1c
        /*1102*/ 	.short	(.L_152 - .L_151)


	//   ....[0]....
.L_151:
        /*1104*/ 	.word	0x0001e690


	//----- nvinfo : EIATTR_MAX_THREADS
	.align		4
.L_152:
        /*1108*/ 	.byte	0x04, 0x05
        /*110a*/ 	.short	(.L_154 - .L_153)
.L_153:
        /*110c*/ 	.word	0x00000180
        /*1110*/ 	.word	0x00000001
        /*1114*/ 	.word	0x00000001


	//----- nvinfo : EIATTR_CRS_STACK_SIZE
	.align		4
.L_154:
        /*1118*/ 	.byte	0x04, 0x1e
        /*111a*/ 	.short	(.L_156 - .L_155)
.L_155:
        /*111c*/ 	.word	0x00000000


	//----- nvinfo : EIATTR_CBANK_PARAM_SIZE
	.align		4
.L_156:
        /*1120*/ 	.byte	0x03, 0x19
        /*1122*/ 	.short	0x0af0


	//----- nvinfo : EIATTR_PARAM_CBANK
	.align		4
        /*1124*/ 	.byte	0x04, 0x0a
        /*1126*/ 	.short	(.L_158 - .L_157)
	.align		4
.L_157:
        /*1128*/ 	.word	index@(.nv.constant0._ZN7cutlass13device_kernelIN5flash11enable_sm90INS1_16FlashAttnFwdSm90INS1_25CollectiveMainloopFwdSm90ILi2EN4cute5tupleIJNS5_1CILi1EEES8_S8_EEENS6_IJNS7_ILi128EEENS7_ILi96EEENS7_ILi192EEEEEELi128ENS_10bfloat16_tEfNS_4arch4Sm90ELb0ELb0ELb0ELb1ELb1ELb1ELb0ELb1ELb1ELb1ELb0ELb0EEENS1_21CollectiveEpilogueFwdINS6_IJSA_SA_SB_EEES9_SE_SG_Li256ELb1ELb1ELb0ELb0EEENS1_36VarlenDynamicPersistentTileSchedulerILi128ELi96ELi256ELi128ELb0ELb1ELb1ELb0ELb1ELb1EEEEEEEEEvNT_6ParamsE)
        /*112c*/ 	.short	0x0210
        /*112e*/ 	.short	0x0af0


	//----- nvinfo : EIATTR_SW_WAR
	.align		4
.L_158:
        /*1130*/ 	.byte	0x04, 0x36
        /*1132*/ 	.short	(.L_160 - .L_159)
.L_159:
        /*1134*/ 	.word	0x00000008
.L_160:


//--------------------- .nv.info._ZN7cutlass13device_kernelIN5flash11enable_sm90INS1_16FlashAttnFwdSm90INS1_25CollectiveMainloopFwdSm90ILi2EN4cute5tupleIJNS5_1CILi1EEES8_S8_EEENS6_IJNS7_ILi128EEENS7_ILi96EEENS7_ILi192EEEEEELi128ENS_10bfloat16_tEfNS_4arch4Sm90ELb0ELb1ELb0ELb0ELb1ELb0ELb0ELb1ELb1ELb1ELb0ELb0EEENS1_21CollectiveEpilogueFwdINS6_IJSA_SA_SB_EEES9_SE_SG_Li256ELb0ELb1ELb0ELb0EEENS1_30DynamicPersistentTileSchedulerILi256ELi128ELb0ELb1ELb1EEEEEEEEEvNT_6ParamsE --------------------------
	.section	.nv.info._ZN7cutlass13device_kernelIN5flash11enable_sm90INS1_16FlashAttnFwdSm90INS1_25CollectiveMainloopFwdSm90ILi2EN4cute5tupleIJNS5_1CILi1EEES8_S8_EEENS6_IJNS7_ILi128EEENS7_ILi96EEENS7_ILi192EEEEEELi128ENS_10bfloat16_tEfNS_4arch4Sm90ELb0ELb1ELb0ELb0ELb1ELb0ELb0ELb1ELb1ELb1ELb0ELb0EEENS1_21CollectiveEpilogueFwdINS6_IJSA_SA_SB_EEES9_SE_SG_Li256ELb0ELb1ELb0ELb0EEENS1_30DynamicPersistentTileSchedulerILi256ELi128ELb0ELb1ELb1EEEEEEEEEvNT_6ParamsE,"",@"SHT_CUDA_INFO"
	.sectionflags	@""
	.align	4


	//----- nvinfo : EIATTR_CUDA_API_VERSION
	.align		4
        /*0000*/ 	.byte	0x04, 0x37
        /*0002*/ 	.short	(.L_162 - .L_161)
.L_161:
        /*0004*/ 	.word	0x00000082


	//----- nvinfo : EIATTR_KPARAM_INFO
	.align		4
.L_162:
        /*0008*/ 	.byte	0x04, 0x17
        /*000a*/ 	.short	(.L_164 - .L_163)
.L_163:
        /*000c*/ 	.word	0x00000000
        /*0010*/ 	.short	0x0000
        /*0012*/ 	.short	0x0070
        /*0014*/ 	.byte	0x00, 0xf0, 0x01, 0x2a


	//----- nvinfo : EIATTR_SPARSE_MMA_MASK
	.align		4
.L_164:
        /*0018*/ 	.byte	0x03, 0x50
        /*001a*/ 	.short	0x0000


	//----- nvinfo : EIATTR_MAXREG_COUNT
	.align		4
        /*001c*/ 	.byte	0x03, 0x1b
        /*001e*/ 	.short	0x00a8


	//----- nvinfo : EIATTR_NUM_BARRIERS
	.align		4
        /*0020*/ 	.byte	0x02, 0x4c
        /*0022*/ 	.byte	0x09
	.zero		1


	//----- nvinfo : EIATTR_EXTERNS
	.align		4
        /*0024*/ 	.byte	0x04, 0x0f
        /*0026*/ 	.short	(.L_166 - .L_165)


	//   ....[0]....
	.align		4
.L_165:
        /*0028*/ 	.word	index@(__assertfail)


	//----- nvinfo : EIATTR_ANNOTATIONS
	.align		4
.L_166:
        /*002c*/ 	.byte	0x04, 0x55
        /*002e*/ 	.short	(.L_168 - .L_167)


	//   ....[0]....
.L_167:
        /*0030*/ 	.word	0x00000001
        /*0034*/ 	.byte	0xa0, 0x08, 0x00, 0x00, 0x01, 0x00, 0x00, 0x00, 0x60, 0x09, 0x00, 0x00, 0x01, 0x00, 0x00, 0x00
        /*0044*/ 	.byte	0x00, 0xe9, 0x00, 0x00, 0x01, 0x00, 0x00, 0x00, 0xa0, 0xe9, 0x00, 0x00, 0x01, 0x00, 0x00, 0x00
        /*0054*/ 	.byte	0x30, 0xea, 0x00, 0x00, 0x01, 0x00, 0x00, 0x00, 0x00, 0x11, 0x01, 0x00, 0x01, 0x00, 0x00, 0x00
        /*0064*/ 	.byte	0x20, 0x11, 0x01, 0x00, 0x01, 0x00, 0x00, 0x00, 0x70, 0x29, 0x01, 0x00, 0x01, 0x00, 0x00, 0x00
        /*0074*/ 	.byte	0x10, 0x2b, 0x01, 0x00


	//----- nvinfo : EIATTR_MERCURY_ISA_VERSION
	.align		4
.L_168:
        /*0078*/ 	.byte	0x03, 0x5f
        /*007a*/ 	.short	0x0101


	//----- nvinfo : EIATTR_INT_WARP_WIDE_INSTR_OFFSETS
	.align		4
        /*007c*/ 	.byte	0x04, 0x31
        /*007e*/ 	.short	(.L_170 - .L_169)


	//   ....[0]....
.L_169:
        /*0080*/ 	.word	0x000000c0


	//   ....[1]....
        /*0084*/ 	.word	0x000000d0


	//   ....[2]....
        /*0088*/ 	.word	0x00000170


	//   ....[3]....
        /*008c*/ 	.word	0x0000f620


	//   ....[4]....
        /*0090*/ 	.word	0x0000f6b0


	//   ....[5]....
        /*0094*/ 	.word	0x00012190


	//   ....[6]....
        /*0098*/ 	.word	0x00012220


	//----- nvinfo : EIATTR_COOP_GROUP_MASK_REGIDS
	.align		4
.L_170:
        /*009c*/ 	.byte	0x04, 0x29
        /*009e*/ 	.short	(.L_172 - .L_171)


	//   ....[0]....
.L_171:
        /*00a0*/ 	.word	0xffffffff


	//   ....[1]....
        /*00a4*/ 	.word	0xffffffff


	//   ....[2]....
        /*00a8*/ 	.word	0xffffffff


	//   ....[3]....
        /*00ac*/ 	.word	0xffffffff


	//   ....[4]....
        /*00b0*/ 	.word	0xffffffff


	//   ....[5]....
        /*00b4*/ 	.word	0xffffffff


	//   ....[6]....
        /*00b8*/ 	.word	0xffffffff


	//   ....[7]....
        /*00bc*/ 	.word	0xffffffff


	//   ....[8]....
        /*00c0*/ 	.word	0xffffffff


	//   ....[9]....
        /*00c4*/ 	.word	0xffffffff


	//   ....[10]....
        /*00c8*/ 	.word	0xffffffff


	//   ....[11]....
        /*00cc*/ 	.word	0xffffffff


	//   ....[12]....
        /*00d0*/ 	.word	0xffffffff


	//   ....[13]....
        /*00d4*/ 	.word	0xffffffff


	//   ....[14]....
        /*00d8*/ 	.word	0xffffffff


	//   ....[15]....
        /*00dc*/ 	.word	0xffffffff


	//   ....[16]....
        /*00e0*/ 	.word	0xffffffff


	//   ....[17]....
        /*00e4*/ 	.word	0xffffffff


	//   ....[18]....
        /*00e8*/ 	.word	0xffffffff


	//   ....[19]....
        /*00ec*/ 	.word	0xffffffff


	//   ....[20]....
        /*00f0*/ 	.word	0xffffffff


	//   ....[21]....
        /*00f4*/ 	.word	0xffffffff


	//   ....[22]....
        /*00f8*/ 	.word	0xffffffff


	//   ....[23]....
        /*00fc*/ 	.word	0xffffffff


	//   ....[24]....
        /*0100*/ 	.word	0xffffffff


	//   ....[25]....
        /*0104*/ 	.word	0xffffffff


	//   ....[26]....
        /*0108*/ 	.word	0xffffffff


	//   ....[27]....
        /*010c*/ 	.word	0xffffffff


	//   ....[28]....
        /*0110*/ 	.word	0xffffffff


	//   ....[29]....
        /*0114*/ 	.word	0xffffffff


	//   ....[30]....
        /*0118*/ 	.word	0xffffffff


	//   ....[31]....
        /*011c*/ 	.word	0xffffffff


	//   ....[32]....
        /*0120*/ 	.word	0xffffffff


	//   ....[33]....
        /*0124*/ 	.word	0xffffffff


	//   ....[34]....
        /*0128*/ 	.word	0xffffffff


	//   ....[35]....
        /*012c*/ 	.word	0xffffffff


	//   ....[36]....
        /*0130*/ 	.word	0xffffffff


	//   ....[37]....
        /*0134*/ 	.word	0xffffffff


	//   ....[38]....
        /*0138*/ 	.word	0xffffffff


	//   ....[39]....
        /*013c*/ 	.word	0xffffffff


	//   ....[40]....
        /*0140*/ 	.word	0xffffffff


	//   ....[41]....
        /*0144*/ 	.word	0xffffffff


	//   ....[42]....
        /*0148*/ 	.word	0xffffffff


	//   ....[43]....
        /*014c*/ 	.word	0xffffffff


	//   ....[44]....
        /*0150*/ 	.word	0xffffffff


	//   ....[45]....
        /*0154*/ 	.word	0xffffffff


	//   ....[46]....
        /*0158*/ 	.word	0xffffffff


	//   ....[47]....
        /*015c*/ 	.word	0xffffffff


	//   ....[48]....
        /*0160*/ 	.word	0xffffffff


	//   ....[49]....
        /*0164*/ 	.word	0xffffffff


	//   ....[50]....
        /*0168*/ 	.word	0xffffffff


	//   ....[51]....
        /*016c*/ 	.word	0xffffffff


	//   ....[52]....
        /*0170*/ 	.word	0xffffffff


	//   ....[53]....
        /*0174*/ 	.word	0xffffffff


	//   ....[54]....
        /*0178*/ 	.word	0xffffffff


	//   ....[55]....
        /*017c*/ 	.word	0xffffffff


	//   ....[56]....
        /*0180*/ 	.word	0xffffffff


	//   ....[57]....
        /*0184*/ 	.word	0xffffffff


	//   ....[58]....
        /*0188*/ 	.word	0xffffffff


	//   ....[59]....
        /*018c*/ 	.word	0xffffffff


	//   ....[60]....
        /*0190*/ 	.word	0xffffffff


	//   ....[61]....
        /*0194*/ 	.word	0xffffffff


	//   ....[62]....
        /*0198*/ 	.word	0xffffffff


	//   ....[63]....
        /*019c*/ 	.word	0xffffffff


	//   ....[64]....
        /*01a0*/ 	.word	0xffffffff


	//   ....[65]....
        /*01a4*/ 	.word	0xffffffff


	//   ....[66]....
        /*01a8*/ 	.word	0xffffffff


	//   ....[67]....
        /*01ac*/ 	.word	0xffffffff


	//   ....[68]....
        /*01b0*/ 	.word	0xffffffff


	//   ....[69]....
        /*01b4*/ 	.word	0xffffffff


	//   ....[70]....
        /*01b8*/ 	.word	0xffffffff


	//   ....[71]....
        /*01bc*/ 	.word	0xffffffff


	//   ....[72]....
        /*01c0*/ 	.word	0xffffffff


	//   ....[73]....
        /*01c4*/ 	.word	0xffffffff


	//   ....[74]....
        /*01c8*/ 	.word	0xffffffff


	//   ....[75]....
        /*01cc*/ 	.word	0xffffffff


	//   ....[76]....
        /*01d0*/ 	.word	0xffffffff


	//   ....[77]....
        /*01d4*/ 	.word	0xffffffff


	//   ....[78]....
        /*01d8*/ 	.word	0xffffffff


	//   ....[79]....
        /*01dc*/ 	.word	0xffffffff


	//   ....[80]....
        /*01e0*/ 	.word	0xffffffff


	//   ....[81]....
        /*01e4*/ 	.word	0xffffffff


	//   ....[82]....
        /*01e8*/ 	.word	0xffffffff


	//   ....[83]....
        /*01ec*/ 	.word	0xffffffff


	//   ....[84]....
        /*01f0*/ 	.word	0xffffffff


	//   ....[85]....
        /*01f4*/ 	.word	0xffffffff


	//   ....[86]....
        /*01f8*/ 	.word	0xffffffff


	//   ....[87]....
        /*01fc*/ 	.word	0xffffffff


	//   ....[88]....
        /*0200*/ 	.word	0xffffffff


	//   ....[89]....
        /*0204*/ 	.word	0xffffffff


	//   ....[90]....
        /*0208*/ 	.word	0xffffffff


	//   ....[91]....
        /*020c*/ 	.word	0xffffffff


	//   ....[92]....
        /*0210*/ 	.word	0xffffffff


	//   ....[93]....
        /*0214*/ 	.word	0xffffffff


	//   ....[94]....
        /*0218*/ 	.word	0xffffffff


	//   ....[95]....
        /*021c*/ 	.word	0xffffffff


	//   ....[96]....
        /*0220*/ 	.word	0xffffffff


	//   ....[97]....
        /*0224*/ 	.word	0xffffffff


	//   ....[98]....
        /*0228*/ 	.word	0xffffffff


	//   ....[99]....
        /*022c*/ 	.word	0xffffffff


	//   ....[100]....
        /*0230*/ 	.word	0xffffffff


	//   ....[101]....
        /*0234*/ 	.word	0xffffffff


	//   ....[102]....
        /*0238*/ 	.word	0xffffffff


	//   ....[103]....
        /*023c*/ 	.word	0xffffffff


	//   ....[104]....
        /*0240*/ 	.word	0xffffffff


	//   ....[105]....
        /*0244*/ 	.word	0xffffffff


	//   ....[106]....
        /*0248*/ 	.word	0xffffffff


	//   ....[107]....
        /*024c*/ 	.word	0xffffffff


	//   ....[108]....
        /*0250*/ 	.word	0xffffffff


	//   ....[109]....
        /*0254*/ 	.word	0xffffffff


	//   ....[110]....
        /*0258*/ 	.word	0xffffffff


	//   ....[111]....
        /*025c*/ 	.word	0xffffffff


	//   ....[112]....
        /*0260*/ 	.word	0xffffffff


	//   ....[113]....
        /*0264*/ 	.word	0xffffffff


	//   ....[114]....
        /*0268*/ 	.word	0xffffffff


	//   ....[115]....
        /*026c*/ 	.word	0xffffffff


	//   ....[116]....
        /*0270*/ 	.word	0xffffffff


	//   ....[117]....
        /*0274*/ 	.word	0xffffffff


	//   ....[118]....
        /*0278*/ 	.word	0xffffffff


	//   ....[119]....
        /*027c*/ 	.word	0xffffffff


	//   ....[120]....
        /*0280*/ 	.word	0x0500000f


	//   ....[121]....
        /*0284*/ 	.word	0x0500000f


	//   ....[122]....
        /*0288*/ 	.word	0x0500000f


	//   ....[123]....
        /*028c*/ 	.word	0x0500000f


	//   ....[124]....
        /*0290*/ 	.word	0x0500000f


	//   ....[125]....
        /*0294*/ 	.word	0x0500000f


	//   ....[126]....
        /*0298*/ 	.word	0x0500000f


	//   ....[127]....
        /*029c*/ 	.word	0x0500000f


	//   ....[128]....
        /*02a0*/ 	.word	0x0500000f


	//   ....[129]....
        /*02a4*/ 	.word	0x0500000f


	//   ....[130]....
        /*02a8*/ 	.word	0x0500000f


	//   ....[131]....
        /*02ac*/ 	.word	0x0500000f


	//   ....[132]....
        /*02b0*/ 	.word	0x0500000f


	//   ....[133]....
        /*02b4*/ 	.word	0x0500000f


	//   ....[134]....
        /*02b8*/ 	.word	0x0500000f


	//   ....[135]....
        /*02bc*/ 	.word	0x0500000f


	//   ....[136]....
        /*02c0*/ 	.word	0x0500000f


	//   ....[137]....
        /*02c4*/ 	.word	0x0500000f


	//   ....[138]....
        /*02c8*/ 	.word	0x0500000f


	//   ....[139]....
        /*02cc*/ 	.word	0x0500000f


	//   ....[140]....
        /*02d0*/ 	.word	0x0500000f


	//   ....[141]....
        /*02d4*/ 	.word	0x0500000f


	//   ....[142]....
        /*02d8*/ 	.word	0x0500000f


	//   ....[143]....
        /*02dc*/ 	.word	0x0500000f


	//   ....[144]....
        /*02e0*/ 	.word	0x0500000f


	//   ....[145]....
        /*02e4*/ 	.word	0x0500000f


	//   ....[146]....
        /*02e8*/ 	.word	0x0500000f


	//   ....[147]....
        /*02ec*/ 	.word	0x0500000f


	//   ....[148]....
        /*02f0*/ 	.word	0x0500000f


	//   ....[149]....
        /*02f4*/ 	.word	0x0500000f


	//   ....[150]....
        /*02f8*/ 	.word	0x0500000f


	//   ....[151]....
        /*02fc*/ 	.word	0x0500000f


	//   ....[152]....
        /*0300*/ 	.word	0x0500000f


	//   ....[153]....
        /*0304*/ 	.word	0x0500000f


	//   ....[154]....
        /*0308*/ 	.word	0x0500000f


	//   ....[155]....
        /*030c*/ 	.word	0x0500000f


	//   ....[156]....
        /*0310*/ 	.word	0x0500000f


	//   ....[157]....
        /*0314*/ 	.word	0x0500000f


	//   ....[158]....
        /*0318*/ 	.word	0x0500000f


	//   ....[159]....
        /*031c*/ 	.word	0x0500000f


	//   ....[160]....
        /*0320*/ 	.word	0x0500000f


	//   ....[161]....
        /*0324*/ 	.word	0x0500000f


	//   ....[162]....
        /*0328*/ 	.word	0x0500000f


	//   ....[163]....
        /*032c*/ 	.word	0x0500000f


	//   ....[164]....
        /*0330*/ 	.word	0x0500000f


	//   ....[165]....
        /*0334*/ 	.word	0x0500000f


	//   ....[166]....
        /*0338*/ 	.word	0x0500000f


	//   ....[167]....
        /*033c*/ 	.word	0x0500000f


	//   ....[168]....
        /*0340*/ 	.word	0x0500000f


	//   ....[169]....
        /*0344*/ 	.word	0x0500000f


	//   ....[170]....
        /*0348*/ 	.word	0x0500000f


	//   ....[171]....
        /*034c*/ 	.word	0x0500000f


	//   ....[172]....
        /*0350*/ 	.word	0x0500000f


	//   ....[173]....
        /*0354*/ 	.word	0x0500000f


	//   ....[174]....
        /*0358*/ 	.word	0x0500000f


	//   ....[175]....
        /*035c*/ 	.word	0x0500000f


	//   ....[176]....
        /*0360*/ 	.word	0x0500000f


	//   ....[177]....
        /*0364*/ 	.word	0x0500000f


	//   ....[178]....
        /*0368*/ 	.word	0x0500000f


	//   ....[179]....
        /*036c*/ 	.word	0x0500000f


	//   ....[180]....
        /*0370*/ 	.word	0x0500000f


	//   ....[181]....
        /*0374*/ 	.word	0x0500000f


	//   ....[182]....
        /*0378*/ 	.word	0x0500000f


	//   ....[183]....
        /*037c*/ 	.word	0x0500000f


	//   ....[184]....
        /*0380*/ 	.word	0x0500000f


	//   ....[185]....
        /*0384*/ 	.word	0x0500000f


	//   ....[186]....
        /*0388*/ 	.word	0x0500000f


	//----- nvinfo : EIATTR_COOP_GROUP_INSTR_OFFSETS
	.align		4
.L_172:
        /*038c*/ 	.byte	0x04, 0x28
        /*038e*/ 	.short	(.L_174 - .L_173)


	//   ....[0]....
.L_173:
        /*0390*/ 	.word	0x00000070


	//   ....[1]....
        /*0394*/ 	.word	0x000000b0


	//   ....[2]....
        /*0398*/ 	.word	0x000002d0


	//   ....[3]....
        /*039c*/ 	.word	0x00000430


	//   ....[4]....
        /*03a0*/ 	.word	0x00000550


	//   ....[5]....
        /*03a4*/ 	.word	0x000006b0


	//   ....[6]....
        /*03a8*/ 	.word	0x00001720


	//   ....[7]....
        /*03ac*/ 	.word	0x000021a0


	//   ....[8]....
        /*03b0*/ 	.word	0x00002ae0


	//   ....[9]....
        /*03b4*/ 	.word	0x00003140


	//   ....[10]....
        /*03b8*/ 	.word	0x00003250


	//   ....[11]....
        /*03bc*/ 	.word	0x000037a0


	//   ....[12]....
        /*03c0*/ 	.word	0x00003860


	//   ....[13]....
        /*03c4*/ 	.word	0x000052e0


	//   ....[14]....
        /*03c8*/ 	.word	0x000054d0


	//   ....[15]....
        /*03cc*/ 	.word	0x00006220


	//   ....[16]....
        /*03d0*/ 	.word	0x00006470


	//   ....[17]....
        /*03d4*/ 	.word	0x000068b0


	//   ....[18]....
        /*03d8*/ 	.word	0x00006910


	//   ....[19]....
        /*03dc*/ 	.word	0x00008510


	//   ....[20]....
        /*03e0*/ 	.word	0x00008520


	//   ....[21]....
        /*03e4*/ 	.word	0x00008550


	//   ....[22]....
        /*03e8*/ 	.word	0x00008560


	//   ....[23]....
        /*03ec*/ 	.word	0x00009f30


	//   ....[24]....
        /*03f0*/ 	.word	0x0000a120


	//   ....[25]....
        /*03f4*/ 	.word	0x0000ae70


	//   ....[26]....
        /*03f8*/ 	.word	0x0000af90


	//   ....[27]....
        /*03fc*/ 	.word	0x0000b530


	//   ....[28]....
        /*0400*/ 	.word	0x0000b5a0


	//   ....[29]....
        /*0404*/ 	.word	0x0000c430


	//   ....[30]....
        /*0408*/ 	.word	0x0000c460


	//   ....[31]....
        /*040c*/ 	.word	0x0000c520


	//   ....[32]....
        /*0410*/ 	.word	0x0000c530


	//   ....[33]....
        /*0414*/ 	.word	0x0000d630


	//   ....[34]....
        /*0418*/ 	.word	0x0000d670


	//   ....[35]....
        /*041c*/ 	.word	0x0000d6a0


	//   ....[36]....
        /*0420*/ 	.word	0x0000d700


	//   ....[37]....
        /*0424*/ 	.word	0x0000dba0


	//   ....[38]....
        /*0428*/ 	.word	0x0000dbe0


	//   ....[39]....
        /*042c*/ 	.word	0x0000dca0


	//   ....[40]....
        /*0430*/ 	.word	0x0000dcc0


	//   ....[41]....
        /*0434*/ 	.word	0x0000dd80


	//   ....[42]....
        /*0438*/ 	.word	0x0000dda0


	//   ....[43]....
        /*043c*/ 	.word	0x0000de70


	//   ....[44]....
        /*0440*/ 	.word	0x0000de90


	//   ....[45]....
        /*0444*/ 	.word	0x0000e4e0


	//   ....[46]....
        /*0448*/ 	.word	0x0000e500


	//   ....[47]....
        /*044c*/ 	.word	0x0000e5c0


	//   ....[48]....
        /*0450*/ 	.word	0x0000e5e0


	//   ....[49]....
        /*0454*/ 	.word	0x0000e6a0


	//   ....[50]....
        /*0458*/ 	.word	0x0000e6c0


	//   ....[51]....
        /*045c*/ 	.word	0x0000e790


	//   ....[52]....
        /*0460*/ 	.word	0x0000e7b0


	//   ....[53]....
        /*0464*/ 	.word	0x0000e930


	//   ....[54]....
        /*0468*/ 	.word	0x00010190


	//   ....[55]....
        /*046c*/ 	.word	0x000101b0


	//   ....[56]....
        /*0470*/ 	.word	0x000101c0


	//   ....[57]....
        /*0474*/ 	.word	0x00010200


	//   ....[58]....
        /*0478*/ 	.word	0x00010290


	//   ....[59]....
        /*047c*/ 	.word	0x000102b0


	//   ....[60]....
        /*0480*/ 	.word	0x00010340


	//   ....[61]....
        /*0484*/ 	.word	0x00010360


	//   ....[62]....
        /*0488*/ 	.word	0x000103f0


	//   ....[63]....
        /*048c*/ 	.word	0x00010410


	//   ....[64]....
        /*0490*/ 	.word	0x000104a0


	//   ....[65]....
        /*0494*/ 	.word	0x000104c0


	//   ....[66]....
        /*0498*/ 	.word	0x00010b00


	//   ....[67]....
        /*049c*/ 	.word	0x00010b20


	//   ....[68]....
        /*04a0*/ 	.word	0x00010b50


	//   ....[69]....
        /*04a4*/ 	.word	0x00010b90


	//   ....[70]....
        /*04a8*/ 	.word	0x00010c10


	//   ....[71]....
        /*04ac*/ 	.word	0x00010c40


	//   ....[72]....
        /*04b0*/ 	.word	0x00010cc0


	//   ....[73]....
        /*04b4*/ 	.word	0x00010cf0


	//   ....[74]....
        /*04b8*/ 	.word	0x00010d70


	//   ....[75]....
        /*04bc*/ 	.word	0x00010da0


	//   ....[76]....
        /*04c0*/ 	.word	0x00010e20


	//   ....[77]....
        /*04c4*/ 	.word	0x00010e50


	//   ....[78]....
        /*04c8*/ 	.word	0x00010ed0


	//   ....[79]....
        /*04cc*/ 	.word	0x00010f00


	//   ....[80]....
        /*04d0*/ 	.word	0x00010f80


	//   ....[81]....
        /*04d4*/ 	.word	0x00010fa0


	//   ....[82]....
        /*04d8*/ 	.word	0x000116c0


	//   ....[83]....
        /*04dc*/ 	.word	0x000116f0


	//   ....[84]....
        /*04e0*/ 	.word	0x00011700


	//   ....[85]....
        /*04e4*/ 	.word	0x00011720


	//   ....[86]....
        /*04e8*/ 	.word	0x00011770


	//   ....[87]....
        /*04ec*/ 	.word	0x00011790


	//   ....[88]....
        /*04f0*/ 	.word	0x000117f0


	//   ....[89]....
        /*04f4*/ 	.word	0x00011810


	//   ....[90]....
        /*04f8*/ 	.word	0x00011860


	//   ....[91]....
        /*04fc*/ 	.word	0x00011880


	//   ....[92]....
        /*0500*/ 	.word	0x000118d0


	//   ....[93]....
        /*0504*/ 	.word	0x000118f0


	//   ....[94]....
        /*0508*/ 	.word	0x00011b80


	//   ....[95]....
        /*050c*/ 	.word	0x00011ba0


	//   ....[96]....
        /*0510*/ 	.word	0x00011bc0


	//   ....[97]....
        /*0514*/ 	.word	0x00011c20


	//   ....[98]....
        /*0518*/ 	.word	0x00011c40


	//   ....[99]....
        /*051c*/ 	.word	0x00011ca0


	//   ....[100]....
        /*0520*/ 	.word	0x00011cc0


	//   ....[101]....
        /*0524*/ 	.word	0x00011d20


	//   ....[102]....
        /*0528*/ 	.word	0x00011d40


	//   ....[103]....
        /*052c*/ 	.word	0x00011da0


	//   ....[104]....
        /*0530*/ 	.word	0x00011dc0


	//   ....[105]....
        /*0534*/ 	.word	0x00011dd0


	//   ....[106]....
        /*0538*/ 	.word	0x00012360


	//   ....[107]....
        /*053c*/ 	.word	0x00012380


	//   ....[108]....
        /*0540*/ 	.word	0x000123a0


	//   ....[109]....
        /*0544*/ 	.word	0x000123e0


	//   ....[110]....
        /*0548*/ 	.word	0x00012430


	//   ....[111]....
        /*054c*/ 	.word	0x00012460


	//   ....[112]....
        /*0550*/ 	.word	0x000124b0


	//   ....[113]....
        /*0554*/ 	.word	0x000124e0


	//   ....[114]....
        /*0558*/ 	.word	0x00012530


	//   ....[115]....
        /*055c*/ 	.word	0x00012560


	//   ....[116]....
        /*0560*/ 	.word	0x000125b0


	//   ....[117]....
        /*0564*/ 	.word	0x000125e0


	//   ....[118]....
        /*0568*/ 	.word	0x000128b0


	//   ....[119]....
        /*056c*/ 	.word	0x00012a90


	//   ....[120]....
        /*0570*/ 	.word	0x00013100


	//   ....[121]....
        /*0574*/ 	.word	0x000131e0


	//   ....[122]....
        /*0578*/ 	.word	0x00013280


	//   ....[123]....
        /*057c*/ 	.word	0x00013300


	//   ....[124]....
        /*0580*/ 	.word	0x000133c0


	//   ....[125]....
        /*0584*/ 	.word	0x00013440


	//   ....[126]....
        /*0588*/ 	.word	0x00013520


	//   ....[127]....
        /*058c*/ 	.word	0x000135a0


	//   ....[128]....
        /*0590*/ 	.word	0x00013680


	//   ....[129]....
        /*0594*/ 	.word	0x00013700


	//   ....[130]....
        /*0598*/ 	.word	0x000137e0


	//   ....[131]....
        /*059c*/ 	.word	0x00013860


	//   ....[132]....
        /*05a0*/ 	.word	0x00013930


	//   ....[133]....
        /*05a4*/ 	.word	0x000139c0


	//   ....[134]....
        /*05a8*/ 	.word	0x00013a30


	//   ....[135]....
        /*05ac*/ 	.word	0x00013ab0


	//   ....[136]....
        /*05b0*/ 	.word	0x00013b70


	//   ....[137]....
        /*05b4*/ 	.word	0x00013be0


	//   ....[138]....
        /*05b8*/ 	.word	0x00013cd0


	//   ....[139]....
        /*05bc*/ 	.word	0x00013d40


	//   ....[140]....
        /*05c0*/ 	.word	0x00013e30


	//   ....[141]....
        /*05c4*/ 	.word	0x00013ea0


	//   ....[142]....
        /*05c8*/ 	.word	0x00013f90


	//   ....[143]....
        /*05cc*/ 	.word	0x00014000


	//   ....[144]....
        /*05d0*/ 	.word	0x000140f0


	//   ....[145]....
        /*05d4*/ 	.word	0x00014160


	//   ....[146]....
        /*05d8*/ 	.word	0x00014250


	//   ....[147]....
        /*05dc*/ 	.word	0x000142c0


	//   ....[148]....
        /*05e0*/ 	.word	0x00014390


	//   ....[149]....
        /*05e4*/ 	.word	0x000144c0


	//   ....[150]....
        /*05e8*/ 	.word	0x00014560


	//   ....[151]....
        /*05ec*/ 	.word	0x000145d0


	//   ....[152]....
        /*05f0*/ 	.word	0x00014690


	//   ....[153]....
        /*05f4*/ 	.word	0x000146f0


	//   ....[154]....
        /*05f8*/ 	.word	0x000147b0


	//   ....[155]....
        /*05fc*/ 	.word	0x00014810


	//   ....[156]....
        /*0600*/ 	.word	0x000148d0


	//   ....[157]....
        /*0604*/ 	.word	0x00014930


	//   ....[158]....
        /*0608*/ 	.word	0x000149f0


	//   ....[159]....
        /*060c*/ 	.word	0x00014a50


	//   ....[160]....
        /*0610*/ 	.word	0x00014b10


	//   ....[161]....
        /*0614*/ 	.word	0x00014bf0


	//   ....[162]....
        /*0618*/ 	.word	0x00014c90


	//   ....[163]....
        /*061c*/ 	.word	0x00014cf0


	//   ....[164]....
        /*0620*/ 	.word	0x00014dc0


	//   ....[165]....
        /*0624*/ 	.word	0x00014e20


	//   ....[166]....
        /*0628*/ 	.word	0x00014ef0


	//   ....[167]....
        /*062c*/ 	.word	0x00014f50


	//   ....[168]....
        /*0630*/ 	.word	0x00015020


	//   ....[169]....
        /*0634*/ 	.word	0x00015080


	//   ....[170]....
        /*0638*/ 	.word	0x00015150


	//   ....[171]....
        /*063c*/ 	.word	0x000151b0


	//   ....[172]....
        /*0640*/ 	.word	0x00015270


	//   ....[173]....
        /*0644*/ 	.word	0x00015390


	//   ....[174]....
        /*0648*/ 	.word	0x00015430


	//   ....[175]....
        /*064c*/ 	.word	0x00015490


	//   ....[176]....
        /*0650*/ 	.word	0x00015560


	//   ....[177]....
        /*0654*/ 	.word	0x00015600


	//   ....[178]....
        /*0658*/ 	.word	0x000156c0


	//   ....[179]....
        /*065c*/ 	.word	0x00015760


	//   ....[180]....
        /*0660*/ 	.word	0x00015820


	//   ....[181]....
        /*0664*/ 	.word	0x000158c0


	//   ....[182]....
        /*0668*/ 	.word	0x00015980


	//   ....[183]....
        /*066c*/ 	.word	0x00015a20


	//   ....[184]....
        /*0670*/ 	.word	0x00015ae0


	//   ....[185]....
        /*0674*/ 	.word	0x00015bb0


	//   ....[186]....
        /*0678*/ 	.word	0x00015cd0


	//----- nvinfo : EIATTR_REG_RECONFIG
	.align		4
.L_174:
        /*067c*/ 	.byte	0x01, 0x54
	.zero		2


	//----- nvinfo : EIATTR_SYSCALL_OFFSETS
	.align		4
        /*0680*/ 	.byte	0x04, 0x46
        /*0682*/ 	.short	(.L_176 - .L_175)


	//   ....[0]....
.L_175:
        /*0684*/ 	.word	0x00001900


	//   ....[1]....
        /*0688*/ 	.word	0x0000f810


	//   ....[2]....
        /*068c*/ 	.word	0x0000f960


	//   ....[3]....
        /*0690*/ 	.word	0x0000fa50


	//   ....[4]....
        /*0694*/ 	.word	0x000107c0


	//----- nvinfo : EIATTR_MBARRIER_INSTR_OFFSETS
	.align		4
.L_176:
        /*0698*/ 	.byte	0x04, 0x39
        /*069a*/ 	.short	(.L_178 - .L_177)


	//   ....[0]....
.L_177:
        /*069c*/ 	.word	0x00000180
        /*06a0*/ 	.word	0x000000ff
        /*06a4*/ 	.word	0x0002a800
        /*06a8*/ 	.short	0x0100
        /*06aa*/ 	.byte	0x08
	.zero		1


	//   ....[1]....
        /*06ac*/ 	.word	0x00000190
        /*06b0*/ 	.word	0x000000ff
        /*06b4*/ 	.word	0x0002a820
        /*06b8*/ 	.short	0x0100
        /*06ba*/ 	.byte	0x08
	.zero		1


	//   ....[2]....
        /*06bc*/ 	.word	0x00000280
        /*06c0*/ 	.word	0x000000ff
        /*06c4*/ 	.word	0x0002a830
        /*06c8*/ 	.short	0x0100
        /*06ca*/ 	.byte	0x08
	.zero		1


	//   ....[3]....
        /*06cc*/ 	.word	0x00000290
        /*06d0*/ 	.word	0x000000ff
        /*06d4*/ 	.word	0x0002a840
        /*06d8*/ 	.short	0x0100
        /*06da*/ 	.byte	0x08
	.zero		1


	//   ....[4]....
        /*06dc*/ 	.word	0x000002a0
        /*06e0*/ 	.word	0x000000ff
        /*06e4*/ 	.word	0x0002a838
        /*06e8*/ 	.short	0x0100
        /*06ea*/ 	.byte	0x08
	.zero		1


	//   ....[5]....
        /*06ec*/ 	.word	0x000002b0
        /*06f0*/ 	.word	0x000000ff
        /*06f4*/ 	.word	0x0002a848
        /*06f8*/ 	.short	0x0100
        /*06fa*/ 	.byte	0x08
	.zero		1


	//   ....[6]....
        /*06fc*/ 	.word	0x000003e0
        /*0700*/ 	.word	0x000000ff
        /*0704*/ 	.word	0x0002a850
        /*0708*/ 	.short	0x0100
        /*070a*/ 	.byte	0x08
	.zero		1


	//   ....[7]....
        /*070c*/ 	.word	0x000003f0
        /*0710*/ 	.word	0x000000ff
        /*0714*/ 	.word	0x0002a860
        /*0718*/ 	.short	0x0100
        /*071a*/ 	.byte	0x08
	.zero		1


	//   ....[8]....
        /*071c*/ 	.word	0x00000400
        /*0720*/ 	.word	0x000000ff
        /*0724*/ 	.word	0x0002a858
        /*0728*/ 	.short	0x0100
        /*072a*/ 	.byte	0x08
	.zero		1


	//   ....[9]....
        /*072c*/ 	.word	0x00000410
        /*0730*/ 	.word	0x000000ff
        /*0734*/ 	.word	0x0002a868
        /*0738*/ 	.short	0x0100
        /*073a*/ 	.byte	0x08
	.zero		1


	//   ....[10]....
        /*073c*/ 	.word	0x00000500
        /*0740*/ 	.word	0x000000ff
        /*0744*/ 	.word	0x0002a870
        /*0748*/ 	.short	0x0100
        /*074a*/ 	.byte	0x06
	.zero		1


	//   ....[11]....
        /*074c*/ 	.word	0x00000510
        /*0750*/ 	.word	0x000000ff
        /*0754*/ 	.word	0x0002a880
        /*0758*/ 	.short	0x0100
        /*075a*/ 	.byte	0x06
	.zero		1


	//   ....[12]....
        /*075c*/ 	.word	0x00000520
        /*0760*/ 	.word	0x000000ff
        /*0764*/ 	.word	0x0002a878
        /*0768*/ 	.short	0x0100
        /*076a*/ 	.byte	0x06
	.zero		1


	//   ....[13]....
        /*076c*/ 	.word	0x00000530
        /*0770*/ 	.word	0x000000ff
        /*0774*/ 	.word	0x0002a888
        /*0778*/ 	.short	0x0100
        /*077a*/ 	.byte	0x06
	.zero		1


	//   ....[14]....
        /*077c*/ 	.word	0x00000660
        /*0780*/ 	.word	0x000000ff
        /*0784*/ 	.word	0x0002a890
        /*0788*/ 	.short	0x0100
        /*078a*/ 	.byte	0x08
	.zero		1


	//   ....[15]....
        /*078c*/ 	.word	0x00000670
        /*0790*/ 	.word	0x000000ff
        /*0794*/ 	.word	0x0002a8a0
        /*0798*/ 	.short	0x0100
        /*079a*/ 	.byte	0x08
	.zero		1


	//   ....[16]....
        /*079c*/ 	.word	0x00000680
        /*07a0*/ 	.word	0x000000ff
        /*07a4*/ 	.word	0x0002a898
        /*07a8*/ 	.short	0x0100
        /*07aa*/ 	.byte	0x08
	.zero		1


	//   ....[17]....
        /*07ac*/ 	.word	0x00000690
        /*07b0*/ 	.word	0x000000ff
        /*07b4*/ 	.word	0x0002a8a8
        /*07b8*/ 	.short	0x0100
        /*07ba*/ 	.byte	0x08
	.zero		1


	//   ....[18]....
        /*07bc*/ 	.word	0x000007d0
        /*07c0*/ 	.word	0x000000ff
        /*07c4*/ 	.word	0x0002a8b0
        /*07c8*/ 	.short	0x0100
        /*07ca*/ 	.byte	0x08
	.zero		1


	//   ....[19]....
        /*07cc*/ 	.word	0x000007e0
        /*07d0*/ 	.word	0x000000ff
        /*07d4*/ 	.word	0x0002a8c0
        /*07d8*/ 	.short	0x0100
        /*07da*/ 	.byte	0x08
	.zero		1


	//   ....[20]....
        /*07dc*/ 	.word	0x000007f0
        /*07e0*/ 	.word	0x000000ff
        /*07e4*/ 	.word	0x0002a8b8
        /*07e8*/ 	.short	0x0100
        /*07ea*/ 	.byte	0x08
	.zero		1


	//   ....[21]....
        /*07ec*/ 	.word	0x00000800
        /*07f0*/ 	.word	0x000000ff
        /*07f4*/ 	.word	0x0002a8c8
        /*07f8*/ 	.short	0x0100
        /*07fa*/ 	.byte	0x08
	.zero		1


	//   ....[22]....
        /*07fc*/ 	.word	0x00001970
        /*0800*/ 	.word	0x000000ff
        /*0804*/ 	.word	0x0002a800
        /*0808*/ 	.short	0x010a
        /*080a*/ 	.byte	0x28
	.zero		1


	//   ....[23]....
        /*080c*/ 	.word	0x000019f0
        /*0810*/ 	.word	0x00000003
        /*0814*/ 	.word	0x0002a830
        /*0818*/ 	.short	0x010a
        /*081a*/ 	.byte	0x3f
	.zero		1


	//   ....[24]....
        /*081c*/ 	.word	0x00001a30
        /*0820*/ 	.word	0x00000003
        /*0824*/ 	.word	0x0002a830
        /*0828*/ 	.short	0x010a
        /*082a*/ 	.byte	0x3f
	.zero		1


	//   ....[25]....
        /*082c*/ 	.word	0x00002130
        /*0830*/ 	.word	0x000000ff
        /*0834*/ 	.word	0x00000000
        /*0838*/ 	.short	0x0101
        /*083a*/ 	.byte	0x04
	.zero		1


	//   ....[26]....
        /*083c*/ 	.word	0x00004640
        /*0840*/ 	.word	0x000000ff
        /*0844*/ 	.word	0x0002a830
        /*0848*/ 	.short	0x010a
        /*084a*/ 	.byte	0x06
	.zero		1


	//   ....[27]....
        /*084c*/ 	.word	0x00004680
        /*0850*/ 	.word	0x000000ff
        /*0854*/ 	.word	0x0002a830
        /*0858*/ 	.short	0x010a
        /*085a*/ 	.byte	0x06
	.zero		1


	//   ....[28]....
        /*085c*/ 	.word	0x00004f40
        /*0860*/ 	.word	0x000000ff
        /*0864*/ 	.word	0x0002a850
        /*0868*/ 	.short	0x010a
        /*086a*/ 	.byte	0x05
	.zero		1


	//   ....[29]....
        /*086c*/ 	.word	0x00004f80
        /*0870*/ 	.word	0x000000ff
        /*0874*/ 	.word	0x0002a850
        /*0878*/ 	.short	0x010a
        /*087a*/ 	.byte	0x05
	.zero		1


	//   ....[30]....
        /*087c*/ 	.word	0x000052a0
        /*0880*/ 	.word	0x000000ff
        /*0884*/ 	.word	0x00000000
        /*0888*/ 	.short	0x0101
        /*088a*/ 	.byte	0x06
	.zero		1


	//   ....[31]....
        /*088c*/ 	.word	0x00007190
        /*0890*/ 	.word	0x000000ff
        /*0894*/ 	.word	0x00000000
        /*0898*/ 	.short	0x0101
        /*089a*/ 	.byte	0x05
	.zero		1


	//   ....[32]....
        /*089c*/ 	.word	0x00007610
        /*08a0*/ 	.word	0x000000ff
        /*08a4*/ 	.word	0x0002a830
        /*08a8*/ 	.short	0x010a
        /*08aa*/ 	.byte	0x06
	.zero		1


	//   ....[33]....
        /*08ac*/ 	.word	0x00007650
        /*08b0*/ 	.word	0x000000ff
        /*08b4*/ 	.word	0x0002a830
        /*08b8*/ 	.short	0x010a
        /*08ba*/ 	.byte	0x06
	.zero		1


	//   ....[34]....
        /*08bc*/ 	.word	0x00007f10
        /*08c0*/ 	.word	0x000000ff
        /*08c4*/ 	.word	0x0002a850
        /*08c8*/ 	.short	0x010a
        /*08ca*/ 	.byte	0x05
	.zero		1


	//   ....[35]....
        /*08cc*/ 	.word	0x00007f50
        /*08d0*/ 	.word	0x000000ff
        /*08d4*/ 	.word	0x0002a850
        /*08d8*/ 	.short	0x010a
        /*08da*/ 	.byte	0x05
	.zero		1


	//   ....[36]....
        /*08dc*/ 	.word	0x00008290
        /*08e0*/ 	.word	0x000000ff
        /*08e4*/ 	.word	0x00000000
        /*08e8*/ 	.short	0x0101
        /*08ea*/ 	.byte	0x06
	.zero		1


	//   ....[37]....
        /*08ec*/ 	.word	0x00008ff0
        /*08f0*/ 	.word	0x000000ff
        /*08f4*/ 	.word	0x00000000
        /*08f8*/ 	.short	0x0101
        /*08fa*/ 	.byte	0x05
	.zero		1


	//   ....[38]....
        /*08fc*/ 	.word	0x000092a0
        /*0900*/ 	.word	0x000000ff
        /*0904*/ 	.word	0x0002a830
        /*0908*/ 	.short	0x010a
        /*090a*/ 	.byte	0x05
	.zero		1


	//   ....[39]....
        /*090c*/ 	.word	0x000092e0
        /*0910*/ 	.word	0x000000ff
        /*0914*/ 	.word	0x0002a830
        /*0918*/ 	.short	0x010a
        /*091a*/ 	.byte	0x05
	.zero		1


	//   ....[40]....
        /*091c*/ 	.word	0x00009ba0
        /*0920*/ 	.word	0x000000ff
        /*0924*/ 	.word	0x0002a850
        /*0928*/ 	.short	0x010a
        /*092a*/ 	.byte	0x05
	.zero		1


	//   ....[41]....
        /*092c*/ 	.word	0x00009be0
        /*0930*/ 	.word	0x000000ff
        /*0934*/ 	.word	0x0002a850
        /*0938*/ 	.short	0x010a
        /*093a*/ 	.byte	0x05
	.zero		1


	//   ....[42]....
        /*093c*/ 	.word	0x00009ee0
        /*0940*/ 	.word	0x000000ff
        /*0944*/ 	.word	0x00000000
        /*0948*/ 	.short	0x0101
        /*094a*/ 	.byte	0x04
	.zero		1


	//   ....[43]....
        /*094c*/ 	.word	0x0000bdf0
        /*0950*/ 	.word	0x000000ff
        /*0954*/ 	.word	0x00000000
        /*0958*/ 	.short	0x0101
        /*095a*/ 	.byte	0x05
	.zero		1


	//   ....[44]....
        /*095c*/ 	.word	0x0000c3a0
        /*0960*/ 	.word	0x000000ff
        /*0964*/ 	.word	0x0002a850
        /*0968*/ 	.short	0x010a
        /*096a*/ 	.byte	0x05
	.zero		1


	//   ....[45]....
        /*096c*/ 	.word	0x0000c3e0
        /*0970*/ 	.word	0x000000ff
        /*0974*/ 	.word	0x0002a850
        /*0978*/ 	.short	0x010a
        /*097a*/ 	.byte	0x05
	.zero		1


	//   ....[46]....
        /*097c*/ 	.word	0x0000c8b0
        /*0980*/ 	.word	0x000000ff
        /*0984*/ 	.word	0x00000000
        /*0988*/ 	.short	0x0101
        /*098a*/ 	.byte	0x04
	.zero		1


	//   ....[47]....
        /*098c*/ 	.word	0x0000dbd0
        /*0990*/ 	.word	0x00000017
        /*0994*/ 	.word	0x00000000
        /*0998*/ 	.short	0x0101
        /*099a*/ 	.byte	0x3f
	.zero		1


	//   ....[48]....
        /*099c*/ 	.word	0x0000ffa0
        /*09a0*/ 	.word	0x00000000
        /*09a4*/ 	.word	0x0002a840
        /*09a8*/ 	.short	0x010a
        /*09aa*/ 	.byte	0x3f
	.zero		1


	//   ....[49]....
        /*09ac*/ 	.word	0x000105b0
        /*09b0*/ 	.word	0x00000000
        /*09b4*/ 	.word	0x0002a830
        /*09b8*/ 	.short	0x0107
        /*09ba*/ 	.byte	0x3f
	.zero		1


	//   ....[50]....
        /*09bc*/ 	.word	0x00010660
        /*09c0*/ 	.word	0x00000000
        /*09c4*/ 	.word	0x0002a830
        /*09c8*/ 	.short	0x0101
        /*09ca*/ 	.byte	0x3f
	.zero		1


	//   ....[51]....
        /*09cc*/ 	.word	0x00011090
        /*09d0*/ 	.word	0x00000010
        /*09d4*/ 	.word	0x0002a800
        /*09d8*/ 	.short	0x0107
        /*09da*/ 	.byte	0x3f
	.zero		1


	//   ....[52]....
        /*09dc*/ 	.word	0x00011180
        /*09e0*/ 	.word	0x00000010
        /*09e4*/ 	.word	0x0002a800
        /*09e8*/ 	.short	0x0101
        /*09ea*/ 	.byte	0x3f
	.zero		1


	//   ....[53]....
        /*09ec*/ 	.word	0x000111a0
        /*09f0*/ 	.word	0x00000010
        /*09f4*/ 	.word	0x0002a820
        /*09f8*/ 	.short	0x010a
        /*09fa*/ 	.byte	0x3f
	.zero		1


	//   ....[54]....
        /*09fc*/ 	.word	0x000114f0
        /*0a00*/ 	.word	0x00000006
        /*0a04*/ 	.word	0x0002a840
        /*0a08*/ 	.short	0x010a
        /*0a0a*/ 	.byte	0x3f
	.zero		1


	//   ....[55]....
        /*0a0c*/ 	.word	0x000119c0
        /*0a10*/ 	.word	0x00000006
        /*0a14*/ 	.word	0x0002a830
        /*0a18*/ 	.short	0x0107
        /*0a1a*/ 	.byte	0x3f
	.zero		1


	//   ....[56]....
        /*0a1c*/ 	.word	0x00011a70
        /*0a20*/ 	.word	0x00000006
        /*0a24*/ 	.word	0x0002a830
        /*0a28*/ 	.short	0x0101
        /*0a2a*/ 	.byte	0x3f
	.zero		1


	//   ....[57]....
        /*0a2c*/ 	.word	0x00011ad0
        /*0a30*/ 	.word	0x00000006
        /*0a34*/ 	.word	0x0002a860
        /*0a38*/ 	.short	0x010a
        /*0a3a*/ 	.byte	0x3f
	.zero		1


	//   ....[58]....
        /*0a3c*/ 	.word	0x00011f00
        /*0a40*/ 	.word	0x00000006
        /*0a44*/ 	.word	0x0002a850
        /*0a48*/ 	.short	0x0107
        /*0a4a*/ 	.byte	0x3f
	.zero		1


	//   ....[59]....
        /*0a4c*/ 	.word	0x00012040
        /*0a50*/ 	.word	0x00000006
        /*0a54*/ 	.word	0x0002a850
        /*0a58*/ 	.short	0x0101
        /*0a5a*/ 	.byte	0x3f
	.zero		1


	//   ....[60]....
        /*0a5c*/ 	.word	0x000122c0
        /*0a60*/ 	.word	0x00000004
        /*0a64*/ 	.word	0x0002a860
        /*0a68*/ 	.short	0x010a
        /*0a6a*/ 	.byte	0x3f
	.zero		1


	//   ....[61]....
        /*0a6c*/ 	.word	0x000126c0
        /*0a70*/ 	.word	0x00000004
        /*0a74*/ 	.word	0x0002a850
        /*0a78*/ 	.short	0x0107
        /*0a7a*/ 	.byte	0x3f
	.zero		1


	//   ....[62]....
        /*0a7c*/ 	.word	0x00012770
        /*0a80*/ 	.word	0x00000004
        /*0a84*/ 	.word	0x0002a850
        /*0a88*/ 	.short	0x0101
        /*0a8a*/ 	.byte	0x3f
	.zero		1


	//   ....[63]....
        /*0a8c*/ 	.word	0x00012a10
        /*0a90*/ 	.word	0x00000004
        /*0a94*/ 	.word	0x0002a820
        /*0a98*/ 	.short	0x010a
        /*0a9a*/ 	.byte	0x3f
	.zero		1


	//   ....[64]....
        /*0a9c*/ 	.word	0x00012bb0
        /*0aa0*/ 	.word	0x00000005
        /*0aa4*/ 	.word	0x0002a840
        /*0aa8*/ 	.short	0x010a
        /*0aaa*/ 	.byte	0x3f
	.zero		1


	//   ....[65]....
        /*0aac*/ 	.word	0x00012c50
        /*0ab0*/ 	.word	0x00000017
        /*0ab4*/ 	.word	0x0002a840
        /*0ab8*/ 	.short	0x010a
        /*0aba*/ 	.byte	0x3f
	.zero		1


	//   ....[66]....
        /*0abc*/ 	.word	0x00012c90
        /*0ac0*/ 	.word	0x00000005
        /*0ac4*/ 	.word	0x0002a860
        /*0ac8*/ 	.short	0x010a
        /*0aca*/ 	.byte	0x3f
	.zero		1


	//   ....[67]....
        /*0acc*/ 	.word	0x00012cd0
        /*0ad0*/ 	.word	0x00000017
        /*0ad4*/ 	.word	0x0002a860
        /*0ad8*/ 	.short	0x010a
        /*0ada*/ 	.byte	0x3f
	.zero		1


	//   ....[68]....
        /*0adc*/ 	.word	0x00012d40
        /*0ae0*/ 	.word	0x00000003
        /*0ae4*/ 	.word	0x0002a800
        /*0ae8*/ 	.short	0x010a
        /*0aea*/ 	.byte	0x3f
	.zero		1


	//   ....[69]....
        /*0aec*/ 	.word	0x00012d90
        /*0af0*/ 	.word	0x00000003
        /*0af4*/ 	.word	0x0002a830
        /*0af8*/ 	.short	0x010a
        /*0afa*/ 	.byte	0x3f
	.zero		1


	//   ....[70]....
        /*0afc*/ 	.word	0x00012df0
        /*0b00*/ 	.word	0x0000000a
        /*0b04*/ 	.word	0x0002a830
        /*0b08*/ 	.short	0x010a
        /*0b0a*/ 	.byte	0x3f
	.zero		1


	//   ....[71]....
        /*0b0c*/ 	.word	0x00012e50
        /*0b10*/ 	.word	0x00000009
        /*0b14*/ 	.word	0x0002a850
        /*0b18*/ 	.short	0x010a
        /*0b1a*/ 	.byte	0x3f
	.zero		1


	//   ....[72]....
        /*0b1c*/ 	.word	0x00012eb0
        /*0b20*/ 	.word	0x0000000a
        /*0b24*/ 	.word	0x0002a830
        /*0b28*/ 	.short	0x010a
        /*0b2a*/ 	.byte	0x3f
	.zero		1


	//   ....[73]....
        /*0b2c*/ 	.word	0x00012f10
        /*0b30*/ 	.word	0x00000009
        /*0b34*/ 	.word	0x0002a850
        /*0b38*/ 	.short	0x010a
        /*0b3a*/ 	.byte	0x3f
	.zero		1


	//   ....[74]....
        /*0b3c*/ 	.word	0x00012f70
        /*0b40*/ 	.word	0x0000000a
        /*0b44*/ 	.word	0x0002a830
        /*0b48*/ 	.short	0x010a
        /*0b4a*/ 	.byte	0x3f
	.zero		1


	//   ....[75]....
        /*0b4c*/ 	.word	0x00012fd0
        /*0b50*/ 	.word	0x00000009
        /*0b54*/ 	.word	0x0002a850
        /*0b58*/ 	.short	0x010a
        /*0b5a*/ 	.byte	0x3f
	.zero		1


	//   ....[76]....
        /*0b5c*/ 	.word	0x00013030
        /*0b60*/ 	.word	0x00000005
        /*0b64*/ 	.word	0x0002a850
        /*0b68*/ 	.short	0x010a
        /*0b6a*/ 	.byte	0x3f
	.zero		1


	//   ....[77]....
        /*0b6c*/ 	.word	0x00013130
        /*0b70*/ 	.word	0x00000000
        /*0b74*/ 	.word	0x0002a840
        /*0b78*/ 	.short	0x010a
        /*0b7a*/ 	.byte	0x3f
	.zero		1


	//   ....[78]....
        /*0b7c*/ 	.word	0x000143c0
        /*0b80*/ 	.word	0x00000010
        /*0b84*/ 	.word	0x0002a820
        /*0b88*/ 	.short	0x010a
        /*0b8a*/ 	.byte	0x3f
	.zero		1


	//   ....[79]....
        /*0b8c*/ 	.word	0x00014410
        /*0b90*/ 	.word	0x00000006
        /*0b94*/ 	.word	0x0002a840
        /*0b98*/ 	.short	0x010a
        /*0b9a*/ 	.byte	0x3f
	.zero		1


	//   ....[80]....
        /*0b9c*/ 	.word	0x00014b40
        /*0ba0*/ 	.word	0x00000006
        /*0ba4*/ 	.word	0x0002a860
        /*0ba8*/ 	.short	0x010a
        /*0baa*/ 	.byte	0x3f
	.zero		1


	//   ....[81]....
        /*0bac*/ 	.word	0x000152e0
        /*0bb0*/ 	.word	0x00000004
        /*0bb4*/ 	.word	0x0002a860
        /*0bb8*/ 	.short	0x010a
        /*0bba*/ 	.byte	0x3f
	.zero		1


	//   ....[82]....
        /*0bbc*/ 	.word	0x00015bf0
        /*0bc0*/ 	.word	0x00000004
        /*0bc4*/ 	.word	0x0002a820
        /*0bc8*/ 	.short	0x010a
        /*0bca*/ 	.byte	0x3f
	.zero		1


	//   ....[83]....
        /*0bcc*/ 	.word	0x00015d90
        /*0bd0*/ 	.word	0x00000005
        /*0bd4*/ 	.word	0x0002a840
        /*0bd8*/ 	.short	0x010a
        /*0bda*/ 	.byte	0x3f
	.zero		1


	//   ....[84]....
        /*0bdc*/ 	.word	0x00015de0
        /*0be0*/ 	.word	0x00000017
        /*0be4*/ 	.word	0x0002a840
        /*0be8*/ 	.short	0x010a
        /*0bea*/ 	.byte	0x3f
	.zero		1


	//   ....[85]....
        /*0bec*/ 	.word	0x00015e30
        /*0bf0*/ 	.word	0x00000005
        /*0bf4*/ 	.word	0x0002a860
        /*0bf8*/ 	.short	0x010a
        /*0bfa*/ 	.byte	0x3f
	.zero		1


	//----- nvinfo : EIATTR_NUM_MBARRIERS
	.align		4
.L_178:
        /*0bfc*/ 	.byte	0x03, 0x38
        /*0bfe*/ 	.short	0x0016


	//----- nvinfo : EIATTR_EXIT_INSTR_OFFSETS
	.align		4
        /*0c00*/ 	.byte	0x04, 0x1c
        /*0c02*/ 	.short	(.L_180 - .L_179)


	//   ....[0]....
.L_179:
        /*0c04*/ 	.word	0x00000950


	//   ....[1]....
        /*0c08*/ 	.word	0x0000e8a0


	//   ....[2]....
        /*0c0c*/ 	.word	0x00012d20


	//----- nvinfo : EIATTR_MAX_THREADS
	.align		4
.L_180:
        /*0c10*/ 	.byte	0x04, 0x05
        /*0c12*/ 	.short	(.L_182 - .L_181)
.L_181:
        /*0c14*/ 	.word	0x00000180
        /*0c18*/ 	.word	0x00000001
        /*0c1c*/ 	.word	0x00000001


	//----- nvinfo : EIATTR_CRS_STACK_SIZE
	.align		4
.L_182:
        /*0c20*/ 	.byte	0x04, 0x1e
        /*0c22*/ 	.short	(.L_184 - .L_183)
.L_183:
        /*0c24*/ 	.word	0x00000000


	//----- nvinfo : EIATTR_CBANK_PARAM_SIZE
	.align		4
.L_184:
        /*0c28*/ 	.byte	0x03, 0x19
        /*0c2a*/ 	.short	0x0af0


	//----- nvinfo : EIATTR_PARAM_CBANK
	.align		4
        /*0c2c*/ 	.byte	0x04, 0x0a
        /*0c2e*/ 	.short	(.L_186 - .L_185)
	.align		4
.L_185:
        /*0c30*/ 	.word	index@(.nv.constant0._ZN7cutlass13device_kernelIN5flash11enable_sm90INS1_16FlashAttnFwdSm90INS1_25CollectiveMainloopFwdSm90ILi2EN4cute5tupleIJNS5_1CILi1EEES8_S8_EEENS6_IJNS7_ILi128EEENS7_ILi96EEENS7_ILi192EEEEEELi128ENS_10bfloat16_tEfNS_4arch4Sm90ELb0ELb1ELb0ELb0ELb1ELb0ELb0ELb1ELb1ELb1ELb0ELb0EEENS1_21CollectiveEpilogueFwdINS6_IJSA_SA_SB_EEES9_SE_SG_Li256ELb0ELb1ELb0ELb0EEENS1_30DynamicPersistentTileSchedulerILi256ELi128ELb0ELb1ELb1EEEEEEEEEvNT_6ParamsE)
        /*0c34*/ 	.short	0x0210
        /*0c36*/ 	.short	0x0af0


	//----- nvinfo : EIATTR_SW_WAR
	.align		4
.L_186:
        /*0c38*/ 	.byte	0x04, 0x36
        /*0c3a*/ 	.short	(.L_188 - .L_187)
.L_187:
        /*0c3c*/ 	.word	0x00000008
.L_188:


//--------------------- .nv.info._ZN7cutlass13device_kernelIN5flash11enable_sm90INS1_16FlashAttnFwdSm90INS1_25CollectiveMainloopFwdSm90ILi2EN4cute5tupleIJNS5_1CILi1EEES8_S8_EEENS6_IJNS7_ILi128EEENS7_ILi96EEENS7_ILi192EEEEEELi128ENS_10bfloat16_tEfNS_4arch4Sm90ELb0ELb1ELb0ELb1ELb1ELb0ELb0ELb1ELb1ELb1ELb0ELb0EEENS1_21CollectiveEpilogueFwdINS6_IJSA_SA_SB_EEES9_SE_SG_Li256ELb1ELb1ELb0ELb0EEENS1_36VarlenDynamicPersistentTileSchedulerILi128ELi96ELi256ELi128ELb0ELb1ELb1ELb1ELb0ELb1EEEEEEEEEvNT_6ParamsE --------------------------
	.section	.nv.info._ZN7cutlass13device_kernelIN5flash11enable_sm90INS1_16FlashAttnFwdSm90INS1_25CollectiveMainloopFwdSm90ILi2EN4cute5tupleIJNS5_1CILi1EEES8_S8_EEENS6_IJNS7_ILi128EEENS7_ILi96EEENS7_ILi192EEEEEELi128ENS_10bfloat16_tEfNS_4arch4Sm90ELb0ELb1ELb0ELb1ELb1ELb0ELb0ELb1ELb1ELb1ELb0ELb0EEENS1_21CollectiveEpilogueFwdINS6_IJSA_SA_SB_EEES9_SE_SG_Li256ELb1ELb1ELb0ELb0EEENS1_36VarlenDynamicPersistentTileSchedulerILi128ELi96ELi256ELi128ELb0ELb1ELb1ELb1ELb0ELb1EEEEEEEEEvNT_6ParamsE,"",@"SHT_CUDA_INFO"
	.sectionflags	@""
	.align	4


	//----- nvinfo : EIATTR_CUDA_API_VERSION
	.align		4
        /*0000*/ 	.byte	0x04, 0x37
        /*0002*/ 	.short	(.L_190 - .L_189)
.L_189:
        /*0004*/ 	.word	0x00000082


	//----- nvinfo : EIATTR_KPARAM_INFO
	.align		4
.L_190:
        /*0008*/ 	.byte	0x04, 0x17
        /*000a*/ 	.short	(.L_192 - .L_191)
.L_191:
        /*000c*/ 	.word	0x00000000
        /*0010*/ 	.short	0x0000
        /*0012*/ 	.short	0x0070
        /*0014*/ 	.byte	0x00, 0xf0, 0x01, 0x2a


	//----- nvinfo : EIATTR_SPARSE_MMA_MASK
	.align		4
.L_192:
        /*0018*/ 	.byte	0x03, 0x50
        /*001a*/ 	.short	0x0000


	//----- nvinfo : EIATTR_MAXREG_COUNT
	.align		4
        /*001c*/ 	.byte	0x03, 0x1b
        /*001e*/ 	.short	0x00a8


	//----- nvinfo : EIATTR_NUM_BARRIERS
	.align		4
        /*0020*/ 	.byte	0x02, 0x4c
        /*0022*/ 	.byte	0x09
	.zero		1


	//----- nvinfo : EIATTR_EXTERNS
	.align		4
        /*0024*/ 	.byte	0x04, 0x0f
        /*0026*/ 	.short	(.L_194 - .L_193)


	//   ....[0]....
	.align		4
.L_193:
        /*0028*/ 	.word	index@(__assertfail)


	//----- nvinfo : EIATTR_ANNOTATIONS
	.align		4
.L_194:
        /*002c*/ 	.byte	0x04, 0x55
        /*002e*/ 	.short	(.L_196 - .L_195)


	//   ....[0]....
.L_195:
        /* <DEDUP_REMOVED lines=19> */
        /*0154*/ 	.byte	0xc0, 0x45, 0x01, 0x00, 0x01, 0x00, 0x00, 0x00, 0x60, 0x47, 0x01, 0x00


	//----- nvinfo : EIATTR_MERCURY_ISA_VERSION
	.align		4
.L_196:
        /*0160*/ 	.byte	0x03, 0x5f
        /*0162*/ 	.short	0x0101


	//----- nvinfo : EIATTR_UNUSED_LOAD_BYTE_OFFSET
	.align		4
        /*0164*/ 	.byte	0x04, 0x44
        /*0166*/ 	.short	(.L_198 - .L_197)


	//   ....[0]....
.L_197:
        /*0168*/ 	.word	0x00000950
        /*016c*/ 	.word	0x0000fff0


	//   ....[1]....
        /*0170*/ 	.word	0x0000cd50
        /*0174*/ 	.word	0x0000fff0


	//----- nvinfo : EIATTR_INT_WARP_WIDE_INSTR_OFFSETS
	.align		4
.L_198:
        /*0178*/ 	.byte	0x04, 0x31
        /*017a*/ 	.short	(.L_200 - .L_199)


	//   ....[0]....
.L_199:
        /*017c*/ 	.word	0x000000c0


	//   ....[1]....
        /*0180*/ 	.word	0x000000d0


	//   ....[2]....
        /*0184*/ 	.word	0x00000170


	//   ....[3]....
        /*0188*/ 	.word	0x000102c0


	//   ....[4]....
        /*018c*/ 	.word	0x00010350


	//   ....[5]....
        /*0190*/ 	.word	0x000132c0


	//   ....[6]....
        /*0194*/ 	.word	0x00013350


	//----- nvinfo : EIATTR_COOP_GROUP_MASK_REGIDS
	.align		4
.L_200:
        /*0198*/ 	.byte	0x04, 0x29
        /*019a*/ 	.short	(.L_202 - .L_201)


	//   ....[0]....
.L_201:
        /*019c*/ 	.word	0xffffffff


	//   ....[1]....
        /*01a0*/ 	.word	0xffffffff


	//   ....[2]....
        /*01a4*/ 	.word	0xffffffff


	//   ....[3]....
        /*01a8*/ 	.word	0xffffffff


	//   ....[4]....
        /*01ac*/ 	.word	0xffffffff


	//   ....[5]....
        /*01b0*/ 	.word	0xffffffff


	//   ....[6]....
        /*01b4*/ 	.word	0xffffffff


	//   ....[7]....
        /*01b8*/ 	.word	0xffffffff


	//   ....[8]....
        /*01bc*/ 	.word	0xffffffff


	//   ....[9]....
        /*01c0*/ 	.word	0xffffffff


	//   ....[10]....
        /*01c4*/ 	.word	0xffffffff


	//   ....[11]....
        /*01c8*/ 	.word	0xffffffff


	//   ....[12]....
        /*01cc*/ 	.word	0xffffffff


	//   ....[13]....
        /*01d0*/ 	.word	0xffffffff


	//   ....[14]....
        /*01d4*/ 	.word	0xffffffff


	//   ....[15]....
        /*01d8*/ 	.word	0xffffffff


	//   ....[16]....
        /*01dc*/ 	.word	0xffffffff


	//   ....[17]....
        /*01e0*/ 	.word	0xffffffff


	//   ....[18]....
        /*01e4*/ 	.word	0xffffffff


	//   ....[19]....
        /*01e8*/ 	.word	0xffffffff


	//   ....[20]....
        /*01ec*/ 	.word	0xffffffff


	//   ....[21]....
        /*01f0*/ 	.word	0xffffffff


	//   ....[22]....
        /*01f4*/ 	.word	0xffffffff


	//   ....[23]....
        /*01f8*/ 	.word	0xffffffff


	//   ....[24]....
        /*01fc*/ 	.word	0xffffffff


	//   ....[25]....
        /*0200*/ 	.word	0xffffffff


	//   ....[26]....
        /*0204*/ 	.word	0xffffffff


	//   ....[27]....
        /*0208*/ 	.word	0xffffffff


	//   ....[28]....
        /*020c*/ 	.word	0xffffffff


	//   ....[29]....
        /*0210*/ 	.word	0xffffffff


	//   ....[30]....
        /*0214*/ 	.word	0xffffffff


	//   ....[31]....
        /*0218*/ 	.word	0xffffffff


	//   ....[32]....
        /*021c*/ 	.word	0xffffffff


	//   ....[33]....
        /*0220*/ 	.word	0xffffffff


	//   ....[34]....
        /*0224*/ 	.word	0xffffffff


	//   ....[35]....
        /*0228*/ 	.word	0xffffffff


	//   ....[36]....
        /*022c*/ 	.word	0xffffffff


	//   ....[37]....
        /*0230*/ 	.word	0xffffffff


	//   ....[38]....
        /*0234*/ 	.word	0xffffffff


	//   ....[39]....
        /*0238*/ 	.word	0xffffffff


	//   ....[40]....
        /*023c*/ 	.word	0xffffffff


	//   ....[41]....
        /*0240*/ 	.word	0xffffffff


	//   ....[42]....
        /*0244*/ 	.word	0xffffffff


	//   ....[43]....
        /*0248*/ 	.word	0xffffffff


	//   ....[44]....
        /*024c*/ 	.word	0xffffffff


	//   ....[45]....
        /*0250*/ 	.word	0xffffffff


	//   ....[46]....
        /*0254*/ 	.word	0xffffffff


	//   ....[47]....
        /*0258*/ 	.word	0xffffffff


	//   ....[48]....
        /*025c*/ 	.word	0xffffffff


	//   ....[49]....
        /*0260*/ 	.word	0xffffffff


	//   ....[50]....
        /*0264*/ 	.word	0xffffffff


	//   ....[51]....
        /*0268*/ 	.word	0xffffffff


	//   ....[52]....
        /*026c*/ 	.word	0xffffffff


	//   ....[53]....
        /*0270*/ 	.word	0xffffffff


	//   ....[54]....
        /*0274*/ 	.word	0xffffffff


	//   ....[55]....
        /*0278*/ 	.word	0xffffffff


	//   ....[56]....
        /*027c*/ 	.word	0xffffffff


	//   ....[57]....
        /*0280*/ 	.word	0xffffffff


	//   ....[58]....
        /*0284*/ 	.word	0xffffffff


	//   ....[59]....
        /*0288*/ 	.word	0xffffffff


	//   ....[60]....
        /*028c*/ 	.word	0xffffffff


	//   ....[61]....
        /*0290*/ 	.word	0xffffffff


	//   ....[62]....
        /*0294*/ 	.word	0xffffffff


	//   ....[63]....
        /*0298*/ 	.word	0xffffffff


	//   ....[64]....
        /*029c*/ 	.word	0xffffffff


	//   ....[65]....
        /*02a0*/ 	.word	0xffffffff


	//   ....[66]....
        /*02a4*/ 	.word	0xffffffff


	//   ....[67]....
        /*02a8*/ 	.word	0xffffffff


	//   ....[68]....
        /*02ac*/ 	.word	0xffffffff


	//   ....[69]....
        /*02b0*/ 	.word	0xffffffff


	//   ....[70]....
        /*02b4*/ 	.word	0xffffffff


	//   ....[71]....
        /*02b8*/ 	.word	0xffffffff


	//   ....[72]....
        /*02bc*/ 	.word	0xffffffff


	//   ....[73]....
        /*02c0*/ 	.word	0xffffffff


	//   ....[74]....
        /*02c4*/ 	.word	0xffffffff


	//   ....[75]....
        /*02c8*/ 	.word	0xffffffff


	//   ....[76]....
        /*02cc*/ 	.word	0xffffffff


	//   ....[77]....
        /*02d0*/ 	.word	0xffffffff


	//   ....[78]....
        /*02d4*/ 	.word	0xffffffff


	//   ....[79]....
        /*02d8*/ 	.word	0xffffffff


	//   ....[80]....
        /*02dc*/ 	.word	0xffffffff


	//   ....[81]....
        /*02e0*/ 	.word	0xffffffff


	//   ....[82]....
        /*02e4*/ 	.word	0xffffffff


	//   ....[83]....
        /*02e8*/ 	.word	0xffffffff


	//   ....[84]....
        /*02ec*/ 	.word	0xffffffff


	//   ....[85]....
        /*02f0*/ 	.word	0xffffffff


	//   ....[86]....
        /*02f4*/ 	.word	0xffffffff


	//   ....[87]....
        /*02f8*/ 	.word	0xffffffff


	//   ....[88]....
        /*02fc*/ 	.word	0xffffffff


	//   ....[89]....
        /*0300*/ 	.word	0xffffffff


	//   ....[90]....
        /*0304*/ 	.word	0xffffffff


	//   ....[91]....
        /*0308*/ 	.word	0xffffffff


	//   ....[92]....
        /*030c*/ 	.word	0xffffffff


	//   ....[93]....
        /*0310*/ 	.word	0xffffffff


	//   ....[94]....
        /*0314*/ 	.word	0xffffffff


	//   ....[95]....
        /*0318*/ 	.word	0xffffffff


	//   ....[96]....
        /*031c*/ 	.word	0xffffffff


	//   ....[97]....
        /*0320*/ 	.word	0xffffffff


	//   ....[98]....
        /*0324*/ 	.word	0xffffffff


	//   ....[99]....
        /*0328*/ 	.word	0xffffffff


	//   ....[100]....
        /*032c*/ 	.word	0xffffffff


	//   ....[101]....
        /*0330*/ 	.word	0xffffffff


	//   ....[102]....
        /*0334*/ 	.word	0xffffffff


	//   ....[103]....
        /*0338*/ 	.word	0xffffffff


	//   ....[104]....
        /*033c*/ 	.word	0xffffffff


	//   ....[105]....
        /*0340*/ 	.word	0xffffffff


	//   ....[106]....
        /*0344*/ 	.word	0xffffffff


	//   ....[107]....
        /*0348*/ 	.word	0xffffffff


	//   ....[108]....
        /*034c*/ 	.word	0xffffffff


	//   ....[109]....
        /*0350*/ 	.word	0xffffffff


	//   ....[110]....
        /*0354*/ 	.word	0xffffffff


	//   ....[111]....
        /*0358*/ 	.word	0xffffffff


	//   ....[112]....
        /*035c*/ 	.word	0xffffffff


	//   ....[113]....
        /*0360*/ 	.word	0xffffffff


	//   ....[114]....
        /*0364*/ 	.word	0xffffffff


	//   ....[115]....
        /*0368*/ 	.word	0xffffffff


	//   ....[116]....
        /*036c*/ 	.word	0xffffffff


	//   ....[117]....
        /*0370*/ 	.word	0xffffffff


	//   ....[118]....
        /*0374*/ 	.word	0xffffffff


	//   ....[119]....
        /*0378*/ 	.word	0xffffffff


	//   ....[120]....
        /*037c*/ 	.word	0xffffffff


	//   ....[121]....
        /*0380*/ 	.word	0xffffffff


	//   ....[122]....
        /*0384*/ 	.word	0xffffffff


	//   ....[123]....
        /*0388*/ 	.word	0xffffffff


	//   ....[124]....
        /*038c*/ 	.word	0xffffffff


	//   ....[125]....
        /*0390*/ 	.word	0xffffffff


	//   ....[126]....
        /*0394*/ 	.word	0xffffffff


	//   ....[127]....
        /*0398*/ 	.word	0xffffffff


	//   ....[128]....
        /*039c*/ 	.word	0xffffffff


	//   ....[129]....
        /*03a0*/ 	.word	0xffffffff


	//   ....[130]....
        /*03a4*/ 	.word	0xffffffff


	//   ....[131]....
        /*03a8*/ 	.word	0xffffffff


	//   ....[132]....
        /*03ac*/ 	.word	0xffffffff


	//   ....[133]....
        /*03b0*/ 	.word	0xffffffff


	//   ....[134]....
        /*03b4*/ 	.word	0xffffffff


	//   ....[135]....
        /*03b8*/ 	.word	0xffffffff


	//   ....[136]....
        /*03bc*/ 	.word	0xffffffff


	//   ....[137]....
        /*03c0*/ 	.word	0xffffffff


	//   ....[138]....
        /*03c4*/ 	.word	0xffffffff


	//   ....[139]....
        /*03c8*/ 	.word	0xffffffff


	//   ....[140]....
        /*03cc*/ 	.word	0xffffffff


	//   ....[141]....
        /*03d0*/ 	.word	0xffffffff


	//   ....[142]....
        /*03d4*/ 	.word	0xffffffff


	//   ....[143]....
        /*03d8*/ 	.word	0xffffffff


	//   ....[144]....
        /*03dc*/ 	.word	0xffffffff


	//   ....[145]....
        /*03e0*/ 	.word	0xffffffff


	//   ....[146]....
        /*03e4*/ 	.word	0xffffffff


	//   ....[147]....
        /*03e8*/ 	.word	0xffffffff


	//   ....[148]....
        /*03ec*/ 	.word	0xffffffff


	//   ....[149]....
        /*03f0*/ 	.word	0xffffffff


	//   ....[150]....
        /*03f4*/ 	.word	0xffffffff


	//   ....[151]....
        /*03f8*/ 	.word	0x0500000f


	//   ....[152]....
        /*03fc*/ 	.word	0x0500000f


	//   ....[153]....
        /*0400*/ 	.word	0x0500000f


	//   ....[154]....
        /*0404*/ 	.word	0x0500000f


	//   ....[155]....
        /*0408*/ 	.word	0x0500000f


	//   ....[156]....
        /*040c*/ 	.word	0x0500000f


	//   ....[157]....
        /*0410*/ 	.word	0x0500000f


	//   ....[158]....
        /*0414*/ 	.word	0x0500000f


	//   ....[159]....
        /*0418*/ 	.word	0x0500000f


	//   ....[160]....
        /*041c*/ 	.word	0x0500000f


	//   ....[161]....
        /*0420*/ 	.word	0x0500000f


	//   ....[162]....
        /*0424*/ 	.word	0x0500000f


	//   ....[163]....
        /*0428*/ 	.word	0x0500000f


	//   ....[164]....
        /*042c*/ 	.word	0x0500000f


	//   ....[165]....
        /*0430*/ 	.word	0x0500000f


	//   ....[166]....
        /*0434*/ 	.word	0x0500000f


	//   ....[167]....
        /*0438*/ 	.word	0x0500000f


	//   ....[168]....
        /*043c*/ 	.word	0x0500000f


	//   ....[169]....
        /*0440*/ 	.word	0x0500000f


	//   ....[170]....
        /*0444*/ 	.word	0x0500000f


	//   ....[171]....
        /*0448*/ 	.word	0x0500000f


	//   ....[172]....
        /*044c*/ 	.word	0x0500000f


	//   ....[173]....
        /*0450*/ 	.word	0x0500000f


	//   ....[174]....
        /*0454*/ 	.word	0x0500000f


	//   ....[175]....
        /*0458*/ 	.word	0x0500000f


	//   ....[176]....
        /*045c*/ 	.word	0x0500000f


	//   ....[177]....
        /*0460*/ 	.word	0x0500000f


	//   ....[178]....
        /*0464*/ 	.word	0x0500000f


	//   ....[179]....
        /*0468*/ 	.word	0x0500000f


	//   ....[180]....
        /*046c*/ 	.word	0x0500000f


	//   ....[181]....
        /*0470*/ 	.word	0x0500000f


	//   ....[182]....
        /*0474*/ 	.word	0x0500000f


	//   ....[183]....
        /*0478*/ 	.word	0x0500000f


	//   ....[184]....
        /*047c*/ 	.word	0x0500000f


	//   ....[185]....
        /*0480*/ 	.word	0x0500000f


	//   ....[186]....
        /*0484*/ 	.word	0x0500000f


	//   ....[187]....
        /*0488*/ 	.word	0x0500000f


	//   ....[188]....
        /*048c*/ 	.word	0x0500000f


	//   ....[189]....
        /*0490*/ 	.word	0x0500000f


	//   ....[190]....
        /*0494*/ 	.word	0x0500000f


	//   ....[191]....
        /*0498*/ 	.word	0x0500000f


	//   ....[192]....
        /*049c*/ 	.word	0x0500000f


	//   ....[193]....
        /*04a0*/ 	.word	0x0500000f


	//   ....[194]....
        /*04a4*/ 	.word	0x0500000f


	//   ....[195]....
        /*04a8*/ 	.word	0x0500000f


	//   ....[196]....
        /*04ac*/ 	.word	0x0500000f


	//   ....[197]....
        /*04b0*/ 	.word	0x0500000f


	//   ....[198]....
        /*04b4*/ 	.word	0x0500000f


	//   ....[199]....
        /*04b8*/ 	.word	0x0500000f


	//   ....[200]....
        /*04bc*/ 	.word	0x0500000f


	//   ....[201]....
        /*04c0*/ 	.word	0x0500000f


	//   ....[202]....
        /*04c4*/ 	.word	0x0500000f


	//   ....[203]....
        /*04c8*/ 	.word	0x0500000f


	//   ....[204]....
        /*04cc*/ 	.word	0x0500000f


	//   ....[205]....
        /*04d0*/ 	.word	0x0500000f


	//   ....[206]....
        /*04d4*/ 	.word	0x0500000f


	//   ....[207]....
        /*04d8*/ 	.word	0x0500000f


	//   ....[208]....
        /*04dc*/ 	.word	0x0500000f


	//   ....[209]....
        /*04e0*/ 	.word	0x0500000f


	//   ....[210]....
        /*04e4*/ 	.word	0x0500000f


	//   ....[211]....
        /*04e8*/ 	.word	0x0500000f


	//   ....[212]....
        /*04ec*/ 	.word	0x0500000f


	//   ....[213]....
        /*04f0*/ 	.word	0x0500000f


	//   ....[214]....
        /*04f4*/ 	.word	0x0500000f


	//   ....[215]....
        /*04f8*/ 	.word	0x0500000f


	//   ....[216]....
        /*04fc*/ 	.word	0x0500000f


	//   ....[217]....
        /*0500*/ 	.word	0x0500000f


	//   ....[218]....
        /*0504*/ 	.word	0x0500000f


	//   ....[219]....
        /*0508*/ 	.word	0x0500000f


	//   ....[220]....
        /*050c*/ 	.word	0x0500000f


	//   ....[221]....
        /*0510*/ 	.word	0x0500000f


	//   ....[222]....
        /*0514*/ 	.word	0x0500000f


	//   ....[223]....
        /*0518*/ 	.word	0x0500000f


	//   ....[224]....
        /*051c*/ 	.word	0x0500000f


	//   ....[225]....
        /*0520*/ 	.word	0x0500000f


	//   ....[226]....
        /*0524*/ 	.word	0x0500000f


	//   ....[227]....
        /*0528*/ 	.word	0x0500000f


	//   ....[228]....
        /*052c*/ 	.word	0x0500000f


	//   ....[229]....
        /*0530*/ 	.word	0x0500000f


	//   ....[230]....
        /*0534*/ 	.word	0x0500000f


	//   ....[231]....
        /*0538*/ 	.word	0x0500000f


	//   ....[232]....
        /*053c*/ 	.word	0x0500000f


	//   ....[233]....
        /*0540*/ 	.word	0x0500000f


	//----- nvinfo : EIATTR_COOP_GROUP_INSTR_OFFSETS
	.align		4
.L_202:
        /*0544*/ 	.byte	0x04, 0x28
        /*0546*/ 	.short	(.L_204 - .L_203)


	//   ....[0]....
.L_203:
        /*0548*/ 	.word	0x00000070


	//   ....[1]....
        /*054c*/ 	.word	0x000000b0


	//   ....[2]....
        /*0550*/ 	.word	0x000002d0


	//   ....[3]....
        /*0554*/ 	.word	0x00000430


	//   ....[4]....
        /*0558*/ 	.word	0x00000550


	//   ....[5]....
        /*055c*/ 	.word	0x000006b0


	//   ....[6]....
        /*0560*/ 	.word	0x00001780


	//   ....[7]....
        /*0564*/ 	.word	0x00002250


	//   ....[8]....
        /*0568*/ 	.word	0x00002b40


	//   ....[9]....
        /*056c*/ 	.word	0x000031a0


	//   ....[10]....
        /*0570*/ 	.word	0x000032b0


	//   ....[11]....
        /*0574*/ 	.word	0x00003800


	//   ....[12]....
        /*0578*/ 	.word	0x000038b0


	//   ....[13]....
        /*057c*/ 	.word	0x00005330


	//   ....[14]....
        /*0580*/ 	.word	0x00005530


	//   ....[15]....
        /*0584*/ 	.word	0x00006280


	//   ....[16]....
        /*0588*/ 	.word	0x000064d0


	//   ....[17]....
        /*058c*/ 	.word	0x000068f0


	//   ....[18]....
        /*0590*/ 	.word	0x00006960


	//   ....[19]....
        /*0594*/ 	.word	0x00008580


	//   ....[20]....
        /*0598*/ 	.word	0x00008590


	//   ....[21]....
        /*059c*/ 	.word	0x000085c0


	//   ....[22]....
        /*05a0*/ 	.word	0x000085d0


	//   ....[23]....
        /*05a4*/ 	.word	0x00009fa0


	//   ....[24]....
        /*05a8*/ 	.word	0x0000a1a0


	//   ....[25]....
        /*05ac*/ 	.word	0x0000aef0


	//   ....[26]....
        /*05b0*/ 	.word	0x0000b010


	//   ....[27]....
        /*05b4*/ 	.word	0x0000b5b0


	//   ....[28]....
        /*05b8*/ 	.word	0x0000b620


	//   ....[29]....
        /*05bc*/ 	.word	0x0000c4b0


	//   ....[30]....
        /*05c0*/ 	.word	0x0000c4e0


	//   ....[31]....
        /*05c4*/ 	.word	0x0000c590


	//   ....[32]....
        /*05c8*/ 	.word	0x0000c5a0


	//   ....[33]....
        /*05cc*/ 	.word	0x0000d7c0


	//   ....[34]....
        /*05d0*/ 	.word	0x0000d800


	//   ....[35]....
        /*05d4*/ 	.word	0x0000d840


	//   ....[36]....
        /*05d8*/ 	.word	0x0000d870


	//   ....[37]....
        /*05dc*/ 	.word	0x0000ddd0


	//   ....[38]....
        /*05e0*/ 	.word	0x0000de10


	//   ....[39]....
        /*05e4*/ 	.word	0x0000ded0


	//   ....[40]....
        /*05e8*/ 	.word	0x0000def0


	//   ....[41]....
        /*05ec*/ 	.word	0x0000dfb0


	//   ....[42]....
        /*05f0*/ 	.word	0x0000dfd0


	//   ....[43]....
        /*05f4*/ 	.word	0x0000e0a0


	//   ....[44]....
        /*05f8*/ 	.word	0x0000e0c0


	//   ....[45]....
        /*05fc*/ 	.word	0x0000e8d0


	//   ....[46]....
        /*0600*/ 	.word	0x0000e8f0


	//   ....[47]....
        /*0604*/ 	.word	0x0000e9b0


	//   ....[48]....
        /*0608*/ 	.word	0x0000e9d0


	//   ....[49]....
        /*060c*/ 	.word	0x0000ea90


	//   ....[50]....
        /*0610*/ 	.word	0x0000eab0


	//   ....[51]....
        /*0614*/ 	.word	0x0000eb80


	//   ....[52]....
        /*0618*/ 	.word	0x0000eba0


	//   ....[53]....
        /*061c*/ 	.word	0x0000ece0


	//   ....[54]....
        /*0620*/ 	.word	0x0000eed0


	//   ....[55]....
        /*0624*/ 	.word	0x0000ef00


	//   ....[56]....
        /*0628*/ 	.word	0x0000ef30


	//   ....[57]....
        /*062c*/ 	.word	0x0000ef60


	//   ....[58]....
        /*0630*/ 	.word	0x0000ef90


	//   ....[59]....
        /*0634*/ 	.word	0x0000efc0


	//   ....[60]....
        /*0638*/ 	.word	0x0000f110


	//   ....[61]....
        /*063c*/ 	.word	0x0000f140


	//   ....[62]....
        /*0640*/ 	.word	0x0000f170


	//   ....[63]....
        /*0644*/ 	.word	0x0000f1a0


	//   ....[64]....
        /*0648*/ 	.word	0x0000f1d0


	//   ....[65]....
        /*064c*/ 	.word	0x0000f200


	//   ....[66]....
        /*0650*/ 	.word	0x0000f290


	//   ....[67]....
        /*0654*/ 	.word	0x0000f2f0


	//   ....[68]....
        /*0658*/ 	.word	0x0000f380


	//   ....[69]....
        /*065c*/ 	.word	0x00010fd0


	//   ....[70]....
        /*0660*/ 	.word	0x00010ff0


	//   ....[71]....
        /*0664*/ 	.word	0x000110a0


	//   ....[72]....
        /*0668*/ 	.word	0x000110c0


	//   ....[73]....
        /*066c*/ 	.word	0x00011160


	//   ....[74]....
        /*0670*/ 	.word	0x00011180


	//   ....[75]....
        /*0674*/ 	.word	0x00011220


	//   ....[76]....
        /*0678*/ 	.word	0x00011240


	//   ....[77]....
        /*067c*/ 	.word	0x000112e0


	//   ....[78]....
        /*0680*/ 	.word	0x00011300


	//   ....[79]....
        /*0684*/ 	.word	0x00011310


	//   ....[80]....
        /*0688*/ 	.word	0x000113a0


	//   ....[81]....
        /*068c*/ 	.word	0x00011b20


	//   ....[82]....
        /*0690*/ 	.word	0x00011b50


	//   ....[83]....
        /*0694*/ 	.word	0x00011b70


	//   ....[84]....
        /*0698*/ 	.word	0x00011c00


	//   ....[85]....
        /*069c*/ 	.word	0x00011c10


	//   ....[86]....
        /*06a0*/ 	.word	0x00011cb0


	//   ....[87]....
        /*06a4*/ 	.word	0x00011cc0


	//   ....[88]....
        /*06a8*/ 	.word	0x00011d60


	//   ....[89]....
        /*06ac*/ 	.word	0x00011d70


	//   ....[90]....
        /*06b0*/ 	.word	0x00011e10


	//   ....[91]....
        /*06b4*/ 	.word	0x00011e20


	//   ....[92]....
        /*06b8*/ 	.word	0x00011ec0


	//   ....[93]....
        /*06bc*/ 	.word	0x00011ed0


	//   ....[94]....
        /*06c0*/ 	.word	0x00011f70


	//   ....[95]....
        /*06c4*/ 	.word	0x00011f80


	//   ....[96]....
        /*06c8*/ 	.word	0x00011f90


	//   ....[97]....
        /*06cc*/ 	.word	0x00012790


	//   ....[98]....
        /*06d0*/ 	.word	0x000127a0


	//   ....[99]....
        /*06d4*/ 	.word	0x000127c0


	//   ....[100]....
        /*06d8*/ 	.word	0x00012840


	//   ....[101]....
        /*06dc*/ 	.word	0x00012850


	//   ....[102]....
        /*06e0*/ 	.word	0x000128b0


	//   ....[103]....
        /*06e4*/ 	.word	0x000128e0


	//   ....[104]....
        /*06e8*/ 	.word	0x00012920


	//   ....[105]....
        /*06ec*/ 	.word	0x00012950


	//   ....[106]....
        /*06f0*/ 	.word	0x00012990


	//   ....[107]....
        /*06f4*/ 	.word	0x000129c0


	//   ....[108]....
        /*06f8*/ 	.word	0x00012a00


	//   ....[109]....
        /*06fc*/ 	.word	0x00012c80


	//   ....[110]....
        /*0700*/ 	.word	0x00012ca0


	//   ....[111]....
        /*0704*/ 	.word	0x00012d30


	//   ....[112]....
        /*0708*/ 	.word	0x00012d40


	//   ....[113]....
        /*070c*/ 	.word	0x00012db0


	//   ....[114]....
        /*0710*/ 	.word	0x00012dc0


	//   ....[115]....
        /*0714*/ 	.word	0x00012e30


	//   ....[116]....
        /*0718*/ 	.word	0x00012e40


	//   ....[117]....
        /*071c*/ 	.word	0x00012eb0


	//   ....[118]....
        /*0720*/ 	.word	0x00012ec0


	//   ....[119]....
        /*0724*/ 	.word	0x00012ed0


	//   ....[120]....
        /*0728*/ 	.word	0x00012f40


	//   ....[121]....
        /*072c*/ 	.word	0x000134d0


	//   ....[122]....
        /*0730*/ 	.word	0x000134f0


	//   ....[123]....
        /*0734*/ 	.word	0x00013500


	//   ....[124]....
        /*0738*/ 	.word	0x00013510


	//   ....[125]....
        /*073c*/ 	.word	0x00013580


	//   ....[126]....
        /*0740*/ 	.word	0x000135a0


	//   ....[127]....
        /*0744*/ 	.word	0x00013610


	//   ....[128]....
        /*0748*/ 	.word	0x00013630


	//   ....[129]....
        /*074c*/ 	.word	0x00013690


	//   ....[130]....
        /*0750*/ 	.word	0x000136b0


	//   ....[131]....
        /*0754*/ 	.word	0x00013700


	//   ....[132]....
        /*0758*/ 	.word	0x00013720


	//   ....[133]....
        /*075c*/ 	.word	0x00013b30


	//   ....[134]....
        /*0760*/ 	.word	0x00013b60


	//   ....[135]....
        /*0764*/ 	.word	0x00013b90


	//   ....[136]....
        /*0768*/ 	.word	0x00013bc0


	//   ....[137]....
        /*076c*/ 	.word	0x00013bf0


	//   ....[138]....
        /*0770*/ 	.word	0x00013c20


	//   ....[139]....
        /*0774*/ 	.word	0x00013c50


	//   ....[140]....
        /*0778*/ 	.word	0x00013c80


	//   ....[141]....
        /*077c*/ 	.word	0x00013e00


	//   ....[142]....
        /*0780*/ 	.word	0x00013e30


	//   ....[143]....
        /*0784*/ 	.word	0x00013e60


	//   ....[144]....
        /*0788*/ 	.word	0x00013e90


	//   ....[145]....
        /*078c*/ 	.word	0x00013ec0


	//   ....[146]....
        /*0790*/ 	.word	0x00013ef0


	//   ....[147]....
        /*0794*/ 	.word	0x00013fb0


	//   ....[148]....
        /*0798*/ 	.word	0x00013fd0


	//   ....[149]....
        /*079c*/ 	.word	0x00014040


	//   ....[150]....
        /*07a0*/ 	.word	0x000146e0


	//   ....[151]....
        /*07a4*/ 	.word	0x00014d50


	//   ....[152]....
        /*07a8*/ 	.word	0x00014e40


	//   ....[153]....
        /*07ac*/ 	.word	0x00014ee0


	//   ....[154]....
        /*07b0*/ 	.word	0x00014f40


	//   ....[155]....
        /*07b4*/ 	.word	0x00015050


	//   ....[156]....
        /*07b8*/ 	.word	0x000150c0


	//   ....[157]....
        /*07bc*/ 	.word	0x000151d0


	//   ....[158]....
        /*07c0*/ 	.word	0x00015240


	//   ....[159]....
        /*07c4*/ 	.word	0x00015350


	//   ....[160]....
        /*07c8*/ 	.word	0x000153c0


	//   ....[161]....
        /*07cc*/ 	.word	0x000154d0


	//   ....[162]....
        /*07d0*/ 	.word	0x00015540


	//   ....[163]....
        /*07d4*/ 	.word	0x000155e0


	//   ....[164]....
        /*07d8*/ 	.word	0x000156f0


	//   ....[165]....
        /*07dc*/ 	.word	0x00015760


	//   ....[166]....
        /*07e0*/ 	.word	0x000157c0


	//   ....[167]....
        /*07e4*/ 	.word	0x000158b0


	//   ....[168]....
        /*07e8*/ 	.word	0x00015910


	//   ....[169]....
        /*07ec*/ 	.word	0x00015a20


	//   ....[170]....
        /*07f0*/ 	.word	0x00015a80


	//   ....[171]....
        /*07f4*/ 	.word	0x00015b90


	//   ....[172]....
        /*07f8*/ 	.word	0x00015bf0


	//   ....[173]....
        /*07fc*/ 	.word	0x00015d00


	//   ....[174]....
        /*0800*/ 	.word	0x00015d60


	//   ....[175]....
        /*0804*/ 	.word	0x00015e70


	//   ....[176]....
        /*0808*/ 	.word	0x00015ed0


	//   ....[177]....
        /*080c*/ 	.word	0x00015fe0


	//   ....[178]....
        /*0810*/ 	.word	0x00016040


	//   ....[179]....
        /*0814*/ 	.word	0x00016130


	//   ....[180]....
        /*0818*/ 	.word	0x00016260


	//   ....[181]....
        /*081c*/ 	.word	0x00016310


	//   ....[182]....
        /*0820*/ 	.word	0x00016390


	//   ....[183]....
        /*0824*/ 	.word	0x00016470


	//   ....[184]....
        /*0828*/ 	.word	0x000164d0


	//   ....[185]....
        /*082c*/ 	.word	0x000165a0


	//   ....[186]....
        /*0830*/ 	.word	0x00016600


	//   ....[187]....
        /*0834*/ 	.word	0x000166d0


	//   ....[188]....
        /*0838*/ 	.word	0x00016730


	//   ....[189]....
        /*083c*/ 	.word	0x00016800


	//   ....[190]....
        /*0840*/ 	.word	0x00016860


	//   ....[191]....
        /*0844*/ 	.word	0x00016930


	//   ....[192]....
        /*0848*/ 	.word	0x00016a20


	//   ....[193]....
        /*084c*/ 	.word	0x00016ac0


	//   ....[194]....
        /*0850*/ 	.word	0x00016b20


	//   ....[195]....
        /*0854*/ 	.word	0x00016c10


	//   ....[196]....
        /*0858*/ 	.word	0x00016c70


	//   ....[197]....
        /*085c*/ 	.word	0x00016d50


	//   ....[198]....
        /*0860*/ 	.word	0x00016db0


	//   ....[199]....
        /*0864*/ 	.word	0x00016e90


	//   ....[200]....
        /*0868*/ 	.word	0x00016ef0


	//   ....[201]....
        /*086c*/ 	.word	0x00016fd0


	//   ....[202]....
        /*0870*/ 	.word	0x00017030


	//   ....[203]....
        /*0874*/ 	.word	0x00017100


	//   ....[204]....
        /*0878*/ 	.word	0x00017230


	//   ....[205]....
        /*087c*/ 	.word	0x00017320


	//   ....[206]....
        /*0880*/ 	.word	0x000173c0


	//   ....[207]....
        /*0884*/ 	.word	0x00017490


	//   ....[208]....
        /*0888*/ 	.word	0x000174f0


	//   ....[209]....
        /*088c*/ 	.word	0x000175c0


	//   ....[210]....
        /*0890*/ 	.word	0x00017620


	//   ....[211]....
        /*0894*/ 	.word	0x00017700


	//   ....[212]....
        /*0898*/ 	.word	0x00017760


	//   ....[213]....
        /*089c*/ 	.word	0x00017830


	//   ....[214]....
        /*08a0*/ 	.word	0x00017890


	//   ....[215]....
        /*08a4*/ 	.word	0x00017950


	//   ....[216]....
        /*08a8*/ 	.word	0x000179e0


	//   ....[217]....
        /*08ac*/ 	.word	0x00017a80


	//   ....[218]....
        /*08b0*/ 	.word	0x00017ba0


	//   ....[219]....
        /*08b4*/ 	.word	0x00017c10


	//   ....[220]....
        /*08b8*/ 	.word	0x00017c80


	//   ....[221]....
        /*08bc*/ 	.word	0x00017cf0


	//   ....[222]....
        /*08c0*/ 	.word	0x00017d60


	//   ....[223]....
        /*08c4*/ 	.word	0x00017de0


	//   ....[224]....
        /*08c8*/ 	.word	0x00017e70


	//   ....[225]....
        /*08cc*/ 	.word	0x00017f00


	//   ....[226]....
        /*08d0*/ 	.word	0x00017f70


	//   ....[227]....
        /*08d4*/ 	.word	0x00017fe0


	//   ....[228]....
        /*08d8*/ 	.word	0x00018050


	//   ....[229]....
        /*08dc*/ 	.word	0x000180d0


	//   ....[230]....
        /*08e0*/ 	.word	0x00018140


	//   ....[231]....
        /*08e4*/ 	.word	0x000181e0


	//   ....[232]....
        /*08e8*/ 	.word	0x00018270


	//   ....[233]....
        /*08ec*/ 	.word	0x00018390


	//----- nvinfo : EIATTR_REG_RECONFIG
	.align		4
.L_204:
        /*08f0*/ 	.byte	0x01, 0x54
	.zero		2


	//----- nvinfo : EIATTR_SYSCALL_OFFSETS
	.align		4
        /*08f4*/ 	.byte	0x04, 0x46
        /*08f6*/ 	.short	(.L_206 - .L_205)


	//   ....[0]....
.L_205:
        /*08f8*/ 	.word	0x00001960


	//   ....[1]....
        /*08fc*/ 	.word	0x000104b0


	//   ....[2]....
        /*0900*/ 	.word	0x00010600


	//   ....[3]....
        /*0904*/ 	.word	0x000106f0


	//   ....[4]....
        /*0908*/ 	.word	0x000116f0


	//----- nvinfo : EIATTR_MBARRIER_INSTR_OFFSETS
	.align		4
.L_206:
        /*090c*/ 	.byte	0x04, 0x39
        /*090e*/ 	.short	(.L_208 - .L_207)


	//   ....[0]....
.L_207:
        /*0910*/ 	.word	0x00000180
        /*0914*/ 	.word	0x000000ff
        /*0918*/ 	.word	0x0002a800
        /*091c*/ 	.short	0x0100
        /*091e*/ 	.byte	0x08
	.zero		1


	//   ....[1]....
        /*0920*/ 	.word	0x00000190
        /*0924*/ 	.word	0x000000ff
        /*0928*/ 	.word	0x0002a820
        /*092c*/ 	.short	0x0100
        /*092e*/ 	.byte	0x08
	.zero		1


	//   ....[2]....
        /*0930*/ 	.word	0x00000280
        /*0934*/ 	.word	0x000000ff
        /*0938*/ 	.word	0x0002a830
        /*093c*/ 	.short	0x0100
        /*093e*/ 	.byte	0x08
	.zero		1


	//   ....[3]....
        /*0940*/ 	.word	0x00000290
        /*0944*/ 	.word	0x000000ff
        /*0948*/ 	.word	0x0002a840
        /*094c*/ 	.short	0x0100
        /*094e*/ 	.byte	0x08
	.zero		1


	//   ....[4]....
        /*0950*/ 	.word	0x000002a0
        /*0954*/ 	.word	0x000000ff
        /*0958*/ 	.word	0x0002a838
        /*095c*/ 	.short	0x0100
        /*095e*/ 	.byte	0x08
	.zero		1


	//   ....[5]....
        /*0960*/ 	.word	0x000002b0
        /*0964*/ 	.word	0x000000ff
        /*0968*/ 	.word	0x0002a848
        /*096c*/ 	.short	0x0100
        /*096e*/ 	.byte	0x08
	.zero		1


	//   ....[6]....
        /*0970*/ 	.word	0x000003e0
        /*0974*/ 	.word	0x000000ff
        /*0978*/ 	.word	0x0002a850
        /*097c*/ 	.short	0x0100
        /*097e*/ 	.byte	0x08
	.zero		1


	//   ....[7]....
        /*0980*/ 	.word	0x000003f0
        /*0984*/ 	.word	0x000000ff
        /*0988*/ 	.word	0x0002a860
        /*098c*/ 	.short	0x0100
        /*098e*/ 	.byte	0x08
	.zero		1


	//   ....[8]....
        /*0990*/ 	.word	0x00000400
        /*0994*/ 	.word	0x000000ff
        /*0998*/ 	.word	0x0002a858
        /*099c*/ 	.short	0x0100
        /*099e*/ 	.byte	0x08
	.zero		1


	//   ....[9]....
        /*09a0*/ 	.word	0x00000410
        /*09a4*/ 	.word	0x000000ff
        /*09a8*/ 	.word	0x0002a868
        /*09ac*/ 	.short	0x0100
        /*09ae*/ 	.byte	0x08
	.zero		1


	//   ....[10]....
        /*09b0*/ 	.word	0x00000500
        /*09b4*/ 	.word	0x000000ff
        /*09b8*/ 	.word	0x0002a870
        /*09bc*/ 	.short	0x0100
        /*09be*/ 	.byte	0x06
	.zero		1


	//   ....[11]....
        /*09c0*/ 	.word	0x00000510
        /*09c4*/ 	.word	0x000000ff
        /*09c8*/ 	.word	0x0002a880
        /*09cc*/ 	.short	0x0100
        /*09ce*/ 	.byte	0x06
	.zero		1


	//   ....[12]....
        /*09d0*/ 	.word	0x00000520
        /*09d4*/ 	.word	0x000000ff
        /*09d8*/ 	.word	0x0002a878
        /*09dc*/ 	.short	0x0100
        /*09de*/ 	.byte	0x06
	.zero		1


	//   ....[13]....
        /*09e0*/ 	.word	0x00000530
        /*09e4*/ 	.word	0x000000ff
        /*09e8*/ 	.word	0x0002a888
        /*09ec*/ 	.short	0x0100
        /*09ee*/ 	.byte	0x06
	.zero		1


	//   ....[14]....
        /*09f0*/ 	.word	0x00000660
        /*09f4*/ 	.word	0x000000ff
        /*09f8*/ 	.word	0x0002a890
        /*09fc*/ 	.short	0x0100
        /*09fe*/ 	.byte	0x08
	.zero		1


	//   ....[15]....
        /*0a00*/ 	.word	0x00000670
        /*0a04*/ 	.word	0x000000ff
        /*0a08*/ 	.word	0x0002a8a0
        /*0a0c*/ 	.short	0x0100
        /*0a0e*/ 	.byte	0x08
	.zero		1


	//   ....[16]....
        /*0a10*/ 	.word	0x00000680
        /*0a14*/ 	.word	0x000000ff
        /*0a18*/ 	.word	0x0002a898
        /*0a1c*/ 	.short	0x0100
        /*0a1e*/ 	.byte	0x08
	.zero		1


	//   ....[17]....
        /*0a20*/ 	.word	0x00000690
        /*0a24*/ 	.word	0x000000ff
        /*0a28*/ 	.word	0x0002a8a8
        /*0a2c*/ 	.short	0x0100
        /*0a2e*/ 	.byte	0x08
	.zero		1


	//   ....[18]....
        /*0a30*/ 	.word	0x000007d0
        /*0a34*/ 	.word	0x000000ff
        /*0a38*/ 	.word	0x0002a8b0
        /*0a3c*/ 	.short	0x0100
        /*0a3e*/ 	.byte	0x08
	.zero		1


	//   ....[19]....
        /*0a40*/ 	.word	0x000007e0
        /*0a44*/ 	.word	0x000000ff
        /*0a48*/ 	.word	0x0002a8c0
        /*0a4c*/ 	.short	0x0100
        /*0a4e*/ 	.byte	0x08
	.zero		1


	//   ....[20]....
        /*0a50*/ 	.word	0x000007f0
        /*0a54*/ 	.word	0x000000ff
        /*0a58*/ 	.word	0x0002a8b8
        /*0a5c*/ 	.short	0x0100
        /*0a5e*/ 	.byte	0x08
	.zero		1


	//   ....[21]....
        /*0a60*/ 	.word	0x00000800
        /*0a64*/ 	.word	0x000000ff
        /*0a68*/ 	.word	0x0002a8c8
        /*0a6c*/ 	.short	0x0100
        /*0a6e*/ 	.byte	0x08
	.zero		1


	//   ....[22]....
        /*0a70*/ 	.word	0x000019d0
        /*0a74*/ 	.word	0x000000ff
        /*0a78*/ 	.word	0x0002a800
        /*0a7c*/ 	.short	0x010a
        /*0a7e*/ 	.byte	0x28
	.zero		1


	//   ....[23]....
        /*0a80*/ 	.word	0x00001a50
        /*0a84*/ 	.word	0x00000003
        /*0a88*/ 	.word	0x0002a830
        /*0a8c*/ 	.short	0x010a
        /*0a8e*/ 	.byte	0x3f
	.zero		1


	//   ....[24]....
        /*0a90*/ 	.word	0x00001a90
        /*0a94*/ 	.word	0x00000003
        /*0a98*/ 	.word	0x0002a830
        /*0a9c*/ 	.short	0x010a
        /*0a9e*/ 	.byte	0x3f
	.zero		1


	//   ....[25]....
        /*0aa0*/ 	.word	0x000021d0
        /*0aa4*/ 	.word	0x000000ff
        /*0aa8*/ 	.word	0x00000000
        /*0aac*/ 	.short	0x0101
        /*0aae*/ 	.byte	0x04
	.zero		1


	//   ....[26]....
        /*0ab0*/ 	.word	0x000046a0
        /*0ab4*/ 	.word	0x000000ff
        /*0ab8*/ 	.word	0x0002a830
        /*0abc*/ 	.short	0x010a
        /*0abe*/ 	.byte	0x06
	.zero		1


	//   ....[27]....
        /*0ac0*/ 	.word	0x000046e0
        /*0ac4*/ 	.word	0x000000ff
        /*0ac8*/ 	.word	0x0002a830
        /*0acc*/ 	.short	0x010a
        /*0ace*/ 	.byte	0x06
	.zero		1


	//   ....[28]....
        /*0ad0*/ 	.word	0x00004fa0
        /*0ad4*/ 	.word	0x000000ff
        /*0ad8*/ 	.word	0x0002a850
        /*0adc*/ 	.short	0x010a
        /*0ade*/ 	.byte	0x05
	.zero		1


	//   ....[29]....
        /*0ae0*/ 	.word	0x00004fe0
        /*0ae4*/ 	.word	0x000000ff
        /*0ae8*/ 	.word	0x0002a850
        /*0aec*/ 	.short	0x010a
        /*0aee*/ 	.byte	0x05
	.zero		1


	//   ....[30]....
        /*0af0*/ 	.word	0x000052f0
        /*0af4*/ 	.word	0x000000ff
        /*0af8*/ 	.word	0x00000000
        /*0afc*/ 	.short	0x0101
        /*0afe*/ 	.byte	0x06
	.zero		1


	//   ....[31]....
        /*0b00*/ 	.word	0x000071e0
        /*0b04*/ 	.word	0x000000ff
        /*0b08*/ 	.word	0x00000000
        /*0b0c*/ 	.short	0x0101
        /*0b0e*/ 	.byte	0x05
	.zero		1


	//   ....[32]....
        /*0b10*/ 	.word	0x00007680
        /*0b14*/ 	.word	0x000000ff
        /*0b18*/ 	.word	0x0002a830
        /*0b1c*/ 	.short	0x010a
        /*0b1e*/ 	.byte	0x06
	.zero		1


	//   ....[33]....
        /*0b20*/ 	.word	0x000076c0
        /*0b24*/ 	.word	0x000000ff
        /*0b28*/ 	.word	0x0002a830
        /*0b2c*/ 	.short	0x010a
        /*0b2e*/ 	.byte	0x06
	.zero		1


	//   ....[34]....
        /*0b30*/ 	.word	0x00007f80
        /*0b34*/ 	.word	0x000000ff
        /*0b38*/ 	.word	0x0002a850
        /*0b3c*/ 	.short	0x010a
        /*0b3e*/ 	.byte	0x05
	.zero		1


	//   ....[35]....
        /*0b40*/ 	.word	0x00007fc0
        /*0b44*/ 	.word	0x000000ff
        /*0b48*/ 	.word	0x0002a850
        /*0b4c*/ 	.short	0x010a
        /*0b4e*/ 	.byte	0x05
	.zero		1


	//   ....[36]....
        /*0b50*/ 	.word	0x00008300
        /*0b54*/ 	.word	0x000000ff
        /*0b58*/ 	.word	0x00000000
        /*0b5c*/ 	.short	0x0101
        /*0b5e*/ 	.byte	0x06
	.zero		1


	//   ....[37]....
        /*0b60*/ 	.word	0x00009060
        /*0b64*/ 	.word	0x000000ff
        /*0b68*/ 	.word	0x00000000
        /*0b6c*/ 	.short	0x0101
        /*0b6e*/ 	.byte	0x05
	.zero		1


	//   ....[38]....
        /*0b70*/ 	.word	0x00009300
        /*0b74*/ 	.word	0x000000ff
        /*0b78*/ 	.word	0x0002a830
        /*0b7c*/ 	.short	0x010a
        /*0b7e*/ 	.byte	0x05
	.zero		1


	//   ....[39]....
        /*0b80*/ 	.word	0x00009340
        /*0b84*/ 	.word	0x000000ff
        /*0b88*/ 	.word	0x0002a830
        /*0b8c*/ 	.short	0x010a
        /*0b8e*/ 	.byte	0x05
	.zero		1


	//   ....[40]....
        /*0b90*/ 	.word	0x00009c00
        /*0b94*/ 	.word	0x000000ff
        /*0b98*/ 	.word	0x0002a850
        /*0b9c*/ 	.short	0x010a
        /*0b9e*/ 	.byte	0x05
	.zero		1


	//   ....[41]....
        /*0ba0*/ 	.word	0x00009c40
        /*0ba4*/ 	.word	0x000000ff
        /*0ba8*/ 	.word	0x0002a850
        /*0bac*/ 	.short	0x010a
        /*0bae*/ 	.byte	0x05
	.zero		1


	//   ....[42]....
        /*0bb0*/ 	.word	0x00009f50
        /*0bb4*/ 	.word	0x000000ff
        /*0bb8*/ 	.word	0x00000000
        /*0bbc*/ 	.short	0x0101
        /*0bbe*/ 	.byte	0x04
	.zero		1


	//   ....[43]....
        /*0bc0*/ 	.word	0x0000be60
        /*0bc4*/ 	.word	0x000000ff
        /*0bc8*/ 	.word	0x00000000
        /*0bcc*/ 	.short	0x0101
        /*0bce*/ 	.byte	0x05
	.zero		1


	//   ....[44]....
        /*0bd0*/ 	.word	0x0000c420
        /*0bd4*/ 	.word	0x000000ff
        /*0bd8*/ 	.word	0x0002a850
        /*0bdc*/ 	.short	0x010a
        /*0bde*/ 	.byte	0x05
	.zero		1


	//   ....[45]....
        /*0be0*/ 	.word	0x0000c460
        /*0be4*/ 	.word	0x000000ff
        /*0be8*/ 	.word	0x0002a850
        /*0bec*/ 	.short	0x010a
        /*0bee*/ 	.byte	0x05
	.zero		1


	//   ....[46]....
        /*0bf0*/ 	.word	0x0000c930
        /*0bf4*/ 	.word	0x000000ff
        /*0bf8*/ 	.word	0x00000000
        /*0bfc*/ 	.short	0x0101
        /*0bfe*/ 	.byte	0x04
	.zero		1


	//   ....[47]....
        /*0c00*/ 	.word	0x0000de00
        /*0c04*/ 	.word	0x00000003
        /*0c08*/ 	.word	0x00000000
        /*0c0c*/ 	.short	0x0101
        /*0c0e*/ 	.byte	0x3f
	.zero		1


	//   ....[48]....
        /*0c10*/ 	.word	0x00010d80
        /*0c14*/ 	.word	0x00000007
        /*0c18*/ 	.word	0x0002a840
        /*0c1c*/ 	.short	0x010a
        /*0c1e*/ 	.byte	0x3f
	.zero		1


	//   ....[49]....
        /*0c20*/ 	.word	0x00011460
        /*0c24*/ 	.word	0x00000007
        /*0c28*/ 	.word	0x0002a830
        /*0c2c*/ 	.short	0x0107
        /*0c2e*/ 	.byte	0x3f
	.zero		1


	//   ....[50]....
        /*0c30*/ 	.word	0x00011520
        /*0c34*/ 	.word	0x00000007
        /*0c38*/ 	.word	0x0002a830
        /*0c3c*/ 	.short	0x0101
        /*0c3e*/ 	.byte	0x3f
	.zero		1


	//   ....[51]....
        /*0c40*/ 	.word	0x000120e0
        /*0c44*/ 	.word	0x00000016
        /*0c48*/ 	.word	0x0002a800
        /*0c4c*/ 	.short	0x0107
        /*0c4e*/ 	.byte	0x3f
	.zero		1


	//   ....[52]....
        /*0c50*/ 	.word	0x00012200
        /*0c54*/ 	.word	0x00000016
        /*0c58*/ 	.word	0x0002a800
        /*0c5c*/ 	.short	0x0101
        /*0c5e*/ 	.byte	0x3f
	.zero		1


	//   ....[53]....
        /*0c60*/ 	.word	0x00012220
        /*0c64*/ 	.word	0x00000016
        /*0c68*/ 	.word	0x0002a820
        /*0c6c*/ 	.short	0x010a
        /*0c6e*/ 	.byte	0x3f
	.zero		1


	//   ....[54]....
        /*0c70*/ 	.word	0x00012590
        /*0c74*/ 	.word	0x00000006
        /*0c78*/ 	.word	0x0002a840
        /*0c7c*/ 	.short	0x010a
        /*0c7e*/ 	.byte	0x3f
	.zero		1


	//   ....[55]....
        /*0c80*/ 	.word	0x00012aa0
        /*0c84*/ 	.word	0x00000006
        /*0c88*/ 	.word	0x0002a830
        /*0c8c*/ 	.short	0x0107
        /*0c8e*/ 	.byte	0x3f
	.zero		1


	//   ....[56]....
        /*0c90*/ 	.word	0x00012b60
        /*0c94*/ 	.word	0x00000006
        /*0c98*/ 	.word	0x0002a830
        /*0c9c*/ 	.short	0x0101
        /*0c9e*/ 	.byte	0x3f
	.zero		1


	//   ....[57]....
        /*0ca0*/ 	.word	0x00012bc0
        /*0ca4*/ 	.word	0x00000005
        /*0ca8*/ 	.word	0x0002a860
        /*0cac*/ 	.short	0x010a
        /*0cae*/ 	.byte	0x3f
	.zero		1


	//   ....[58]....
        /*0cb0*/ 	.word	0x00013020
        /*0cb4*/ 	.word	0x00000005
        /*0cb8*/ 	.word	0x0002a850
        /*0cbc*/ 	.short	0x0107
        /*0cbe*/ 	.byte	0x3f
	.zero		1


	//   ....[59]....
        /*0cc0*/ 	.word	0x00013170
        /*0cc4*/ 	.word	0x00000005
        /*0cc8*/ 	.word	0x0002a850
        /*0ccc*/ 	.short	0x0101
        /*0cce*/ 	.byte	0x3f
	.zero		1


	//   ....[60]....
        /*0cd0*/ 	.word	0x00013400
        /*0cd4*/ 	.word	0x00000000
        /*0cd8*/ 	.word	0x0002a860
        /*0cdc*/ 	.short	0x010a
        /*0cde*/ 	.byte	0x3f
	.zero		1


	//   ....[61]....
        /*0ce0*/ 	.word	0x00013860
        /*0ce4*/ 	.word	0x00000000
        /*0ce8*/ 	.word	0x0002a850
        /*0cec*/ 	.short	0x0107
        /*0cee*/ 	.byte	0x3f
	.zero		1


	//   ....[62]....
        /*0cf0*/ 	.word	0x00013930
        /*0cf4*/ 	.word	0x00000000
        /*0cf8*/ 	.word	0x0002a850
        /*0cfc*/ 	.short	0x0101
        /*0cfe*/ 	.byte	0x3f
	.zero		1


	//   ....[63]....
        /*0d00*/ 	.word	0x00014660
        /*0d04*/ 	.word	0x00000005
        /*0d08*/ 	.word	0x0002a820
        /*0d0c*/ 	.short	0x010a
        /*0d0e*/ 	.byte	0x3f
	.zero		1


	//   ....[64]....
        /*0d10*/ 	.word	0x00014800
        /*0d14*/ 	.word	0x00000003
        /*0d18*/ 	.word	0x0002a840
        /*0d1c*/ 	.short	0x010a
        /*0d1e*/ 	.byte	0x3f
	.zero		1


	//   ....[65]....
        /*0d20*/ 	.word	0x000148a0
        /*0d24*/ 	.word	0x00000019
        /*0d28*/ 	.word	0x0002a840
        /*0d2c*/ 	.short	0x010a
        /*0d2e*/ 	.byte	0x3f
	.zero		1


	//   ....[66]....
        /*0d30*/ 	.word	0x000148e0
        /*0d34*/ 	.word	0x00000003
        /*0d38*/ 	.word	0x0002a860
        /*0d3c*/ 	.short	0x010a
        /*0d3e*/ 	.byte	0x3f
	.zero		1


	//   ....[67]....
        /*0d40*/ 	.word	0x00014920
        /*0d44*/ 	.word	0x00000019
        /*0d48*/ 	.word	0x0002a860
        /*0d4c*/ 	.short	0x010a
        /*0d4e*/ 	.byte	0x3f
	.zero		1


	//   ....[68]....
        /*0d50*/ 	.word	0x00014990
        /*0d54*/ 	.word	0x00000003
        /*0d58*/ 	.word	0x0002a800
        /*0d5c*/ 	.short	0x010a
        /*0d5e*/ 	.byte	0x3f
	.zero		1


	//   ....[69]....
        /*0d60*/ 	.word	0x000149e0
        /*0d64*/ 	.word	0x00000003
        /*0d68*/ 	.word	0x0002a830
        /*0d6c*/ 	.short	0x010a
        /*0d6e*/ 	.byte	0x3f
	.zero		1


	//   ....[70]....
        /*0d70*/ 	.word	0x00014a40
        /*0d74*/ 	.word	0x0000000a
        /*0d78*/ 	.word	0x0002a830
        /*0d7c*/ 	.short	0x010a
        /*0d7e*/ 	.byte	0x3f
	.zero		1


	//   ....[71]....
        /*0d80*/ 	.word	0x00014aa0
        /*0d84*/ 	.word	0x00000009
        /*0d88*/ 	.word	0x0002a850
        /*0d8c*/ 	.short	0x010a
        /*0d8e*/ 	.byte	0x3f
	.zero		1


	//   ....[72]....
        /*0d90*/ 	.word	0x00014b00
        /*0d94*/ 	.word	0x0000000a
        /*0d98*/ 	.word	0x0002a830
        /*0d9c*/ 	.short	0x010a
        /*0d9e*/ 	.byte	0x3f
	.zero		1


	//   ....[73]....
        /*0da0*/ 	.word	0x00014b60
        /*0da4*/ 	.word	0x00000009
        /*0da8*/ 	.word	0x0002a850
        /*0dac*/ 	.short	0x010a
        /*0dae*/ 	.byte	0x3f
	.zero		1


	//   ....[74]....
        /*0db0*/ 	.word	0x00014bc0
        /*0db4*/ 	.word	0x0000000a
        /*0db8*/ 	.word	0x0002a830
        /*0dbc*/ 	.short	0x010a
        /*0dbe*/ 	.byte	0x3f
	.zero		1


	//   ....[75]....
        /*0dc0*/ 	.word	0x00014c20
        /*0dc4*/ 	.word	0x00000009
        /*0dc8*/ 	.word	0x0002a850
        /*0dcc*/ 	.short	0x010a
        /*0dce*/ 	.byte	0x3f
	.zero		1


	//   ....[76]....
        /*0dd0*/ 	.word	0x00014c80
        /*0dd4*/ 	.word	0x00000005
        /*0dd8*/ 	.word	0x0002a850
        /*0ddc*/ 	.short	0x010a
        /*0dde*/ 	.byte	0x3f
	.zero		1


	//   ....[77]....
        /*0de0*/ 	.word	0x00014d90
        /*0de4*/ 	.word	0x00000007
        /*0de8*/ 	.word	0x0002a840
        /*0dec*/ 	.short	0x010a
        /*0dee*/ 	.byte	0x3f
	.zero		1


	//   ....[78]....
        /*0df0*/ 	.word	0x00016160
        /*0df4*/ 	.word	0x00000016
        /*0df8*/ 	.word	0x0002a820
        /*0dfc*/ 	.short	0x010a
        /*0dfe*/ 	.byte	0x3f
	.zero		1


	//   ....[79]....
        /*0e00*/ 	.word	0x000161b0
        /*0e04*/ 	.word	0x00000006
        /*0e08*/ 	.word	0x0002a840
        /*0e0c*/ 	.short	0x010a
        /*0e0e*/ 	.byte	0x3f
	.zero		1


	//   ....[80]....
        /*0e10*/ 	.word	0x00016970
        /*0e14*/ 	.word	0x00000005
        /*0e18*/ 	.word	0x0002a860
        /*0e1c*/ 	.short	0x010a
        /*0e1e*/ 	.byte	0x3f
	.zero		1


	//   ....[81]....
        /*0e20*/ 	.word	0x00017180
        /*0e24*/ 	.word	0x00000000
        /*0e28*/ 	.word	0x0002a860
        /*0e2c*/ 	.short	0x010a
        /*0e2e*/ 	.byte	0x3f
	.zero		1


	//   ....[82]....
        /*0e30*/ 	.word	0x000182b0
        /*0e34*/ 	.word	0x00000005
        /*0e38*/ 	.word	0x0002a820
        /*0e3c*/ 	.short	0x010a
        /*0e3e*/ 	.byte	0x3f
	.zero		1


	//   ....[83]....
        /*0e40*/ 	.word	0x00018450
        /*0e44*/ 	.word	0x00000003
        /*0e48*/ 	.word	0x0002a840
        /*0e4c*/ 	.short	0x010a
        /*0e4e*/ 	.byte	0x3f
	.zero		1


	//   ....[84]....
        /*0e50*/ 	.word	0x000184a0
        /*0e54*/ 	.word	0x00000019
        /*0e58*/ 	.word	0x0002a840
        /*0e5c*/ 	.short	0x010a
        /*0e5e*/ 	.byte	0x3f
	.zero		1


	//   ....[85]....
        /*0e60*/ 	.word	0x000184f0
        /*0e64*/ 	.word	0x00000003
        /*0e68*/ 	.word	0x0002a860
        /*0e6c*/ 	.short	0x010a
        /*0e6e*/ 	.byte	0x3f
	.zero		1


	//----- nvinfo : EIATTR_NUM_MBARRIERS
	.align		4
.L_208:
        /*0e70*/ 	.byte	0x03, 0x38
        /*0e72*/ 	.short	0x0016


	//----- nvinfo : EIATTR_EXIT_INSTR_OFFSETS
	.align		4
        /*0e74*/ 	.byte	0x04, 0x1c
        /*0e76*/ 	.short	(.L_210 - .L_209)


	//   ....[0]....
.L_209:
        /*0e78*/ 	.word	0x00000990


	//   ....[1]....
        /*0e7c*/ 	.word	0x0000ec90


	//   ....[2]....
        /*0e80*/ 	.word	0x00014970


	//----- nvinfo : EIATTR_MAX_THREADS
	.align		4
.L_210:
        /*0e84*/ 	.byte	0x04, 0x05
        /*0e86*/ 	.short	(.L_212 - .L_211)
.L_211:
        /*0e88*/ 	.word	0x00000180
        /*0e8c*/ 	.word	0x00000001
        /*0e90*/ 	.word	0x00000001


	//----- nvinfo : EIATTR_CRS_STACK_SIZE
	.align		4
.L_212:
        /*0e94*/ 	.byte	0x04, 0x1e
        /*0e96*/ 	.short	(.L_214 - .L_213)
.L_213:
        /*0e98*/ 	.word	0x00000000


	//----- nvinfo : EIATTR_CBANK_PARAM_SIZE
	.align		4
.L_214:
        /*0e9c*/ 	.byte	0x03, 0x19
        /*0e9e*/ 	.short	0x0af0


	//----- nvinfo : EIATTR_PARAM_CBANK
	.align		4
        /*0ea0*/ 	.byte	0x04, 0x0a
        /*0ea2*/ 	.short	(.L_216 - .L_215)
	.align		4
.L_215:
        /*0ea4*/ 	.word	index@(.nv.constant0._ZN7cutlass13device_kernelIN5flash11enable_sm90INS1_16FlashAttnFwdSm90INS1_25CollectiveMainloopFwdSm90ILi2EN4cute5tupleIJNS5_1CILi1EEES8_S8_EEENS6_IJNS7_ILi128EEENS7_ILi96EEENS7_ILi192EEEEEELi128ENS_10bfloat16_tEfNS_4arch4Sm90ELb0ELb1ELb0ELb1ELb1ELb0ELb0ELb1ELb1ELb1ELb0ELb0EEENS1_21CollectiveEpilogueFwdINS6_IJSA_SA_SB_EEES9_SE_SG_Li256ELb1ELb1ELb0ELb0EEENS1_36VarlenDynamicPersistentTileSchedulerILi128ELi96ELi256ELi128ELb0ELb1ELb1ELb1ELb0ELb1EEEEEEEEEvNT_6ParamsE)
        /*0ea8*/ 	.short	0x0210
        /*0eaa*/ 	.short	0x0af0


	//----- nvinfo : EIATTR_SW_WAR
	.align		4
.L_216:
        /*0eac*/ 	.byte	0x04, 0x36
        /*0eae*/ 	.short	(.L_218 - .L_217)
.L_217:
        /*0eb0*/ 	.word	0x00000008
.L_218:


//--------------------- .nv.info._ZN7cutlass13device_kernelIN5flash11enable_sm90INS1_16FlashAttnFwdSm90INS1_25CollectiveMainloopFwdSm90ILi2EN4cute5tupleIJNS5_1CILi1EEES8_S8_EEENS6_IJNS7_ILi128EEENS7_ILi96EEENS7_ILi192EEEEEELi128ENS_10bfloat16_tEfNS_4arch4Sm90ELb0ELb1ELb0ELb1ELb1ELb1ELb0ELb1ELb1ELb1ELb0ELb0EEENS1_21CollectiveEpilogueFwdINS6_IJSA_SA_SB_EEES9_SE_SG_Li256ELb1ELb1ELb0ELb0EEENS1_36VarlenDynamicPersistentTileSchedulerILi128ELi96ELi256ELi128ELb0ELb1ELb1ELb1ELb0ELb1EEEEEEEEEvNT_6ParamsE --------------------------
	.section	.nv.info._ZN7cutlass13device_kernelIN5flash11enable_sm90INS1_16FlashAttnFwdSm90INS1_25CollectiveMainloopFwdSm90ILi2EN4cute5tupleIJNS5_1CILi1EEES8_S8_EEENS6_IJNS7_ILi128EEENS7_ILi96EEENS7_ILi192EEEEEELi128ENS_10bfloat16_tEfNS_4arch4Sm90ELb0ELb1ELb0ELb1ELb1ELb1ELb0ELb1ELb1ELb1ELb0ELb0EEENS1_21CollectiveEpilogueFwdINS6_IJSA_SA_SB_EEES9_SE_SG_Li256ELb1ELb1ELb0ELb0EEENS1_36VarlenDynamicPersistentTileSchedulerILi128ELi96ELi256ELi128ELb0ELb1ELb1ELb1ELb0ELb1EEEEEEEEEvNT_6ParamsE,"",@"SHT_CUDA_INFO"
	.sectionflags	@""
	.align	4


	//----- nvinfo : EIATTR_CUDA_API_VERSION
	.align		4
        /*0000*/ 	.byte	0x04, 0x37
        /*0002*/ 	.short	(.L_220 - .L_219)
.L_219:
        /*0004*/ 	.word	0x00000082


	//----- nvinfo : EIATTR_KPARAM_INFO
	.align		4
.L_220:
        /*0008*/ 	.byte	0x04, 0x17
        /*000a*/ 	.short	(.L_222 - .L_221)
.L_221:
        /*000c*/ 	.word	0x00000000
        /*0010*/ 	.short	0x0000
        /*0012*/ 	.short	0x0070
        /*0014*/ 	.byte	0x00, 0xf0, 0x01, 0x2a


	//----- nvinfo : EIATTR_SPARSE_MMA_MASK
	.align		4
.L_222:
        /*0018*/ 	.byte	0x03, 0x50
        /*001a*/ 	.short	0x0000


	//----- nvinfo : EIATTR_MAXREG_COUNT
	.align		4
        /*001c*/ 	.byte	0x03, 0x1b
        /*001e*/ 	.short	0x00a8


	//----- nvinfo : EIATTR_NUM_BARRIERS
	.align		4
        /*0020*/ 	.byte	0x02, 0x4c
        /*0022*/ 	.byte	0x10
	.zero		1


	//----- nvinfo : EIATTR_EXTERNS
	.align		4
        /*0024*/ 	.byte	0x04, 0x0f
        /*0026*/ 	.short	(.L_224 - .L_223)


	//   ....[0]....
	.align		4
.L_223:
        /*0028*/ 	.word	index@(__assertfail)


	//----- nvinfo : EIATTR_ANNOTATIONS
	.align		4
.L_224:
        /*002c*/ 	.byte	0x04, 0x55
        /*002e*/ 	.short	(.L_226 - .L_225)


	//   ....[0]....
.L_225:
        /* <DEDUP_REMOVED lines=36> */


	//----- nvinfo : EIATTR_MERCURY_ISA_VERSION
	.align		4
.L_226:
        /*0258*/ 	.byte	0x03, 0x5f
        /*025a*/ 	.short	0x0101


	//----- nvinfo : EIATTR_UNUSED_LOAD_BYTE_OFFSET
	.align		4
        /*025c*/ 	.byte	0x04, 0x44
        /*025e*/ 	.short	(.L_228 - .L_227)


	//   ....[0]....
.L_227:
        /*0260*/ 	.word	0x00000a50
        /*0264*/ 	.word	0x0000fff0


	//   ....[1]....
        /*0268*/ 	.word	0x0001f470
        /*026c*/ 	.word	0x0000fff0


	//----- nvinfo : EIATTR_INT_WARP_WIDE_INSTR_OFFSETS
	.align		4
.L_228:
        /*0270*/ 	.byte	0x04, 0x31
        /*0272*/ 	.short	(.L_230 - .L_229)


	//   ....[0]....
.L_229:
        /*0274*/ 	.word	0x00000130


	//   ....[1]....
        /*0278*/ 	.word	0x00000170


	//   ....[2]....
        /*027c*/ 	.word	0x000001e0


	//   ....[3]....
        /*0280*/ 	.word	0x000241d0


	//   ....[4]....
        /*0284*/ 	.word	0x00024260


	//   ....[5]....
        /*0288*/ 	.word	0x00027230


	//   ....[6]....
        /*028c*/ 	.word	0x000272c0


	//----- nvinfo : EIATTR_COOP_GROUP_MASK_REGIDS
	.align		4
.L_230:
        /*0290*/ 	.byte	0x04, 0x29
        /*0292*/ 	.short	(.L_232 - .L_231)


	//   ....[0]....
.L_231:
        /*0294*/ 	.word	0xffffffff


	//   ....[1]....
        /*0298*/ 	.word	0xffffffff


	//   ....[2]....
        /*029c*/ 	.word	0xffffffff


	//   ....[3]....
        /*02a0*/ 	.word	0xffffffff


	//   ....[4]....
        /*02a4*/ 	.word	0xffffffff


	//   ....[5]....
        /*02a8*/ 	.word	0xffffffff


	//   ....[6]....
        /*02ac*/ 	.word	0xffffffff


	//   ....[7]....
        /*02b0*/ 	.word	0xffffffff


	//   ....[8]....
        /*02b4*/ 	.word	0xffffffff


	//   ....[9]....
        /*02b8*/ 	.word	0xffffffff


	//   ....[10]....
        /*02bc*/ 	.word	0xffffffff


	//   ....[11]....
        /*02c0*/ 	.word	0xffffffff


	//   ....[12]....
        /*02c4*/ 	.word	0xffffffff


	//   ....[13]....
        /*02c8*/ 	.word	0xffffffff


	//   ....[14]....
        /*02cc*/ 	.word	0xffffffff


	//   ....[15]....
        /*02d0*/ 	.word	0xffffffff


	//   ....[16]....
        /*02d4*/ 	.word	0xffffffff


	//   ....[17]....
        /*02d8*/ 	.word	0xffffffff


	//   ....[18]....
        /*02dc*/ 	.word	0xffffffff


	//   ....[19]....
        /*02e0*/ 	.word	0xffffffff


	//   ....[20]....
        /*02e4*/ 	.word	0xffffffff


	//   ....[21]....
        /*02e8*/ 	.word	0xffffffff


	//   ....[22]....
        /*02ec*/ 	.word	0xffffffff


	//   ....[23]....
        /*02f0*/ 	.word	0xffffffff


	//   ....[24]....
        /*02f4*/ 	.word	0xffffffff


	//   ....[25]....
        /*02f8*/ 	.word	0xffffffff


	//   ....[26]....
        /*02fc*/ 	.word	0xffffffff


	//   ....[27]....
        /*0300*/ 	.word	0xffffffff


	//   ....[28]....
        /*0304*/ 	.word	0xffffffff


	//   ....[29]....
        /*0308*/ 	.word	0xffffffff


	//   ....[30]....
        /*030c*/ 	.word	0xffffffff


	//   ....[31]....
        /*0310*/ 	.word	0xffffffff


	//   ....[32]....
        /*0314*/ 	.word	0xffffffff


	//   ....[33]....
        /*0318*/ 	.word	0xffffffff


	//   ....[34]....
        /*031c*/ 	.word	0xffffffff


	//   ....[35]....
        /*0320*/ 	.word	0xffffffff


	//   ....[36]....
        /*0324*/ 	.word	0xffffffff


	//   ....[37]....
        /*0328*/ 	.word	0xffffffff


	//   ....[38]....
        /*032c*/ 	.word	0xffffffff


	//   ....[39]....
        /*0330*/ 	.word	0xffffffff


	//   ....[40]....
        /*0334*/ 	.word	0xffffffff


	//   ....[41]....
        /*0338*/ 	.word	0xffffffff


	//   ....[42]....
        /*033c*/ 	.word	0xffffffff


	//   ....[43]....
        /*0340*/ 	.word	0xffffffff


	//   ....[44]....
        /*0344*/ 	.word	0xffffffff


	//   ....[45]....
        /*0348*/ 	.word	0xffffffff


	//   ....[46]....
        /*034c*/ 	.word	0xffffffff


	//   ....[47]....
        /*0350*/ 	.word	0xffffffff


	//   ....[48]....
        /*0354*/ 	.word	0xffffffff


	//   ....[49]....
        /*0358*/ 	.word	0xffffffff


	//   ....[50]....
        /*035c*/ 	.word	0xffffffff


	//   ....[51]....
        /*0360*/ 	.word	0xffffffff


	//   ....[52]....
        /*0364*/ 	.word	0xffffffff


	//   ....[53]....
        /*0368*/ 	.word	0xffffffff


	//   ....[54]....
        /*036c*/ 	.word	0xffffffff


	//   ....[55]....
        /*0370*/ 	.word	0xffffffff


	//   ....[56]....
        /*0374*/ 	.word	0xffffffff


	//   ....[57]....
        /*0378*/ 	.word	0xffffffff


	//   ....[58]....
        /*037c*/ 	.word	0xffffffff


	//   ....[59]....
        /*0380*/ 	.word	0xffffffff


	//   ....[60]....
        /*0384*/ 	.word	0xffffffff


	//   ....[61]....
        /*0388*/ 	.word	0xffffffff


	//   ....[62]....
        /*038c*/ 	.word	0xffffffff


	//   ....[63]....
        /*0390*/ 	.word	0xffffffff


	//   ....[64]....
        /*0394*/ 	.word	0xffffffff


	//   ....[65]....
        /*0398*/ 	.word	0xffffffff


	//   ....[66]....
        /*039c*/ 	.word	0xffffffff


	//   ....[67]....
        /*03a0*/ 	.word	0xffffffff


	//   ....[68]....
        /*03a4*/ 	.word	0xffffffff


	//   ....[69]....
        /*03a8*/ 	.word	0xffffffff


	//   ....[70]....
        /*03ac*/ 	.word	0xffffffff


	//   ....[71]....
        /*03b0*/ 	.word	0xffffffff


	//   ....[72]....
        /*03b4*/ 	.word	0xffffffff


	//   ....[73]....
        /*03b8*/ 	.word	0xffffffff


	//   ....[74]....
        /*03bc*/ 	.word	0xffffffff


	//   ....[75]....
        /*03c0*/ 	.word	0xffffffff


	//   ....[76]....
        /*03c4*/ 	.word	0xffffffff


	//   ....[77]....
        /*03c8*/ 	.word	0xffffffff


	//   ....[78]....
        /*03cc*/ 	.word	0xffffffff


	//   ....[79]....
        /*03d0*/ 	.word	0xffffffff


	//   ....[80]....
        /*03d4*/ 	.word	0xffffffff


	//   ....[81]....
        /*03d8*/ 	.word	0xffffffff


	//   ....[82]....
        /*03dc*/ 	.word	0xffffffff


	//   ....[83]....
        /*03e0*/ 	.word	0xffffffff


	//   ....[84]....
        /*03e4*/ 	.word	0xffffffff


	//   ....[85]....
        /*03e8*/ 	.word	0xffffffff


	//   ....[86]....
        /*03ec*/ 	.word	0xffffffff


	//   ....[87]....
        /*03f0*/ 	.word	0xffffffff


	//   ....[88]....
        /*03f4*/ 	.word	0xffffffff


	//   ....[89]....
        /*03f8*/ 	.word	0xffffffff


	//   ....[90]....
        /*03fc*/ 	.word	0xffffffff


	//   ....[91]....
        /*0400*/ 	.word	0xffffffff


	//   ....[92]....
        /*0404*/ 	.word	0xffffffff


	//   ....[93]....
        /*0408*/ 	.word	0xffffffff


	//   ....[94]....
        /*040c*/ 	.word	0xffffffff


	//   ....[95]....
        /*0410*/ 	.word	0xffffffff


	//   ....[96]....
        /*0414*/ 	.word	0xffffffff


	//   ....[97]....
        /*0418*/ 	.word	0xffffffff


	//   ....[98]....
        /*041c*/ 	.word	0xffffffff


	//   ....[99]....
        /*0420*/ 	.word	0xffffffff


	//   ....[100]....
        /*0424*/ 	.word	0xffffffff


	//   ....[101]....
        /*0428*/ 	.word	0xffffffff


	//   ....[102]....
        /*042c*/ 	.word	0xffffffff


	//   ....[103]....
        /*0430*/ 	.word	0xffffffff


	//   ....[104]....
        /*0434*/ 	.word	0xffffffff


	//   ....[105]....
        /*0438*/ 	.word	0xffffffff


	//   ....[106]....
        /*043c*/ 	.word	0xffffffff


	//   ....[107]....
        /*0440*/ 	.word	0xffffffff


	//   ....[108]....
        /*0444*/ 	.word	0xffffffff


	//   ....[109]....
        /*0448*/ 	.word	0xffffffff


	//   ....[110]....
        /*044c*/ 	.word	0xffffffff


	//   ....[111]....
        /*0450*/ 	.word	0xffffffff


	//   ....[112]....
        /*0454*/ 	.word	0xffffffff


	//   ....[113]....
        /*0458*/ 	.word	0xffffffff


	//   ....[114]....
        /*045c*/ 	.word	0xffffffff


	//   ....[115]....
        /*0460*/ 	.word	0xffffffff


	//   ....[116]....
        /*0464*/ 	.word	0xffffffff


	//   ....[117]....
        /*0468*/ 	.word	0xffffffff


	//   ....[118]....
        /*046c*/ 	.word	0xffffffff


	//   ....[119]....
        /*0470*/ 	.word	0xffffffff


	//   ....[120]....
        /*0474*/ 	.word	0xffffffff


	//   ....[121]....
        /*0478*/ 	.word	0xffffffff


	//   ....[122]....
        /*047c*/ 	.word	0xffffffff


	//   ....[123]....
        /*0480*/ 	.word	0xffffffff


	//   ....[124]....
        /*0484*/ 	.word	0xffffffff


	//   ....[125]....
        /*0488*/ 	.word	0xffffffff


	//   ....[126]....
        /*048c*/ 	.word	0xffffffff


	//   ....[127]....
        /*0490*/ 	.word	0xffffffff


	//   ....[128]....
        /*0494*/ 	.word	0xffffffff


	//   ....[129]....
        /*0498*/ 	.word	0xffffffff


	//   ....[130]....
        /*049c*/ 	.word	0xffffffff


	//   ....[131]....
        /*04a0*/ 	.word	0xffffffff


	//   ....[132]....
        /*04a4*/ 	.word	0xffffffff


	//   ....[133]....
        /*04a8*/ 	.word	0xffffffff


	//   ....[134]....
        /*04ac*/ 	.word	0xffffffff


	//   ....[135]....
        /*04b0*/ 	.word	0xffffffff


	//   ....[136]....
        /*04b4*/ 	.word	0xffffffff


	//   ....[137]....
        /*04b8*/ 	.word	0xffffffff


	//   ....[138]....
        /*04bc*/ 	.word	0xffffffff


	//   ....[139]....
        /*04c0*/ 	.word	0xffffffff


	//   ....[140]....
        /*04c4*/ 	.word	0xffffffff


	//   ....[141]....
        /*04c8*/ 	.word	0xffffffff


	//   ....[142]....
        /*04cc*/ 	.word	0xffffffff


	//   ....[143]....
        /*04d0*/ 	.word	0xffffffff


	//   ....[144]....
        /*04d4*/ 	.word	0xffffffff


	//   ....[145]....
        /*04d8*/ 	.word	0xffffffff


	//   ....[146]....
        /*04dc*/ 	.word	0xffffffff


	//   ....[147]....
        /*04e0*/ 	.word	0xffffffff


	//   ....[148]....
        /*04e4*/ 	.word	0xffffffff


	//   ....[149]....
        /*04e8*/ 	.word	0xffffffff


	//   ....[150]....
        /*04ec*/ 	.word	0xffffffff


	//   ....[151]....
        /*04f0*/ 	.word	0xffffffff


	//   ....[152]....
        /*04f4*/ 	.word	0xffffffff


	//   ....[153]....
        /*04f8*/ 	.word	0xffffffff


	//   ....[154]....
        /*04fc*/ 	.word	0xffffffff


	//   ....[155]....
        /*0500*/ 	.word	0xffffffff


	//   ....[156]....
        /*0504*/ 	.word	0xffffffff


	//   ....[157]....
        /*0508*/ 	.word	0xffffffff


	//   ....[158]....
        /*050c*/ 	.word	0xffffffff


	//   ....[159]....
        /*0510*/ 	.word	0xffffffff


	//   ....[160]....
        /*0514*/ 	.word	0xffffffff


	//   ....[161]....
        /*0518*/ 	.word	0xffffffff


	//   ....[162]....
        /*051c*/ 	.word	0xffffffff


	//   ....[163]....
        /*0520*/ 	.word	0xffffffff


	//   ....[164]....
        /*0524*/ 	.word	0xffffffff


	//   ....[165]....
        /*0528*/ 	.word	0xffffffff


	//   ....[166]....
        /*052c*/ 	.word	0xffffffff


	//   ....[167]....
        /*0530*/ 	.word	0xffffffff


	//   ....[168]....
        /*0534*/ 	.word	0xffffffff


	//   ....[169]....
        /*0538*/ 	.word	0xffffffff


	//   ....[170]....
        /*053c*/ 	.word	0xffffffff


	//   ....[171]....
        /*0540*/ 	.word	0xffffffff


	//   ....[172]....
        /*0544*/ 	.word	0xffffffff


	//   ....[173]....
        /*0548*/ 	.word	0xffffffff


	//   ....[174]....
        /*054c*/ 	.word	0xffffffff


	//   ....[175]....
        /*0550*/ 	.word	0xffffffff


	//   ....[176]....
        /*0554*/ 	.word	0xffffffff


	//   ....[177]....
        /*0558*/ 	.word	0xffffffff


	//   ....[178]....
        /*055c*/ 	.word	0xffffffff


	//   ....[179]....
        /*0560*/ 	.word	0xffffffff


	//   ....[180]....
        /*0564*/ 	.word	0xffffffff


	//   ....[181]....
        /*0568*/ 	.word	0xffffffff


	//   ....[182]....
        /*056c*/ 	.word	0xffffffff


	//   ....[183]....
        /*0570*/ 	.word	0xffffffff


	//   ....[184]....
        /*0574*/ 	.word	0xffffffff


	//   ....[185]....
        /*0578*/ 	.word	0x0500000f


	//   ....[186]....
        /*057c*/ 	.word	0x0500000f


	//   ....[187]....
        /*0580*/ 	.word	0x0500000f


	//   ....[188]....
        /*0584*/ 	.word	0x0500000f


	//   ....[189]....
        /*0588*/ 	.word	0x0500000f


	//   ....[190]....
        /*058c*/ 	.word	0x0500000f


	//   ....[191]....
        /*0590*/ 	.word	0x0500000f


	//   ....[192]....
        /*0594*/ 	.word	0x0500000f


	//   ....[193]....
        /*0598*/ 	.word	0x0500000f


	//   ....[194]....
        /*059c*/ 	.word	0x0500000f


	//   ....[195]....
        /*05a0*/ 	.word	0x0500000f


	//   ....[196]....
        /*05a4*/ 	.word	0x0500000f


	//   ....[197]....
        /*05a8*/ 	.word	0x0500000f


	//   ....[198]....
        /*05ac*/ 	.word	0x0500000f


	//   ....[199]....
        /*05b0*/ 	.word	0x0500000f


	//   ....[200]....
        /*05b4*/ 	.word	0x0500000f


	//   ....[201]....
        /*05b8*/ 	.word	0x0500000f


	//   ....[202]....
        /*05bc*/ 	.word	0x0500000f


	//   ....[203]....
        /*05c0*/ 	.word	0x0500000f


	//   ....[204]....
        /*05c4*/ 	.word	0x0500000f


	//   ....[205]....
        /*05c8*/ 	.word	0x0500000f


	//   ....[206]....
        /*05cc*/ 	.word	0x0500000f


	//   ....[207]....
        /*05d0*/ 	.word	0x0500000f


	//   ....[208]....
        /*05d4*/ 	.word	0x0500000f


	//   ....[209]....
        /*05d8*/ 	.word	0x0500000f


	//   ....[210]....
        /*05dc*/ 	.word	0x0500000f


	//   ....[211]....
        /*05e0*/ 	.word	0x0500000f


	//   ....[212]....
        /*05e4*/ 	.word	0x0500000f


	//   ....[213]....
        /*05e8*/ 	.word	0x0500000f


	//   ....[214]....
        /*05ec*/ 	.word	0x0500000f


	//   ....[215]....
        /*05f0*/ 	.word	0x0500000f


	//   ....[216]....
        /*05f4*/ 	.word	0x0500000f


	//   ....[217]....
        /*05f8*/ 	.word	0x0500000f


	//   ....[218]....
        /*05fc*/ 	.word	0x0500000f


	//   ....[219]....
        /*0600*/ 	.word	0x0500000f


	//   ....[220]....
        /*0604*/ 	.word	0x0500000f


	//   ....[221]....
        /*0608*/ 	.word	0x0500000f


	//   ....[222]....
        /*060c*/ 	.word	0x0500000f


	//   ....[223]....
        /*0610*/ 	.word	0x0500000f


	//   ....[224]....
        /*0614*/ 	.word	0x0500000f


	//   ....[225]....
        /*0618*/ 	.word	0x0500000f


	//   ....[226]....
        /*061c*/ 	.word	0x0500000f


	//   ....[227]....
        /*0620*/ 	.word	0x0500000f


	//   ....[228]....
        /*0624*/ 	.word	0x0500000f


	//   ....[229]....
        /*0628*/ 	.word	0x0500000f


	//   ....[230]....
        /*062c*/ 	.word	0x0500000f


	//   ....[231]....
        /*0630*/ 	.word	0x0500000f


	//   ....[232]....
        /*0634*/ 	.word	0x0500000f


	//   ....[233]....
        /*0638*/ 	.word	0x0500000f


	//   ....[234]....
        /*063c*/ 	.word	0x0500000f


	//   ....[235]....
        /*0640*/ 	.word	0x0500000f


	//   ....[236]....
        /*0644*/ 	.word	0x0500000f


	//   ....[237]....
        /*0648*/ 	.word	0x0500000f


	//   ....[238]....
        /*064c*/ 	.word	0x0500000f


	//   ....[239]....
        /*0650*/ 	.word	0x0500000f


	//   ....[240]....
        /*0654*/ 	.word	0x0500000f


	//   ....[241]....
        /*0658*/ 	.word	0x0500000f


	//   ....[242]....
        /*065c*/ 	.word	0x0500000f


	//   ....[243]....
        /*0660*/ 	.word	0x0500000f


	//   ....[244]....
        /*0664*/ 	.word	0x0500000f


	//   ....[245]....
        /*0668*/ 	.word	0x0500000f


	//   ....[246]....
        /*066c*/ 	.word	0x0500000f


	//   ....[247]....
        /*0670*/ 	.word	0x0500000f


	//   ....[248]....
        /*0674*/ 	.word	0x0500000f


	//   ....[249]....
        /*0678*/ 	.word	0x0500000f


	//   ....[250]....
        /*067c*/ 	.word	0x0500000f


	//   ....[251]....
        /*0680*/ 	.word	0x0500000f


	//   ....[252]....
        /*0684*/ 	.word	0x0500000f


	//   ....[253]....
        /*0688*/ 	.word	0x0500000f


	//   ....[254]....
        /*068c*/ 	.word	0x0500000f


	//   ....[255]....
        /*0690*/ 	.word	0x0500000f


	//   ....[0]....
        /*0694*/ 	.word	0x0500000f


	//   ....[1]....
        /*0698*/ 	.word	0x0500000f


	//   ....[2]....
        /*069c*/ 	.word	0x0500000f


	//   ....[3]....
        /*06a0*/ 	.word	0x0500000f


	//   ....[4]....
        /*06a4*/ 	.word	0x0500000f


	//   ....[5]....
        /*06a8*/ 	.word	0x0500000f


	//   ....[6]....
        /*06ac*/ 	.word	0x0500000f


	//   ....[7]....
        /*06b0*/ 	.word	0x0500000f


	//   ....[8]....
        /*06b4*/ 	.word	0x0500000f


	//   ....[9]....
        /*06b8*/ 	.word	0x0500000f


	//   ....[10]....
        /*06bc*/ 	.word	0x0500000f


	//   ....[11]....
        /*06c0*/ 	.word	0x0500000f


	//   ....[12]....
        /*06c4*/ 	.word	0x0500000f


	//   ....[13]....
        /*06c8*/ 	.word	0x0500000f


	//   ....[14]....
        /*06cc*/ 	.word	0x0500000f


	//   ....[15]....
        /*06d0*/ 	.word	0x0500000f


	//   ....[16]....
        /*06d4*/ 	.word	0x0500000f


	//   ....[17]....
        /*06d8*/ 	.word	0x0500000f


	//   ....[18]....
        /*06dc*/ 	.word	0x0500000f


	//   ....[19]....
        /*06e0*/ 	.word	0x0500000f


	//   ....[20]....
        /*06e4*/ 	.word	0x0500000f


	//   ....[21]....
        /*06e8*/ 	.word	0x0500000f


	//   ....[22]....
        /*06ec*/ 	.word	0x0500000f


	//   ....[23]....
        /*06f0*/ 	.word	0x0500000f


	//   ....[24]....
        /*06f4*/ 	.word	0x0500000f


	//   ....[25]....
        /*06f8*/ 	.word	0x0500000f


	//   ....[26]....
        /*06fc*/ 	.word	0x0500000f


	//   ....[27]....
        /*0700*/ 	.word	0x0500000f


	//   ....[28]....
        /*0704*/ 	.word	0x0500000f


	//   ....[29]....
        /*0708*/ 	.word	0x0500000f


	//   ....[30]....
        /*070c*/ 	.word	0x0500000f


	//   ....[31]....
        /*0710*/ 	.word	0x0500000f


	//   ....[32]....
        /*0714*/ 	.word	0x0500000f


	//   ....[33]....
        /*0718*/ 	.word	0x0500000f


	//   ....[34]....
        /*071c*/ 	.word	0x0500000f


	//   ....[35]....
        /*0720*/ 	.word	0x0500000f


	//   ....[36]....
        /*0724*/ 	.word	0x0500000f


	//   ....[37]....
        /*0728*/ 	.word	0x0500000f


	//   ....[38]....
        /*072c*/ 	.word	0x0500000f


	//   ....[39]....
        /*0730*/ 	.word	0x0500000f


	//   ....[40]....
        /*0734*/ 	.word	0x0500000f


	//----- nvinfo : EIATTR_COOP_GROUP_INSTR_OFFSETS
	.align		4
.L_232:
        /*0738*/ 	.byte	0x04, 0x28
        /*073a*/ 	.short	(.L_234 - .L_233)


	//   ....[0]....
.L_233:
        /*073c*/ 	.word	0x00000060


	//   ....[1]....
        /*0740*/ 	.word	0x00000140


	//   ....[2]....
        /*0744*/ 	.word	0x00000190


	//   ....[3]....
        /*0748*/ 	.word	0x000003c0


	//   ....[4]....
        /*074c*/ 	.word	0x00000520


	//   ....[5]....
        /*0750*/ 	.word	0x00000640


	//   ....[6]....
        /*0754*/ 	.word	0x000007a0


	//   ....[7]....
        /*0758*/ 	.word	0x00003a50


	//   ....[8]....
        /*075c*/ 	.word	0x00003a60


	//   ....[9]....
        /*0760*/ 	.word	0x000050d0


	//   ....[10]....
        /*0764*/ 	.word	0x000050e0


	//   ....[11]....
        /*0768*/ 	.word	0x000072a0


	//   ....[12]....
        /*076c*/ 	.word	0x000072b0


	//   ....[13]....
        /*0770*/ 	.word	0x00008a80


	//   ....[14]....
        /*0774*/ 	.word	0x00008a90


	//   ....[15]....
        /*0778*/ 	.word	0x0000a460


	//   ....[16]....
        /*077c*/ 	.word	0x0000a470


	//   ....[17]....
        /*0780*/ 	.word	0x0000a700


	//   ....[18]....
        /*0784*/ 	.word	0x0000a710


	//   ....[19]....
        /*0788*/ 	.word	0x0000ac70


	//   ....[20]....
        /*078c*/ 	.word	0x0000ac80


	//   ....[21]....
        /*0790*/ 	.word	0x0000ae00


	//   ....[22]....
        /*0794*/ 	.word	0x0000ae20


	//   ....[23]....
        /*0798*/ 	.word	0x0000b7a0


	//   ....[24]....
        /*079c*/ 	.word	0x0000bea0


	//   ....[25]....
        /*07a0*/ 	.word	0x0000beb0


	//   ....[26]....
        /*07a4*/ 	.word	0x0000bec0


	//   ....[27]....
        /*07a8*/ 	.word	0x0000bed0


	//   ....[28]....
        /*07ac*/ 	.word	0x0000c740


	//   ....[29]....
        /*07b0*/ 	.word	0x0000c750


	//   ....[30]....
        /*07b4*/ 	.word	0x0000c760


	//   ....[31]....
        /*07b8*/ 	.word	0x0000c770


	//   ....[32]....
        /*07bc*/ 	.word	0x0000f850


	//   ....[33]....
        /*07c0*/ 	.word	0x0000f860


	//   ....[34]....
        /*07c4*/ 	.word	0x0000f870


	//   ....[35]....
        /*07c8*/ 	.word	0x0000f880


	//   ....[36]....
        /*07cc*/ 	.word	0x0000ff30


	//   ....[37]....
        /*07d0*/ 	.word	0x0000ff40


	//   ....[38]....
        /*07d4*/ 	.word	0x0000ff50


	//   ....[39]....
        /*07d8*/ 	.word	0x0000ff60


	//   ....[40]....
        /*07dc*/ 	.word	0x000139e0


	//   ....[41]....
        /*07e0*/ 	.word	0x00013c10


	//   ....[42]....
        /*07e4*/ 	.word	0x00014940


	//   ....[43]....
        /*07e8*/ 	.word	0x00014a50


	//   ....[44]....
        /*07ec*/ 	.word	0x00014fc0


	//   ....[45]....
        /*07f0*/ 	.word	0x00015090


	//   ....[46]....
        /*07f4*/ 	.word	0x00016ea0


	//   ....[47]....
        /*07f8*/ 	.word	0x000170b0


	//   ....[48]....
        /*07fc*/ 	.word	0x00017f00


	//   ....[49]....
        /*0800*/ 	.word	0x00018020


	//   ....[50]....
        /*0804*/ 	.word	0x000185e0


	//   ....[51]....
        /*0808*/ 	.word	0x00018660


	//   ....[52]....
        /*080c*/ 	.word	0x0001a6a0


	//   ....[53]....
        /*0810*/ 	.word	0x0001a6b0


	//   ....[54]....
        /*0814*/ 	.word	0x0001a6f0


	//   ....[55]....
        /*0818*/ 	.word	0x0001a700


	//   ....[56]....
        /*081c*/ 	.word	0x0001c4f0


	//   ....[57]....
        /*0820*/ 	.word	0x0001c6b0


	//   ....[58]....
        /*0824*/ 	.word	0x0001d510


	//   ....[59]....
        /*0828*/ 	.word	0x0001d620


	//   ....[60]....
        /*082c*/ 	.word	0x0001dbe0


	//   ....[61]....
        /*0830*/ 	.word	0x0001dc40


	//   ....[62]....
        /*0834*/ 	.word	0x0001ed60


	//   ....[63]....
        /*0838*/ 	.word	0x0001ede0


	//   ....[64]....
        /*083c*/ 	.word	0x0001ee00


	//   ....[65]....
        /*0840*/ 	.word	0x0001ee10


	//   ....[66]....
        /*0844*/ 	.word	0x0001feb0


	//   ....[67]....
        /*0848*/ 	.word	0x0001fef0


	//   ....[68]....
        /*084c*/ 	.word	0x0001ff30


	//   ....[69]....
        /*0850*/ 	.word	0x0001ff70


	//   ....[70]....
        /*0854*/ 	.word	0x00020510


	//   ....[71]....
        /*0858*/ 	.word	0x00020520


	//   ....[72]....
        /*085c*/ 	.word	0x000205e0


	//   ....[73]....
        /*0860*/ 	.word	0x00020600


	//   ....[74]....
        /*0864*/ 	.word	0x000206c0


	//   ....[75]....
        /*0868*/ 	.word	0x000206e0


	//   ....[76]....
        /*086c*/ 	.word	0x000207b0


	//   ....[77]....
        /*0870*/ 	.word	0x000207d0


	//   ....[78]....
        /*0874*/ 	.word	0x00020ff0


	//   ....[79]....
        /*0878*/ 	.word	0x00021010


	//   ....[80]....
        /*087c*/ 	.word	0x000210d0


	//   ....[81]....
        /*0880*/ 	.word	0x000210f0


	//   ....[82]....
        /*0884*/ 	.word	0x000211b0


	//   ....[83]....
        /*0888*/ 	.word	0x000211d0


	//   ....[84]....
        /*088c*/ 	.word	0x000212a0


	//   ....[85]....
        /*0890*/ 	.word	0x000212c0


	//   ....[86]....
        /*0894*/ 	.word	0x00021410


	//   ....[87]....
        /*0898*/ 	.word	0x000215c0


	//   ....[88]....
        /*089c*/ 	.word	0x000215f0


	//   ....[89]....
        /*08a0*/ 	.word	0x00021620


	//   ....[90]....
        /*08a4*/ 	.word	0x00021650


	//   ....[91]....
        /*08a8*/ 	.word	0x00021680


	//   ....[92]....
        /*08ac*/ 	.word	0x000216b0


	//   ....[93]....
        /*08b0*/ 	.word	0x00021820


	//   ....[94]....
        /*08b4*/ 	.word	0x00021850


	//   ....[95]....
        /*08b8*/ 	.word	0x00021880


	//   ....[96]....
        /*08bc*/ 	.word	0x000218b0


	//   ....[97]....
        /*08c0*/ 	.word	0x000218e0


	//   ....[98]....
        /*08c4*/ 	.word	0x00021910


	//   ....[99]....
        /*08c8*/ 	.word	0x000219a0


	//   ....[100]....
        /*08cc*/ 	.word	0x00021a00


	//   ....[101]....
        /*08d0*/ 	.word	0x00021a90


	//   ....[102]....
        /*08d4*/ 	.word	0x00022b30


	//   ....[103]....
        /*08d8*/ 	.word	0x00024ea0


	//   ....[104]....
        /*08dc*/ 	.word	0x00024ec0


	//   ....[105]....
        /*08e0*/ 	.word	0x00024f70


	//   ....[106]....
        /*08e4*/ 	.word	0x00024f90


	//   ....[107]....
        /*08e8*/ 	.word	0x00025030


	//   ....[108]....
        /*08ec*/ 	.word	0x00025050


	//   ....[109]....
        /*08f0*/ 	.word	0x000250f0


	//   ....[110]....
        /*08f4*/ 	.word	0x00025110


	//   ....[111]....
        /*08f8*/ 	.word	0x000251b0


	//   ....[112]....
        /*08fc*/ 	.word	0x000251d0


	//   ....[113]....
        /*0900*/ 	.word	0x000251e0


	//   ....[114]....
        /*0904*/ 	.word	0x00025270


	//   ....[115]....
        /*0908*/ 	.word	0x00025a30


	//   ....[116]....
        /*090c*/ 	.word	0x00025a60


	//   ....[117]....
        /*0910*/ 	.word	0x00025a90


	//   ....[118]....
        /*0914*/ 	.word	0x00025b40


	//   ....[119]....
        /*0918*/ 	.word	0x00025b50


	//   ....[120]....
        /*091c*/ 	.word	0x00025c00


	//   ....[121]....
        /*0920*/ 	.word	0x00025c10


	//   ....[122]....
        /*0924*/ 	.word	0x00025cc0


	//   ....[123]....
        /*0928*/ 	.word	0x00025cd0


	//   ....[124]....
        /*092c*/ 	.word	0x00025d80


	//   ....[125]....
        /*0930*/ 	.word	0x00025d90


	//   ....[126]....
        /*0934*/ 	.word	0x00025e40


	//   ....[127]....
        /*0938*/ 	.word	0x00025e50


	//   ....[128]....
        /*093c*/ 	.word	0x00025ef0


	//   ....[129]....
        /*0940*/ 	.word	0x00025f00


	//   ....[130]....
        /*0944*/ 	.word	0x00025f10


	//   ....[131]....
        /*0948*/ 	.word	0x00026700


	//   ....[132]....
        /*094c*/ 	.word	0x00026710


	//   ....[133]....
        /*0950*/ 	.word	0x00026720


	//   ....[134]....
        /*0954*/ 	.word	0x000267b0


	//   ....[135]....
        /*0958*/ 	.word	0x000267c0


	//   ....[136]....
        /*095c*/ 	.word	0x00026820


	//   ....[137]....
        /*0960*/ 	.word	0x00026850


	//   ....[138]....
        /*0964*/ 	.word	0x00026890


	//   ....[139]....
        /*0968*/ 	.word	0x000268c0


	//   ....[140]....
        /*096c*/ 	.word	0x00026900


	//   ....[141]....
        /*0970*/ 	.word	0x00026930


	//   ....[142]....
        /*0974*/ 	.word	0x00026970


	//   ....[143]....
        /*0978*/ 	.word	0x00026bf0


	//   ....[144]....
        /*097c*/ 	.word	0x00026c10


	//   ....[145]....
        /*0980*/ 	.word	0x00026ca0


	//   ....[146]....
        /*0984*/ 	.word	0x00026cb0


	//   ....[147]....
        /*0988*/ 	.word	0x00026d20


	//   ....[148]....
        /*098c*/ 	.word	0x00026d30


	//   ....[149]....
        /*0990*/ 	.word	0x00026da0


	//   ....[150]....
        /*0994*/ 	.word	0x00026db0


	//   ....[151]....
        /*0998*/ 	.word	0x00026e20


	//   ....[152]....
        /*099c*/ 	.word	0x00026e30


	//   ....[153]....
        /*09a0*/ 	.word	0x00026e40


	//   ....[154]....
        /*09a4*/ 	.word	0x00026eb0


	//   ....[155]....
        /*09a8*/ 	.word	0x00027450


	//   ....[156]....
        /*09ac*/ 	.word	0x00027480


	//   ....[157]....
        /*09b0*/ 	.word	0x000274a0


	//   ....[158]....
        /*09b4*/ 	.word	0x000274b0


	//   ....[159]....
        /*09b8*/ 	.word	0x000274f0


	//   ....[160]....
        /*09bc*/ 	.word	0x00027510


	//   ....[161]....
        /*09c0*/ 	.word	0x00027580


	//   ....[162]....
        /*09c4*/ 	.word	0x000275a0


	//   ....[163]....
        /*09c8*/ 	.word	0x00027600


	//   ....[164]....
        /*09cc*/ 	.word	0x00027620


	//   ....[165]....
        /*09d0*/ 	.word	0x00027670


	//   ....[166]....
        /*09d4*/ 	.word	0x00027690


	//   ....[167]....
        /*09d8*/ 	.word	0x00027a80


	//   ....[168]....
        /*09dc*/ 	.word	0x00027ab0


	//   ....[169]....
        /*09e0*/ 	.word	0x00027ae0


	//   ....[170]....
        /*09e4*/ 	.word	0x00027b10


	//   ....[171]....
        /*09e8*/ 	.word	0x00027b40


	//   ....[172]....
        /*09ec*/ 	.word	0x00027b70


	//   ....[173]....
        /*09f0*/ 	.word	0x00027ba0


	//   ....[174]....
        /*09f4*/ 	.word	0x00027bd0


	//   ....[175]....
        /*09f8*/ 	.word	0x00027d50


	//   ....[176]....
        /*09fc*/ 	.word	0x00027d80


	//   ....[177]....
        /*0a00*/ 	.word	0x00027db0


	//   ....[178]....
        /*0a04*/ 	.word	0x00027de0


	//   ....[179]....
        /*0a08*/ 	.word	0x00027e10


	//   ....[180]....
        /*0a0c*/ 	.word	0x00027e40


	//   ....[181]....
        /*0a10*/ 	.word	0x00027f00


	//   ....[182]....
        /*0a14*/ 	.word	0x00027f20


	//   ....[183]....
        /*0a18*/ 	.word	0x00027f90


	//   ....[184]....
        /*0a1c*/ 	.word	0x00028630


	//   ....[185]....
        /*0a20*/ 	.word	0x00028970


	//   ....[186]....
        /*0a24*/ 	.word	0x00028a00


	//   ....[187]....
        /*0a28*/ 	.word	0x00028aa0


	//   ....[188]....
        /*0a2c*/ 	.word	0x00028b30


	//   ....[189]....
        /*0a30*/ 	.word	0x00028c20


	//   ....[190]....
        /*0a34*/ 	.word	0x00028cb0


	//   ....[191]....
        /*0a38*/ 	.word	0x00028d50


	//   ....[192]....
        /*0a3c*/ 	.word	0x00028de0


	//   ....[193]....
        /*0a40*/ 	.word	0x00028ed0


	//   ....[194]....
        /*0a44*/ 	.word	0x00028f60


	//   ....[195]....
        /*0a48*/ 	.word	0x00029000


	//   ....[196]....
        /*0a4c*/ 	.word	0x00029090


	//   ....[197]....
        /*0a50*/ 	.word	0x00029180


	//   ....[198]....
        /*0a54*/ 	.word	0x00029210


	//   ....[199]....
        /*0a58*/ 	.word	0x00029260


	//   ....[200]....
        /*0a5c*/ 	.word	0x000292b0


	//   ....[201]....
        /*0a60*/ 	.word	0x00029340


	//   ....[202]....
        /*0a64*/ 	.word	0x000293d0


	//   ....[203]....
        /*0a68*/ 	.word	0x00029420


	//   ....[204]....
        /*0a6c*/ 	.word	0x00029470


	//   ....[205]....
        /*0a70*/ 	.word	0x00029560


	//   ....[206]....
        /*0a74*/ 	.word	0x000295f0


	//   ....[207]....
        /*0a78*/ 	.word	0x00029640


	//   ....[208]....
        /*0a7c*/ 	.word	0x00029690


	//   ....[209]....
        /*0a80*/ 	.word	0x00029720


	//   ....[210]....
        /*0a84*/ 	.word	0x000297b0


	//   ....[211]....
        /*0a88*/ 	.word	0x00029800


	//   ....[212]....
        /*0a8c*/ 	.word	0x00029850


	//   ....[213]....
        /*0a90*/ 	.word	0x00029bf0


	//   ....[214]....
        /*0a94*/ 	.word	0x00029ed0


	//   ....[215]....
        /*0a98*/ 	.word	0x00029fc0


	//   ....[216]....
        /*0a9c*/ 	.word	0x0002a060


	//   ....[217]....
        /*0aa0*/ 	.word	0x0002a0c0


	//   ....[218]....
        /*0aa4*/ 	.word	0x0002a1d0


	//   ....[219]....
        /*0aa8*/ 	.word	0x0002a240


	//   ....[220]....
        /*0aac*/ 	.word	0x0002a350


	//   ....[221]....
        /*0ab0*/ 	.word	0x0002a3c0


	//   ....[222]....
        /*0ab4*/ 	.word	0x0002a4d0


	//   ....[223]....
        /*0ab8*/ 	.word	0x0002a540


	//   ....[224]....
        /*0abc*/ 	.word	0x0002a650


	//   ....[225]....
        /*0ac0*/ 	.word	0x0002a6c0


	//   ....[226]....
        /*0ac4*/ 	.word	0x0002a760


	//   ....[227]....
        /*0ac8*/ 	.word	0x0002a870


	//   ....[228]....
        /*0acc*/ 	.word	0x0002a8e0


	//   ....[229]....
        /*0ad0*/ 	.word	0x0002a940


	//   ....[230]....
        /*0ad4*/ 	.word	0x0002aa60


	//   ....[231]....
        /*0ad8*/ 	.word	0x0002aac0


	//   ....[232]....
        /*0adc*/ 	.word	0x0002abe0


	//   ....[233]....
        /*0ae0*/ 	.word	0x0002ac40


	//   ....[234]....
        /*0ae4*/ 	.word	0x0002ad60


	//   ....[235]....
        /*0ae8*/ 	.word	0x0002adc0


	//   ....[236]....
        /*0aec*/ 	.word	0x0002aee0


	//   ....[237]....
        /*0af0*/ 	.word	0x0002af40


	//   ....[238]....
        /*0af4*/ 	.word	0x0002b060


	//   ....[239]....
        /*0af8*/ 	.word	0x0002b0c0


	//   ....[240]....
        /*0afc*/ 	.word	0x0002b1d0


	//   ....[241]....
        /*0b00*/ 	.word	0x0002b230


	//   ....[242]....
        /*0b04*/ 	.word	0x0002b330


	//   ....[243]....
        /*0b08*/ 	.word	0x0002b460


	//   ....[244]....
        /*0b0c*/ 	.word	0x0002b510


	//   ....[245]....
        /*0b10*/ 	.word	0x0002b590


	//   ....[246]....
        /*0b14*/ 	.word	0x0002b670


	//   ....[247]....
        /*0b18*/ 	.word	0x0002b6d0


	//   ....[248]....
        /*0b1c*/ 	.word	0x0002b7a0


	//   ....[249]....
        /*0b20*/ 	.word	0x0002b800


	//   ....[250]....
        /*0b24*/ 	.word	0x0002b8d0


	//   ....[251]....
        /*0b28*/ 	.word	0x0002b930


	//   ....[252]....
        /*0b2c*/ 	.word	0x0002ba00


	//   ....[253]....
        /*0b30*/ 	.word	0x0002ba60


	//   ....[254]....
        /*0b34*/ 	.word	0x0002bb30


	//   ....[255]....
        /*0b38*/ 	.word	0x0002bc20


	//   ....[0]....
        /*0b3c*/ 	.word	0x0002bcc0


	//   ....[1]....
        /*0b40*/ 	.word	0x0002bd20


	//   ....[2]....
        /*0b44*/ 	.word	0x0002be10


	//   ....[3]....
        /*0b48*/ 	.word	0x0002be70


	//   ....[4]....
        /*0b4c*/ 	.word	0x0002bf50


	//   ....[5]....
        /*0b50*/ 	.word	0x0002bfb0


	//   ....[6]....
        /*0b54*/ 	.word	0x0002c090


	//   ....[7]....
        /*0b58*/ 	.word	0x0002c0f0


	//   ....[8]....
        /*0b5c*/ 	.word	0x0002c1d0


	//   ....[9]....
        /*0b60*/ 	.word	0x0002c230


	//   ....[10]....
        /*0b64*/ 	.word	0x0002c300


	//   ....[11]....
        /*0b68*/ 	.word	0x0002c430


	//   ....[12]....
        /*0b6c*/ 	.word	0x0002c530


	//   ....[13]....
        /*0b70*/ 	.word	0x0002c5c0


	//   ....[14]....
        /*0b74*/ 	.word	0x0002c690


	//   ....[15]....
        /*0b78*/ 	.word	0x0002c6f0


	//   ....[16]....
        /*0b7c*/ 	.word	0x0002c7c0


	//   ....[17]....
        /*0b80*/ 	.word	0x0002c820


	//   ....[18]....
        /*0b84*/ 	.word	0x0002c900


	//   ....[19]....
        /*0b88*/ 	.word	0x0002c960


	//   ....[20]....
        /*0b8c*/ 	.word	0x0002ca30


	//   ....[21]....
        /*0b90*/ 	.word	0x0002ca90


	//   ....[22]....
        /*0b94*/ 	.word	0x0002cb50


	//   ....[23]....
        /*0b98*/ 	.word	0x0002cbe0


	//   ....[24]....
        /*0b9c*/ 	.word	0x0002cc80


	//   ....[25]....
        /*0ba0*/ 	.word	0x0002cda0


	//   ....[26]....
        /*0ba4*/ 	.word	0x0002ce10


	//   ....[27]....
        /*0ba8*/ 	.word	0x0002ce80


	//   ....[28]....
        /*0bac*/ 	.word	0x0002cef0


	//   ....[29]....
        /*0bb0*/ 	.word	0x0002cf60


	//   ....[30]....
        /*0bb4*/ 	.word	0x0002cfe0


	//   ....[31]....
        /*0bb8*/ 	.word	0x0002d070


	//   ....[32]....
        /*0bbc*/ 	.word	0x0002d100


	//   ....[33]....
        /*0bc0*/ 	.word	0x0002d170


	//   ....[34]....
        /*0bc4*/ 	.word	0x0002d1e0


	//   ....[35]....
        /*0bc8*/ 	.word	0x0002d250


	//   ....[36]....
        /*0bcc*/ 	.word	0x0002d2d0


	//   ....[37]....
        /*0bd0*/ 	.word	0x0002d340


	//   ....[38]....
        /*0bd4*/ 	.word	0x0002d3e0


	//   ....[39]....
        /*0bd8*/ 	.word	0x0002d470


	//   ....[40]....
        /*0bdc*/ 	.word	0x0002d590


	//----- nvinfo : EIATTR_REG_RECONFIG
	.align		4
.L_234:
        /*0be0*/ 	.byte	0x01, 0x54
	.zero		2


	//----- nvinfo : EIATTR_SYSCALL_OFFSETS
	.align		4
        /*0be4*/ 	.byte	0x04, 0x46
        /*0be6*/ 	.short	(.L_236 - .L_235)


	//   ....[0]....
.L_235:
        /*0be8*/ 	.word	0x00001e00


	//   ....[1]....
        /*0bec*/ 	.word	0x00001f50


	//   ....[2]....
        /*0bf0*/ 	.word	0x0000b940


	//   ....[3]....
        /*0bf4*/ 	.word	0x0000bc60


	//   ....[4]....
        /*0bf8*/ 	.word	0x000243c0


	//   ....[5]....
        /*0bfc*/ 	.word	0x00024510


	//   ....[6]....
        /*0c00*/ 	.word	0x00024600


	//   ....[7]....
        /*0c04*/ 	.word	0x00025630


	//----- nvinfo : EIATTR_MBARRIER_INSTR_OFFSETS
	.align		4
.L_236:
        /*0c08*/ 	.byte	0x04, 0x39
        /*0c0a*/ 	.short	(.L_238 - .L_237)


	//   ....[0]....
.L_237:
        /*0c0c*/ 	.word	0x00000270
        /*0c10*/ 	.word	0x000000ff
        /*0c14*/ 	.word	0x0002a800
        /*0c18*/ 	.short	0x0100
        /*0c1a*/ 	.byte	0x08
	.zero		1


	//   ....[1]....
        /*0c1c*/ 	.word	0x00000280
        /*0c20*/ 	.word	0x000000ff
        /*0c24*/ 	.word	0x0002a820
        /*0c28*/ 	.short	0x0100
        /*0c2a*/ 	.byte	0x08
	.zero		1


	//   ....[2]....
        /*0c2c*/ 	.word	0x00000370
        /*0c30*/ 	.word	0x000000ff
        /*0c34*/ 	.word	0x0002a830
        /*0c38*/ 	.short	0x0100
        /*0c3a*/ 	.byte	0x08
	.zero		1


	//   ....[3]....
        /*0c3c*/ 	.word	0x00000380
        /*0c40*/ 	.word	0x000000ff
        /*0c44*/ 	.word	0x0002a840
        /*0c48*/ 	.short	0x0100
        /*0c4a*/ 	.byte	0x08
	.zero		1


	//   ....[4]....
        /*0c4c*/ 	.word	0x00000390
        /*0c50*/ 	.word	0x000000ff
        /*0c54*/ 	.word	0x0002a838
        /*0c58*/ 	.short	0x0100
        /*0c5a*/ 	.byte	0x08
	.zero		1


	//   ....[5]....
        /*0c5c*/ 	.word	0x000003a0
        /*0c60*/ 	.word	0x000000ff
        /*0c64*/ 	.word	0x0002a848
        /*0c68*/ 	.short	0x0100
        /*0c6a*/ 	.byte	0x08
	.zero		1


	//   ....[6]....
        /*0c6c*/ 	.word	0x000004d0
        /*0c70*/ 	.word	0x000000ff
        /*0c74*/ 	.word	0x0002a850
        /*0c78*/ 	.short	0x0100
        /*0c7a*/ 	.byte	0x08
	.zero		1


	//   ....[7]....
        /*0c7c*/ 	.word	0x000004e0
        /*0c80*/ 	.word	0x000000ff
        /*0c84*/ 	.word	0x0002a860
        /*0c88*/ 	.short	0x0100
        /*0c8a*/ 	.byte	0x08
	.zero		1


	//   ....[8]....
        /*0c8c*/ 	.word	0x000004f0
        /*0c90*/ 	.word	0x000000ff
        /*0c94*/ 	.word	0x0002a858
        /*0c98*/ 	.short	0x0100
        /*0c9a*/ 	.byte	0x08
	.zero		1


	//   ....[9]....
        /*0c9c*/ 	.word	0x00000500
        /*0ca0*/ 	.word	0x000000ff
        /*0ca4*/ 	.word	0x0002a868
        /*0ca8*/ 	.short	0x0100
        /*0caa*/ 	.byte	0x08
	.zero		1


	//   ....[10]....
        /*0cac*/ 	.word	0x000005f0
        /*0cb0*/ 	.word	0x000000ff
        /*0cb4*/ 	.word	0x0002a870
        /*0cb8*/ 	.short	0x0100
        /*0cba*/ 	.byte	0x06
	.zero		1


	//   ....[11]....
        /*0cbc*/ 	.word	0x00000600
        /*0cc0*/ 	.word	0x000000ff
        /*0cc4*/ 	.word	0x0002a880
        /*0cc8*/ 	.short	0x0100
        /*0cca*/ 	.byte	0x06
	.zero		1


	//   ....[12]....
        /*0ccc*/ 	.word	0x00000610
        /*0cd0*/ 	.word	0x000000ff
        /*0cd4*/ 	.word	0x0002a878
        /*0cd8*/ 	.short	0x0100
        /*0cda*/ 	.byte	0x06
	.zero		1


	//   ....[13]....
        /*0cdc*/ 	.word	0x00000620
        /*0ce0*/ 	.word	0x000000ff
        /*0ce4*/ 	.word	0x0002a888
        /*0ce8*/ 	.short	0x0100
        /*0cea*/ 	.byte	0x06
	.zero		1


	//   ....[14]....
        /*0cec*/ 	.word	0x00000750
        /*0cf0*/ 	.word	0x000000ff
        /*0cf4*/ 	.word	0x0002a890
        /*0cf8*/ 	.short	0x0100
        /*0cfa*/ 	.byte	0x08
	.zero		1


	//   ....[15]....
        /*0cfc*/ 	.word	0x00000760
        /*0d00*/ 	.word	0x000000ff
        /*0d04*/ 	.word	0x0002a8a0
        /*0d08*/ 	.short	0x0100
        /*0d0a*/ 	.byte	0x08
	.zero		1


	//   ....[16]....
        /*0d0c*/ 	.word	0x00000770
        /*0d10*/ 	.word	0x000000ff
        /*0d14*/ 	.word	0x0002a898
        /*0d18*/ 	.short	0x0100
        /*0d1a*/ 	.byte	0x08
	.zero		1


	//   ....[17]....
        /*0d1c*/ 	.word	0x00000780
        /*0d20*/ 	.word	0x000000ff
        /*0d24*/ 	.word	0x0002a8a8
        /*0d28*/ 	.short	0x0100
        /*0d2a*/ 	.byte	0x08
	.zero		1


	//   ....[18]....
        /*0d2c*/ 	.word	0x000008b0
        /*0d30*/ 	.word	0x000000ff
        /*0d34*/ 	.word	0x0002a8b0
        /*0d38*/ 	.short	0x0100
        /*0d3a*/ 	.byte	0x08
	.zero		1


	//   ....[19]....
        /*0d3c*/ 	.word	0x000008c0
        /*0d40*/ 	.word	0x000000ff
        /*0d44*/ 	.word	0x0002a8c0
        /*0d48*/ 	.short	0x0100
        /*0d4a*/ 	.byte	0x08
	.zero		1


	//   ....[20]....
        /*0d4c*/ 	.word	0x000008d0
        /*0d50*/ 	.word	0x000000ff
        /*0d54*/ 	.word	0x0002a8b8
        /*0d58*/ 	.short	0x0100
        /*0d5a*/ 	.byte	0x08
	.zero		1


	//   ....[21]....
        /*0d5c*/ 	.word	0x000008e0
        /*0d60*/ 	.word	0x000000ff
        /*0d64*/ 	.word	0x0002a8c8
        /*0d68*/ 	.short	0x0100
        /*0d6a*/ 	.byte	0x08
	.zero		1


	//   ....[22]....
        /*0d6c*/ 	.word	0x00003a00
        /*0d70*/ 	.word	0x00000056
        /*0d74*/ 	.word	0x0002a890
        /*0d78*/ 	.short	0x010a
        /*0d7a*/ 	.byte	0x3f
	.zero		1


	//   ....[23]....
        /*0d7c*/ 	.word	0x00007240
        /*0d80*/ 	.word	0x00000056
        /*0d84*/ 	.word	0x0002a890
        /*0d88*/ 	.short	0x010a
        /*0d8a*/ 	.byte	0x3f
	.zero		1


	//   ....[24]....
        /*0d8c*/ 	.word	0x0000a2a0
        /*0d90*/ 	.word	0x00000056
        /*0d94*/ 	.word	0x0002a890
        /*0d98*/ 	.short	0x010a
        /*0d9a*/ 	.byte	0x3f
	.zero		1


	//   ....[25]....
        /*0d9c*/ 	.word	0x0000aa60
        /*0da0*/ 	.word	0x0000000b
        /*0da4*/ 	.word	0x00000000
        /*0da8*/ 	.short	0x0101
        /*0daa*/ 	.byte	0x3f
	.zero		1


	//   ....[26]....
        /*0dac*/ 	.word	0x0000aaa0
        /*0db0*/ 	.word	0x00000056
        /*0db4*/ 	.word	0x0002a8b0
        /*0db8*/ 	.short	0x010a
        /*0dba*/ 	.byte	0x3f
	.zero		1


	//   ....[27]....
        /*0dbc*/ 	.word	0x0000b050
        /*0dc0*/ 	.word	0x00000056
        /*0dc4*/ 	.word	0x00000000
        /*0dc8*/ 	.short	0x0101
        /*0dca*/ 	.byte	0x3f
	.zero		1


	//   ....[28]....
        /*0dcc*/ 	.word	0x0000b9c0
        /*0dd0*/ 	.word	0x00000012
        /*0dd4*/ 	.word	0x0002a800
        /*0dd8*/ 	.short	0x010a
        /*0dda*/ 	.byte	0x3f
	.zero		1


	//   ....[29]....
        /*0ddc*/ 	.word	0x0000ba10
        /*0de0*/ 	.word	0x00000012
        /*0de4*/ 	.word	0x0002a800
        /*0de8*/ 	.short	0x010a
        /*0dea*/ 	.byte	0x3f
	.zero		1


	//   ....[30]....
        /*0dec*/ 	.word	0x0000ce30
        /*0df0*/ 	.word	0x00000012
        /*0df4*/ 	.word	0x0002a800
        /*0df8*/ 	.short	0x010a
        /*0dfa*/ 	.byte	0x3f
	.zero		1


	//   ....[31]....
        /*0dfc*/ 	.word	0x000103d0
        /*0e00*/ 	.word	0x00000012
        /*0e04*/ 	.word	0x0002a800
        /*0e08*/ 	.short	0x010a
        /*0e0a*/ 	.byte	0x3f
	.zero		1


	//   ....[32]....
        /*0e0c*/ 	.word	0x00012f80
        /*0e10*/ 	.word	0x00000009
        /*0e14*/ 	.word	0x0002a830
        /*0e18*/ 	.short	0x010a
        /*0e1a*/ 	.byte	0x3f
	.zero		1


	//   ....[33]....
        /*0e1c*/ 	.word	0x00012fc0
        /*0e20*/ 	.word	0x00000009
        /*0e24*/ 	.word	0x0002a830
        /*0e28*/ 	.short	0x010a
        /*0e2a*/ 	.byte	0x3f
	.zero		1


	//   ....[34]....
        /*0e2c*/ 	.word	0x00013a30
        /*0e30*/ 	.word	0x00000003
        /*0e34*/ 	.word	0x00000000
        /*0e38*/ 	.short	0x0101
        /*0e3a*/ 	.byte	0x3f
	.zero		1


	//   ....[35]....
        /*0e3c*/ 	.word	0x00015e50
        /*0e40*/ 	.word	0x00000005
        /*0e44*/ 	.word	0x0002a830
        /*0e48*/ 	.short	0x010a
        /*0e4a*/ 	.byte	0x3f
	.zero		1


	//   ....[36]....
        /*0e4c*/ 	.word	0x00015ec0
        /*0e50*/ 	.word	0x00000005
        /*0e54*/ 	.word	0x0002a830
        /*0e58*/ 	.short	0x010a
        /*0e5a*/ 	.byte	0x3f
	.zero		1


	//   ....[37]....
        /*0e5c*/ 	.word	0x00016a50
        /*0e60*/ 	.word	0x0000000e
        /*0e64*/ 	.word	0x0002a850
        /*0e68*/ 	.short	0x010a
        /*0e6a*/ 	.byte	0x3f
	.zero		1


	//   ....[38]....
        /*0e6c*/ 	.word	0x00016af0
        /*0e70*/ 	.word	0x0000000e
        /*0e74*/ 	.word	0x0002a850
        /*0e78*/ 	.short	0x010a
        /*0e7a*/ 	.byte	0x3f
	.zero		1


	//   ....[39]....
        /*0e7c*/ 	.word	0x00016e60
        /*0e80*/ 	.word	0x00000005
        /*0e84*/ 	.word	0x00000000
        /*0e88*/ 	.short	0x0101
        /*0e8a*/ 	.byte	0x3f
	.zero		1


	//   ....[40]....
        /*0e8c*/ 	.word	0x00018e80
        /*0e90*/ 	.word	0x00000003
        /*0e94*/ 	.word	0x00000000
        /*0e98*/ 	.short	0x0101
        /*0e9a*/ 	.byte	0x3f
	.zero		1


	//   ....[41]....
        /*0e9c*/ 	.word	0x00019410
        /*0ea0*/ 	.word	0x0000000f
        /*0ea4*/ 	.word	0x0002a830
        /*0ea8*/ 	.short	0x010a
        /*0eaa*/ 	.byte	0x3f
	.zero		1


	//   ....[42]....
        /*0eac*/ 	.word	0x00019480
        /*0eb0*/ 	.word	0x0000000f
        /*0eb4*/ 	.word	0x0002a830
        /*0eb8*/ 	.short	0x010a
        /*0eba*/ 	.byte	0x3f
	.zero		1


	//   ....[43]....
        /*0ebc*/ 	.word	0x0001a010
        /*0ec0*/ 	.word	0x0000000a
        /*0ec4*/ 	.word	0x0002a850
        /*0ec8*/ 	.short	0x010a
        /*0eca*/ 	.byte	0x3f
	.zero		1


	//   ....[44]....
        /*0ecc*/ 	.word	0x0001a0b0
        /*0ed0*/ 	.word	0x0000000a
        /*0ed4*/ 	.word	0x0002a850
        /*0ed8*/ 	.short	0x010a
        /*0eda*/ 	.byte	0x3f
	.zero		1


	//   ....[45]....
        /*0edc*/ 	.word	0x0001af10
        /*0ee0*/ 	.word	0x00000007
        /*0ee4*/ 	.word	0x00000000
        /*0ee8*/ 	.short	0x0101
        /*0eea*/ 	.byte	0x3f
	.zero		1


	//   ....[46]....
        /*0eec*/ 	.word	0x0001b190
        /*0ef0*/ 	.word	0x0000006b
        /*0ef4*/ 	.word	0x00000000
        /*0ef8*/ 	.short	0x0101
        /*0efa*/ 	.byte	0x3f
	.zero		1


	//   ....[47]....
        /*0efc*/ 	.word	0x0001b460
        /*0f00*/ 	.word	0x0000000e
        /*0f04*/ 	.word	0x0002a830
        /*0f08*/ 	.short	0x010a
        /*0f0a*/ 	.byte	0x3f
	.zero		1


	//   ....[48]....
        /*0f0c*/ 	.word	0x0001b4d0
        /*0f10*/ 	.word	0x0000000e
        /*0f14*/ 	.word	0x0002a830
        /*0f18*/ 	.short	0x010a
        /*0f1a*/ 	.byte	0x3f
	.zero		1


	//   ....[49]....
        /*0f1c*/ 	.word	0x0001c060
        /*0f20*/ 	.word	0x0000000c
        /*0f24*/ 	.word	0x0002a850
        /*0f28*/ 	.short	0x010a
        /*0f2a*/ 	.byte	0x3f
	.zero		1


	//   ....[50]....
        /*0f2c*/ 	.word	0x0001c100
        /*0f30*/ 	.word	0x0000000c
        /*0f34*/ 	.word	0x0002a850
        /*0f38*/ 	.short	0x010a
        /*0f3a*/ 	.byte	0x3f
	.zero		1


	//   ....[51]....
        /*0f3c*/ 	.word	0x0001c510
        /*0f40*/ 	.word	0x00000003
        /*0f44*/ 	.word	0x00000000
        /*0f48*/ 	.short	0x0101
        /*0f4a*/ 	.byte	0x3f
	.zero		1


	//   ....[52]....
        /*0f4c*/ 	.word	0x0001e480
        /*0f50*/ 	.word	0x0000000b
        /*0f54*/ 	.word	0x00000000
        /*0f58*/ 	.short	0x0101
        /*0f5a*/ 	.byte	0x3f
	.zero		1


	//   ....[53]....
        /*0f5c*/ 	.word	0x0001ea60
        /*0f60*/ 	.word	0x0000000d
        /*0f64*/ 	.word	0x0002a850
        /*0f68*/ 	.short	0x010a
        /*0f6a*/ 	.byte	0x3f
	.zero		1


	//   ....[54]....
        /*0f6c*/ 	.word	0x0001eb00
        /*0f70*/ 	.word	0x0000000d
        /*0f74*/ 	.word	0x0002a850
        /*0f78*/ 	.short	0x010a
        /*0f7a*/ 	.byte	0x3f
	.zero		1


	//   ....[55]....
        /*0f7c*/ 	.word	0x0001f000
        /*0f80*/ 	.word	0x00000003
        /*0f84*/ 	.word	0x00000000
        /*0f88*/ 	.short	0x0101
        /*0f8a*/ 	.byte	0x3f
	.zero		1


	//   ....[56]....
        /*0f8c*/ 	.word	0x00020500
        /*0f90*/ 	.word	0x00000000
        /*0f94*/ 	.word	0x00000000
        /*0f98*/ 	.short	0x0101
        /*0f9a*/ 	.byte	0x3f
	.zero		1


	//   ....[57]....
        /*0f9c*/ 	.word	0x00022c10
        /*0fa0*/ 	.word	0x00000017
        /*0fa4*/ 	.word	0x0002a820
        /*0fa8*/ 	.short	0x010a
        /*0faa*/ 	.byte	0x3f
	.zero		1


	//   ....[58]....
        /*0fac*/ 	.word	0x00022ca0
        /*0fb0*/ 	.word	0x00000003
        /*0fb4*/ 	.word	0x0002a8a0
        /*0fb8*/ 	.short	0x010a
        /*0fba*/ 	.byte	0x3f
	.zero		1


	//   ....[59]....
        /*0fbc*/ 	.word	0x000230e0
        /*0fc0*/ 	.word	0x00000003
        /*0fc4*/ 	.word	0x0002a8c0
        /*0fc8*/ 	.short	0x010a
        /*0fca*/ 	.byte	0x3f
	.zero		1


	//   ....[60]....
        /*0fcc*/ 	.word	0x00023510
        /*0fd0*/ 	.word	0x0000000b
        /*0fd4*/ 	.word	0x0002a8a0
        /*0fd8*/ 	.short	0x010a
        /*0fda*/ 	.byte	0x3f
	.zero		1


	//   ....[61]....
        /*0fdc*/ 	.word	0x00023940
        /*0fe0*/ 	.word	0x0000000b
        /*0fe4*/ 	.word	0x0002a8c0
        /*0fe8*/ 	.short	0x010a
        /*0fea*/ 	.byte	0x3f
	.zero		1


	//   ....[62]....
        /*0fec*/ 	.word	0x00024c50
        /*0ff0*/ 	.word	0x00000007
        /*0ff4*/ 	.word	0x0002a840
        /*0ff8*/ 	.short	0x010a
        /*0ffa*/ 	.byte	0x3f
	.zero		1


	//   ....[63]....
        /*0ffc*/ 	.word	0x00025330
        /*1000*/ 	.word	0x00000007
        /*1004*/ 	.word	0x0002a830
        /*1008*/ 	.short	0x0107
        /*100a*/ 	.byte	0x3f
	.zero		1


	//   ....[64]....
        /*100c*/ 	.word	0x000253e0
        /*1010*/ 	.word	0x00000007
        /*1014*/ 	.word	0x0002a830
        /*1018*/ 	.short	0x0101
        /*101a*/ 	.byte	0x3f
	.zero		1


	//   ....[65]....
        /*101c*/ 	.word	0x00026070
        /*1020*/ 	.word	0x00000017
        /*1024*/ 	.word	0x0002a800
        /*1028*/ 	.short	0x0107
        /*102a*/ 	.byte	0x3f
	.zero		1


	//   ....[66]....
        /*102c*/ 	.word	0x00026180
        /*1030*/ 	.word	0x00000017
        /*1034*/ 	.word	0x0002a800
        /*1038*/ 	.short	0x0101
        /*103a*/ 	.byte	0x3f
	.zero		1


	//   ....[67]....
        /*103c*/ 	.word	0x000261a0
        /*1040*/ 	.word	0x00000017
        /*1044*/ 	.word	0x0002a820
        /*1048*/ 	.short	0x010a
        /*104a*/ 	.byte	0x3f
	.zero		1


	//   ....[68]....
        /*104c*/ 	.word	0x00026510
        /*1050*/ 	.word	0x00000005
        /*1054*/ 	.word	0x0002a840
        /*1058*/ 	.short	0x010a
        /*105a*/ 	.byte	0x3f
	.zero		1


	//   ....[69]....
        /*105c*/ 	.word	0x00026a10
        /*1060*/ 	.word	0x00000005
        /*1064*/ 	.word	0x0002a830
        /*1068*/ 	.short	0x0107
        /*106a*/ 	.byte	0x3f
	.zero		1


	//   ....[70]....
        /*106c*/ 	.word	0x00026ac0
        /*1070*/ 	.word	0x00000005
        /*1074*/ 	.word	0x0002a830
        /*1078*/ 	.short	0x0101
        /*107a*/ 	.byte	0x3f
	.zero		1


	//   ....[71]....
        /*107c*/ 	.word	0x00026b20
        /*1080*/ 	.word	0x00000005
        /*1084*/ 	.word	0x0002a860
        /*1088*/ 	.short	0x010a
        /*108a*/ 	.byte	0x3f
	.zero		1


	//   ....[72]....
        /*108c*/ 	.word	0x00026f90
        /*1090*/ 	.word	0x00000005
        /*1094*/ 	.word	0x0002a850
        /*1098*/ 	.short	0x0107
        /*109a*/ 	.byte	0x3f
	.zero		1


	//   ....[73]....
        /*109c*/ 	.word	0x000270d0
        /*10a0*/ 	.word	0x00000005
        /*10a4*/ 	.word	0x0002a850
        /*10a8*/ 	.short	0x0101
        /*10aa*/ 	.byte	0x3f
	.zero		1


	//   ....[74]....
        /*10ac*/ 	.word	0x00027360
        /*10b0*/ 	.word	0x00000000
        /*10b4*/ 	.word	0x0002a860
        /*10b8*/ 	.short	0x010a
        /*10ba*/ 	.byte	0x3f
	.zero		1


	//   ....[75]....
        /*10bc*/ 	.word	0x000277d0
        /*10c0*/ 	.word	0x00000000
        /*10c4*/ 	.word	0x0002a850
        /*10c8*/ 	.short	0x0107
        /*10ca*/ 	.byte	0x3f
	.zero		1


	//   ....[76]....
        /*10cc*/ 	.word	0x00027890
        /*10d0*/ 	.word	0x00000000
        /*10d4*/ 	.word	0x0002a850
        /*10d8*/ 	.short	0x0101
        /*10da*/ 	.byte	0x3f
	.zero		1


	//   ....[77]....
        /*10dc*/ 	.word	0x000285b0
        /*10e0*/ 	.word	0x00000005
        /*10e4*/ 	.word	0x0002a820
        /*10e8*/ 	.short	0x010a
        /*10ea*/ 	.byte	0x3f
	.zero		1


	//   ....[78]....
        /*10ec*/ 	.word	0x00028740
        /*10f0*/ 	.word	0x00000003
        /*10f4*/ 	.word	0x0002a840
        /*10f8*/ 	.short	0x010a
        /*10fa*/ 	.byte	0x3f
	.zero		1


	//   ....[79]....
        /*10fc*/ 	.word	0x000287e0
        /*1100*/ 	.word	0x0000001b
        /*1104*/ 	.word	0x0002a840
        /*1108*/ 	.short	0x010a
        /*110a*/ 	.byte	0x3f
	.zero		1


	//   ....[80]....
        /*110c*/ 	.word	0x00028820
        /*1110*/ 	.word	0x00000003
        /*1114*/ 	.word	0x0002a860
        /*1118*/ 	.short	0x010a
        /*111a*/ 	.byte	0x3f
	.zero		1


	//   ....[81]....
        /*111c*/ 	.word	0x00028860
        /*1120*/ 	.word	0x0000001b
        /*1124*/ 	.word	0x0002a860
        /*1128*/ 	.short	0x010a
        /*112a*/ 	.byte	0x3f
	.zero		1


	//   ....[82]....
        /*112c*/ 	.word	0x000288c0
        /*1130*/ 	.word	0x00000056
        /*1134*/ 	.word	0x0002a890
        /*1138*/ 	.short	0x010a
        /*113a*/ 	.byte	0x3f
	.zero		1


	//   ....[83]....
        /*113c*/ 	.word	0x00028b70
        /*1140*/ 	.word	0x00000056
        /*1144*/ 	.word	0x0002a890
        /*1148*/ 	.short	0x010a
        /*114a*/ 	.byte	0x3f
	.zero		1


	//   ....[84]....
        /*114c*/ 	.word	0x00028e20
        /*1150*/ 	.word	0x00000056
        /*1154*/ 	.word	0x0002a890
        /*1158*/ 	.short	0x010a
        /*115a*/ 	.byte	0x3f
	.zero		1


	//   ....[85]....
        /*115c*/ 	.word	0x000290d0
        /*1160*/ 	.word	0x00000056
        /*1164*/ 	.word	0x0002a8b0
        /*1168*/ 	.short	0x010a
        /*116a*/ 	.byte	0x3f
	.zero		1


	//   ....[86]....
        /*116c*/ 	.word	0x000294b0
        /*1170*/ 	.word	0x00000012
        /*1174*/ 	.word	0x0002a800
        /*1178*/ 	.short	0x010a
        /*117a*/ 	.byte	0x3f
	.zero		1


	//   ....[87]....
        /*117c*/ 	.word	0x00029890
        /*1180*/ 	.word	0x00000012
        /*1184*/ 	.word	0x0002a800
        /*1188*/ 	.short	0x010a
        /*118a*/ 	.byte	0x3f
	.zero		1


	//   ....[88]....
        /*118c*/ 	.word	0x000298e0
        /*1190*/ 	.word	0x00000009
        /*1194*/ 	.word	0x0002a830
        /*1198*/ 	.short	0x010a
        /*119a*/ 	.byte	0x3f
	.zero		1


	//   ....[89]....
        /*119c*/ 	.word	0x00029930
        /*11a0*/ 	.word	0x00000005
        /*11a4*/ 	.word	0x0002a830
        /*11a8*/ 	.short	0x010a
        /*11aa*/ 	.byte	0x3f
	.zero		1


	//   ....[90]....
        /*11ac*/ 	.word	0x00029980
        /*11b0*/ 	.word	0x0000000e
        /*11b4*/ 	.word	0x0002a850
        /*11b8*/ 	.short	0x010a
        /*11ba*/ 	.byte	0x3f
	.zero		1


	//   ....[91]....
        /*11bc*/ 	.word	0x000299d0
        /*11c0*/ 	.word	0x0000000f
        /*11c4*/ 	.word	0x0002a830
        /*11c8*/ 	.short	0x010a
        /*11ca*/ 	.byte	0x3f
	.zero		1


	//   ....[92]....
        /*11cc*/ 	.word	0x00029a20
        /*11d0*/ 	.word	0x0000000a
        /*11d4*/ 	.word	0x0002a850
        /*11d8*/ 	.short	0x010a
        /*11da*/ 	.byte	0x3f
	.zero		1


	//   ....[93]....
        /*11dc*/ 	.word	0x00029a70
        /*11e0*/ 	.word	0x0000000e
        /*11e4*/ 	.word	0x0002a830
        /*11e8*/ 	.short	0x010a
        /*11ea*/ 	.byte	0x3f
	.zero		1


	//   ....[94]....
        /*11ec*/ 	.word	0x00029ac0
        /*11f0*/ 	.word	0x0000000c
        /*11f4*/ 	.word	0x0002a850
        /*11f8*/ 	.short	0x010a
        /*11fa*/ 	.byte	0x3f
	.zero		1


	//   ....[95]....
        /*11fc*/ 	.word	0x00029b10
        /*1200*/ 	.word	0x0000000d
        /*1204*/ 	.word	0x0002a850
        /*1208*/ 	.short	0x010a
        /*120a*/ 	.byte	0x3f
	.zero		1


	//   ....[96]....
        /*120c*/ 	.word	0x00029cb0
        /*1210*/ 	.word	0x00000017
        /*1214*/ 	.word	0x0002a820
        /*1218*/ 	.short	0x010a
        /*121a*/ 	.byte	0x3f
	.zero		1


	//   ....[97]....
        /*121c*/ 	.word	0x00029d00
        /*1220*/ 	.word	0x00000003
        /*1224*/ 	.word	0x0002a8a0
        /*1228*/ 	.short	0x010a
        /*122a*/ 	.byte	0x3f
	.zero		1


	//   ....[98]....
        /*122c*/ 	.word	0x00029d50
        /*1230*/ 	.word	0x00000003
        /*1234*/ 	.word	0x0002a8c0
        /*1238*/ 	.short	0x010a
        /*123a*/ 	.byte	0x3f
	.zero		1


	//   ....[99]....
        /*123c*/ 	.word	0x00029da0
        /*1240*/ 	.word	0x0000000b
        /*1244*/ 	.word	0x0002a8a0
        /*1248*/ 	.short	0x010a
        /*124a*/ 	.byte	0x3f
	.zero		1


	//   ....[100]....
        /*124c*/ 	.word	0x00029df0
        /*1250*/ 	.word	0x0000000b
        /*1254*/ 	.word	0x0002a8c0
        /*1258*/ 	.short	0x010a
        /*125a*/ 	.byte	0x3f
	.zero		1


	//   ....[101]....
        /*125c*/ 	.word	0x00029f10
        /*1260*/ 	.word	0x00000007
        /*1264*/ 	.word	0x0002a840
        /*1268*/ 	.short	0x010a
        /*126a*/ 	.byte	0x3f
	.zero		1


	//   ....[102]....
        /*126c*/ 	.word	0x0002b360
        /*1270*/ 	.word	0x00000017
        /*1274*/ 	.word	0x0002a820
        /*1278*/ 	.short	0x010a
        /*127a*/ 	.byte	0x3f
	.zero		1


	//   ....[103]....
        /*127c*/ 	.word	0x0002b3b0
        /*1280*/ 	.word	0x00000005
        /*1284*/ 	.word	0x0002a840
        /*1288*/ 	.short	0x010a
        /*128a*/ 	.byte	0x3f
	.zero		1


	//   ....[104]....
        /*128c*/ 	.word	0x0002bb70
        /*1290*/ 	.word	0x00000005
        /*1294*/ 	.word	0x0002a860
        /*1298*/ 	.short	0x010a
        /*129a*/ 	.byte	0x3f
	.zero		1


	//   ....[105]....
        /*129c*/ 	.word	0x0002c380
        /*12a0*/ 	.word	0x00000000
        /*12a4*/ 	.word	0x0002a860
        /*12a8*/ 	.short	0x010a
        /*12aa*/ 	.byte	0x3f
	.zero		1


	//   ....[106]....
        /*12ac*/ 	.word	0x0002d4b0
        /*12b0*/ 	.word	0x00000005
        /*12b4*/ 	.word	0x0002a820
        /*12b8*/ 	.short	0x010a
        /*12ba*/ 	.byte	0x3f
	.zero		1


	//   ....[107]....
        /*12bc*/ 	.word	0x0002d650
        /*12c0*/ 	.word	0x00000003
        /*12c4*/ 	.word	0x0002a840
        /*12c8*/ 	.short	0x010a
        /*12ca*/ 	.byte	0x3f
	.zero		1


	//   ....[108]....
        /*12cc*/ 	.word	0x0002d6a0
        /*12d0*/ 	.word	0x0000001b
        /*12d4*/ 	.word	0x0002a840
        /*12d8*/ 	.short	0x010a
        /*12da*/ 	.byte	0x3f
	.zero		1


	//   ....[109]....
        /*12dc*/ 	.word	0x0002d6f0
        /*12e0*/ 	.word	0x00000003
        /*12e4*/ 	.word	0x0002a860
        /*12e8*/ 	.short	0x010a
        /*12ea*/ 	.byte	0x3f
	.zero		1


	//----- nvinfo : EIATTR_NUM_MBARRIERS
	.align		4
.L_238:
        /*12ec*/ 	.byte	0x03, 0x38
        /*12ee*/ 	.short	0x0016


	//----- nvinfo : EIATTR_EXIT_INSTR_OFFSETS
	.align		4
        /*12f0*/ 	.byte	0x04, 0x1c
        /*12f2*/ 	.short	(.L_240 - .L_239)


	//   ....[0]....
.L_239:
        /*12f4*/ 	.word	0x000288b0


	//----- nvinfo : EIATTR_MAX_THREADS
	.align		4
.L_240:
        /*12f8*/ 	.byte	0x04, 0x05
        /*12fa*/ 	.short	(.L_242 - .L_241)
.L_241:
        /*12fc*/ 	.word	0x00000180
        /*1300*/ 	.word	0x00000001
        /*1304*/ 	.word	0x00000001


	//----- nvinfo : EIATTR_CRS_STACK_SIZE
	.align		4
.L_242:
        /*1308*/ 	.byte	0x04, 0x1e
        /*130a*/ 	.short	(.L_244 - .L_243)
.L_243:
        /*130c*/ 	.word	0x00000000


	//----- nvinfo : EIATTR_CBANK_PARAM_SIZE
	.align		4
.L_244:
        /*1310*/ 	.byte	0x03, 0x19
        /*1312*/ 	.short	0x0af0


	//----- nvinfo : EIATTR_PARAM_CBANK
	.align		4
        /*1314*/ 	.byte	0x04, 0x0a
        /*1316*/ 	.short	(.L_246 - .L_245)
	.align		4
.L_245:
        /*1318*/ 	.word	index@(.nv.constant0._ZN7cutlass13device_kernelIN5flash11enable_sm90INS1_16FlashAttnFwdSm90INS1_25CollectiveMainloopFwdSm90ILi2EN4cute5tupleIJNS5_1CILi1EEES8_S8_EEENS6_IJNS7_ILi128EEENS7_ILi96EEENS7_ILi192EEEEEELi128ENS_10bfloat16_tEfNS_4arch4Sm90ELb0ELb1ELb0ELb1ELb1ELb1ELb0ELb1ELb1ELb1ELb0ELb0EEENS1_21CollectiveEpilogueFwdINS6_IJSA_SA_SB_EEES9_SE_SG_Li256ELb1ELb1ELb0ELb0EEENS1_36VarlenDynamicPersistentTileSchedulerILi128ELi96ELi256ELi128ELb0ELb1ELb1ELb1ELb0ELb1EEEEEEEEEvNT_6ParamsE)
        /*131c*/ 	.short	0x0210
        /*131e*/ 	.short	0x0af0


	//----- nvinfo : EIATTR_SW_WAR
	.align		4
.L_246:
        /*1320*/ 	.byte	0x04, 0x36
        /*1322*/ 	.short	(.L_248 - .L_247)
.L_247:
        /*1324*/ 	.word	0x00000008
.L_248:


//--------------------- .nv.info._ZN7cutlass13device_kernelIN5flash11enable_sm90INS1_16FlashAttnFwdSm90INS1_25CollectiveMainloopFwdSm90ILi2EN4cute5tupleIJNS5_1CILi1EEES8_S8_EEENS6_IJNS7_ILi128EEENS7_ILi96EEENS7_ILi192EEEEEELi128ENS_10bfloat16_tEfNS_4arch4Sm90ELb1ELb0ELb0ELb0ELb1ELb0ELb0ELb1ELb1ELb1ELb0ELb0EEENS1_21CollectiveEpilogueFwdINS6_IJSA_SA_SB_EEES9_SE_SG_Li256ELb0ELb1ELb0ELb0EEENS1_30DynamicPersistentTileSchedulerILi256ELi128ELb0ELb1ELb1EEEEEEEEEvNT_6ParamsE --------------------------
	.section	.nv.info._ZN7cutlass13device_kernelIN5flash11enable_sm90INS1_16FlashAttnFwdSm90INS1_25CollectiveMainloopFwdSm90ILi2EN4cute5tupleIJNS5_1CILi1EEES8_S8_EEENS6_IJNS7_ILi128EEENS7_ILi96EEENS7_ILi192EEEEEELi128ENS_10bfloat16_tEfNS_4arch4Sm90ELb1ELb0ELb0ELb0ELb1ELb0ELb0ELb1ELb1ELb1ELb0ELb0EEENS1_21CollectiveEpilogueFwdINS6_IJSA_SA_SB_EEES9_SE_SG_Li256ELb0ELb1ELb0ELb0EEENS1_30DynamicPersistentTileSchedulerILi256ELi128ELb0ELb1ELb1EEEEEEEEEvNT_6ParamsE,"",@"SHT_CUDA_INFO"
	.sectionflags	@""
	.align	4


	//----- nvinfo : EIATTR_CUDA_API_VERSION
	.align		4
        /*0000*/ 	.byte	0x04, 0x37
        /*0002*/ 	.short	(.L_250 - .L_249)
.L_249:
        /*0004*/ 	.word	0x00000082


	//----- nvinfo : EIATTR_KPARAM_INFO
	.align		4
.L_250:
        /*0008*/ 	.byte	0x04, 0x17
        /*000a*/ 	.short	(.L_252 - .L_251)
.L_251:
        /*000c*/ 	.word	0x00000000
        /*0010*/ 	.short	0x0000
        /*0012*/ 	.short	0x0070
        /*0014*/ 	.byte	0x00, 0xf0, 0x01, 0x2a


	//----- nvinfo : EIATTR_SPARSE_MMA_MASK
	.align		4
.L_252:
        /*0018*/ 	.byte	0x03, 0x50
        /*001a*/ 	.short	0x0000


	//----- nvinfo : EIATTR_MAXREG_COUNT
	.align		4
        /*001c*/ 	.byte	0x03, 0x1b
        /*001e*/ 	.short	0x00a8


	//----- nvinfo : EIATTR_NUM_BARRIERS
	.align		4
        /*0020*/ 	.byte	0x02, 0x4c
        /*0022*/ 	.byte	0x09
	.zero		1


	//----- nvinfo : EIATTR_EXTERNS
	.align		4
        /*0024*/ 	.byte	0x04, 0x0f
        /*0026*/ 	.short	(.L_254 - .L_253)


	//   ....[0]....
	.align		4
.L_253:
        /*0028*/ 	.word	index@(__assertfail)


	//----- nvinfo : EIATTR_ANNOTATIONS
	.align		4
.L_254:
        /*002c*/ 	.byte	0x04, 0x55
        /*002e*/ 	.short	(.L_256 - .L_255)


	//   ....[0]....
.L_255:
        /*0030*/ 	.word	0x00000001
        /*0034*/ 	.byte	0xa0, 0x08, 0x00, 0x00, 0x01, 0x00, 0x00, 0x00, 0x60, 0x09, 0x00, 0x00, 0x01, 0x00, 0x00, 0x00
        /*0044*/ 	.byte	0xf0, 0x9f, 0x00, 0x00, 0x01, 0x00, 0x00, 0x00, 0x90, 0xa0, 0x00, 0x00, 0x01, 0x00, 0x00, 0x00
        /*0054*/ 	.byte	0x20, 0xa1, 0x00, 0x00, 0x01, 0x00, 0x00, 0x00, 0x60, 0xc4, 0x00, 0x00, 0x01, 0x00, 0x00, 0x00
        /*0064*/ 	.byte	0x80, 0xc4, 0x00, 0x00, 0x01, 0x00, 0x00, 0x00, 0xd0, 0xdc, 0x00, 0x00, 0x01, 0x00, 0x00, 0x00
        /*0074*/ 	.byte	0x70, 0xde, 0x00, 0x00


	//----- nvinfo : EIATTR_MERCURY_ISA_VERSION
	.align		4
.L_256:
        /*0078*/ 	.byte	0x03, 0x5f
        /*007a*/ 	.short	0x0101


	//----- nvinfo : EIATTR_INT_WARP_WIDE_INSTR_OFFSETS
	.align		4
        /*007c*/ 	.byte	0x04, 0x31
        /*007e*/ 	.short	(.L_258 - .L_257)


	//   ....[0]....
.L_257:
        /*0080*/ 	.word	0x000000c0


	//   ....[1]....
        /*0084*/ 	.word	0x000000d0


	//   ....[2]....
        /*0088*/ 	.word	0x00000170


	//   ....[3]....
        /*008c*/ 	.word	0x0000a960


	//   ....[4]....
        /*0090*/ 	.word	0x0000a9f0


	//   ....[5]....
        /*0094*/ 	.word	0x0000d4f0


	//   ....[6]....
        /*0098*/ 	.word	0x0000d580


	//----- nvinfo : EIATTR_COOP_GROUP_MASK_REGIDS
	.align		4
.L_258:
        /*009c*/ 	.byte	0x04, 0x29
        /*009e*/ 	.short	(.L_260 - .L_259)


	//   ....[0]....
.L_259:
        /*00a0*/ 	.word	0xffffffff


	//   ....[1]....
        /*00a4*/ 	.word	0xffffffff


	//   ....[2]....
        /*00a8*/ 	.word	0xffffffff


	//   ....[3]....
        /*00ac*/ 	.word	0xffffffff


	//   ....[4]....
        /*00b0*/ 	.word	0xffffffff


	//   ....[5]....
        /*00b4*/ 	.word	0xffffffff


	//   ....[6]....
        /*00b8*/ 	.word	0xffffffff


	//   ....[7]....
        /*00bc*/ 	.word	0xffffffff


	//   ....[8]....
        /*00c0*/ 	.word	0xffffffff


	//   ....[9]....
        /*00c4*/ 	.word	0xffffffff


	//   ....[10]....
        /*00c8*/ 	.word	0xffffffff


	//   ....[11]....
        /*00cc*/ 	.word	0xffffffff


	//   ....[12]....
        /*00d0*/ 	.word	0xffffffff


	//   ....[13]....
        /*00d4*/ 	.word	0xffffffff


	//   ....[14]....
        /*00d8*/ 	.word	0xffffffff


	//   ....[15]....
        /*00dc*/ 	.word	0xffffffff


	//   ....[16]....
        /*00e0*/ 	.word	0xffffffff


	//   ....[17]....
        /*00e4*/ 	.word	0xffffffff


	//   ....[18]....
        /*00e8*/ 	.word	0xffffffff


	//   ....[19]....
        /*00ec*/ 	.word	0xffffffff


	//   ....[20]....
        /*00f0*/ 	.word	0xffffffff


	//   ....[21]....
        /*00f4*/ 	.word	0xffffffff


	//   ....[22]....
        /*00f8*/ 	.word	0xffffffff


	//   ....[23]....
        /*00fc*/ 	.word	0xffffffff


	//   ....[24]....
        /*0100*/ 	.word	0xffffffff


	//   ....[25]....
        /*0104*/ 	.word	0xffffffff


	//   ....[26]....
        /*0108*/ 	.word	0xffffffff


	//   ....[27]....
        /*010c*/ 	.word	0xffffffff


	//   ....[28]....
        /*0110*/ 	.word	0xffffffff


	//   ....[29]....
        /*0114*/ 	.word	0xffffffff


	//   ....[30]....
        /*0118*/ 	.word	0xffffffff


	//   ....[31]....
        /*011c*/ 	.word	0xffffffff


	//   ....[32]....
        /*0120*/ 	.word	0xffffffff


	//   ....[33]....
        /*0124*/ 	.word	0xffffffff


	//   ....[34]....
        /*0128*/ 	.word	0xffffffff


	//   ....[35]....
        /*012c*/ 	.word	0xffffffff


	//   ....[36]....
        /*0130*/ 	.word	0xffffffff


	//   ....[37]....
        /*0134*/ 	.word	0xffffffff


	//   ....[38]....
        /*0138*/ 	.word	0xffffffff


	//   ....[39]....
        /*013c*/ 	.word	0xffffffff


	//   ....[40]....
        /*0140*/ 	.word	0xffffffff


	//   ....[41]....
        /*0144*/ 	.word	0xffffffff


	//   ....[42]....
        /*0148*/ 	.word	0xffffffff


	//   ....[43]....
        /*014c*/ 	.word	0xffffffff


	//   ....[44]....
        /*0150*/ 	.word	0xffffffff


	//   ....[45]....
        /*0154*/ 	.word	0xffffffff


	//   ....[46]....
        /*0158*/ 	.word	0xffffffff


	//   ....[47]....
        /*015c*/ 	.word	0xffffffff


	//   ....[48]....
        /*0160*/ 	.word	0xffffffff


	//   ....[49]....
        /*0164*/ 	.word	0xffffffff


	//   ....[50]....
        /*0168*/ 	.word	0xffffffff


	//   ....[51]....
        /*016c*/ 	.word	0xffffffff


	//   ....[52]....
        /*0170*/ 	.word	0xffffffff


	//   ....[53]....
        /*0174*/ 	.word	0xffffffff


	//   ....[54]....
        /*0178*/ 	.word	0xffffffff


	//   ....[55]....
        /*017c*/ 	.word	0xffffffff


	//   ....[56]....
        /*0180*/ 	.word	0xffffffff


	//   ....[57]....
        /*0184*/ 	.word	0xffffffff


	//   ....[58]....
        /*0188*/ 	.word	0xffffffff


	//   ....[59]....
        /*018c*/ 	.word	0xffffffff


	//   ....[60]....
        /*0190*/ 	.word	0xffffffff


	//   ....[61]....
        /*0194*/ 	.word	0xffffffff


	//   ....[62]....
        /*0198*/ 	.word	0xffffffff


	//   ....[63]....
        /*019c*/ 	.word	0xffffffff


	//   ....[64]....
        /*01a0*/ 	.word	0xffffffff


	//   ....[65]....
        /*01a4*/ 	.word	0xffffffff


	//   ....[66]....
        /*01a8*/ 	.word	0xffffffff


	//   ....[67]....
        /*01ac*/ 	.word	0xffffffff


	//   ....[68]....
        /*01b0*/ 	.word	0xffffffff


	//   ....[69]....
        /*01b4*/ 	.word	0xffffffff


	//   ....[70]....
        /*01b8*/ 	.word	0xffffffff


	//   ....[71]....
        /*01bc*/ 	.word	0xffffffff


	//   ....[72]....
        /*01c0*/ 	.word	0xffffffff


	//   ....[73]....
        /*01c4*/ 	.word	0xffffffff


	//   ....[74]....
        /*01c8*/ 	.word	0xffffffff


	//   ....[75]....
        /*01cc*/ 	.word	0xffffffff


	//   ....[76]....
        /*01d0*/ 	.word	0xffffffff


	//   ....[77]....
        /*01d4*/ 	.word	0xffffffff


	//   ....[78]....
        /*01d8*/ 	.word	0xffffffff


	//   ....[79]....
        /*01dc*/ 	.word	0xffffffff


	//   ....[80]....
        /*01e0*/ 	.word	0xffffffff


	//   ....[81]....
        /*01e4*/ 	.word	0xffffffff


	//   ....[82]....
        /*01e8*/ 	.word	0xffffffff


	//   ....[83]....
        /*01ec*/ 	.word	0xffffffff


	//   ....[84]....
        /*01f0*/ 	.word	0xffffffff


	//   ....[85]....
        /*01f4*/ 	.word	0xffffffff


	//   ....[86]....
        /*01f8*/ 	.word	0xffffffff


	//   ....[87]....
        /*01fc*/ 	.word	0xffffffff


	//   ....[88]....
        /*0200*/ 	.word	0xffffffff


	//   ....[89]....
        /*0204*/ 	.word	0xffffffff


	//   ....[90]....
        /*0208*/ 	.word	0xffffffff


	//   ....[91]....
        /*020c*/ 	.word	0xffffffff


	//   ....[92]....
        /*0210*/ 	.word	0xffffffff


	//   ....[93]....
        /*0214*/ 	.word	0xffffffff


	//   ....[94]....
        /*0218*/ 	.word	0xffffffff


	//   ....[95]....
        /*021c*/ 	.word	0xffffffff


	//   ....[96]....
        /*0220*/ 	.word	0xffffffff


	//   ....[97]....
        /*0224*/ 	.word	0xffffffff


	//   ....[98]....
        /*0228*/ 	.word	0xffffffff


	//   ....[99]....
        /*022c*/ 	.word	0xffffffff


	//   ....[100]....
        /*0230*/ 	.word	0xffffffff


	//   ....[101]....
        /*0234*/ 	.word	0xffffffff


	//   ....[102]....
        /*0238*/ 	.word	0xffffffff


	//   ....[103]....
        /*023c*/ 	.word	0xffffffff


	//   ....[104]....
        /*0240*/ 	.word	0xffffffff


	//   ....[105]....
        /*0244*/ 	.word	0xffffffff


	//   ....[106]....
        /*0248*/ 	.word	0xffffffff


	//   ....[107]....
        /*024c*/ 	.word	0xffffffff


	//   ....[108]....
        /*0250*/ 	.word	0xffffffff


	//   ....[109]....
        /*0254*/ 	.word	0xffffffff


	//   ....[110]....
        /*0258*/ 	.word	0xffffffff


	//   ....[111]....
        /*025c*/ 	.word	0xffffffff


	//   ....[112]....
        /*0260*/ 	.word	0xffffffff


	//   ....[113]....
        /*0264*/ 	.word	0xffffffff


	//   ....[114]....
        /*0268*/ 	.word	0x0500000f


	//   ....[115]....
        /*026c*/ 	.word	0x0500000f


	//   ....[116]....
        /*0270*/ 	.word	0x0500000f


	//   ....[117]....
        /*0274*/ 	.word	0x0500000f


	//   ....[118]....
        /*0278*/ 	.word	0x0500000f


	//   ....[119]....
        /*027c*/ 	.word	0x0500000f


	//   ....[120]....
        /*0280*/ 	.word	0x0500000f


	//   ....[121]....
        /*0284*/ 	.word	0x0500000f


	//   ....[122]....
        /*0288*/ 	.word	0x0500000f


	//   ....[123]....
        /*028c*/ 	.word	0x0500000f


	//   ....[124]....
        /*0290*/ 	.word	0x0500000f


	//   ....[125]....
        /*0294*/ 	.word	0x0500000f


	//   ....[126]....
        /*0298*/ 	.word	0x0500000f


	//   ....[127]....
        /*029c*/ 	.word	0x0500000f


	//   ....[128]....
        /*02a0*/ 	.word	0x0500000f


	//   ....[129]....
        /*02a4*/ 	.word	0x0500000f


	//   ....[130]....
        /*02a8*/ 	.word	0x0500000f


	//   ....[131]....
        /*02ac*/ 	.word	0x0500000f


	//   ....[132]....
        /*02b0*/ 	.word	0x0500000f


	//   ....[133]....
        /*02b4*/ 	.word	0x0500000f


	//   ....[134]....
        /*02b8*/ 	.word	0x0500000f


	//   ....[135]....
        /*02bc*/ 	.word	0x0500000f


	//   ....[136]....
        /*02c0*/ 	.word	0x0500000f


	//   ....[137]....
        /*02c4*/ 	.word	0x0500000f


	//   ....[138]....
        /*02c8*/ 	.word	0x0500000f


	//   ....[139]....
        /*02cc*/ 	.word	0x0500000f


	//   ....[140]....
        /*02d0*/ 	.word	0x0500000f


	//   ....[141]....
        /*02d4*/ 	.word	0x0500000f


	//   ....[142]....
        /*02d8*/ 	.word	0x0500000f


	//   ....[143]....
        /*02dc*/ 	.word	0x0500000f


	//   ....[144]....
        /*02e0*/ 	.word	0x0500000f


	//   ....[145]....
        /*02e4*/ 	.word	0x0500000f


	//   ....[146]....
        /*02e8*/ 	.word	0x0500000f


	//   ....[147]....
        /*02ec*/ 	.word	0x0500000f


	//   ....[148]....
        /*02f0*/ 	.word	0x0500000f


	//   ....[149]....
        /*02f4*/ 	.word	0x0500000f


	//   ....[150]....
        /*02f8*/ 	.word	0x0500000f


	//   ....[151]....
        /*02fc*/ 	.word	0x0500000f


	//   ....[152]....
        /*0300*/ 	.word	0x0500000f


	//   ....[153]....
        /*0304*/ 	.word	0x0500000f


	//   ....[154]....
        /*0308*/ 	.word	0x0500000f


	//   ....[155]....
        /*030c*/ 	.word	0x0500000f


	//   ....[156]....
        /*0310*/ 	.word	0x0500000f


	//   ....[157]....
        /*0314*/ 	.word	0x0500000f


	//   ....[158]....
        /*0318*/ 	.word	0x0500000f


	//   ....[159]....
        /*031c*/ 	.word	0x0500000f


	//   ....[160]....
        /*0320*/ 	.word	0x0500000f


	//   ....[161]....
        /*0324*/ 	.word	0x0500000f


	//   ....[162]....
        /*0328*/ 	.word	0x0500000f


	//   ....[163]....
        /*032c*/ 	.word	0x0500000f


	//   ....[164]....
        /*0330*/ 	.word	0x0500000f


	//   ....[165]....
        /*0334*/ 	.word	0x0500000f


	//   ....[166]....
        /*0338*/ 	.word	0x0500000f


	//   ....[167]....
        /*033c*/ 	.word	0x0500000f


	//   ....[168]....
        /*0340*/ 	.word	0x0500000f


	//   ....[169]....
        /*0344*/ 	.word	0x0500000f


	//   ....[170]....
        /*0348*/ 	.word	0x0500000f


	//   ....[171]....
        /*034c*/ 	.word	0x0500000f


	//   ....[172]....
        /*0350*/ 	.word	0x0500000f


	//   ....[173]....
        /*0354*/ 	.word	0x0500000f


	//   ....[174]....
        /*0358*/ 	.word	0x0500000f


	//   ....[175]....
        /*035c*/ 	.word	0x0500000f


	//   ....[176]....
        /*0360*/ 	.word	0x0500000f


	//   ....[177]....
        /*0364*/ 	.word	0x0500000f


	//   ....[178]....
        /*0368*/ 	.word	0x0500000f


	//   ....[179]....
        /*036c*/ 	.word	0x0500000f


	//   ....[180]....
        /*0370*/ 	.word	0x0500000f


	//----- nvinfo : EIATTR_COOP_GROUP_INSTR_OFFSETS
	.align		4
.L_260:
        /*0374*/ 	.byte	0x04, 0x28
        /*0376*/ 	.short	(.L_262 - .L_261)


	//   ....[0]....
.L_261:
        /*0378*/ 	.word	0x00000070


	//   ....[1]....
        /*037c*/ 	.word	0x000000b0


	//   ....[2]....
        /*0380*/ 	.word	0x000002d0


	//   ....[3]....
        /*0384*/ 	.word	0x00000430


	//   ....[4]....
        /*0388*/ 	.word	0x00000550


	//   ....[5]....
        /*038c*/ 	.word	0x000006b0


	//   ....[6]....
        /*0390*/ 	.word	0x000013e0


	//   ....[7]....
        /*0394*/ 	.word	0x00001dc0


	//   ....[8]....
        /*0398*/ 	.word	0x00001df0


	//   ....[9]....
        /*039c*/ 	.word	0x000022f0


	//   ....[10]....
        /*03a0*/ 	.word	0x00002340


	//   ....[11]....
        /*03a4*/ 	.word	0x00002b40


	//   ....[12]....
        /*03a8*/ 	.word	0x00002bc0


	//   ....[13]....
        /*03ac*/ 	.word	0x00004350


	//   ....[14]....
        /*03b0*/ 	.word	0x00004370


	//   ....[15]....
        /*03b4*/ 	.word	0x00004870


	//   ....[16]....
        /*03b8*/ 	.word	0x00004940


	//   ....[17]....
        /*03bc*/ 	.word	0x00004f70


	//   ....[18]....
        /*03c0*/ 	.word	0x00004fd0


	//   ....[19]....
        /*03c4*/ 	.word	0x000069c0


	//   ....[20]....
        /*03c8*/ 	.word	0x000069d0


	//   ....[21]....
        /*03cc*/ 	.word	0x00006a00


	//   ....[22]....
        /*03d0*/ 	.word	0x00006a20


	//   ....[23]....
        /*03d4*/ 	.word	0x00007b10


	//   ....[24]....
        /*03d8*/ 	.word	0x00007b40


	//   ....[25]....
        /*03dc*/ 	.word	0x00007bf0


	//   ....[26]....
        /*03e0*/ 	.word	0x00007c00


	//   ....[27]....
        /*03e4*/ 	.word	0x00008d20


	//   ....[28]....
        /*03e8*/ 	.word	0x00008d60


	//   ....[29]....
        /*03ec*/ 	.word	0x00008d90


	//   ....[30]....
        /*03f0*/ 	.word	0x00008df0


	//   ....[31]....
        /*03f4*/ 	.word	0x00009290


	//   ....[32]....
        /*03f8*/ 	.word	0x000092d0


	//   ....[33]....
        /*03fc*/ 	.word	0x00009390


	//   ....[34]....
        /*0400*/ 	.word	0x000093b0


	//   ....[35]....
        /*0404*/ 	.word	0x00009470


	//   ....[36]....
        /*0408*/ 	.word	0x00009490


	//   ....[37]....
        /*040c*/ 	.word	0x00009560


	//   ....[38]....
        /*0410*/ 	.word	0x00009580


	//   ....[39]....
        /*0414*/ 	.word	0x00009bd0


	//   ....[40]....
        /*0418*/ 	.word	0x00009bf0


	//   ....[41]....
        /*041c*/ 	.word	0x00009cb0


	//   ....[42]....
        /*0420*/ 	.word	0x00009cd0


	//   ....[43]....
        /*0424*/ 	.word	0x00009d90


	//   ....[44]....
        /*0428*/ 	.word	0x00009db0


	//   ....[45]....
        /*042c*/ 	.word	0x00009e80


	//   ....[46]....
        /*0430*/ 	.word	0x00009ea0


	//   ....[47]....
        /*0434*/ 	.word	0x0000a020


	//   ....[48]....
        /*0438*/ 	.word	0x0000b4d0


	//   ....[49]....
        /*043c*/ 	.word	0x0000b4f0


	//   ....[50]....
        /*0440*/ 	.word	0x0000b500


	//   ....[51]....
        /*0444*/ 	.word	0x0000b540


	//   ....[52]....
        /*0448*/ 	.word	0x0000b5d0


	//   ....[53]....
        /*044c*/ 	.word	0x0000b5f0


	//   ....[54]....
        /*0450*/ 	.word	0x0000b680


	//   ....[55]....
        /*0454*/ 	.word	0x0000b6a0


	//   ....[56]....
        /*0458*/ 	.word	0x0000b730


	//   ....[57]....
        /*045c*/ 	.word	0x0000b750


	//   ....[58]....
        /*0460*/ 	.word	0x0000b7e0


	//   ....[59]....
        /*0464*/ 	.word	0x0000b800


	//   ....[60]....
        /*0468*/ 	.word	0x0000be50


	//   ....[61]....
        /*046c*/ 	.word	0x0000be70


	//   ....[62]....
        /*0470*/ 	.word	0x0000be90


	//   ....[63]....
        /*0474*/ 	.word	0x0000bef0


	//   ....[64]....
        /*0478*/ 	.word	0x0000bf70


	//   ....[65]....
        /*047c*/ 	.word	0x0000bfa0


	//   ....[66]....
        /*0480*/ 	.word	0x0000c020


	//   ....[67]....
        /*0484*/ 	.word	0x0000c050


	//   ....[68]....
        /*0488*/ 	.word	0x0000c0d0


	//   ....[69]....
        /*048c*/ 	.word	0x0000c0f0


	//   ....[70]....
        /*0490*/ 	.word	0x0000c180


	//   ....[71]....
        /*0494*/ 	.word	0x0000c1b0


	//   ....[72]....
        /*0498*/ 	.word	0x0000c230


	//   ....[73]....
        /*049c*/ 	.word	0x0000c250


	//   ....[74]....
        /*04a0*/ 	.word	0x0000c2e0


	//   ....[75]....
        /*04a4*/ 	.word	0x0000c300


	//   ....[76]....
        /*04a8*/ 	.word	0x0000ca20


	//   ....[77]....
        /*04ac*/ 	.word	0x0000ca50


	//   ....[78]....
        /*04b0*/ 	.word	0x0000ca60


	//   ....[79]....
        /*04b4*/ 	.word	0x0000ca80


	//   ....[80]....
        /*04b8*/ 	.word	0x0000cad0


	//   ....[81]....
        /*04bc*/ 	.word	0x0000caf0


	//   ....[82]....
        /*04c0*/ 	.word	0x0000cb50


	//   ....[83]....
        /*04c4*/ 	.word	0x0000cb70


	//   ....[84]....
        /*04c8*/ 	.word	0x0000cbc0


	//   ....[85]....
        /*04cc*/ 	.word	0x0000cbe0


	//   ....[86]....
        /*04d0*/ 	.word	0x0000cc30


	//   ....[87]....
        /*04d4*/ 	.word	0x0000cc50


	//   ....[88]....
        /*04d8*/ 	.word	0x0000cee0


	//   ....[89]....
        /*04dc*/ 	.word	0x0000cf00


	//   ....[90]....
        /*04e0*/ 	.word	0x0000cf20


	//   ....[91]....
        /*04e4*/ 	.word	0x0000cf80


	//   ....[92]....
        /*04e8*/ 	.word	0x0000cfa0


	//   ....[93]....
        /*04ec*/ 	.word	0x0000d000


	//   ....[94]....
        /*04f0*/ 	.word	0x0000d020


	//   ....[95]....
        /*04f4*/ 	.word	0x0000d080


	//   ....[96]....
        /*04f8*/ 	.word	0x0000d0a0


	//   ....[97]....
        /*04fc*/ 	.word	0x0000d100


	//   ....[98]....
        /*0500*/ 	.word	0x0000d120


	//   ....[99]....
        /*0504*/ 	.word	0x0000d130


	//   ....[100]....
        /*0508*/ 	.word	0x0000d6c0


	//   ....[101]....
        /*050c*/ 	.word	0x0000d6e0


	//   ....[102]....
        /*0510*/ 	.word	0x0000d6f0


	//   ....[103]....
        /*0514*/ 	.word	0x0000d710


	//   ....[104]....
        /*0518*/ 	.word	0x0000d790


	//   ....[105]....
        /*051c*/ 	.word	0x0000d7c0


	//   ....[106]....
        /*0520*/ 	.word	0x0000d810


	//   ....[107]....
        /*0524*/ 	.word	0x0000d840


	//   ....[108]....
        /*0528*/ 	.word	0x0000d890


	//   ....[109]....
        /*052c*/ 	.word	0x0000d8c0


	//   ....[110]....
        /*0530*/ 	.word	0x0000d910


	//   ....[111]....
        /*0534*/ 	.word	0x0000d940


	//   ....[112]....
        /*0538*/ 	.word	0x0000dc10


	//   ....[113]....
        /*053c*/ 	.word	0x0000ddf0


	//   ....[114]....
        /*0540*/ 	.word	0x0000e3a0


	//   ....[115]....
        /*0544*/ 	.word	0x0000e480


	//   ....[116]....
        /*0548*/ 	.word	0x0000e520


	//   ....[117]....
        /*054c*/ 	.word	0x0000e5a0


	//   ....[118]....
        /*0550*/ 	.word	0x0000e660


	//   ....[119]....
        /*0554*/ 	.word	0x0000e6e0


	//   ....[120]....
        /*0558*/ 	.word	0x0000e7c0


	//   ....[121]....
        /*055c*/ 	.word	0x0000e840


	//   ....[122]....
        /*0560*/ 	.word	0x0000e920


	//   ....[123]....
        /*0564*/ 	.word	0x0000e9a0


	//   ....[124]....
        /*0568*/ 	.word	0x0000ea80


	//   ....[125]....
        /*056c*/ 	.word	0x0000eb00


	//   ....[126]....
        /*0570*/ 	.word	0x0000ebd0


	//   ....[127]....
        /*0574*/ 	.word	0x0000ec60


	//   ....[128]....
        /*0578*/ 	.word	0x0000ece0


	//   ....[129]....
        /*057c*/ 	.word	0x0000ed60


	//   ....[130]....
        /*0580*/ 	.word	0x0000ee20


	//   ....[131]....
        /*0584*/ 	.word	0x0000ee90


	//   ....[132]....
        /*0588*/ 	.word	0x0000ef80


	//   ....[133]....
        /*058c*/ 	.word	0x0000f000


	//   ....[134]....
        /*0590*/ 	.word	0x0000f0e0


	//   ....[135]....
        /*0594*/ 	.word	0x0000f150


	//   ....[136]....
        /*0598*/ 	.word	0x0000f240


	//   ....[137]....
        /*059c*/ 	.word	0x0000f2b0


	//   ....[138]....
        /*05a0*/ 	.word	0x0000f3a0


	//   ....[139]....
        /*05a4*/ 	.word	0x0000f420


	//   ....[140]....
        /*05a8*/ 	.word	0x0000f500


	//   ....[141]....
        /*05ac*/ 	.word	0x0000f570


	//   ....[142]....
        /*05b0*/ 	.word	0x0000f640


	//   ....[143]....
        /*05b4*/ 	.word	0x0000f770


	//   ....[144]....
        /*05b8*/ 	.word	0x0000f820


	//   ....[145]....
        /*05bc*/ 	.word	0x0000f880


	//   ....[146]....
        /*05c0*/ 	.word	0x0000f940


	//   ....[147]....
        /*05c4*/ 	.word	0x0000f9a0


	//   ....[148]....
        /*05c8*/ 	.word	0x0000fa60


	//   ....[149]....
        /*05cc*/ 	.word	0x0000fac0


	//   ....[150]....
        /*05d0*/ 	.word	0x0000fb80


	//   ....[151]....
        /*05d4*/ 	.word	0x0000fbe0


	//   ....[152]....
        /*05d8*/ 	.word	0x0000fca0


	//   ....[153]....
        /*05dc*/ 	.word	0x0000fd00


	//   ....[154]....
        /*05e0*/ 	.word	0x0000fdc0


	//   ....[155]....
        /*05e4*/ 	.word	0x0000fea0


	//   ....[156]....
        /*05e8*/ 	.word	0x0000ff40


	//   ....[157]....
        /*05ec*/ 	.word	0x0000ffa0


	//   ....[158]....
        /*05f0*/ 	.word	0x00010070


	//   ....[159]....
        /*05f4*/ 	.word	0x000100d0


	//   ....[160]....
        /*05f8*/ 	.word	0x000101a0


	//   ....[161]....
        /*05fc*/ 	.word	0x00010200


	//   ....[162]....
        /*0600*/ 	.word	0x000102d0


	//   ....[163]....
        /*0604*/ 	.word	0x00010330


	//   ....[164]....
        /*0608*/ 	.word	0x00010400


	//   ....[165]....
        /*060c*/ 	.word	0x00010460


	//   ....[166]....
        /*0610*/ 	.word	0x00010520


	//   ....[167]....
        /*0614*/ 	.word	0x00010640


	//   ....[168]....
        /*0618*/ 	.word	0x000106e0


	//   ....[169]....
        /*061c*/ 	.word	0x00010740


	//   ....[170]....
        /*0620*/ 	.word	0x00010810


	//   ....[171]....
        /*0624*/ 	.word	0x000108b0


	//   ....[172]....
        /*0628*/ 	.word	0x00010970


	//   ....[173]....
        /*062c*/ 	.word	0x00010a10


	//   ....[174]....
        /*0630*/ 	.word	0x00010ad0


	//   ....[175]....
        /*0634*/ 	.word	0x00010b70


	//   ....[176]....
        /*0638*/ 	.word	0x00010c30


	//   ....[177]....
        /*063c*/ 	.word	0x00010cd0


	//   ....[178]....
        /*0640*/ 	.word	0x00010d90


	//   ....[179]....
        /*0644*/ 	.word	0x00010e60


	//   ....[180]....
        /*0648*/ 	.word	0x00010f80


	//----- nvinfo : EIATTR_REG_RECONFIG
	.align		4
.L_262:
        /*064c*/ 	.byte	0x01, 0x54
	.zero		2


	//----- nvinfo : EIATTR_SYSCALL_OFFSETS
	.align		4
        /*0650*/ 	.byte	0x04, 0x46
        /*0652*/ 	.short	(.L_264 - .L_263)


	//   ....[0]....
.L_263:
        /*0654*/ 	.word	0x000015c0


	//   ....[1]....
        /*0658*/ 	.word	0x0000ab50


	//   ....[2]....
        /*065c*/ 	.word	0x0000aca0


	//   ....[3]....
        /*0660*/ 	.word	0x0000ad90


	//   ....[4]....
        /*0664*/ 	.word	0x0000bb00


	//----- nvinfo : EIATTR_MBARRIER_INSTR_OFFSETS
	.align		4
.L_264:
        /*0668*/ 	.byte	0x04, 0x39
        /*066a*/ 	.short	(.L_266 - .L_265)


	//   ....[0]....
.L_265:
        /*066c*/ 	.word	0x00000180
        /*0670*/ 	.word	0x000000ff
        /*0674*/ 	.word	0x0002a800
        /*0678*/ 	.short	0x0100
        /*067a*/ 	.byte	0x08
	.zero		1


	//   ....[1]....
        /*067c*/ 	.word	0x00000190
        /*0680*/ 	.word	0x000000ff
        /*0684*/ 	.word	0x0002a820
        /*0688*/ 	.short	0x0100
        /*068a*/ 	.byte	0x08
	.zero		1


	//   ....[2]....
        /*068c*/ 	.word	0x00000280
        /*0690*/ 	.word	0x000000ff
        /*0694*/ 	.word	0x0002a830
        /*0698*/ 	.short	0x0100
        /*069a*/ 	.byte	0x08
	.zero		1


	//   ....[3]....
        /*069c*/ 	.word	0x00000290
        /*06a0*/ 	.word	0x000000ff
        /*06a4*/ 	.word	0x0002a840
        /*06a8*/ 	.short	0x0100
        /*06aa*/ 	.byte	0x08
	.zero		1


	//   ....[4]....
        /*06ac*/ 	.word	0x000002a0
        /*06b0*/ 	.word	0x000000ff
        /*06b4*/ 	.word	0x0002a838
        /*06b8*/ 	.short	0x0100
        /*06ba*/ 	.byte	0x08
	.zero		1


	//   ....[5]....
        /*06bc*/ 	.word	0x000002b0
        /*06c0*/ 	.word	0x000000ff
        /*06c4*/ 	.word	0x0002a848
        /*06c8*/ 	.short	0x0100
        /*06ca*/ 	.byte	0x08
	.zero		1


	//   ....[6]....
        /*06cc*/ 	.word	0x000003e0
        /*06d0*/ 	.word	0x000000ff
        /*06d4*/ 	.word	0x0002a850
        /*06d8*/ 	.short	0x0100
        /*06da*/ 	.byte	0x08
	.zero		1


	//   ....[7]....
        /*06dc*/ 	.word	0x000003f0
        /*06e0*/ 	.word	0x000000ff
        /*06e4*/ 	.word	0x0002a860
        /*06e8*/ 	.short	0x0100
        /*06ea*/ 	.byte	0x08
	.zero		1


	//   ....[8]....
        /*06ec*/ 	.word	0x00000400
        /*06f0*/ 	.word	0x000000ff
        /*06f4*/ 	.word	0x0002a858
        /*06f8*/ 	.short	0x0100
        /*06fa*/ 	.byte	0x08
	.zero		1


	//   ....[9]....
        /*06fc*/ 	.word	0x00000410
        /*0700*/ 	.word	0x000000ff
        /*0704*/ 	.word	0x0002a868
        /*0708*/ 	.short	0x0100
        /*070a*/ 	.byte	0x08
	.zero		1


	//   ....[10]....
        /*070c*/ 	.word	0x00000500
        /*0710*/ 	.word	0x000000ff
        /*0714*/ 	.word	0x0002a870
        /*0718*/ 	.short	0x0100
        /*071a*/ 	.byte	0x06
	.zero		1


	//   ....[11]....
        /*071c*/ 	.word	0x00000510
        /*0720*/ 	.word	0x000000ff
        /*0724*/ 	.word	0x0002a880
        /*0728*/ 	.short	0x0100
        /*072a*/ 	.byte	0x06
	.zero		1


	//   ....[12]....
        /*072c*/ 	.word	0x00000520
        /*0730*/ 	.word	0x000000ff
        /*0734*/ 	.word	0x0002a878
        /*0738*/ 	.short	0x0100
        /*073a*/ 	.byte	0x06
	.zero		1


	//   ....[13]....
        /*073c*/ 	.word	0x00000530
        /*0740*/ 	.word	0x000000ff
        /*0744*/ 	.word	0x0002a888
        /*0748*/ 	.short	0x0100
        /*074a*/ 	.byte	0x06
	.zero		1


	//   ....[14]....
        /*074c*/ 	.word	0x00000660
        /*0750*/ 	.word	0x000000ff
        /*0754*/ 	.word	0x0002a890
        /*0758*/ 	.short	0x0100
        /*075a*/ 	.byte	0x08
	.zero		1


	//   ....[15]....
        /*075c*/ 	.word	0x00000670
        /*0760*/ 	.word	0x000000ff
        /*0764*/ 	.word	0x0002a8a0
        /*0768*/ 	.short	0x0100
        /*076a*/ 	.byte	0x08
	.zero		1


	//   ....[16]....
        /*076c*/ 	.word	0x00000680
        /*0770*/ 	.word	0x000000ff
        /*0774*/ 	.word	0x0002a898
        /*0778*/ 	.short	0x0100
        /*077a*/ 	.byte	0x08
	.zero		1


	//   ....[17]....
        /*077c*/ 	.word	0x00000690
        /*0780*/ 	.word	0x000000ff
        /*0784*/ 	.word	0x0002a8a8
        /*0788*/ 	.short	0x0100
        /*078a*/ 	.byte	0x08
	.zero		1


	//   ....[18]....
        /*078c*/ 	.word	0x000007d0
        /*0790*/ 	.word	0x000000ff
        /*0794*/ 	.word	0x0002a8b0
        /*0798*/ 	.short	0x0100
        /*079a*/ 	.byte	0x08
	.zero		1


	//   ....[19]....
        /*079c*/ 	.word	0x000007e0
        /*07a0*/ 	.word	0x000000ff
        /*07a4*/ 	.word	0x0002a8c0
        /*07a8*/ 	.short	0x0100
        /*07aa*/ 	.byte	0x08
	.zero		1


	//   ....[20]....
        /*07ac*/ 	.word	0x000007f0
        /*07b0*/ 	.word	0x000000ff
        /*07b4*/ 	.word	0x0002a8b8
        /*07b8*/ 	.short	0x0100
        /*07ba*/ 	.byte	0x08
	.zero		1


	//   ....[21]....
        /*07bc*/ 	.word	0x00000800
        /*07c0*/ 	.word	0x000000ff
        /*07c4*/ 	.word	0x0002a8c8
        /*07c8*/ 	.short	0x0100
        /*07ca*/ 	.byte	0x08
	.zero		1


	//   ....[22]....
        /*07cc*/ 	.word	0x00001630
        /*07d0*/ 	.word	0x000000ff
        /*07d4*/ 	.word	0x0002a800
        /*07d8*/ 	.short	0x010a
        /*07da*/ 	.byte	0x27
	.zero		1


	//   ....[23]....
        /*07dc*/ 	.word	0x000016c0
        /*07e0*/ 	.word	0x00000000
        /*07e4*/ 	.word	0x0002a830
        /*07e8*/ 	.short	0x010a
        /*07ea*/ 	.byte	0x3f
	.zero		1


	//   ....[24]....
        /*07ec*/ 	.word	0x00001700
        /*07f0*/ 	.word	0x00000000
        /*07f4*/ 	.word	0x0002a830
        /*07f8*/ 	.short	0x010a
        /*07fa*/ 	.byte	0x3f
	.zero		1


	//   ....[25]....
        /*07fc*/ 	.word	0x00002aa0
        /*0800*/ 	.word	0x000000ff
        /*0804*/ 	.word	0x00000000
        /*0808*/ 	.short	0x0101
        /*080a*/ 	.byte	0x04
	.zero		1


	//   ....[26]....
        /*080c*/ 	.word	0x00003720
        /*0810*/ 	.word	0x000000ff
        /*0814*/ 	.word	0x0002a830
        /*0818*/ 	.short	0x010a
        /*081a*/ 	.byte	0x06
	.zero		1


	//   ....[27]....
        /*081c*/ 	.word	0x00003760
        /*0820*/ 	.word	0x000000ff
        /*0824*/ 	.word	0x0002a830
        /*0828*/ 	.short	0x010a
        /*082a*/ 	.byte	0x06
	.zero		1


	//   ....[28]....
        /*082c*/ 	.word	0x00003fe0
        /*0830*/ 	.word	0x000000ff
        /*0834*/ 	.word	0x0002a850
        /*0838*/ 	.short	0x010a
        /*083a*/ 	.byte	0x05
	.zero		1


	//   ....[29]....
        /*083c*/ 	.word	0x00004020
        /*0840*/ 	.word	0x000000ff
        /*0844*/ 	.word	0x0002a850
        /*0848*/ 	.short	0x010a
        /*084a*/ 	.byte	0x05
	.zero		1


	//   ....[30]....
        /*084c*/ 	.word	0x00004430
        /*0850*/ 	.word	0x000000ff
        /*0854*/ 	.word	0x00000000
        /*0858*/ 	.short	0x0101
        /*085a*/ 	.byte	0x06
	.zero		1


	//   ....[31]....
        /*085c*/ 	.word	0x000058e0
        /*0860*/ 	.word	0x000000ff
        /*0864*/ 	.word	0x00000000
        /*0868*/ 	.short	0x0101
        /*086a*/ 	.byte	0x05
	.zero		1


	//   ....[32]....
        /*086c*/ 	.word	0x00005ab0
        /*0870*/ 	.word	0x000000ff
        /*0874*/ 	.word	0x0002a830
        /*0878*/ 	.short	0x010a
        /*087a*/ 	.byte	0x05
	.zero		1


	//   ....[33]....
        /*087c*/ 	.word	0x00005af0
        /*0880*/ 	.word	0x000000ff
        /*0884*/ 	.word	0x0002a830
        /*0888*/ 	.short	0x010a
        /*088a*/ 	.byte	0x05
	.zero		1


	//   ....[34]....
        /*088c*/ 	.word	0x00006370
        /*0890*/ 	.word	0x000000ff
        /*0894*/ 	.word	0x0002a850
        /*0898*/ 	.short	0x010a
        /*089a*/ 	.byte	0x05
	.zero		1


	//   ....[35]....
        /*089c*/ 	.word	0x000063b0
        /*08a0*/ 	.word	0x000000ff
        /*08a4*/ 	.word	0x0002a850
        /*08a8*/ 	.short	0x010a
        /*08aa*/ 	.byte	0x05
	.zero		1


	//   ....[36]....
        /*08ac*/ 	.word	0x000067d0
        /*08b0*/ 	.word	0x000000ff
        /*08b4*/ 	.word	0x00000000
        /*08b8*/ 	.short	0x0101
        /*08ba*/ 	.byte	0x04
	.zero		1


	//   ....[37]....
        /*08bc*/ 	.word	0x00007560
        /*08c0*/ 	.word	0x000000ff
        /*08c4*/ 	.word	0x00000000
        /*08c8*/ 	.short	0x0101
        /*08ca*/ 	.byte	0x05
	.zero		1


	//   ....[38]....
        /*08cc*/ 	.word	0x00007a80
        /*08d0*/ 	.word	0x000000ff
        /*08d4*/ 	.word	0x0002a850
        /*08d8*/ 	.short	0x010a
        /*08da*/ 	.byte	0x05
	.zero		1


	//   ....[39]....
        /*08dc*/ 	.word	0x00007ac0
        /*08e0*/ 	.word	0x000000ff
        /*08e4*/ 	.word	0x0002a850
        /*08e8*/ 	.short	0x010a
        /*08ea*/ 	.byte	0x05
	.zero		1


	//   ....[40]....
        /*08ec*/ 	.word	0x000080d0
        /*08f0*/ 	.word	0x000000ff
        /*08f4*/ 	.word	0x00000000
        /*08f8*/ 	.short	0x0101
        /*08fa*/ 	.byte	0x04
	.zero		1


	//   ....[41]....
        /*08fc*/ 	.word	0x000092c0
        /*0900*/ 	.word	0x00000025
        /*0904*/ 	.word	0x00000000
        /*0908*/ 	.short	0x0101
        /*090a*/ 	.byte	0x3f
	.zero		1


	//   ....[42]....
        /*090c*/ 	.word	0x0000b2e0
        /*0910*/ 	.word	0x00000000
        /*0914*/ 	.word	0x0002a840
        /*0918*/ 	.short	0x010a
        /*091a*/ 	.byte	0x3f
	.zero		1


	//   ....[43]....
        /*091c*/ 	.word	0x0000b8f0
        /*0920*/ 	.word	0x00000000
        /*0924*/ 	.word	0x0002a830
        /*0928*/ 	.short	0x0107
        /*092a*/ 	.byte	0x3f
	.zero		1


	//   ....[44]....
        /*092c*/ 	.word	0x0000b9a0
        /*0930*/ 	.word	0x00000000
        /*0934*/ 	.word	0x0002a830
        /*0938*/ 	.short	0x0101
        /*093a*/ 	.byte	0x3f
	.zero		1


	//   ....[45]....
        /*093c*/ 	.word	0x0000c3f0
        /*0940*/ 	.word	0x00000011
        /*0944*/ 	.word	0x0002a800
        /*0948*/ 	.short	0x0107
        /*094a*/ 	.byte	0x3f
	.zero		1


	//   ....[46]....
        /*094c*/ 	.word	0x0000c4e0
        /*0950*/ 	.word	0x00000011
        /*0954*/ 	.word	0x0002a800
        /*0958*/ 	.short	0x0101
        /*095a*/ 	.byte	0x3f
	.zero		1


	//   ....[47]....
        /*095c*/ 	.word	0x0000c500
        /*0960*/ 	.word	0x00000011
        /*0964*/ 	.word	0x0002a820
        /*0968*/ 	.short	0x010a
        /*096a*/ 	.byte	0x3f
	.zero		1


	//   ....[48]....
        /*096c*/ 	.word	0x0000c850
        /*0970*/ 	.word	0x00000006
        /*0974*/ 	.word	0x0002a840
        /*0978*/ 	.short	0x010a
        /*097a*/ 	.byte	0x3f
	.zero		1


	//   ....[49]....
        /*097c*/ 	.word	0x0000cd20
        /*0980*/ 	.word	0x00000006
        /*0984*/ 	.word	0x0002a830
        /*0988*/ 	.short	0x0107
        /*098a*/ 	.byte	0x3f
	.zero		1


	//   ....[50]....
        /*098c*/ 	.word	0x0000cdd0
        /*0990*/ 	.word	0x00000006
        /*0994*/ 	.word	0x0002a830
        /*0998*/ 	.short	0x0101
        /*099a*/ 	.byte	0x3f
	.zero		1


	//   ....[51]....
        /*099c*/ 	.word	0x0000ce30
        /*09a0*/ 	.word	0x00000006
        /*09a4*/ 	.word	0x0002a860
        /*09a8*/ 	.short	0x010a
        /*09aa*/ 	.byte	0x3f
	.zero		1


	//   ....[52]....
        /*09ac*/ 	.word	0x0000d260
        /*09b0*/ 	.word	0x00000006
        /*09b4*/ 	.word	0x0002a850
        /*09b8*/ 	.short	0x0107
        /*09ba*/ 	.byte	0x3f
	.zero		1


	//   ....[53]....
        /*09bc*/ 	.word	0x0000d3a0
        /*09c0*/ 	.word	0x00000006
        /*09c4*/ 	.word	0x0002a850
        /*09c8*/ 	.short	0x0101
        /*09ca*/ 	.byte	0x3f
	.zero		1


	//   ....[54]....
        /*09cc*/ 	.word	0x0000d620
        /*09d0*/ 	.word	0x00000004
        /*09d4*/ 	.word	0x0002a860
        /*09d8*/ 	.short	0x010a
        /*09da*/ 	.byte	0x3f
	.zero		1


	//   ....[55]....
        /*09dc*/ 	.word	0x0000da20
        /*09e0*/ 	.word	0x00000004
        /*09e4*/ 	.word	0x0002a850
        /*09e8*/ 	.short	0x0107
        /*09ea*/ 	.byte	0x3f
	.zero		1


	//   ....[56]....
        /*09ec*/ 	.word	0x0000dad0
        /*09f0*/ 	.word	0x00000004
        /*09f4*/ 	.word	0x0002a850
        /*09f8*/ 	.short	0x0101
        /*09fa*/ 	.byte	0x3f
	.zero		1


	//   ....[57]....
        /*09fc*/ 	.word	0x0000dd70
        /*0a00*/ 	.word	0x00000004
        /*0a04*/ 	.word	0x0002a820
        /*0a08*/ 	.short	0x010a
        /*0a0a*/ 	.byte	0x3f
	.zero		1


	//   ....[58]....
        /*0a0c*/ 	.word	0x0000df10
        /*0a10*/ 	.word	0x00000005
        /*0a14*/ 	.word	0x0002a840
        /*0a18*/ 	.short	0x010a
        /*0a1a*/ 	.byte	0x3f
	.zero		1


	//   ....[59]....
        /*0a1c*/ 	.word	0x0000dfb0
        /*0a20*/ 	.word	0x00000017
        /*0a24*/ 	.word	0x0002a840
        /*0a28*/ 	.short	0x010a
        /*0a2a*/ 	.byte	0x3f
	.zero		1


	//   ....[60]....
        /*0a2c*/ 	.word	0x0000dff0
        /*0a30*/ 	.word	0x00000005
        /*0a34*/ 	.word	0x0002a860
        /*0a38*/ 	.short	0x010a
        /*0a3a*/ 	.byte	0x3f
	.zero		1


	//   ....[61]....
        /*0a3c*/ 	.word	0x0000e030
        /*0a40*/ 	.word	0x00000017
        /*0a44*/ 	.word	0x0002a860
        /*0a48*/ 	.short	0x010a
        /*0a4a*/ 	.byte	0x3f
	.zero		1


	//   ....[62]....
        /*0a4c*/ 	.word	0x0000e0a0
        /*0a50*/ 	.word	0x00000003
        /*0a54*/ 	.word	0x0002a800
        /*0a58*/ 	.short	0x010a
        /*0a5a*/ 	.byte	0x3f
	.zero		1


	//   ....[63]....
        /*0a5c*/ 	.word	0x0000e0f0
        /*0a60*/ 	.word	0x00000000
        /*0a64*/ 	.word	0x0002a830
        /*0a68*/ 	.short	0x010a
        /*0a6a*/ 	.byte	0x3f
	.zero		1


	//   ....[64]....
        /*0a6c*/ 	.word	0x0000e150
        /*0a70*/ 	.word	0x00000003
        /*0a74*/ 	.word	0x0002a830
        /*0a78*/ 	.short	0x010a
        /*0a7a*/ 	.byte	0x3f
	.zero		1


	//   ....[65]....
        /*0a7c*/ 	.word	0x0000e1b0
        /*0a80*/ 	.word	0x00000003
        /*0a84*/ 	.word	0x0002a850
        /*0a88*/ 	.short	0x010a
        /*0a8a*/ 	.byte	0x3f
	.zero		1


	//   ....[66]....
        /*0a8c*/ 	.word	0x0000e210
        /*0a90*/ 	.word	0x00000003
        /*0a94*/ 	.word	0x0002a830
        /*0a98*/ 	.short	0x010a
        /*0a9a*/ 	.byte	0x3f
	.zero		1


	//   ....[67]....
        /*0a9c*/ 	.word	0x0000e270
        /*0aa0*/ 	.word	0x00000003
        /*0aa4*/ 	.word	0x0002a850
        /*0aa8*/ 	.short	0x010a
        /*0aaa*/ 	.byte	0x3f
	.zero		1


	//   ....[68]....
        /*0aac*/ 	.word	0x0000e2d0
        /*0ab0*/ 	.word	0x00000007
        /*0ab4*/ 	.word	0x0002a850
        /*0ab8*/ 	.short	0x010a
        /*0aba*/ 	.byte	0x3f
	.zero		1


	//   ....[69]....
        /*0abc*/ 	.word	0x0000e3d0
        /*0ac0*/ 	.word	0x00000000
        /*0ac4*/ 	.word	0x0002a840
        /*0ac8*/ 	.short	0x010a
        /*0aca*/ 	.byte	0x3f
	.zero		1


	//   ....[70]....
        /*0acc*/ 	.word	0x0000f670
        /*0ad0*/ 	.word	0x00000011
        /*0ad4*/ 	.word	0x0002a820
        /*0ad8*/ 	.short	0x010a
        /*0ada*/ 	.byte	0x3f
	.zero		1


	//   ....[71]....
        /*0adc*/ 	.word	0x0000f6c0
        /*0ae0*/ 	.word	0x00000006
        /*0ae4*/ 	.word	0x0002a840
        /*0ae8*/ 	.short	0x010a
        /*0aea*/ 	.byte	0x3f
	.zero		1


	//   ....[72]....
        /*0aec*/ 	.word	0x0000fdf0
        /*0af0*/ 	.word	0x00000006
        /*0af4*/ 	.word	0x0002a860
        /*0af8*/ 	.short	0x010a
        /*0afa*/ 	.byte	0x3f
	.zero		1


	//   ....[73]....
        /*0afc*/ 	.word	0x00010590
        /*0b00*/ 	.word	0x00000004
        /*0b04*/ 	.word	0x0002a860
        /*0b08*/ 	.short	0x010a
        /*0b0a*/ 	.byte	0x3f
	.zero		1


	//   ....[74]....
        /*0b0c*/ 	.word	0x00010ea0
        /*0b10*/ 	.word	0x00000004
        /*0b14*/ 	.word	0x0002a820
        /*0b18*/ 	.short	0x010a
        /*0b1a*/ 	.byte	0x3f
	.zero		1


	//   ....[75]....
        /*0b1c*/ 	.word	0x00011040
        /*0b20*/ 	.word	0x00000005
        /*0b24*/ 	.word	0x0002a840
        /*0b28*/ 	.short	0x010a
        /*0b2a*/ 	.byte	0x3f
	.zero		1


	//   ....[76]....
        /*0b2c*/ 	.word	0x00011090
        /*0b30*/ 	.word	0x00000017
        /*0b34*/ 	.word	0x0002a840
        /*0b38*/ 	.short	0x010a
        /*0b3a*/ 	.byte	0x3f
	.zero		1


	//   ....[77]....
        /*0b3c*/ 	.word	0x000110e0
        /*0b40*/ 	.word	0x00000005
        /*0b44*/ 	.word	0x0002a860
        /*0b48*/ 	.short	0x010a
        /*0b4a*/ 	.byte	0x3f
	.zero		1


	//----- nvinfo : EIATTR_NUM_MBARRIERS
	.align		4
.L_266:
        /*0b4c*/ 	.byte	0x03, 0x38
        /*0b4e*/ 	.short	0x0016


	//----- nvinfo : EIATTR_EXIT_INSTR_OFFSETS
	.align		4
        /*0b50*/ 	.byte	0x04, 0x1c
        /*0b52*/ 	.short	(.L_268 - .L_267)


	//   ....[0]....
.L_267:
        /*0b54*/ 	.word	0x00000950


	//   ....[1]....
        /*0b58*/ 	.word	0x00009f90


	//   ....[2]....
        /*0b5c*/ 	.word	0x0000e080


	//----- nvinfo : EIATTR_MAX_THREADS
	.align		4
.L_268:
        /*0b60*/ 	.byte	0x04, 0x05
        /*0b62*/ 	.short	(.L_270 - .L_269)
.L_269:
        /*0b64*/ 	.word	0x00000180
        /*0b68*/ 	.word	0x00000001
        /*0b6c*/ 	.word	0x00000001


	//----- nvinfo : EIATTR_CRS_STACK_SIZE
	.align		4
.L_270:
        /*0b70*/ 	.byte	0x04, 0x1e
        /*0b72*/ 	.short	(.L_272 - .L_271)
.L_271:
        /*0b74*/ 	.word	0x00000000


	//----- nvinfo : EIATTR_CBANK_PARAM_SIZE
	.align		4
.L_272:
        /*0b78*/ 	.byte	0x03, 0x19
        /*0b7a*/ 	.short	0x0af0


	//----- nvinfo : EIATTR_PARAM_CBANK
	.align		4
        /*0b7c*/ 	.byte	0x04, 0x0a
        /*0b7e*/ 	.short	(.L_274 - .L_273)
	.align		4
.L_273:
        /*0b80*/ 	.word	index@(.nv.constant0._ZN7cutlass13device_kernelIN5flash11enable_sm90INS1_16FlashAttnFwdSm90INS1_25CollectiveMainloopFwdSm90ILi2EN4cute5tupleIJNS5_1CILi1EEES8_S8_EEENS6_IJNS7_ILi128EEENS7_ILi96EEENS7_ILi192EEEEEELi128ENS_10bfloat16_tEfNS_4arch4Sm90ELb1ELb0ELb0ELb0ELb1ELb0ELb0ELb1ELb1ELb1ELb0ELb0EEENS1_21CollectiveEpilogueFwdINS6_IJSA_SA_SB_EEES9_SE_SG_Li256ELb0ELb1ELb0ELb0EEENS1_30DynamicPersistentTileSchedulerILi256ELi128ELb0ELb1ELb1EEEEEEEEEvNT_6ParamsE)
        /*0b84*/ 	.short	0x0210
        /*0b86*/ 	.short	0x0af0


	//----- nvinfo : EIATTR_SW_WAR
	.align		4
.L_274:
        /*0b88*/ 	.byte	0x04, 0x36
        /*0b8a*/ 	.short	(.L_276 - .L_275)
.L_275:
        /*0b8c*/ 	.word	0x00000008
.L_276:


//--------------------- .nv.info._ZN7cutlass13device_kernelIN5flash11enable_sm90INS1_16FlashAttnFwdSm90INS1_25CollectiveMainloopFwdSm90ILi2EN4cute5tupleIJNS5_1CILi1EEES8_S8_EEENS6_IJNS7_ILi128EEENS7_ILi96EEENS7_ILi192EEEEEELi128ENS_10bfloat16_tEfNS_4arch4Sm90ELb1ELb0ELb0ELb1ELb1ELb0ELb0ELb1ELb1ELb1ELb0ELb0EEENS1_21CollectiveEpilogueFwdINS6_IJSA_SA_SB_EEES9_SE_SG_Li256ELb1ELb1ELb0ELb0EEENS1_36VarlenDynamicPersistentTileSchedulerILi128ELi96ELi256ELi128ELb0ELb1ELb1ELb1ELb1ELb1EEEEEEEEEvNT_6ParamsE --------------------------
	.section	.nv.info._ZN7cutlass13device_kernelIN5flash11enable_sm90INS1_16FlashAttnFwdSm90INS1_25CollectiveMainloopFwdSm90ILi2EN4cute5tupleIJNS5_1CILi1EEES8_S8_EEENS6_IJNS7_ILi128EEENS7_ILi96EEENS7_ILi192EEEEEELi128ENS_10bfloat16_tEfNS_4arch4Sm90ELb1ELb0ELb0ELb1ELb1ELb0ELb0ELb1ELb1ELb1ELb0ELb0EEENS1_21CollectiveEpilogueFwdINS6_IJSA_SA_SB_EEES9_SE_SG_Li256ELb1ELb1ELb0ELb0EEENS1_36VarlenDynamicPersistentTileSchedulerILi128ELi96ELi256ELi128ELb0ELb1ELb1ELb1ELb1ELb1EEEEEEEEEvNT_6ParamsE,"",@"SHT_CUDA_INFO"
	.sectionflags	@""
	.align	4


	//----- nvinfo : EIATTR_CUDA_API_VERSION
	.align		4
        /*0000*/ 	.byte	0x04, 0x37
        /*0002*/ 	.short	(.L_278 - .L_277)
.L_277:
        /*0004*/ 	.word	0x00000082


	//----- nvinfo : EIATTR_KPARAM_INFO
	.align		4
.L_278:
        /*0008*/ 	.byte	0x04, 0x17
        /*000a*/ 	.short	(.L_280 - .L_279)
.L_279:
        /*000c*/ 	.word	0x00000000
        /*0010*/ 	.short	0x0000
        /*0012*/ 	.short	0x0070
        /*0014*/ 	.byte	0x00, 0xf0, 0x01, 0x2a


	//----- nvinfo : EIATTR_SPARSE_MMA_MASK
	.align		4
.L_280:
        /*0018*/ 	.byte	0x03, 0x50
        /*001a*/ 	.short	0x0000


	//----- nvinfo : EIATTR_MAXREG_COUNT
	.align		4
        /*001c*/ 	.byte	0x03, 0x1b
        /*001e*/ 	.short	0x00a8


	//----- nvinfo : EIATTR_NUM_BARRIERS
	.align		4
        /*0020*/ 	.byte	0x02, 0x4c
        /*0022*/ 	.byte	0x09
	.zero		1


	//----- nvinfo : EIATTR_EXTERNS
	.align		4
        /*0024*/ 	.byte	0x04, 0x0f
        /*0026*/ 	.short	(.L_282 - .L_281)


	//   ....[0]....
	.align		4
.L_281:
        /*0028*/ 	.word	index@(__assertfail)


	//----- nvinfo : EIATTR_ANNOTATIONS
	.align		4
.L_282:
        /*002c*/ 	.byte	0x04, 0x55
        /*002e*/ 	.short	(.L_284 - .L_283)


	//   ....[0]....
.L_283:
        /* <DEDUP_REMOVED lines=13> */


	//----- nvinfo : EIATTR_MERCURY_ISA_VERSION
	.align		4
.L_284:
        /*00f0*/ 	.byte	0x03, 0x5f
        /*00f2*/ 	.short	0x0101


	//----- nvinfo : EIATTR_UNUSED_LOAD_BYTE_OFFSET
	.align		4
        /*00f4*/ 	.byte	0x04, 0x44
        /*00f6*/ 	.short	(.L_286 - .L_285)


	//   ....[0]....
.L_285:
        /*00f8*/ 	.word	0x00000950
        /*00fc*/ 	.word	0x0000fff0


	//   ....[1]....
        /*0100*/ 	.word	0x00008390
        /*0104*/ 	.word	0x0000fff0


	//----- nvinfo : EIATTR_INT_WARP_WIDE_INSTR_OFFSETS
	.align		4
.L_286:
        /*0108*/ 	.byte	0x04, 0x31
        /*010a*/ 	.short	(.L_288 - .L_287)


	//   ....[0]....
.L_287:
        /*010c*/ 	.word	0x000000c0


	//   ....[1]....
        /*0110*/ 	.word	0x000000d0


	//   ....[2]....
        /*0114*/ 	.word	0x00000170


	//   ....[3]....
        /*0118*/ 	.word	0x0000b600


	//   ....[4]....
        /*011c*/ 	.word	0x0000b690


	//   ....[5]....
        /*0120*/ 	.word	0x0000e570


	//   ....[6]....
        /*0124*/ 	.word	0x0000e600


	//----- nvinfo : EIATTR_COOP_GROUP_MASK_REGIDS
	.align		4
.L_288:
        /*0128*/ 	.byte	0x04, 0x29
        /*012a*/ 	.short	(.L_290 - .L_289)


	//   ....[0]....
.L_289:
        /*012c*/ 	.word	0xffffffff


	//   ....[1]....
        /*0130*/ 	.word	0xffffffff


	//   ....[2]....
        /*0134*/ 	.word	0xffffffff


	//   ....[3]....
        /*0138*/ 	.word	0xffffffff


	//   ....[4]....
        /*013c*/ 	.word	0xffffffff


	//   ....[5]....
        /*0140*/ 	.word	0xffffffff


	//   ....[6]....
        /*0144*/ 	.word	0xffffffff


	//   ....[7]....
        /*0148*/ 	.word	0xffffffff


	//   ....[8]....
        /*014c*/ 	.word	0xffffffff


	//   ....[9]....
        /*0150*/ 	.word	0xffffffff


	//   ....[10]....
        /*0154*/ 	.word	0xffffffff


	//   ....[11]....
        /*0158*/ 	.word	0xffffffff


	//   ....[12]....
        /*015c*/ 	.word	0xffffffff


	//   ....[13]....
        /*0160*/ 	.word	0xffffffff


	//   ....[14]....
        /*0164*/ 	.word	0xffffffff


	//   ....[15]....
        /*0168*/ 	.word	0xffffffff


	//   ....[16]....
        /*016c*/ 	.word	0xffffffff


	//   ....[17]....
        /*0170*/ 	.word	0xffffffff


	//   ....[18]....
        /*0174*/ 	.word	0xffffffff


	//   ....[19]....
        /*0178*/ 	.word	0xffffffff


	//   ....[20]....
        /*017c*/ 	.word	0xffffffff


	//   ....[21]....
        /*0180*/ 	.word	0xffffffff


	//   ....[22]....
        /*0184*/ 	.word	0xffffffff


	//   ....[23]....
        /*0188*/ 	.word	0xffffffff


	//   ....[24]....
        /*018c*/ 	.word	0xffffffff


	//   ....[25]....
        /*0190*/ 	.word	0xffffffff


	//   ....[26]....
        /*0194*/ 	.word	0xffffffff


	//   ....[27]....
        /*0198*/ 	.word	0xffffffff


	//   ....[28]....
        /*019c*/ 	.word	0xffffffff


	//   ....[29]....
        /*01a0*/ 	.word	0xffffffff


	//   ....[30]....
        /*01a4*/ 	.word	0xffffffff


	//   ....[31]....
        /*01a8*/ 	.word	0xffffffff


	//   ....[32]....
        /*01ac*/ 	.word	0xffffffff


	//   ....[33]....
        /*01b0*/ 	.word	0xffffffff


	//   ....[34]....
        /*01b4*/ 	.word	0xffffffff


	//   ....[35]....
        /*01b8*/ 	.word	0xffffffff


	//   ....[36]....
        /*01bc*/ 	.word	0xffffffff


	//   ....[37]....
        /*01c0*/ 	.word	0xffffffff


	//   ....[38]....
        /*01c4*/ 	.word	0xffffffff


	//   ....[39]....
        /*01c8*/ 	.word	0xffffffff


	//   ....[40]....
        /*01cc*/ 	.word	0xffffffff


	//   ....[41]....
        /*01d0*/ 	.word	0xffffffff


	//   ....[42]....
        /*01d4*/ 	.word	0xffffffff


	//   ....[43]....
        /*01d8*/ 	.word	0xffffffff


	//   ....[44]....
        /*01dc*/ 	.word	0xffffffff


	//   ....[45]....
        /*01e0*/ 	.word	0xffffffff


	//   ....[46]....
        /*01e4*/ 	.word	0xffffffff


	//   ....[47]....
        /*01e8*/ 	.word	0xffffffff


	//   ....[48]....
        /*01ec*/ 	.word	0xffffffff


	//   ....[49]....
        /*01f0*/ 	.word	0xffffffff


	//   ....[50]....
        /*01f4*/ 	.word	0xffffffff


	//   ....[51]....
        /*01f8*/ 	.word	0xffffffff


	//   ....[52]....
        /*01fc*/ 	.word	0xffffffff


	//   ....[53]....
        /*0200*/ 	.word	0xffffffff


	//   ....[54]....
        /*0204*/ 	.word	0xffffffff


	//   ....[55]....
        /*0208*/ 	.word	0xffffffff


	//   ....[56]....
        /*020c*/ 	.word	0xffffffff


	//   ....[57]....
        /*0210*/ 	.word	0xffffffff


	//   ....[58]....
        /*0214*/ 	.word	0xffffffff


	//   ....[59]....
        /*0218*/ 	.word	0xffffffff


	//   ....[60]....
        /*021c*/ 	.word	0xffffffff


	//   ....[61]....
        /*0220*/ 	.word	0xffffffff


	//   ....[62]....
        /*0224*/ 	.word	0xffffffff


	//   ....[63]....
        /*0228*/ 	.word	0xffffffff


	//   ....[64]....
        /*022c*/ 	.word	0xffffffff


	//   ....[65]....
        /*0230*/ 	.word	0xffffffff


	//   ....[66]....
        /*0234*/ 	.word	0xffffffff


	//   ....[67]....
        /*0238*/ 	.word	0xffffffff


	//   ....[68]....
        /*023c*/ 	.word	0xffffffff


	//   ....[69]....
        /*0240*/ 	.word	0xffffffff


	//   ....[70]....
        /*0244*/ 	.word	0xffffffff


	//   ....[71]....
        /*0248*/ 	.word	0xffffffff


	//   ....[72]....
        /*024c*/ 	.word	0xffffffff


	//   ....[73]....
        /*0250*/ 	.word	0xffffffff


	//   ....[74]....
        /*0254*/ 	.word	0xffffffff


	//   ....[75]....
        /*0258*/ 	.word	0xffffffff


	//   ....[76]....
        /*025c*/ 	.word	0xffffffff


	//   ....[77]....
        /*0260*/ 	.word	0xffffffff


	//   ....[78]....
        /*0264*/ 	.word	0xffffffff


	//   ....[79]....
        /*0268*/ 	.word	0xffffffff


	//   ....[80]....
        /*026c*/ 	.word	0xffffffff


	//   ....[81]....
        /*0270*/ 	.word	0xffffffff


	//   ....[82]....
        /*0274*/ 	.word	0xffffffff


	//   ....[83]....
        /*0278*/ 	.word	0xffffffff


	//   ....[84]....
        /*027c*/ 	.word	0xffffffff


	//   ....[85]....
        /*0280*/ 	.word	0xffffffff


	//   ....[86]....
        /*0284*/ 	.word	0xffffffff


	//   ....[87]....
        /*0288*/ 	.word	0xffffffff


	//   ....[88]....
        /*028c*/ 	.word	0xffffffff


	//   ....[89]....
        /*0290*/ 	.word	0xffffffff


	//   ....[90]....
        /*0294*/ 	.word	0xffffffff


	//   ....[91]....
        /*0298*/ 	.word	0xffffffff


	//   ....[92]....
        /*029c*/ 	.word	0xffffffff


	//   ....[93]....
        /*02a0*/ 	.word	0xffffffff


	//   ....[94]....
        /*02a4*/ 	.word	0xffffffff


	//   ....[95]....
        /*02a8*/ 	.word	0xffffffff


	//   ....[96]....
        /*02ac*/ 	.word	0xffffffff


	//   ....[97]....
        /*02b0*/ 	.word	0xffffffff


	//   ....[98]....
        /*02b4*/ 	.word	0xffffffff


	//   ....[99]....
        /*02b8*/ 	.word	0xffffffff


	//   ....[100]....
        /*02bc*/ 	.word	0xffffffff


	//   ....[101]....
        /*02c0*/ 	.word	0xffffffff


	//   ....[102]....
        /*02c4*/ 	.word	0xffffffff


	//   ....[103]....
        /*02c8*/ 	.word	0xffffffff


	//   ....[104]....
        /*02cc*/ 	.word	0xffffffff


	//   ....[105]....
        /*02d0*/ 	.word	0xffffffff


	//   ....[106]....
        /*02d4*/ 	.word	0xffffffff


	//   ....[107]....
        /*02d8*/ 	.word	0xffffffff


	//   ....[108]....
        /*02dc*/ 	.word	0xffffffff


	//   ....[109]....
        /*02e0*/ 	.word	0xffffffff


	//   ....[110]....
        /*02e4*/ 	.word	0xffffffff


	//   ....[111]....
        /*02e8*/ 	.word	0xffffffff


	//   ....[112]....
        /*02ec*/ 	.word	0xffffffff


	//   ....[113]....
        /*02f0*/ 	.word	0xffffffff


	//   ....[114]....
        /*02f4*/ 	.word	0xffffffff


	//   ....[115]....
        /*02f8*/ 	.word	0xffffffff


	//   ....[116]....
        /*02fc*/ 	.word	0xffffffff


	//   ....[117]....
        /*0300*/ 	.word	0xffffffff


	//   ....[118]....
        /*0304*/ 	.word	0xffffffff


	//   ....[119]....
        /*0308*/ 	.word	0xffffffff


	//   ....[120]....
        /*030c*/ 	.word	0xffffffff


	//   ....[121]....
        /*0310*/ 	.word	0xffffffff


	//   ....[122]....
        /*0314*/ 	.word	0xffffffff


	//   ....[123]....
        /*0318*/ 	.word	0xffffffff


	//   ....[124]....
        /*031c*/ 	.word	0xffffffff


	//   ....[125]....
        /*0320*/ 	.word	0xffffffff


	//   ....[126]....
        /*0324*/ 	.word	0xffffffff


	//   ....[127]....
        /*0328*/ 	.word	0xffffffff


	//   ....[128]....
        /*032c*/ 	.word	0xffffffff


	//   ....[129]....
        /*0330*/ 	.word	0xffffffff


	//   ....[130]....
        /*0334*/ 	.word	0xffffffff


	//   ....[131]....
        /*0338*/ 	.word	0xffffffff


	//   ....[132]....
        /*033c*/ 	.word	0xffffffff


	//   ....[133]....
        /*0340*/ 	.word	0xffffffff


	//   ....[134]....
        /*0344*/ 	.word	0xffffffff


	//   ....[135]....
        /*0348*/ 	.word	0xffffffff


	//   ....[136]....
        /*034c*/ 	.word	0xffffffff


	//   ....[137]....
        /*0350*/ 	.word	0xffffffff


	//   ....[138]....
        /*0354*/ 	.word	0xffffffff


	//   ....[139]....
        /*0358*/ 	.word	0xffffffff


	//   ....[140]....
        /*035c*/ 	.word	0xffffffff


	//   ....[141]....
        /*0360*/ 	.word	0xffffffff


	//   ....[142]....
        /*0364*/ 	.word	0xffffffff


	//   ....[143]....
        /*0368*/ 	.word	0xffffffff


	//   ....[144]....
        /*036c*/ 	.word	0xffffffff


	//   ....[145]....
        /*0370*/ 	.word	0x0500000f


	//   ....[146]....
        /*0374*/ 	.word	0x0500000f


	//   ....[147]....
        /*0378*/ 	.word	0x0500000f


	//   ....[148]....
        /*037c*/ 	.word	0x0500000f


	//   ....[149]....
        /*0380*/ 	.word	0x0500000f


	//   ....[150]....
        /*0384*/ 	.word	0x0500000f


	//   ....[151]....
        /*0388*/ 	.word	0x0500000f


	//   ....[152]....
        /*038c*/ 	.word	0x0500000f


	//   ....[153]....
        /*0390*/ 	.word	0x0500000f


	//   ....[154]....
        /*0394*/ 	.word	0x0500000f


	//   ....[155]....
        /*0398*/ 	.word	0x0500000f


	//   ....[156]....
        /*039c*/ 	.word	0x0500000f


	//   ....[157]....
        /*03a0*/ 	.word	0x0500000f


	//   ....[158]....
        /*03a4*/ 	.word	0x0500000f


	//   ....[159]....
        /*03a8*/ 	.word	0x0500000f


	//   ....[160]....
        /*03ac*/ 	.word	0x0500000f


	//   ....[161]....
        /*03b0*/ 	.word	0x0500000f


	//   ....[162]....
        /*03b4*/ 	.word	0x0500000f


	//   ....[163]....
        /*03b8*/ 	.word	0x0500000f


	//   ....[164]....
        /*03bc*/ 	.word	0x0500000f


	//   ....[165]....
        /*03c0*/ 	.word	0x0500000f


	//   ....[166]....
        /*03c4*/ 	.word	0x0500000f


	//   ....[167]....
        /*03c8*/ 	.word	0x0500000f


	//   ....[168]....
        /*03cc*/ 	.word	0x0500000f


	//   ....[169]....
        /*03d0*/ 	.word	0x0500000f


	//   ....[170]....
        /*03d4*/ 	.word	0x0500000f


	//   ....[171]....
        /*03d8*/ 	.word	0x0500000f


	//   ....[172]....
        /*03dc*/ 	.word	0x0500000f


	//   ....[173]....
        /*03e0*/ 	.word	0x0500000f


	//   ....[174]....
        /*03e4*/ 	.word	0x0500000f


	//   ....[175]....
        /*03e8*/ 	.word	0x0500000f


	//   ....[176]....
        /*03ec*/ 	.word	0x0500000f


	//   ....[177]....
        /*03f0*/ 	.word	0x0500000f


	//   ....[178]....
        /*03f4*/ 	.word	0x0500000f


	//   ....[179]....
        /*03f8*/ 	.word	0x0500000f


	//   ....[180]....
        /*03fc*/ 	.word	0x0500000f


	//   ....[181]....
        /*0400*/ 	.word	0x0500000f


	//   ....[182]....
        /*0404*/ 	.word	0x0500000f


	//   ....[183]....
        /*0408*/ 	.word	0x0500000f


	//   ....[184]....
        /*040c*/ 	.word	0x0500000f


	//   ....[185]....
        /*0410*/ 	.word	0x0500000f


	//   ....[186]....
        /*0414*/ 	.word	0x0500000f


	//   ....[187]....
        /*0418*/ 	.word	0x0500000f


	//   ....[188]....
        /*041c*/ 	.word	0x0500000f


	//   ....[189]....
        /*0420*/ 	.word	0x0500000f


	//   ....[190]....
        /*0424*/ 	.word	0x0500000f


	//   ....[191]....
        /*0428*/ 	.word	0x0500000f


	//   ....[192]....
        /*042c*/ 	.word	0x0500000f


	//   ....[193]....
        /*0430*/ 	.word	0x0500000f


	//   ....[194]....
        /*0434*/ 	.word	0x0500000f


	//   ....[195]....
        /*0438*/ 	.word	0x0500000f


	//   ....[196]....
        /*043c*/ 	.word	0x0500000f


	//   ....[197]....
        /*0440*/ 	.word	0x0500000f


	//   ....[198]....
        /*0444*/ 	.word	0x0500000f


	//   ....[199]....
        /*0448*/ 	.word	0x0500000f


	//   ....[200]....
        /*044c*/ 	.word	0x0500000f


	//   ....[201]....
        /*0450*/ 	.word	0x0500000f


	//   ....[202]....
        /*0454*/ 	.word	0x0500000f


	//   ....[203]....
        /*0458*/ 	.word	0x0500000f


	//   ....[204]....
        /*045c*/ 	.word	0x0500000f


	//   ....[205]....
        /*0460*/ 	.word	0x0500000f


	//   ....[206]....
        /*0464*/ 	.word	0x0500000f


	//   ....[207]....
        /*0468*/ 	.word	0x0500000f


	//   ....[208]....
        /*046c*/ 	.word	0x0500000f


	//   ....[209]....
        /*0470*/ 	.word	0x0500000f


	//   ....[210]....
        /*0474*/ 	.word	0x0500000f


	//   ....[211]....
        /*0478*/ 	.word	0x0500000f


	//   ....[212]....
        /*047c*/ 	.word	0x0500000f


	//   ....[213]....
        /*0480*/ 	.word	0x0500000f


	//   ....[214]....
        /*0484*/ 	.word	0x0500000f


	//   ....[215]....
        /*0488*/ 	.word	0x0500000f


	//   ....[216]....
        /*048c*/ 	.word	0x0500000f


	//   ....[217]....
        /*0490*/ 	.word	0x0500000f


	//   ....[218]....
        /*0494*/ 	.word	0x0500000f


	//   ....[219]....
        /*0498*/ 	.word	0x0500000f


	//   ....[220]....
        /*049c*/ 	.word	0x0500000f


	//   ....[221]....
        /*04a0*/ 	.word	0x0500000f


	//   ....[222]....
        /*04a4*/ 	.word	0x0500000f


	//   ....[223]....
        /*04a8*/ 	.word	0x0500000f


	//   ....[224]....
        /*04ac*/ 	.word	0x0500000f


	//   ....[225]....
        /*04b0*/ 	.word	0x0500000f


	//   ....[226]....
        /*04b4*/ 	.word	0x0500000f


	//   ....[227]....
        /*04b8*/ 	.word	0x0500000f


	//----- nvinfo : EIATTR_COOP_GROUP_INSTR_OFFSETS
	.align		4
.L_290:
        /*04bc*/ 	.byte	0x04, 0x28
        /*04be*/ 	.short	(.L_292 - .L_291)


	//   ....[0]....
.L_291:
        /*04c0*/ 	.word	0x00000070


	//   ....[1]....
        /*04c4*/ 	.word	0x000000b0


	//   ....[2]....
        /*04c8*/ 	.word	0x000002d0


	//   ....[3]....
        /*04cc*/ 	.word	0x00000430


	//   ....[4]....
        /*04d0*/ 	.word	0x00000550


	//   ....[5]....
        /*04d4*/ 	.word	0x000006b0


	//   ....[6]....
        /*04d8*/ 	.word	0x00001440


	//   ....[7]....
        /*04dc*/ 	.word	0x00001e10


	//   ....[8]....
        /*04e0*/ 	.word	0x00001e40


	//   ....[9]....
        /*04e4*/ 	.word	0x00002340


	//   ....[10]....
        /*04e8*/ 	.word	0x000023f0


	//   ....[11]....
        /*04ec*/ 	.word	0x00002b00


	//   ....[12]....
        /*04f0*/ 	.word	0x00002b90


	//   ....[13]....
        /*04f4*/ 	.word	0x00004350


	//   ....[14]....
        /*04f8*/ 	.word	0x00004370


	//   ....[15]....
        /*04fc*/ 	.word	0x00004840


	//   ....[16]....
        /*0500*/ 	.word	0x00004910


	//   ....[17]....
        /*0504*/ 	.word	0x00004f40


	//   ....[18]....
        /*0508*/ 	.word	0x00004fa0


	//   ....[19]....
        /*050c*/ 	.word	0x00006990


	//   ....[20]....
        /*0510*/ 	.word	0x000069a0


	//   ....[21]....
        /*0514*/ 	.word	0x000069d0


	//   ....[22]....
        /*0518*/ 	.word	0x000069f0


	//   ....[23]....
        /*051c*/ 	.word	0x00007ae0


	//   ....[24]....
        /*0520*/ 	.word	0x00007b10


	//   ....[25]....
        /*0524*/ 	.word	0x00007bc0


	//   ....[26]....
        /*0528*/ 	.word	0x00007bd0


	//   ....[27]....
        /*052c*/ 	.word	0x00008df0


	//   ....[28]....
        /*0530*/ 	.word	0x00008e30


	//   ....[29]....
        /*0534*/ 	.word	0x00008e70


	//   ....[30]....
        /*0538*/ 	.word	0x00008ea0


	//   ....[31]....
        /*053c*/ 	.word	0x00009410


	//   ....[32]....
        /*0540*/ 	.word	0x00009450


	//   ....[33]....
        /*0544*/ 	.word	0x00009510


	//   ....[34]....
        /*0548*/ 	.word	0x00009530


	//   ....[35]....
        /*054c*/ 	.word	0x000095f0


	//   ....[36]....
        /*0550*/ 	.word	0x00009610


	//   ....[37]....
        /*0554*/ 	.word	0x000096e0


	//   ....[38]....
        /*0558*/ 	.word	0x00009700


	//   ....[39]....
        /*055c*/ 	.word	0x00009f00


	//   ....[40]....
        /*0560*/ 	.word	0x00009f20


	//   ....[41]....
        /*0564*/ 	.word	0x00009fe0


	//   ....[42]....
        /*0568*/ 	.word	0x0000a000


	//   ....[43]....
        /*056c*/ 	.word	0x0000a0c0


	//   ....[44]....
        /*0570*/ 	.word	0x0000a0e0


	//   ....[45]....
        /*0574*/ 	.word	0x0000a1b0


	//   ....[46]....
        /*0578*/ 	.word	0x0000a1d0


	//   ....[47]....
        /*057c*/ 	.word	0x0000a310


	//   ....[48]....
        /*0580*/ 	.word	0x0000a4e0


	//   ....[49]....
        /*0584*/ 	.word	0x0000a510


	//   ....[50]....
        /*0588*/ 	.word	0x0000a540


	//   ....[51]....
        /*058c*/ 	.word	0x0000a570


	//   ....[52]....
        /*0590*/ 	.word	0x0000a5a0


	//   ....[53]....
        /*0594*/ 	.word	0x0000a5d0


	//   ....[54]....
        /*0598*/ 	.word	0x0000a720


	//   ....[55]....
        /*059c*/ 	.word	0x0000a750


	//   ....[56]....
        /*05a0*/ 	.word	0x0000a780


	//   ....[57]....
        /*05a4*/ 	.word	0x0000a7b0


	//   ....[58]....
        /*05a8*/ 	.word	0x0000a7e0


	//   ....[59]....
        /*05ac*/ 	.word	0x0000a810


	//   ....[60]....
        /*05b0*/ 	.word	0x0000a8a0


	//   ....[61]....
        /*05b4*/ 	.word	0x0000a900


	//   ....[62]....
        /*05b8*/ 	.word	0x0000a990


	//   ....[63]....
        /*05bc*/ 	.word	0x0000c2b0


	//   ....[64]....
        /*05c0*/ 	.word	0x0000c2d0


	//   ....[65]....
        /*05c4*/ 	.word	0x0000c380


	//   ....[66]....
        /*05c8*/ 	.word	0x0000c3a0


	//   ....[67]....
        /*05cc*/ 	.word	0x0000c440


	//   ....[68]....
        /*05d0*/ 	.word	0x0000c460


	//   ....[69]....
        /*05d4*/ 	.word	0x0000c500


	//   ....[70]....
        /*05d8*/ 	.word	0x0000c520


	//   ....[71]....
        /*05dc*/ 	.word	0x0000c5c0


	//   ....[72]....
        /*05e0*/ 	.word	0x0000c5e0


	//   ....[73]....
        /*05e4*/ 	.word	0x0000c5f0


	//   ....[74]....
        /*05e8*/ 	.word	0x0000c680


	//   ....[75]....
        /*05ec*/ 	.word	0x0000ce20


	//   ....[76]....
        /*05f0*/ 	.word	0x0000ce50


	//   ....[77]....
        /*05f4*/ 	.word	0x0000ceb0


	//   ....[78]....
        /*05f8*/ 	.word	0x0000cf10


	//   ....[79]....
        /*05fc*/ 	.word	0x0000cf60


	//   ....[80]....
        /*0600*/ 	.word	0x0000cfc0


	//   ....[81]....
        /*0604*/ 	.word	0x0000d000


	//   ....[82]....
        /*0608*/ 	.word	0x0000d070


	//   ....[83]....
        /*060c*/ 	.word	0x0000d0c0


	//   ....[84]....
        /*0610*/ 	.word	0x0000d120


	//   ....[85]....
        /*0614*/ 	.word	0x0000d160


	//   ....[86]....
        /*0618*/ 	.word	0x0000d1d0


	//   ....[87]....
        /*061c*/ 	.word	0x0000d220


	//   ....[88]....
        /*0620*/ 	.word	0x0000d270


	//   ....[89]....
        /*0624*/ 	.word	0x0000d290


	//   ....[90]....
        /*0628*/ 	.word	0x0000d2c0


	//   ....[91]....
        /*062c*/ 	.word	0x0000da70


	//   ....[92]....
        /*0630*/ 	.word	0x0000da80


	//   ....[93]....
        /*0634*/ 	.word	0x0000daa0


	//   ....[94]....
        /*0638*/ 	.word	0x0000db20


	//   ....[95]....
        /*063c*/ 	.word	0x0000db30


	//   ....[96]....
        /*0640*/ 	.word	0x0000db90


	//   ....[97]....
        /*0644*/ 	.word	0x0000dbc0


	//   ....[98]....
        /*0648*/ 	.word	0x0000dc00


	//   ....[99]....
        /*064c*/ 	.word	0x0000dc30


	//   ....[100]....
        /*0650*/ 	.word	0x0000dc70


	//   ....[101]....
        /*0654*/ 	.word	0x0000dca0


	//   ....[102]....
        /*0658*/ 	.word	0x0000dce0


	//   ....[103]....
        /*065c*/ 	.word	0x0000df50


	//   ....[104]....
        /*0660*/ 	.word	0x0000df70


	//   ....[105]....
        /*0664*/ 	.word	0x0000df80


	//   ....[106]....
        /*0668*/ 	.word	0x0000e000


	//   ....[107]....
        /*066c*/ 	.word	0x0000e010


	//   ....[108]....
        /*0670*/ 	.word	0x0000e080


	//   ....[109]....
        /*0674*/ 	.word	0x0000e090


	//   ....[110]....
        /*0678*/ 	.word	0x0000e100


	//   ....[111]....
        /*067c*/ 	.word	0x0000e110


	//   ....[112]....
        /*0680*/ 	.word	0x0000e180


	//   ....[113]....
        /*0684*/ 	.word	0x0000e190


	//   ....[114]....
        /*0688*/ 	.word	0x0000e1a0


	//   ....[115]....
        /*068c*/ 	.word	0x0000e770


	//   ....[116]....
        /*0690*/ 	.word	0x0000e790


	//   ....[117]....
        /*0694*/ 	.word	0x0000e7a0


	//   ....[118]....
        /*0698*/ 	.word	0x0000e7b0


	//   ....[119]....
        /*069c*/ 	.word	0x0000e820


	//   ....[120]....
        /*06a0*/ 	.word	0x0000e840


	//   ....[121]....
        /*06a4*/ 	.word	0x0000e8b0


	//   ....[122]....
        /*06a8*/ 	.word	0x0000e8d0


	//   ....[123]....
        /*06ac*/ 	.word	0x0000e930


	//   ....[124]....
        /*06b0*/ 	.word	0x0000e950


	//   ....[125]....
        /*06b4*/ 	.word	0x0000e9a0


	//   ....[126]....
        /*06b8*/ 	.word	0x0000e9c0


	//   ....[127]....
        /*06bc*/ 	.word	0x0000edb0


	//   ....[128]....
        /*06c0*/ 	.word	0x0000ede0


	//   ....[129]....
        /*06c4*/ 	.word	0x0000ee10


	//   ....[130]....
        /*06c8*/ 	.word	0x0000ee40


	//   ....[131]....
        /*06cc*/ 	.word	0x0000ee70


	//   ....[132]....
        /*06d0*/ 	.word	0x0000eea0


	//   ....[133]....
        /*06d4*/ 	.word	0x0000eed0


	//   ....[134]....
        /*06d8*/ 	.word	0x0000ef00


	//   ....[135]....
        /*06dc*/ 	.word	0x0000f080


	//   ....[136]....
        /*06e0*/ 	.word	0x0000f0b0


	//   ....[137]....
        /*06e4*/ 	.word	0x0000f0e0


	//   ....[138]....
        /*06e8*/ 	.word	0x0000f110


	//   ....[139]....
        /*06ec*/ 	.word	0x0000f140


	//   ....[140]....
        /*06f0*/ 	.word	0x0000f170


	//   ....[141]....
        /*06f4*/ 	.word	0x0000f230


	//   ....[142]....
        /*06f8*/ 	.word	0x0000f250


	//   ....[143]....
        /*06fc*/ 	.word	0x0000f2c0


	//   ....[144]....
        /*0700*/ 	.word	0x0000f960


	//   ....[145]....
        /*0704*/ 	.word	0x0000ff10


	//   ....[146]....
        /*0708*/ 	.word	0x00010000


	//   ....[147]....
        /*070c*/ 	.word	0x000100a0


	//   ....[148]....
        /*0710*/ 	.word	0x00010100


	//   ....[149]....
        /*0714*/ 	.word	0x00010210


	//   ....[150]....
        /*0718*/ 	.word	0x00010280


	//   ....[151]....
        /*071c*/ 	.word	0x00010390


	//   ....[152]....
        /*0720*/ 	.word	0x00010400


	//   ....[153]....
        /*0724*/ 	.word	0x00010510


	//   ....[154]....
        /*0728*/ 	.word	0x00010580


	//   ....[155]....
        /*072c*/ 	.word	0x00010690


	//   ....[156]....
        /*0730*/ 	.word	0x00010700


	//   ....[157]....
        /*0734*/ 	.word	0x000107a0


	//   ....[158]....
        /*0738*/ 	.word	0x000108b0


	//   ....[159]....
        /*073c*/ 	.word	0x00010920


	//   ....[160]....
        /*0740*/ 	.word	0x000109a0


	//   ....[161]....
        /*0744*/ 	.word	0x00010a70


	//   ....[162]....
        /*0748*/ 	.word	0x00010af0


	//   ....[163]....
        /*074c*/ 	.word	0x00010bd0


	//   ....[164]....
        /*0750*/ 	.word	0x00010c50


	//   ....[165]....
        /*0754*/ 	.word	0x00010d30


	//   ....[166]....
        /*0758*/ 	.word	0x00010db0


	//   ....[167]....
        /*075c*/ 	.word	0x00010e90


	//   ....[168]....
        /*0760*/ 	.word	0x00010f10


	//   ....[169]....
        /*0764*/ 	.word	0x00010ff0


	//   ....[170]....
        /*0768*/ 	.word	0x00011070


	//   ....[171]....
        /*076c*/ 	.word	0x00011140


	//   ....[172]....
        /*0770*/ 	.word	0x000111c0


	//   ....[173]....
        /*0774*/ 	.word	0x00011280


	//   ....[174]....
        /*0778*/ 	.word	0x000113b0


	//   ....[175]....
        /*077c*/ 	.word	0x00011460


	//   ....[176]....
        /*0780*/ 	.word	0x000114d0


	//   ....[177]....
        /*0784*/ 	.word	0x000115c0


	//   ....[178]....
        /*0788*/ 	.word	0x00011620


	//   ....[179]....
        /*078c*/ 	.word	0x000116f0


	//   ....[180]....
        /*0790*/ 	.word	0x00011750


	//   ....[181]....
        /*0794*/ 	.word	0x00011820


	//   ....[182]....
        /*0798*/ 	.word	0x00011880


	//   ....[183]....
        /*079c*/ 	.word	0x00011950


	//   ....[184]....
        /*07a0*/ 	.word	0x000119b0


	//   ....[185]....
        /*07a4*/ 	.word	0x00011a80


	//   ....[186]....
        /*07a8*/ 	.word	0x00011b70


	//   ....[187]....
        /*07ac*/ 	.word	0x00011c10


	//   ....[188]....
        /*07b0*/ 	.word	0x00011c70


	//   ....[189]....
        /*07b4*/ 	.word	0x00011d60


	//   ....[190]....
        /*07b8*/ 	.word	0x00011dc0


	//   ....[191]....
        /*07bc*/ 	.word	0x00011ea0


	//   ....[192]....
        /*07c0*/ 	.word	0x00011f00


	//   ....[193]....
        /*07c4*/ 	.word	0x00011fe0


	//   ....[194]....
        /*07c8*/ 	.word	0x00012040


	//   ....[195]....
        /*07cc*/ 	.word	0x00012120


	//   ....[196]....
        /*07d0*/ 	.word	0x00012180


	//   ....[197]....
        /*07d4*/ 	.word	0x00012250


	//   ....[198]....
        /*07d8*/ 	.word	0x00012370


	//   ....[199]....
        /*07dc*/ 	.word	0x00012460


	//   ....[200]....
        /*07e0*/ 	.word	0x00012500


	//   ....[201]....
        /*07e4*/ 	.word	0x000125d0


	//   ....[202]....
        /*07e8*/ 	.word	0x00012630


	//   ....[203]....
        /*07ec*/ 	.word	0x00012700


	//   ....[204]....
        /*07f0*/ 	.word	0x00012760


	//   ....[205]....
        /*07f4*/ 	.word	0x00012840


	//   ....[206]....
        /*07f8*/ 	.word	0x000128a0


	//   ....[207]....
        /*07fc*/ 	.word	0x00012970


	//   ....[208]....
        /*0800*/ 	.word	0x000129d0


	//   ....[209]....
        /*0804*/ 	.word	0x00012a90


	//   ....[210]....
        /*0808*/ 	.word	0x00012b20


	//   ....[211]....
        /*080c*/ 	.word	0x00012bc0


	//   ....[212]....
        /*0810*/ 	.word	0x00012ce0


	//   ....[213]....
        /*0814*/ 	.word	0x00012d50


	//   ....[214]....
        /*0818*/ 	.word	0x00012dc0


	//   ....[215]....
        /*081c*/ 	.word	0x00012e30


	//   ....[216]....
        /*0820*/ 	.word	0x00012ea0


	//   ....[217]....
        /*0824*/ 	.word	0x00012f20


	//   ....[218]....
        /*0828*/ 	.word	0x00012fb0


	//   ....[219]....
        /*082c*/ 	.word	0x00013040


	//   ....[220]....
        /*0830*/ 	.word	0x000130b0


	//   ....[221]....
        /*0834*/ 	.word	0x00013120


	//   ....[222]....
        /*0838*/ 	.word	0x00013190


	//   ....[223]....
        /*083c*/ 	.word	0x00013210


	//   ....[224]....
        /*0840*/ 	.word	0x00013280


	//   ....[225]....
        /*0844*/ 	.word	0x00013320


	//   ....[226]....
        /*0848*/ 	.word	0x000133b0


	//   ....[227]....
        /*084c*/ 	.word	0x000134d0


	//----- nvinfo : EIATTR_REG_RECONFIG
	.align		4
.L_292:
        /*0850*/ 	.byte	0x01, 0x54
	.zero		2


	//----- nvinfo : EIATTR_SYSCALL_OFFSETS
	.align		4
        /*0854*/ 	.byte	0x04, 0x46
        /*0856*/ 	.short	(.L_294 - .L_293)


	//   ....[0]....
.L_293:
        /*0858*/ 	.word	0x00001620


	//   ....[1]....
        /*085c*/ 	.word	0x0000b7f0


	//   ....[2]....
        /*0860*/ 	.word	0x0000b940


	//   ....[3]....
        /*0864*/ 	.word	0x0000ba30


	//   ....[4]....
        /*0868*/ 	.word	0x0000ca10


	//----- nvinfo : EIATTR_MBARRIER_INSTR_OFFSETS
	.align		4
.L_294:
        /*086c*/ 	.byte	0x04, 0x39
        /*086e*/ 	.short	(.L_296 - .L_295)


	//   ....[0]....
.L_295:
        /*0870*/ 	.word	0x00000180
        /*0874*/ 	.word	0x000000ff
        /*0878*/ 	.word	0x0002a800
        /*087c*/ 	.short	0x0100
        /*087e*/ 	.byte	0x08
	.zero		1


	//   ....[1]....
        /*0880*/ 	.word	0x00000190
        /*0884*/ 	.word	0x000000ff
        /*0888*/ 	.word	0x0002a820
        /*088c*/ 	.short	0x0100
        /*088e*/ 	.byte	0x08
	.zero		1


	//   ....[2]....
        /*0890*/ 	.word	0x00000280
        /*0894*/ 	.word	0x000000ff
        /*0898*/ 	.word	0x0002a830
        /*089c*/ 	.short	0x0100
        /*089e*/ 	.byte	0x08
	.zero		1


	//   ....[3]....
        /*08a0*/ 	.word	0x00000290
        /*08a4*/ 	.word	0x000000ff
        /*08a8*/ 	.word	0x0002a840
        /*08ac*/ 	.short	0x0100
        /*08ae*/ 	.byte	0x08
	.zero		1


	//   ....[4]....
        /*08b0*/ 	.word	0x000002a0
        /*08b4*/ 	.word	0x000000ff
        /*08b8*/ 	.word	0x0002a838
        /*08bc*/ 	.short	0x0100
        /*08be*/ 	.byte	0x08
	.zero		1


	//   ....[5]....
        /*08c0*/ 	.word	0x000002b0
        /*08c4*/ 	.word	0x000000ff
        /*08c8*/ 	.word	0x0002a848
        /*08cc*/ 	.short	0x0100
        /*08ce*/ 	.byte	0x08
	.zero		1


	//   ....[6]....
        /*08d0*/ 	.word	0x000003e0
        /*08d4*/ 	.word	0x000000ff
        /*08d8*/ 	.word	0x0002a850
        /*08dc*/ 	.short	0x0100
        /*08de*/ 	.byte	0x08
	.zero		1


	//   ....[7]....
        /*08e0*/ 	.word	0x000003f0
        /*08e4*/ 	.word	0x000000ff
        /*08e8*/ 	.word	0x0002a860
        /*08ec*/ 	.short	0x0100
        /*08ee*/ 	.byte	0x08
	.zero		1


	//   ....[8]....
        /*08f0*/ 	.word	0x00000400
        /*08f4*/ 	.word	0x000000ff
        /*08f8*/ 	.word	0x0002a858
        /*08fc*/ 	.short	0x0100
        /*08fe*/ 	.byte	0x08
	.zero		1


	//   ....[9]....
        /*0900*/ 	.word	0x00000410
        /*0904*/ 	.word	0x000000ff
        /*0908*/ 	.word	0x0002a868
        /*090c*/ 	.short	0x0100
        /*090e*/ 	.byte	0x08
	.zero		1


	//   ....[10]....
        /*0910*/ 	.word	0x00000500
        /*0914*/ 	.word	0x000000ff
        /*0918*/ 	.word	0x0002a870
        /*091c*/ 	.short	0x0100
        /*091e*/ 	.byte	0x06
	.zero		1


	//   ....[11]....
        /*0920*/ 	.word	0x00000510
        /*0924*/ 	.word	0x000000ff
        /*0928*/ 	.word	0x0002a880
        /*092c*/ 	.short	0x0100
        /*092e*/ 	.byte	0x06
	.zero		1


	//   ....[12]....
        /*0930*/ 	.word	0x00000520
        /*0934*/ 	.word	0x000000ff
        /*0938*/ 	.word	0x0002a878
        /*093c*/ 	.short	0x0100
        /*093e*/ 	.byte	0x06
	.zero		1


	//   ....[13]....
        /*0940*/ 	.word	0x00000530
        /*0944*/ 	.word	0x000000ff
        /*0948*/ 	.word	0x0002a888
        /*094c*/ 	.short	0x0100
        /*094e*/ 	.byte	0x06
	.zero		1


	//   ....[14]....
        /*0950*/ 	.word	0x00000660
        /*0954*/ 	.word	0x000000ff
        /*0958*/ 	.word	0x0002a890
        /*095c*/ 	.short	0x0100
        /*095e*/ 	.byte	0x08
	.zero		1


	//   ....[15]....
        /*0960*/ 	.word	0x00000670
        /*0964*/ 	.word	0x000000ff
        /*0968*/ 	.word	0x0002a8a0
        /*096c*/ 	.short	0x0100
        /*096e*/ 	.byte	0x08
	.zero		1


	//   ....[16]....
        /*0970*/ 	.word	0x00000680
        /*0974*/ 	.word	0x000000ff
        /*0978*/ 	.word	0x0002a898
        /*097c*/ 	.short	0x0100
        /*097e*/ 	.byte	0x08
	.zero		1


	//   ....[17]....
        /*0980*/ 	.word	0x00000690
        /*0984*/ 	.word	0x000000ff
        /*0988*/ 	.word	0x0002a8a8
        /*098c*/ 	.short	0x0100
        /*098e*/ 	.byte	0x08
	.zero		1


	//   ....[18]....
        /*0990*/ 	.word	0x000007d0
        /*0994*/ 	.word	0x000000ff
        /*0998*/ 	.word	0x0002a8b0
        /*099c*/ 	.short	0x0100
        /*099e*/ 	.byte	0x08
	.zero		1


	//   ....[19]....
        /*09a0*/ 	.word	0x000007e0
        /*09a4*/ 	.word	0x000000ff
        /*09a8*/ 	.word	0x0002a8c0
        /*09ac*/ 	.short	0x0100
        /*09ae*/ 	.byte	0x08
	.zero		1


	//   ....[20]....
        /*09b0*/ 	.word	0x000007f0
        /*09b4*/ 	.word	0x000000ff
        /*09b8*/ 	.word	0x0002a8b8
        /*09bc*/ 	.short	0x0100
        /*09be*/ 	.byte	0x08
	.zero		1


	//   ....[21]....
        /*09c0*/ 	.word	0x00000800
        /*09c4*/ 	.word	0x000000ff
        /*09c8*/ 	.word	0x0002a8c8
        /*09cc*/ 	.short	0x0100
        /*09ce*/ 	.byte	0x08
	.zero		1


	//   ....[22]....
        /*09d0*/ 	.word	0x00001690
        /*09d4*/ 	.word	0x000000ff
        /*09d8*/ 	.word	0x0002a800
        /*09dc*/ 	.short	0x010a
        /*09de*/ 	.byte	0x27
	.zero		1


	//   ....[23]....
        /*09e0*/ 	.word	0x00001720
        /*09e4*/ 	.word	0x00000000
        /*09e8*/ 	.word	0x0002a830
        /*09ec*/ 	.short	0x010a
        /*09ee*/ 	.byte	0x3f
	.zero		1


	//   ....[24]....
        /*09f0*/ 	.word	0x00001760
        /*09f4*/ 	.word	0x00000000
        /*09f8*/ 	.word	0x0002a830
        /*09fc*/ 	.short	0x010a
        /*09fe*/ 	.byte	0x3f
	.zero		1


	//   ....[25]....
        /*0a00*/ 	.word	0x00002410
        /*0a04*/ 	.word	0x000000ff
        /*0a08*/ 	.word	0x00000000
        /*0a0c*/ 	.short	0x0101
        /*0a0e*/ 	.byte	0x04
	.zero		1


	//   ....[26]....
        /*0a10*/ 	.word	0x00003710
        /*0a14*/ 	.word	0x000000ff
        /*0a18*/ 	.word	0x0002a830
        /*0a1c*/ 	.short	0x010a
        /*0a1e*/ 	.byte	0x06
	.zero		1


	//   ....[27]....
        /*0a20*/ 	.word	0x00003750
        /*0a24*/ 	.word	0x000000ff
        /*0a28*/ 	.word	0x0002a830
        /*0a2c*/ 	.short	0x010a
        /*0a2e*/ 	.byte	0x06
	.zero		1


	//   ....[28]....
        /*0a30*/ 	.word	0x00003fd0
        /*0a34*/ 	.word	0x000000ff
        /*0a38*/ 	.word	0x0002a850
        /*0a3c*/ 	.short	0x010a
        /*0a3e*/ 	.byte	0x05
	.zero		1


	//   ....[29]....
        /*0a40*/ 	.word	0x00004010
        /*0a44*/ 	.word	0x000000ff
        /*0a48*/ 	.word	0x0002a850
        /*0a4c*/ 	.short	0x010a
        /*0a4e*/ 	.byte	0x05
	.zero		1


	//   ....[30]....
        /*0a50*/ 	.word	0x00004300
        /*0a54*/ 	.word	0x000000ff
        /*0a58*/ 	.word	0x00000000
        /*0a5c*/ 	.short	0x0101
        /*0a5e*/ 	.byte	0x06
	.zero		1


	//   ....[31]....
        /*0a60*/ 	.word	0x000058b0
        /*0a64*/ 	.word	0x000000ff
        /*0a68*/ 	.word	0x00000000
        /*0a6c*/ 	.short	0x0101
        /*0a6e*/ 	.byte	0x05
	.zero		1


	//   ....[32]....
        /*0a70*/ 	.word	0x00005a80
        /*0a74*/ 	.word	0x000000ff
        /*0a78*/ 	.word	0x0002a830
        /*0a7c*/ 	.short	0x010a
        /*0a7e*/ 	.byte	0x05
	.zero		1


	//   ....[33]....
        /*0a80*/ 	.word	0x00005ac0
        /*0a84*/ 	.word	0x000000ff
        /*0a88*/ 	.word	0x0002a830
        /*0a8c*/ 	.short	0x010a
        /*0a8e*/ 	.byte	0x05
	.zero		1


	//   ....[34]....
        /*0a90*/ 	.word	0x00006340
        /*0a94*/ 	.word	0x000000ff
        /*0a98*/ 	.word	0x0002a850
        /*0a9c*/ 	.short	0x010a
        /*0a9e*/ 	.byte	0x05
	.zero		1


	//   ....[35]....
        /*0aa0*/ 	.word	0x00006380
        /*0aa4*/ 	.word	0x000000ff
        /*0aa8*/ 	.word	0x0002a850
        /*0aac*/ 	.short	0x010a
        /*0aae*/ 	.byte	0x05
	.zero		1


	//   ....[36]....
        /*0ab0*/ 	.word	0x000067a0
        /*0ab4*/ 	.word	0x000000ff
        /*0ab8*/ 	.word	0x00000000
        /*0abc*/ 	.short	0x0101
        /*0abe*/ 	.byte	0x04
	.zero		1


	//   ....[37]....
        /*0ac0*/ 	.word	0x00007520
        /*0ac4*/ 	.word	0x000000ff
        /*0ac8*/ 	.word	0x00000000
        /*0acc*/ 	.short	0x0101
        /*0ace*/ 	.byte	0x05
	.zero		1


	//   ....[38]....
        /*0ad0*/ 	.word	0x00007a50
        /*0ad4*/ 	.word	0x000000ff
        /*0ad8*/ 	.word	0x0002a850
        /*0adc*/ 	.short	0x010a
        /*0ade*/ 	.byte	0x05
	.zero		1


	//   ....[39]....
        /*0ae0*/ 	.word	0x00007a90
        /*0ae4*/ 	.word	0x000000ff
        /*0ae8*/ 	.word	0x0002a850
        /*0aec*/ 	.short	0x010a
        /*0aee*/ 	.byte	0x05
	.zero		1


	//   ....[40]....
        /*0af0*/ 	.word	0x000080a0
        /*0af4*/ 	.word	0x000000ff
        /*0af8*/ 	.word	0x00000000
        /*0afc*/ 	.short	0x0101
        /*0afe*/ 	.byte	0x04
	.zero		1


	//   ....[41]....
        /*0b00*/ 	.word	0x00009430
        /*0b04*/ 	.word	0x00000015
        /*0b08*/ 	.word	0x00000000
        /*0b0c*/ 	.short	0x0101
        /*0b0e*/ 	.byte	0x3f
	.zero		1


	//   ....[42]....
        /*0b10*/ 	.word	0x0000c070
        /*0b14*/ 	.word	0x00000007
        /*0b18*/ 	.word	0x0002a840
        /*0b1c*/ 	.short	0x010a
        /*0b1e*/ 	.byte	0x3f
	.zero		1


	//   ....[43]....
        /*0b20*/ 	.word	0x0000c740
        /*0b24*/ 	.word	0x00000007
        /*0b28*/ 	.word	0x0002a830
        /*0b2c*/ 	.short	0x0107
        /*0b2e*/ 	.byte	0x3f
	.zero		1


	//   ....[44]....
        /*0b30*/ 	.word	0x0000c810
        /*0b34*/ 	.word	0x00000007
        /*0b38*/ 	.word	0x0002a830
        /*0b3c*/ 	.short	0x0101
        /*0b3e*/ 	.byte	0x3f
	.zero		1


	//   ....[45]....
        /*0b40*/ 	.word	0x0000d3e0
        /*0b44*/ 	.word	0x00000016
        /*0b48*/ 	.word	0x0002a800
        /*0b4c*/ 	.short	0x0107
        /*0b4e*/ 	.byte	0x3f
	.zero		1


	//   ....[46]....
        /*0b50*/ 	.word	0x0000d4e0
        /*0b54*/ 	.word	0x00000016
        /*0b58*/ 	.word	0x0002a800
        /*0b5c*/ 	.short	0x0101
        /*0b5e*/ 	.byte	0x3f
	.zero		1


	//   ....[47]....
        /*0b60*/ 	.word	0x0000d500
        /*0b64*/ 	.word	0x00000016
        /*0b68*/ 	.word	0x0002a820
        /*0b6c*/ 	.short	0x010a
        /*0b6e*/ 	.byte	0x3f
	.zero		1


	//   ....[48]....
        /*0b70*/ 	.word	0x0000d880
        /*0b74*/ 	.word	0x00000005
        /*0b78*/ 	.word	0x0002a840
        /*0b7c*/ 	.short	0x010a
        /*0b7e*/ 	.byte	0x3f
	.zero		1


	//   ....[49]....
        /*0b80*/ 	.word	0x0000dd80
        /*0b84*/ 	.word	0x00000005
        /*0b88*/ 	.word	0x0002a830
        /*0b8c*/ 	.short	0x0107
        /*0b8e*/ 	.byte	0x3f
	.zero		1


	//   ....[50]....
        /*0b90*/ 	.word	0x0000de30
        /*0b94*/ 	.word	0x00000005
        /*0b98*/ 	.word	0x0002a830
        /*0b9c*/ 	.short	0x0101
        /*0b9e*/ 	.byte	0x3f
	.zero		1


	//   ....[51]....
        /*0ba0*/ 	.word	0x0000de90
        /*0ba4*/ 	.word	0x00000005
        /*0ba8*/ 	.word	0x0002a860
        /*0bac*/ 	.short	0x010a
        /*0bae*/ 	.byte	0x3f
	.zero		1


	//   ....[52]....
        /*0bb0*/ 	.word	0x0000e2e0
        /*0bb4*/ 	.word	0x00000005
        /*0bb8*/ 	.word	0x0002a850
        /*0bbc*/ 	.short	0x0107
        /*0bbe*/ 	.byte	0x3f
	.zero		1


	//   ....[53]....
        /*0bc0*/ 	.word	0x0000e420
        /*0bc4*/ 	.word	0x00000005
        /*0bc8*/ 	.word	0x0002a850
        /*0bcc*/ 	.short	0x0101
        /*0bce*/ 	.byte	0x3f
	.zero		1


	//   ....[54]....
        /*0bd0*/ 	.word	0x0000e6a0
        /*0bd4*/ 	.word	0x00000000
        /*0bd8*/ 	.word	0x0002a860
        /*0bdc*/ 	.short	0x010a
        /*0bde*/ 	.byte	0x3f
	.zero		1


	//   ....[55]....
        /*0be0*/ 	.word	0x0000eb00
        /*0be4*/ 	.word	0x00000000
        /*0be8*/ 	.word	0x0002a850
        /*0bec*/ 	.short	0x0107
        /*0bee*/ 	.byte	0x3f
	.zero		1


	//   ....[56]....
        /*0bf0*/ 	.word	0x0000ebb0
        /*0bf4*/ 	.word	0x00000000
        /*0bf8*/ 	.word	0x0002a850
        /*0bfc*/ 	.short	0x0101
        /*0bfe*/ 	.byte	0x3f
	.zero		1


	//   ....[57]....
        /*0c00*/ 	.word	0x0000f8e0
        /*0c04*/ 	.word	0x00000004
        /*0c08*/ 	.word	0x0002a820
        /*0c0c*/ 	.short	0x010a
        /*0c0e*/ 	.byte	0x3f
	.zero		1


	//   ....[58]....
        /*0c10*/ 	.word	0x0000fa80
        /*0c14*/ 	.word	0x00000005
        /*0c18*/ 	.word	0x0002a840
        /*0c1c*/ 	.short	0x010a
        /*0c1e*/ 	.byte	0x3f
	.zero		1


	//   ....[59]....
        /*0c20*/ 	.word	0x0000fb20
        /*0c24*/ 	.word	0x0000001b
        /*0c28*/ 	.word	0x0002a840
        /*0c2c*/ 	.short	0x010a
        /*0c2e*/ 	.byte	0x3f
	.zero		1


	//   ....[60]....
        /*0c30*/ 	.word	0x0000fb60
        /*0c34*/ 	.word	0x00000005
        /*0c38*/ 	.word	0x0002a860
        /*0c3c*/ 	.short	0x010a
        /*0c3e*/ 	.byte	0x3f
	.zero		1


	//   ....[61]....
        /*0c40*/ 	.word	0x0000fba0
        /*0c44*/ 	.word	0x0000001b
        /*0c48*/ 	.word	0x0002a860
        /*0c4c*/ 	.short	0x010a
        /*0c4e*/ 	.byte	0x3f
	.zero		1


	//   ....[62]....
        /*0c50*/ 	.word	0x0000fc10
        /*0c54*/ 	.word	0x00000003
        /*0c58*/ 	.word	0x0002a800
        /*0c5c*/ 	.short	0x010a
        /*0c5e*/ 	.byte	0x3f
	.zero		1


	//   ....[63]....
        /*0c60*/ 	.word	0x0000fc60
        /*0c64*/ 	.word	0x00000000
        /*0c68*/ 	.word	0x0002a830
        /*0c6c*/ 	.short	0x010a
        /*0c6e*/ 	.byte	0x3f
	.zero		1


	//   ....[64]....
        /*0c70*/ 	.word	0x0000fcc0
        /*0c74*/ 	.word	0x00000003
        /*0c78*/ 	.word	0x0002a830
        /*0c7c*/ 	.short	0x010a
        /*0c7e*/ 	.byte	0x3f
	.zero		1


	//   ....[65]....
        /*0c80*/ 	.word	0x0000fd20
        /*0c84*/ 	.word	0x00000003
        /*0c88*/ 	.word	0x0002a850
        /*0c8c*/ 	.short	0x010a
        /*0c8e*/ 	.byte	0x3f
	.zero		1


	//   ....[66]....
        /*0c90*/ 	.word	0x0000fd80
        /*0c94*/ 	.word	0x00000003
        /*0c98*/ 	.word	0x0002a830
        /*0c9c*/ 	.short	0x010a
        /*0c9e*/ 	.byte	0x3f
	.zero		1


	//   ....[67]....
        /*0ca0*/ 	.word	0x0000fde0
        /*0ca4*/ 	.word	0x00000003
        /*0ca8*/ 	.word	0x0002a850
        /*0cac*/ 	.short	0x010a
        /*0cae*/ 	.byte	0x3f
	.zero		1


	//   ....[68]....
        /*0cb0*/ 	.word	0x0000fe40
        /*0cb4*/ 	.word	0x00000007
        /*0cb8*/ 	.word	0x0002a850
        /*0cbc*/ 	.short	0x010a
        /*0cbe*/ 	.byte	0x3f
	.zero		1


	//   ....[69]....
        /*0cc0*/ 	.word	0x0000ff50
        /*0cc4*/ 	.word	0x00000007
        /*0cc8*/ 	.word	0x0002a840
        /*0ccc*/ 	.short	0x010a
        /*0cce*/ 	.byte	0x3f
	.zero		1


	//   ....[70]....
        /*0cd0*/ 	.word	0x000112b0
        /*0cd4*/ 	.word	0x00000016
        /*0cd8*/ 	.word	0x0002a820
        /*0cdc*/ 	.short	0x010a
        /*0cde*/ 	.byte	0x3f
	.zero		1


	//   ....[71]....
        /*0ce0*/ 	.word	0x00011300
        /*0ce4*/ 	.word	0x00000005
        /*0ce8*/ 	.word	0x0002a840
        /*0cec*/ 	.short	0x010a
        /*0cee*/ 	.byte	0x3f
	.zero		1


	//   ....[72]....
        /*0cf0*/ 	.word	0x00011ac0
        /*0cf4*/ 	.word	0x00000005
        /*0cf8*/ 	.word	0x0002a860
        /*0cfc*/ 	.short	0x010a
        /*0cfe*/ 	.byte	0x3f
	.zero		1


	//   ....[73]....
        /*0d00*/ 	.word	0x000122c0
        /*0d04*/ 	.word	0x00000000
        /*0d08*/ 	.word	0x0002a860
        /*0d0c*/ 	.short	0x010a
        /*0d0e*/ 	.byte	0x3f
	.zero		1


	//   ....[74]....
        /*0d10*/ 	.word	0x000133f0
        /*0d14*/ 	.word	0x00000004
        /*0d18*/ 	.word	0x0002a820
        /*0d1c*/ 	.short	0x010a
        /*0d1e*/ 	.byte	0x3f
	.zero		1


	//   ....[75]....
        /*0d20*/ 	.word	0x00013590
        /*0d24*/ 	.word	0x00000005
        /*0d28*/ 	.word	0x0002a840
        /*0d2c*/ 	.short	0x010a
        /*0d2e*/ 	.byte	0x3f
	.zero		1


	//   ....[76]....
        /*0d30*/ 	.word	0x000135e0
        /*0d34*/ 	.word	0x0000001b
        /*0d38*/ 	.word	0x0002a840
        /*0d3c*/ 	.short	0x010a
        /*0d3e*/ 	.byte	0x3f
	.zero		1


	//   ....[77]....
        /*0d40*/ 	.word	0x00013630
        /*0d44*/ 	.word	0x00000005
        /*0d48*/ 	.word	0x0002a860
        /*0d4c*/ 	.short	0x010a
        /*0d4e*/ 	.byte	0x3f
	.zero		1


	//----- nvinfo : EIATTR_NUM_MBARRIERS
	.align		4
.L_296:
        /*0d50*/ 	.byte	0x03, 0x38
        /*0d52*/ 	.short	0x0016


	//----- nvinfo : EIATTR_EXIT_INSTR_OFFSETS
	.align		4
        /*0d54*/ 	.byte	0x04, 0x1c
        /*0d56*/ 	.short	(.L_298 - .L_297)


	//   ....[0]....
.L_297:
        /*0d58*/ 	.word	0x00000990


	//   ....[1]....
        /*0d5c*/ 	.word	0x0000a2c0


	//   ....[2]....
        /*0d60*/ 	.word	0x0000fbf0


	//----- nvinfo : EIATTR_MAX_THREADS
	.align		4
.L_298:
        /*0d64*/ 	.byte	0x04, 0x05
        /*0d66*/ 	.short	(.L_300 - .L_299)
.L_299:
        /*0d68*/ 	.word	0x00000180
        /*0d6c*/ 	.word	0x00000001
        /*0d70*/ 	.word	0x00000001


	//----- nvinfo : EIATTR_CRS_STACK_SIZE
	.align		4
.L_300:
        /*0d74*/ 	.byte	0x04, 0x1e
        /*0d76*/ 	.short	(.L_302 - .L_301)
.L_301:
        /*0d78*/ 	.word	0x00000000


	//----- nvinfo : EIATTR_CBANK_PARAM_SIZE
	.align		4
.L_302:
        /*0d7c*/ 	.byte	0x03, 0x19
        /*0d7e*/ 	.short	0x0af0


	//----- nvinfo : EIATTR_PARAM_CBANK
	.align		4
        /*0d80*/ 	.byte	0x04, 0x0a
        /*0d82*/ 	.short	(.L_304 - .L_303)
	.align		4
.L_303:
        /*0d84*/ 	.word	index@(.nv.constant0._ZN7cutlass13device_kernelIN5flash11enable_sm90INS1_16FlashAttnFwdSm90INS1_25CollectiveMainloopFwdSm90ILi2EN4cute5tupleIJNS5_1CILi1EEES8_S8_EEENS6_IJNS7_ILi128EEENS7_ILi96EEENS7_ILi192EEEEEELi128ENS_10bfloat16_tEfNS_4arch4Sm90ELb1ELb0ELb0ELb1ELb1ELb0ELb0ELb1ELb1ELb1ELb0ELb0EEENS1_21CollectiveEpilogueFwdINS6_IJSA_SA_SB_EEES9_SE_SG_Li256ELb1ELb1ELb0ELb0EEENS1_36VarlenDynamicPersistentTileSchedulerILi128ELi96ELi256ELi128ELb0ELb1ELb1ELb1ELb1ELb1EEEEEEEEEvNT_6ParamsE)
        /*0d88*/ 	.short	0x0210
        /*0d8a*/ 	.short	0x0af0


	//----- nvinfo : EIATTR_SW_WAR
	.align		4
.L_304:
        /*0d8c*/ 	.byte	0x04, 0x36
        /*0d8e*/ 	.short	(.L_306 - .L_305)
.L_305:
        /*0d90*/ 	.word	0x00000008
.L_306:


//--------------------- .nv.info._ZN7cutlass13device_kernelIN5flash11enable_sm90INS1_16FlashAttnFwdSm90INS1_25CollectiveMainloopFwdSm90ILi2EN4cute5tupleIJNS5_1CILi1EEES8_S8_EEENS6_IJNS7_ILi128EEENS7_ILi96EEENS7_ILi192EEEEEELi128ENS_10bfloat16_tEfNS_4arch4Sm90ELb1ELb0ELb0ELb1ELb1ELb1ELb0ELb1ELb1ELb1ELb0ELb0EEENS1_21CollectiveEpilogueFwdINS6_IJSA_SA_SB_EEES9_SE_SG_Li256ELb1ELb1ELb0ELb0EEENS1_36VarlenDynamicPersistentTileSchedulerILi128ELi96ELi256ELi128ELb0ELb1ELb1ELb1ELb1ELb1EEEEEEEEEvNT_6ParamsE --------------------------
	.section	.nv.info._ZN7cutlass13device_kernelIN5flash11enable_sm90INS1_16FlashAttnFwdSm90INS1_25CollectiveMainloopFwdSm90ILi2EN4cute5tupleIJNS5_1CILi1EEES8_S8_EEENS6_IJNS7_ILi128EEENS7_ILi96EEENS7_ILi192EEEEEELi128ENS_10bfloat16_tEfNS_4arch4Sm90ELb1ELb0ELb0ELb1ELb1ELb1ELb0ELb1ELb1ELb1ELb0ELb0EEENS1_21CollectiveEpilogueFwdINS6_IJSA_SA_SB_EEES9_SE_SG_Li256ELb1ELb1ELb0ELb0EEENS1_36VarlenDynamicPersistentTileSchedulerILi128ELi96ELi256ELi128ELb0ELb1ELb1ELb1ELb1ELb1EEEEEEEEEvNT_6ParamsE,"",@"SHT_CUDA_INFO"
	.sectionflags	@""
	.align	4


	//----- nvinfo : EIATTR_CUDA_API_VERSION
	.align		4
        /*0000*/ 	.byte	0x04, 0x37
        /*0002*/ 	.short	(.L_308 - .L_307)
.L_307:
        /*0004*/ 	.word	0x00000082


	//----- nvinfo : EIATTR_KPARAM_INFO
	.align		4
.L_308:
        /*0008*/ 	.byte	0x04, 0x17
        /*000a*/ 	.short	(.L_310 - .L_309)
.L_309:
        /*000c*/ 	.word	0x00000000
        /*0010*/ 	.short	0x0000
        /*0012*/ 	.short	0x0070
        /*0014*/ 	.byte	0x00, 0xf0, 0x01, 0x2a


	//----- nvinfo : EIATTR_SPARSE_MMA_MASK
	.align		4
.L_310:
        /*0018*/ 	.byte	0x03, 0x50
        /*001a*/ 	.short	0x0000


	//----- nvinfo : EIATTR_MAXREG_COUNT
	.align		4
        /*001c*/ 	.byte	0x03, 0x1b
        /*001e*/ 	.short	0x00a8


	//----- nvinfo : EIATTR_NUM_BARRIERS
	.align		4
        /*0020*/ 	.byte	0x02, 0x4c
        /*0022*/ 	.byte	0x10
	.zero		1


	//----- nvinfo : EIATTR_EXTERNS
	.align		4
        /*0024*/ 	.byte	0x04, 0x0f
        /*0026*/ 	.short	(.L_312 - .L_311)


	//   ....[0]....
	.align		4
.L_311:
        /*0028*/ 	.word	index@(__assertfail)


	//----- nvinfo : EIATTR_ANNOTATIONS
	.align		4
.L_312:
        /*002c*/ 	.byte	0x04, 0x55
        /*002e*/ 	.short	(.L_314 - .L_313)


	//   ....[0]....
.L_313:
        /* <DEDUP_REMOVED lines=32> */


	//----- nvinfo : EIATTR_MERCURY_ISA_VERSION
	.align		4
.L_314:
        /*0218*/ 	.byte	0x03, 0x5f
        /*021a*/ 	.short	0x0101


	//----- nvinfo : EIATTR_UNUSED_LOAD_BYTE_OFFSET
	.align		4
        /*021c*/ 	.byte	0x04, 0x44
        /*021e*/ 	.short	(.L_316 - .L_315)


	//   ....[0]....
.L_315:
        /*0220*/ 	.word	0x00000a50
        /*0224*/ 	.word	0x0000fff0


	//   ....[1]....
        /*0228*/ 	.word	0x0001a0c0
        /*022c*/ 	.word	0x0000fff0


	//----- nvinfo : EIATTR_INT_WARP_WIDE_INSTR_OFFSETS
	.align		4
.L_316:
        /*0230*/ 	.byte	0x04, 0x31
        /*0232*/ 	.short	(.L_318 - .L_317)


	//   ....[0]....
.L_317:
        /*0234*/ 	.word	0x00000130


	//   ....[1]....
        /*0238*/ 	.word	0x00000170


	//   ....[2]....
        /*023c*/ 	.word	0x000001e0


	//   ....[3]....
        /*0240*/ 	.word	0x0001e7f0


	//   ....[4]....
        /*0244*/ 	.word	0x0001e880


	//   ....[5]....
        /*0248*/ 	.word	0x00021790


	//   ....[6]....
        /*024c*/ 	.word	0x00021820


	//----- nvinfo : EIATTR_COOP_GROUP_MASK_REGIDS
	.align		4
.L_318:
        /*0250*/ 	.byte	0x04, 0x29
        /*0252*/ 	.short	(.L_320 - .L_319)


	//   ....[0]....
.L_319:
        /*0254*/ 	.word	0xffffffff


	//   ....[1]....
        /*0258*/ 	.word	0xffffffff


	//   ....[2]....
        /*025c*/ 	.word	0xffffffff


	//   ....[3]....
        /*0260*/ 	.word	0xffffffff


	//   ....[4]....
        /*0264*/ 	.word	0xffffffff


	//   ....[5]....
        /*0268*/ 	.word	0xffffffff


	//   ....[6]....
        /*026c*/ 	.word	0xffffffff


	//   ....[7]....
        /*0270*/ 	.word	0xffffffff


	//   ....[8]....
        /*0274*/ 	.word	0xffffffff


	//   ....[9]....
        /*0278*/ 	.word	0xffffffff


	//   ....[10]....
        /*027c*/ 	.word	0xffffffff


	//   ....[11]....
        /*0280*/ 	.word	0xffffffff


	//   ....[12]....
        /*0284*/ 	.word	0xffffffff


	//   ....[13]....
        /*0288*/ 	.word	0xffffffff


	//   ....[14]....
        /*028c*/ 	.word	0xffffffff


	//   ....[15]....
        /*0290*/ 	.word	0xffffffff


	//   ....[16]....
        /*0294*/ 	.word	0xffffffff


	//   ....[17]....
        /*0298*/ 	.word	0xffffffff


	//   ....[18]....
        /*029c*/ 	.word	0xffffffff


	//   ....[19]....
        /*02a0*/ 	.word	0xffffffff


	//   ....[20]....
        /*02a4*/ 	.word	0xffffffff


	//   ....[21]....
        /*02a8*/ 	.word	0xffffffff


	//   ....[22]....
        /*02ac*/ 	.word	0xffffffff


	//   ....[23]....
        /*02b0*/ 	.word	0xffffffff


	//   ....[24]....
        /*02b4*/ 	.word	0xffffffff


	//   ....[25]....
        /*02b8*/ 	.word	0xffffffff


	//   ....[26]....
        /*02bc*/ 	.word	0xffffffff


	//   ....[27]....
        /*02c0*/ 	.word	0xffffffff


	//   ....[28]....
        /*02c4*/ 	.word	0xffffffff


	//   ....[29]....
        /*02c8*/ 	.word	0xffffffff


	//   ....[30]....
        /*02cc*/ 	.word	0xffffffff


	//   ....[31]....
        /*02d0*/ 	.word	0xffffffff


	//   ....[32]....
        /*02d4*/ 	.word	0xffffffff


	//   ....[33]....
        /*02d8*/ 	.word	0xffffffff


	//   ....[34]....
        /*02dc*/ 	.word	0xffffffff


	//   ....[35]....
        /*02e0*/ 	.word	0xffffffff


	//   ....[36]....
        /*02e4*/ 	.word	0xffffffff


	//   ....[37]....
        /*02e8*/ 	.word	0xffffffff


	//   ....[38]....
        /*02ec*/ 	.word	0xffffffff


	//   ....[39]....
        /*02f0*/ 	.word	0xffffffff


	//   ....[40]....
        /*02f4*/ 	.word	0xffffffff


	//   ....[41]....
        /*02f8*/ 	.word	0xffffffff


	//   ....[42]....
        /*02fc*/ 	.word	0xffffffff


	//   ....[43]....
        /*0300*/ 	.word	0xffffffff


	//   ....[44]....
        /*0304*/ 	.word	0xffffffff


	//   ....[45]....
        /*0308*/ 	.word	0xffffffff


	//   ....[46]....
        /*030c*/ 	.word	0xffffffff


	//   ....[47]....
        /*0310*/ 	.word	0xffffffff


	//   ....[48]....
        /*0314*/ 	.word	0xffffffff


	//   ....[49]....
        /*0318*/ 	.word	0xffffffff


	//   ....[50]....
        /*031c*/ 	.word	0xffffffff


	//   ....[51]....
        /*0320*/ 	.word	0xffffffff


	//   ....[52]....
        /*0324*/ 	.word	0xffffffff


	//   ....[53]....
        /*0328*/ 	.word	0xffffffff


	//   ....[54]....
        /*032c*/ 	.word	0xffffffff


	//   ....[55]....
        /*0330*/ 	.word	0xffffffff


	//   ....[56]....
        /*0334*/ 	.word	0xffffffff


	//   ....[57]....
        /*0338*/ 	.word	0xffffffff


	//   ....[58]....
        /*033c*/ 	.word	0xffffffff


	//   ....[59]....
        /*0340*/ 	.word	0xffffffff


	//   ....[60]....
        /*0344*/ 	.word	0xffffffff


	//   ....[61]....
        /*0348*/ 	.word	0xffffffff


	//   ....[62]....
        /*034c*/ 	.word	0xffffffff


	//   ....[63]....
        /*0350*/ 	.word	0xffffffff


	//   ....[64]....
        /*0354*/ 	.word	0xffffffff


	//   ....[65]....
        /*0358*/ 	.word	0xffffffff


	//   ....[66]....
        /*035c*/ 	.word	0xffffffff


	//   ....[67]....
        /*0360*/ 	.word	0xffffffff


	//   ....[68]....
        /*0364*/ 	.word	0xffffffff


	//   ....[69]....
        /*0368*/ 	.word	0xffffffff


	//   ....[70]....
        /*036c*/ 	.word	0xffffffff


	//   ....[71]....
        /*0370*/ 	.word	0xffffffff


	//   ....[72]....
        /*0374*/ 	.word	0xffffffff


	//   ....[73]....
        /*0378*/ 	.word	0xffffffff


	//   ....[74]....
        /*037c*/ 	.word	0xffffffff


	//   ....[75]....
        /*0380*/ 	.word	0xffffffff


	//   ....[76]....
        /*0384*/ 	.word	0xffffffff


	//   ....[77]....
        /*0388*/ 	.word	0xffffffff


	//   ....[78]....
        /*038c*/ 	.word	0xffffffff


	//   ....[79]....
        /*0390*/ 	.word	0xffffffff


	//   ....[80]....
        /*0394*/ 	.word	0xffffffff


	//   ....[81]....
        /*0398*/ 	.word	0xffffffff


	//   ....[82]....
        /*039c*/ 	.word	0xffffffff


	//   ....[83]....
        /*03a0*/ 	.word	0xffffffff


	//   ....[84]....
        /*03a4*/ 	.word	0xffffffff


	//   ....[85]....
        /*03a8*/ 	.word	0xffffffff


	//   ....[86]....
        /*03ac*/ 	.word	0xffffffff


	//   ....[87]....
        /*03b0*/ 	.word	0xffffffff


	//   ....[88]....
        /*03b4*/ 	.word	0xffffffff


	//   ....[89]....
        /*03b8*/ 	.word	0xffffffff


	//   ....[90]....
        /*03bc*/ 	.word	0xffffffff


	//   ....[91]....
        /*03c0*/ 	.word	0xffffffff


	//   ....[92]....
        /*03c4*/ 	.word	0xffffffff


	//   ....[93]....
        /*03c8*/ 	.word	0xffffffff


	//   ....[94]....
        /*03cc*/ 	.word	0xffffffff


	//   ....[95]....
        /*03d0*/ 	.word	0xffffffff


	//   ....[96]....
        /*03d4*/ 	.word	0xffffffff


	//   ....[97]....
        /*03d8*/ 	.word	0xffffffff


	//   ....[98]....
        /*03dc*/ 	.word	0xffffffff


	//   ....[99]....
        /*03e0*/ 	.word	0xffffffff


	//   ....[100]....
        /*03e4*/ 	.word	0xffffffff


	//   ....[101]....
        /*03e8*/ 	.word	0xffffffff


	//   ....[102]....
        /*03ec*/ 	.word	0xffffffff


	//   ....[103]....
        /*03f0*/ 	.word	0xffffffff


	//   ....[104]....
        /*03f4*/ 	.word	0xffffffff


	//   ....[105]....
        /*03f8*/ 	.word	0xffffffff


	//   ....[106]....
        /*03fc*/ 	.word	0xffffffff


	//   ....[107]....
        /*0400*/ 	.word	0xffffffff


	//   ....[108]....
        /*0404*/ 	.word	0xffffffff


	//   ....[109]....
        /*0408*/ 	.word	0xffffffff


	//   ....[110]....
        /*040c*/ 	.word	0xffffffff


	//   ....[111]....
        /*0410*/ 	.word	0xffffffff


	//   ....[112]....
        /*0414*/ 	.word	0xffffffff


	//   ....[113]....
        /*0418*/ 	.word	0xffffffff


	//   ....[114]....
        /*041c*/ 	.word	0xffffffff


	//   ....[115]....
        /*0420*/ 	.word	0xffffffff


	//   ....[116]....
        /*0424*/ 	.word	0xffffffff


	//   ....[117]....
        /*0428*/ 	.word	0xffffffff


	//   ....[118]....
        /*042c*/ 	.word	0xffffffff


	//   ....[119]....
        /*0430*/ 	.word	0xffffffff


	//   ....[120]....
        /*0434*/ 	.word	0xffffffff


	//   ....[121]....
        /*0438*/ 	.word	0xffffffff


	//   ....[122]....
        /*043c*/ 	.word	0xffffffff


	//   ....[123]....
        /*0440*/ 	.word	0xffffffff


	//   ....[124]....
        /*0444*/ 	.word	0xffffffff


	//   ....[125]....
        /*0448*/ 	.word	0xffffffff


	//   ....[126]....
        /*044c*/ 	.word	0xffffffff


	//   ....[127]....
        /*0450*/ 	.word	0xffffffff


	//   ....[128]....
        /*0454*/ 	.word	0xffffffff


	//   ....[129]....
        /*0458*/ 	.word	0xffffffff


	//   ....[130]....
        /*045c*/ 	.word	0xffffffff


	//   ....[131]....
        /*0460*/ 	.word	0xffffffff


	//   ....[132]....
        /*0464*/ 	.word	0xffffffff


	//   ....[133]....
        /*0468*/ 	.word	0xffffffff


	//   ....[134]....
        /*046c*/ 	.word	0xffffffff


	//   ....[135]....
        /*0470*/ 	.word	0xffffffff


	//   ....[136]....
        /*0474*/ 	.word	0xffffffff


	//   ....[137]....
        /*0478*/ 	.word	0xffffffff


	//   ....[138]....
        /*047c*/ 	.word	0xffffffff


	//   ....[139]....
        /*0480*/ 	.word	0xffffffff


	//   ....[140]....
        /*0484*/ 	.word	0xffffffff


	//   ....[141]....
        /*0488*/ 	.word	0xffffffff


	//   ....[142]....
        /*048c*/ 	.word	0xffffffff


	//   ....[143]....
        /*0490*/ 	.word	0xffffffff


	//   ....[144]....
        /*0494*/ 	.word	0xffffffff


	//   ....[145]....
        /*0498*/ 	.word	0xffffffff


	//   ....[146]....
        /*049c*/ 	.word	0xffffffff


	//   ....[147]....
        /*04a0*/ 	.word	0xffffffff


	//   ....[148]....
        /*04a4*/ 	.word	0xffffffff


	//   ....[149]....
        /*04a8*/ 	.word	0xffffffff


	//   ....[150]....
        /*04ac*/ 	.word	0xffffffff


	//   ....[151]....
        /*04b0*/ 	.word	0xffffffff


	//   ....[152]....
        /*04b4*/ 	.word	0xffffffff


	//   ....[153]....
        /*04b8*/ 	.word	0xffffffff


	//   ....[154]....
        /*04bc*/ 	.word	0xffffffff


	//   ....[155]....
        /*04c0*/ 	.word	0xffffffff


	//   ....[156]....
        /*04c4*/ 	.word	0xffffffff


	//   ....[157]....
        /*04c8*/ 	.word	0xffffffff


	//   ....[158]....
        /*04cc*/ 	.word	0xffffffff


	//   ....[159]....
        /*04d0*/ 	.word	0xffffffff


	//   ....[160]....
        /*04d4*/ 	.word	0xffffffff


	//   ....[161]....
        /*04d8*/ 	.word	0xffffffff


	//   ....[162]....
        /*04dc*/ 	.word	0xffffffff


	//   ....[163]....
        /*04e0*/ 	.word	0xffffffff


	//   ....[164]....
        /*04e4*/ 	.word	0xffffffff


	//   ....[165]....
        /*04e8*/ 	.word	0xffffffff


	//   ....[166]....
        /*04ec*/ 	.word	0xffffffff


	//   ....[167]....
        /*04f0*/ 	.word	0xffffffff


	//   ....[168]....
        /*04f4*/ 	.word	0xffffffff


	//   ....[169]....
        /*04f8*/ 	.word	0xffffffff


	//   ....[170]....
        /*04fc*/ 	.word	0xffffffff


	//   ....[171]....
        /*0500*/ 	.word	0xffffffff


	//   ....[172]....
        /*0504*/ 	.word	0xffffffff


	//   ....[173]....
        /*0508*/ 	.word	0xffffffff


	//   ....[174]....
        /*050c*/ 	.word	0xffffffff


	//   ....[175]....
        /*0510*/ 	.word	0xffffffff


	//   ....[176]....
        /*0514*/ 	.word	0xffffffff


	//   ....[177]....
        /*0518*/ 	.word	0xffffffff


	//   ....[178]....
        /*051c*/ 	.word	0xffffffff


	//   ....[179]....
        /*0520*/ 	.word	0x0500000f


	//   ....[180]....
        /*0524*/ 	.word	0x0500000f


	//   ....[181]....
        /*0528*/ 	.word	0x0500000f


	//   ....[182]....
        /*052c*/ 	.word	0x0500000f


	//   ....[183]....
        /*0530*/ 	.word	0x0500000f


	//   ....[184]....
        /*0534*/ 	.word	0x0500000f


	//   ....[185]....
        /*0538*/ 	.word	0x0500000f


	//   ....[186]....
        /*053c*/ 	.word	0x0500000f


	//   ....[187]....
        /*0540*/ 	.word	0x0500000f


	//   ....[188]....
        /*0544*/ 	.word	0x0500000f


	//   ....[189]....
        /*0548*/ 	.word	0x0500000f


	//   ....[190]....
        /*054c*/ 	.word	0x0500000f


	//   ....[191]....
        /*0550*/ 	.word	0x0500000f


	//   ....[192]....
        /*0554*/ 	.word	0x0500000f


	//   ....[193]....
        /*0558*/ 	.word	0x0500000f


	//   ....[194]....
        /*055c*/ 	.word	0x0500000f


	//   ....[195]....
        /*0560*/ 	.word	0x0500000f


	//   ....[196]....
        /*0564*/ 	.word	0x0500000f


	//   ....[197]....
        /*0568*/ 	.word	0x0500000f


	//   ....[198]....
        /*056c*/ 	.word	0x0500000f


	//   ....[199]....
        /*0570*/ 	.word	0x0500000f


	//   ....[200]....
        /*0574*/ 	.word	0x0500000f


	//   ....[201]....
        /*0578*/ 	.word	0x0500000f


	//   ....[202]....
        /*057c*/ 	.word	0x0500000f


	//   ....[203]....
        /*0580*/ 	.word	0x0500000f


	//   ....[204]....
        /*0584*/ 	.word	0x0500000f


	//   ....[205]....
        /*0588*/ 	.word	0x0500000f


	//   ....[206]....
        /*058c*/ 	.word	0x0500000f


	//   ....[207]....
        /*0590*/ 	.word	0x0500000f


	//   ....[208]....
        /*0594*/ 	.word	0x0500000f


	//   ....[209]....
        /*0598*/ 	.word	0x0500000f


	//   ....[210]....
        /*059c*/ 	.word	0x0500000f


	//   ....[211]....
        /*05a0*/ 	.word	0x0500000f


	//   ....[212]....
        /*05a4*/ 	.word	0x0500000f


	//   ....[213]....
        /*05a8*/ 	.word	0x0500000f


	//   ....[214]....
        /*05ac*/ 	.word	0x0500000f


	//   ....[215]....
        /*05b0*/ 	.word	0x0500000f


	//   ....[216]....
        /*05b4*/ 	.word	0x0500000f


	//   ....[217]....
        /*05b8*/ 	.word	0x0500000f


	//   ....[218]....
        /*05bc*/ 	.word	0x0500000f


	//   ....[219]....
        /*05c0*/ 	.word	0x0500000f


	//   ....[220]....
        /*05c4*/ 	.word	0x0500000f


	//   ....[221]....
        /*05c8*/ 	.word	0x0500000f


	//   ....[222]....
        /*05cc*/ 	.word	0x0500000f


	//   ....[223]....
        /*05d0*/ 	.word	0x0500000f


	//   ....[224]....
        /*05d4*/ 	.word	0x0500000f


	//   ....[225]....
        /*05d8*/ 	.word	0x0500000f


	//   ....[226]....
        /*05dc*/ 	.word	0x0500000f


	//   ....[227]....
        /*05e0*/ 	.word	0x0500000f


	//   ....[228]....
        /*05e4*/ 	.word	0x0500000f


	//   ....[229]....
        /*05e8*/ 	.word	0x0500000f


	//   ....[230]....
        /*05ec*/ 	.word	0x0500000f


	//   ....[231]....
        /*05f0*/ 	.word	0x0500000f


	//   ....[232]....
        /*05f4*/ 	.word	0x0500000f


	//   ....[233]....
        /*05f8*/ 	.word	0x0500000f


	//   ....[234]....
        /*05fc*/ 	.word	0x0500000f


	//   ....[235]....
        /*0600*/ 	.word	0x0500000f


	//   ....[236]....
        /*0604*/ 	.word	0x0500000f


	//   ....[237]....
        /*0608*/ 	.word	0x0500000f


	//   ....[238]....
        /*060c*/ 	.word	0x0500000f


	//   ....[239]....
        /*0610*/ 	.word	0x0500000f


	//   ....[240]....
        /*0614*/ 	.word	0x0500000f


	//   ....[241]....
        /*0618*/ 	.word	0x0500000f


	//   ....[242]....
        /*061c*/ 	.word	0x0500000f


	//   ....[243]....
        /*0620*/ 	.word	0x0500000f


	//   ....[244]....
        /*0624*/ 	.word	0x0500000f


	//   ....[245]....
        /*0628*/ 	.word	0x0500000f


	//   ....[246]....
        /*062c*/ 	.word	0x0500000f


	//   ....[247]....
        /*0630*/ 	.word	0x0500000f


	//   ....[248]....
        /*0634*/ 	.word	0x0500000f


	//   ....[249]....
        /*0638*/ 	.word	0x0500000f


	//   ....[250]....
        /*063c*/ 	.word	0x0500000f


	//   ....[251]....
        /*0640*/ 	.word	0x0500000f


	//   ....[252]....
        /*0644*/ 	.word	0x0500000f


	//   ....[253]....
        /*0648*/ 	.word	0x0500000f


	//   ....[254]....
        /*064c*/ 	.word	0x0500000f


	//   ....[255]....
        /*0650*/ 	.word	0x0500000f


	//   ....[0]....
        /*0654*/ 	.word	0x0500000f


	//   ....[1]....
        /*0658*/ 	.word	0x0500000f


	//   ....[2]....
        /*065c*/ 	.word	0x0500000f


	//   ....[3]....
        /*0660*/ 	.word	0x0500000f


	//   ....[4]....
        /*0664*/ 	.word	0x0500000f


	//   ....[5]....
        /*0668*/ 	.word	0x0500000f


	//   ....[6]....
        /*066c*/ 	.word	0x0500000f


	//   ....[7]....
        /*0670*/ 	.word	0x0500000f


	//   ....[8]....
        /*0674*/ 	.word	0x0500000f


	//   ....[9]....
        /*0678*/ 	.word	0x0500000f


	//   ....[10]....
        /*067c*/ 	.word	0x0500000f


	//   ....[11]....
        /*0680*/ 	.word	0x0500000f


	//   ....[12]....
        /*0684*/ 	.word	0x0500000f


	//   ....[13]....
        /*0688*/ 	.word	0x0500000f


	//   ....[14]....
        /*068c*/ 	.word	0x0500000f


	//   ....[15]....
        /*0690*/ 	.word	0x0500000f


	//   ....[16]....
        /*0694*/ 	.word	0x0500000f


	//   ....[17]....
        /*0698*/ 	.word	0x0500000f


	//   ....[18]....
        /*069c*/ 	.word	0x0500000f


	//   ....[19]....
        /*06a0*/ 	.word	0x0500000f


	//   ....[20]....
        /*06a4*/ 	.word	0x0500000f


	//   ....[21]....
        /*06a8*/ 	.word	0x0500000f


	//   ....[22]....
        /*06ac*/ 	.word	0x0500000f


	//   ....[23]....
        /*06b0*/ 	.word	0x0500000f


	//   ....[24]....
        /*06b4*/ 	.word	0x0500000f


	//   ....[25]....
        /*06b8*/ 	.word	0x0500000f


	//   ....[26]....
        /*06bc*/ 	.word	0x0500000f


	//   ....[27]....
        /*06c0*/ 	.word	0x0500000f


	//   ....[28]....
        /*06c4*/ 	.word	0x0500000f


	//   ....[29]....
        /*06c8*/ 	.word	0x0500000f


	//   ....[30]....
        /*06cc*/ 	.word	0x0500000f


	//   ....[31]....
        /*06d0*/ 	.word	0x0500000f


	//   ....[32]....
        /*06d4*/ 	.word	0x0500000f


	//   ....[33]....
        /*06d8*/ 	.word	0x0500000f


	//   ....[34]....
        /*06dc*/ 	.word	0x0500000f


	//----- nvinfo : EIATTR_COOP_GROUP_INSTR_OFFSETS
	.align		4
.L_320:
        /*06e0*/ 	.byte	0x04, 0x28
        /*06e2*/ 	.short	(.L_322 - .L_321)


	//   ....[0]....
.L_321:
        /*06e4*/ 	.word	0x00000060


	//   ....[1]....
        /*06e8*/ 	.word	0x00000140


	//   ....[2]....
        /*06ec*/ 	.word	0x00000190


	//   ....[3]....
        /*06f0*/ 	.word	0x000003c0


	//   ....[4]....
        /*06f4*/ 	.word	0x00000520


	//   ....[5]....
        /*06f8*/ 	.word	0x00000640


	//   ....[6]....
        /*06fc*/ 	.word	0x000007a0


	//   ....[7]....
        /*0700*/ 	.word	0x00003760


	//   ....[8]....
        /*0704*/ 	.word	0x00003770


	//   ....[9]....
        /*0708*/ 	.word	0x00004e00


	//   ....[10]....
        /*070c*/ 	.word	0x00004e10


	//   ....[11]....
        /*0710*/ 	.word	0x00006f70


	//   ....[12]....
        /*0714*/ 	.word	0x00006f80


	//   ....[13]....
        /*0718*/ 	.word	0x00008780


	//   ....[14]....
        /*071c*/ 	.word	0x00008790


	//   ....[15]....
        /*0720*/ 	.word	0x0000a160


	//   ....[16]....
        /*0724*/ 	.word	0x0000a170


	//   ....[17]....
        /*0728*/ 	.word	0x0000a400


	//   ....[18]....
        /*072c*/ 	.word	0x0000a410


	//   ....[19]....
        /*0730*/ 	.word	0x0000a970


	//   ....[20]....
        /*0734*/ 	.word	0x0000a980


	//   ....[21]....
        /*0738*/ 	.word	0x0000ab00


	//   ....[22]....
        /*073c*/ 	.word	0x0000ab20


	//   ....[23]....
        /*0740*/ 	.word	0x0000b150


	//   ....[24]....
        /*0744*/ 	.word	0x0000b850


	//   ....[25]....
        /*0748*/ 	.word	0x0000b860


	//   ....[26]....
        /*074c*/ 	.word	0x0000b870


	//   ....[27]....
        /*0750*/ 	.word	0x0000b880


	//   ....[28]....
        /*0754*/ 	.word	0x0000c0f0


	//   ....[29]....
        /*0758*/ 	.word	0x0000c100


	//   ....[30]....
        /*075c*/ 	.word	0x0000c110


	//   ....[31]....
        /*0760*/ 	.word	0x0000c120


	//   ....[32]....
        /*0764*/ 	.word	0x0000f200


	//   ....[33]....
        /*0768*/ 	.word	0x0000f210


	//   ....[34]....
        /*076c*/ 	.word	0x0000f220


	//   ....[35]....
        /*0770*/ 	.word	0x0000f230


	//   ....[36]....
        /*0774*/ 	.word	0x0000f8e0


	//   ....[37]....
        /*0778*/ 	.word	0x0000f8f0


	//   ....[38]....
        /*077c*/ 	.word	0x0000f900


	//   ....[39]....
        /*0780*/ 	.word	0x0000f910


	//   ....[40]....
        /*0784*/ 	.word	0x00013350


	//   ....[41]....
        /*0788*/ 	.word	0x00013370


	//   ....[42]....
        /*078c*/ 	.word	0x00013850


	//   ....[43]....
        /*0790*/ 	.word	0x00013950


	//   ....[44]....
        /*0794*/ 	.word	0x00013f80


	//   ....[45]....
        /*0798*/ 	.word	0x00014010


	//   ....[46]....
        /*079c*/ 	.word	0x00015c10


	//   ....[47]....
        /*07a0*/ 	.word	0x00015c30


	//   ....[48]....
        /*07a4*/ 	.word	0x00016130


	//   ....[49]....
        /*07a8*/ 	.word	0x00016220


	//   ....[50]....
        /*07ac*/ 	.word	0x00016750


	//   ....[51]....
        /*07b0*/ 	.word	0x000167e0


	//   ....[52]....
        /*07b4*/ 	.word	0x000185c0


	//   ....[53]....
        /*07b8*/ 	.word	0x000185d0


	//   ....[54]....
        /*07bc*/ 	.word	0x00018600


	//   ....[55]....
        /*07c0*/ 	.word	0x00018620


	//   ....[56]....
        /*07c4*/ 	.word	0x000197b0


	//   ....[57]....
        /*07c8*/ 	.word	0x000199b0


	//   ....[58]....
        /*07cc*/ 	.word	0x00019a30


	//   ....[59]....
        /*07d0*/ 	.word	0x00019a50


	//   ....[60]....
        /*07d4*/ 	.word	0x0001ab00


	//   ....[61]....
        /*07d8*/ 	.word	0x0001ab40


	//   ....[62]....
        /*07dc*/ 	.word	0x0001ab80


	//   ....[63]....
        /*07e0*/ 	.word	0x0001abc0


	//   ....[64]....
        /*07e4*/ 	.word	0x0001b150


	//   ....[65]....
        /*07e8*/ 	.word	0x0001b160


	//   ....[66]....
        /*07ec*/ 	.word	0x0001b220


	//   ....[67]....
        /*07f0*/ 	.word	0x0001b240


	//   ....[68]....
        /*07f4*/ 	.word	0x0001b300


	//   ....[69]....
        /*07f8*/ 	.word	0x0001b320


	//   ....[70]....
        /*07fc*/ 	.word	0x0001b3f0


	//   ....[71]....
        /*0800*/ 	.word	0x0001b410


	//   ....[72]....
        /*0804*/ 	.word	0x0001bc20


	//   ....[73]....
        /*0808*/ 	.word	0x0001bc40


	//   ....[74]....
        /*080c*/ 	.word	0x0001bd00


	//   ....[75]....
        /*0810*/ 	.word	0x0001bd20


	//   ....[76]....
        /*0814*/ 	.word	0x0001bde0


	//   ....[77]....
        /*0818*/ 	.word	0x0001be00


	//   ....[78]....
        /*081c*/ 	.word	0x0001bed0


	//   ....[79]....
        /*0820*/ 	.word	0x0001bef0


	//   ....[80]....
        /*0824*/ 	.word	0x0001c040


	//   ....[81]....
        /*0828*/ 	.word	0x0001c1f0


	//   ....[82]....
        /*082c*/ 	.word	0x0001c220


	//   ....[83]....
        /*0830*/ 	.word	0x0001c250


	//   ....[84]....
        /*0834*/ 	.word	0x0001c280


	//   ....[85]....
        /*0838*/ 	.word	0x0001c2b0


	//   ....[86]....
        /*083c*/ 	.word	0x0001c2e0


	//   ....[87]....
        /*0840*/ 	.word	0x0001c450


	//   ....[88]....
        /*0844*/ 	.word	0x0001c480


	//   ....[89]....
        /*0848*/ 	.word	0x0001c4b0


	//   ....[90]....
        /*084c*/ 	.word	0x0001c4e0


	//   ....[91]....
        /*0850*/ 	.word	0x0001c510


	//   ....[92]....
        /*0854*/ 	.word	0x0001c540


	//   ....[93]....
        /*0858*/ 	.word	0x0001c5d0


	//   ....[94]....
        /*085c*/ 	.word	0x0001c630


	//   ....[95]....
        /*0860*/ 	.word	0x0001c6c0


	//   ....[96]....
        /*0864*/ 	.word	0x0001d4b0


	//   ....[97]....
        /*0868*/ 	.word	0x0001f4b0


	//   ....[98]....
        /*086c*/ 	.word	0x0001f4d0


	//   ....[99]....
        /*0870*/ 	.word	0x0001f580


	//   ....[100]....
        /*0874*/ 	.word	0x0001f5a0


	//   ....[101]....
        /*0878*/ 	.word	0x0001f640


	//   ....[102]....
        /*087c*/ 	.word	0x0001f660


	//   ....[103]....
        /*0880*/ 	.word	0x0001f700


	//   ....[104]....
        /*0884*/ 	.word	0x0001f720


	//   ....[105]....
        /*0888*/ 	.word	0x0001f7c0


	//   ....[106]....
        /*088c*/ 	.word	0x0001f7e0


	//   ....[107]....
        /*0890*/ 	.word	0x0001f7f0


	//   ....[108]....
        /*0894*/ 	.word	0x0001f880


	//   ....[109]....
        /*0898*/ 	.word	0x00020030


	//   ....[110]....
        /*089c*/ 	.word	0x00020060


	//   ....[111]....
        /*08a0*/ 	.word	0x00020080


	//   ....[112]....
        /*08a4*/ 	.word	0x00020110


	//   ....[113]....
        /*08a8*/ 	.word	0x00020120


	//   ....[114]....
        /*08ac*/ 	.word	0x000201c0


	//   ....[115]....
        /*08b0*/ 	.word	0x000201d0


	//   ....[116]....
        /*08b4*/ 	.word	0x00020270


	//   ....[117]....
        /*08b8*/ 	.word	0x00020280


	//   ....[118]....
        /*08bc*/ 	.word	0x00020320


	//   ....[119]....
        /*08c0*/ 	.word	0x00020330


	//   ....[120]....
        /*08c4*/ 	.word	0x000203d0


	//   ....[121]....
        /*08c8*/ 	.word	0x000203e0


	//   ....[122]....
        /*08cc*/ 	.word	0x00020480


	//   ....[123]....
        /*08d0*/ 	.word	0x00020490


	//   ....[124]....
        /*08d4*/ 	.word	0x000204a0


	//   ....[125]....
        /*08d8*/ 	.word	0x00020c70


	//   ....[126]....
        /*08dc*/ 	.word	0x00020c80


	//   ....[127]....
        /*08e0*/ 	.word	0x00020c90


	//   ....[128]....
        /*08e4*/ 	.word	0x00020d20


	//   ....[129]....
        /*08e8*/ 	.word	0x00020d30


	//   ....[130]....
        /*08ec*/ 	.word	0x00020d90


	//   ....[131]....
        /*08f0*/ 	.word	0x00020dc0


	//   ....[132]....
        /*08f4*/ 	.word	0x00020e00


	//   ....[133]....
        /*08f8*/ 	.word	0x00020e30


	//   ....[134]....
        /*08fc*/ 	.word	0x00020e70


	//   ....[135]....
        /*0900*/ 	.word	0x00020ea0


	//   ....[136]....
        /*0904*/ 	.word	0x00020ee0


	//   ....[137]....
        /*0908*/ 	.word	0x00021160


	//   ....[138]....
        /*090c*/ 	.word	0x00021180


	//   ....[139]....
        /*0910*/ 	.word	0x00021210


	//   ....[140]....
        /*0914*/ 	.word	0x00021220


	//   ....[141]....
        /*0918*/ 	.word	0x00021290


	//   ....[142]....
        /*091c*/ 	.word	0x000212a0


	//   ....[143]....
        /*0920*/ 	.word	0x00021310


	//   ....[144]....
        /*0924*/ 	.word	0x00021320


	//   ....[145]....
        /*0928*/ 	.word	0x00021390


	//   ....[146]....
        /*092c*/ 	.word	0x000213a0


	//   ....[147]....
        /*0930*/ 	.word	0x000213b0


	//   ....[148]....
        /*0934*/ 	.word	0x00021420


	//   ....[149]....
        /*0938*/ 	.word	0x000219b0


	//   ....[150]....
        /*093c*/ 	.word	0x000219e0


	//   ....[151]....
        /*0940*/ 	.word	0x00021a00


	//   ....[152]....
        /*0944*/ 	.word	0x00021a10


	//   ....[153]....
        /*0948*/ 	.word	0x00021a50


	//   ....[154]....
        /*094c*/ 	.word	0x00021a70


	//   ....[155]....
        /*0950*/ 	.word	0x00021ae0


	//   ....[156]....
        /*0954*/ 	.word	0x00021b00


	//   ....[157]....
        /*0958*/ 	.word	0x00021b60


	//   ....[158]....
        /*095c*/ 	.word	0x00021b80


	//   ....[159]....
        /*0960*/ 	.word	0x00021bd0


	//   ....[160]....
        /*0964*/ 	.word	0x00021bf0


	//   ....[161]....
        /*0968*/ 	.word	0x00021fe0


	//   ....[162]....
        /*096c*/ 	.word	0x00022010


	//   ....[163]....
        /*0970*/ 	.word	0x00022040


	//   ....[164]....
        /*0974*/ 	.word	0x00022070


	//   ....[165]....
        /*0978*/ 	.word	0x000220a0


	//   ....[166]....
        /*097c*/ 	.word	0x000220d0


	//   ....[167]....
        /*0980*/ 	.word	0x00022100


	//   ....[168]....
        /*0984*/ 	.word	0x00022130


	//   ....[169]....
        /*0988*/ 	.word	0x000222b0


	//   ....[170]....
        /*098c*/ 	.word	0x000222e0


	//   ....[171]....
        /*0990*/ 	.word	0x00022310


	//   ....[172]....
        /*0994*/ 	.word	0x00022340


	//   ....[173]....
        /*0998*/ 	.word	0x00022370


	//   ....[174]....
        /*099c*/ 	.word	0x000223a0


	//   ....[175]....
        /*09a0*/ 	.word	0x00022460


	//   ....[176]....
        /*09a4*/ 	.word	0x00022480


	//   ....[177]....
        /*09a8*/ 	.word	0x000224f0


	//   ....[178]....
        /*09ac*/ 	.word	0x00022b90


	//   ....[179]....
        /*09b0*/ 	.word	0x00022ed0


	//   ....[180]....
        /*09b4*/ 	.word	0x00022f60


	//   ....[181]....
        /*09b8*/ 	.word	0x00023000


	//   ....[182]....
        /*09bc*/ 	.word	0x00023090


	//   ....[183]....
        /*09c0*/ 	.word	0x00023180


	//   ....[184]....
        /*09c4*/ 	.word	0x00023210


	//   ....[185]....
        /*09c8*/ 	.word	0x000232b0


	//   ....[186]....
        /*09cc*/ 	.word	0x00023340


	//   ....[187]....
        /*09d0*/ 	.word	0x00023430


	//   ....[188]....
        /*09d4*/ 	.word	0x000234c0


	//   ....[189]....
        /*09d8*/ 	.word	0x00023560


	//   ....[190]....
        /*09dc*/ 	.word	0x000235f0


	//   ....[191]....
        /*09e0*/ 	.word	0x000236e0


	//   ....[192]....
        /*09e4*/ 	.word	0x00023770


	//   ....[193]....
        /*09e8*/ 	.word	0x000237c0


	//   ....[194]....
        /*09ec*/ 	.word	0x00023810


	//   ....[195]....
        /*09f0*/ 	.word	0x000238a0


	//   ....[196]....
        /*09f4*/ 	.word	0x00023930


	//   ....[197]....
        /*09f8*/ 	.word	0x00023980


	//   ....[198]....
        /*09fc*/ 	.word	0x000239d0


	//   ....[199]....
        /*0a00*/ 	.word	0x00023ac0


	//   ....[200]....
        /*0a04*/ 	.word	0x00023b50


	//   ....[201]....
        /*0a08*/ 	.word	0x00023ba0


	//   ....[202]....
        /*0a0c*/ 	.word	0x00023bf0


	//   ....[203]....
        /*0a10*/ 	.word	0x00023c80


	//   ....[204]....
        /*0a14*/ 	.word	0x00023d10


	//   ....[205]....
        /*0a18*/ 	.word	0x00023d60


	//   ....[206]....
        /*0a1c*/ 	.word	0x00023db0


	//   ....[207]....
        /*0a20*/ 	.word	0x000240b0


	//   ....[208]....
        /*0a24*/ 	.word	0x00024390


	//   ....[209]....
        /*0a28*/ 	.word	0x00024480


	//   ....[210]....
        /*0a2c*/ 	.word	0x00024520


	//   ....[211]....
        /*0a30*/ 	.word	0x00024580


	//   ....[212]....
        /*0a34*/ 	.word	0x00024690


	//   ....[213]....
        /*0a38*/ 	.word	0x00024700


	//   ....[214]....
        /*0a3c*/ 	.word	0x00024810


	//   ....[215]....
        /*0a40*/ 	.word	0x00024880


	//   ....[216]....
        /*0a44*/ 	.word	0x00024990


	//   ....[217]....
        /*0a48*/ 	.word	0x00024a00


	//   ....[218]....
        /*0a4c*/ 	.word	0x00024b10


	//   ....[219]....
        /*0a50*/ 	.word	0x00024b80


	//   ....[220]....
        /*0a54*/ 	.word	0x00024c20


	//   ....[221]....
        /*0a58*/ 	.word	0x00024d30


	//   ....[222]....
        /*0a5c*/ 	.word	0x00024d90


	//   ....[223]....
        /*0a60*/ 	.word	0x00024df0


	//   ....[224]....
        /*0a64*/ 	.word	0x00024ef0


	//   ....[225]....
        /*0a68*/ 	.word	0x00024f50


	//   ....[226]....
        /*0a6c*/ 	.word	0x00025060


	//   ....[227]....
        /*0a70*/ 	.word	0x000250c0


	//   ....[228]....
        /*0a74*/ 	.word	0x000251d0


	//   ....[229]....
        /*0a78*/ 	.word	0x00025230


	//   ....[230]....
        /*0a7c*/ 	.word	0x00025340


	//   ....[231]....
        /*0a80*/ 	.word	0x000253a0


	//   ....[232]....
        /*0a84*/ 	.word	0x000254b0


	//   ....[233]....
        /*0a88*/ 	.word	0x00025510


	//   ....[234]....
        /*0a8c*/ 	.word	0x00025620


	//   ....[235]....
        /*0a90*/ 	.word	0x00025680


	//   ....[236]....
        /*0a94*/ 	.word	0x00025770


	//   ....[237]....
        /*0a98*/ 	.word	0x000258a0


	//   ....[238]....
        /*0a9c*/ 	.word	0x00025950


	//   ....[239]....
        /*0aa0*/ 	.word	0x000259d0


	//   ....[240]....
        /*0aa4*/ 	.word	0x00025ab0


	//   ....[241]....
        /*0aa8*/ 	.word	0x00025b10


	//   ....[242]....
        /*0aac*/ 	.word	0x00025be0


	//   ....[243]....
        /*0ab0*/ 	.word	0x00025c40


	//   ....[244]....
        /*0ab4*/ 	.word	0x00025d10


	//   ....[245]....
        /*0ab8*/ 	.word	0x00025d70


	//   ....[246]....
        /*0abc*/ 	.word	0x00025e40


	//   ....[247]....
        /*0ac0*/ 	.word	0x00025ea0


	//   ....[248]....
        /*0ac4*/ 	.word	0x00025f70


	//   ....[249]....
        /*0ac8*/ 	.word	0x00026060


	//   ....[250]....
        /*0acc*/ 	.word	0x00026100


	//   ....[251]....
        /*0ad0*/ 	.word	0x00026160


	//   ....[252]....
        /*0ad4*/ 	.word	0x00026250


	//   ....[253]....
        /*0ad8*/ 	.word	0x000262b0


	//   ....[254]....
        /*0adc*/ 	.word	0x00026390


	//   ....[255]....
        /*0ae0*/ 	.word	0x000263f0


	//   ....[0]....
        /*0ae4*/ 	.word	0x000264d0


	//   ....[1]....
        /*0ae8*/ 	.word	0x00026530


	//   ....[2]....
        /*0aec*/ 	.word	0x00026610


	//   ....[3]....
        /*0af0*/ 	.word	0x00026670


	//   ....[4]....
        /*0af4*/ 	.word	0x00026740


	//   ....[5]....
        /*0af8*/ 	.word	0x00026870


	//   ....[6]....
        /*0afc*/ 	.word	0x00026970


	//   ....[7]....
        /*0b00*/ 	.word	0x00026a00


	//   ....[8]....
        /*0b04*/ 	.word	0x00026ad0


	//   ....[9]....
        /*0b08*/ 	.word	0x00026b30


	//   ....[10]....
        /*0b0c*/ 	.word	0x00026c00


	//   ....[11]....
        /*0b10*/ 	.word	0x00026c60


	//   ....[12]....
        /*0b14*/ 	.word	0x00026d40


	//   ....[13]....
        /*0b18*/ 	.word	0x00026da0


	//   ....[14]....
        /*0b1c*/ 	.word	0x00026e70


	//   ....[15]....
        /*0b20*/ 	.word	0x00026ed0


	//   ....[16]....
        /*0b24*/ 	.word	0x00026f90


	//   ....[17]....
        /*0b28*/ 	.word	0x00027020


	//   ....[18]....
        /*0b2c*/ 	.word	0x000270c0


	//   ....[19]....
        /*0b30*/ 	.word	0x000271e0


	//   ....[20]....
        /*0b34*/ 	.word	0x00027250


	//   ....[21]....
        /*0b38*/ 	.word	0x000272c0


	//   ....[22]....
        /*0b3c*/ 	.word	0x00027330


	//   ....[23]....
        /*0b40*/ 	.word	0x000273a0


	//   ....[24]....
        /*0b44*/ 	.word	0x00027420


	//   ....[25]....
        /*0b48*/ 	.word	0x000274b0


	//   ....[26]....
        /*0b4c*/ 	.word	0x00027540


	//   ....[27]....
        /*0b50*/ 	.word	0x000275b0


	//   ....[28]....
        /*0b54*/ 	.word	0x00027620


	//   ....[29]....
        /*0b58*/ 	.word	0x00027690


	//   ....[30]....
        /*0b5c*/ 	.word	0x00027710


	//   ....[31]....
        /*0b60*/ 	.word	0x00027780


	//   ....[32]....
        /*0b64*/ 	.word	0x00027820


	//   ....[33]....
        /*0b68*/ 	.word	0x000278b0


	//   ....[34]....
        /*0b6c*/ 	.word	0x000279d0


	//----- nvinfo : EIATTR_REG_RECONFIG
	.align		4
.L_322:
        /*0b70*/ 	.byte	0x01, 0x54
	.zero		2


	//----- nvinfo : EIATTR_SYSCALL_OFFSETS
	.align		4
        /*0b74*/ 	.byte	0x04, 0x46
        /*0b76*/ 	.short	(.L_324 - .L_323)


	//   ....[0]....
.L_323:
        /*0b78*/ 	.word	0x00001b00


	//   ....[1]....
        /*0b7c*/ 	.word	0x00001c50


	//   ....[2]....
        /*0b80*/ 	.word	0x0000b2f0


	//   ....[3]....
        /*0b84*/ 	.word	0x0000b610


	//   ....[4]....
        /*0b88*/ 	.word	0x0001e9e0


	//   ....[5]....
        /*0b8c*/ 	.word	0x0001eb30


	//   ....[6]....
        /*0b90*/ 	.word	0x0001ec20


	//   ....[7]....
        /*0b94*/ 	.word	0x0001fc30


	//----- nvinfo : EIATTR_MBARRIER_INSTR_OFFSETS
	.align		4
.L_324:
        /*0b98*/ 	.byte	0x04, 0x39
        /*0b9a*/ 	.short	(.L_326 - .L_325)


	//   ....[0]....
.L_325:
        /*0b9c*/ 	.word	0x00000270
        /*0ba0*/ 	.word	0x000000ff
        /*0ba4*/ 	.word	0x0002a800
        /*0ba8*/ 	.short	0x0100
        /*0baa*/ 	.byte	0x08
	.zero		1


	//   ....[1]....
        /*0bac*/ 	.word	0x00000280
        /*0bb0*/ 	.word	0x000000ff
        /*0bb4*/ 	.word	0x0002a820
        /*0bb8*/ 	.short	0x0100
        /*0bba*/ 	.byte	0x08
	.zero		1


	//   ....[2]....
        /*0bbc*/ 	.word	0x00000370
        /*0bc0*/ 	.word	0x000000ff
        /*0bc4*/ 	.word	0x0002a830
        /*0bc8*/ 	.short	0x0100
        /*0bca*/ 	.byte	0x08
	.zero		1


	//   ....[3]....
        /*0bcc*/ 	.word	0x00000380
        /*0bd0*/ 	.word	0x000000ff
        /*0bd4*/ 	.word	0x0002a840
        /*0bd8*/ 	.short	0x0100
        /*0bda*/ 	.byte	0x08
	.zero		1


	//   ....[4]....
        /*0bdc*/ 	.word	0x00000390
        /*0be0*/ 	.word	0x000000ff
        /*0be4*/ 	.word	0x0002a838
        /*0be8*/ 	.short	0x0100
        /*0bea*/ 	.byte	0x08
	.zero		1


	//   ....[5]....
        /*0bec*/ 	.word	0x000003a0
        /*0bf0*/ 	.word	0x000000ff
        /*0bf4*/ 	.word	0x0002a848
        /*0bf8*/ 	.short	0x0100
        /*0bfa*/ 	.byte	0x08
	.zero		1


	//   ....[6]....
        /*0bfc*/ 	.word	0x000004d0
        /*0c00*/ 	.word	0x000000ff
        /*0c04*/ 	.word	0x0002a850
        /*0c08*/ 	.short	0x0100
        /*0c0a*/ 	.byte	0x08
	.zero		1


	//   ....[7]....
        /*0c0c*/ 	.word	0x000004e0
        /*0c10*/ 	.word	0x000000ff
        /*0c14*/ 	.word	0x0002a860
        /*0c18*/ 	.short	0x0100
        /*0c1a*/ 	.byte	0x08
	.zero		1


	//   ....[8]....
        /*0c1c*/ 	.word	0x000004f0
        /*0c20*/ 	.word	0x000000ff
        /*0c24*/ 	.word	0x0002a858
        /*0c28*/ 	.short	0x0100
        /*0c2a*/ 	.byte	0x08
	.zero		1


	//   ....[9]....
        /*0c2c*/ 	.word	0x00000500
        /*0c30*/ 	.word	0x000000ff
        /*0c34*/ 	.word	0x0002a868
        /*0c38*/ 	.short	0x0100
        /*0c3a*/ 	.byte	0x08
	.zero		1


	//   ....[10]....
        /*0c3c*/ 	.word	0x000005f0
        /*0c40*/ 	.word	0x000000ff
        /*0c44*/ 	.word	0x0002a870
        /*0c48*/ 	.short	0x0100
        /*0c4a*/ 	.byte	0x06
	.zero		1


	//   ....[11]....
        /*0c4c*/ 	.word	0x00000600
        /*0c50*/ 	.word	0x000000ff
        /*0c54*/ 	.word	0x0002a880
        /*0c58*/ 	.short	0x0100
        /*0c5a*/ 	.byte	0x06
	.zero		1


	//   ....[12]....
        /*0c5c*/ 	.word	0x00000610
        /*0c60*/ 	.word	0x000000ff
        /*0c64*/ 	.word	0x0002a878
        /*0c68*/ 	.short	0x0100
        /*0c6a*/ 	.byte	0x06
	.zero		1


	//   ....[13]....
        /*0c6c*/ 	.word	0x00000620
        /*0c70*/ 	.word	0x000000ff
        /*0c74*/ 	.word	0x0002a888
        /*0c78*/ 	.short	0x0100
        /*0c7a*/ 	.byte	0x06
	.zero		1


	//   ....[14]....
        /*0c7c*/ 	.word	0x00000750
        /*0c80*/ 	.word	0x000000ff
        /*0c84*/ 	.word	0x0002a890
        /*0c88*/ 	.short	0x0100
        /*0c8a*/ 	.byte	0x08
	.zero		1


	//   ....[15]....
        /*0c8c*/ 	.word	0x00000760
        /*0c90*/ 	.word	0x000000ff
        /*0c94*/ 	.word	0x0002a8a0
        /*0c98*/ 	.short	0x0100
        /*0c9a*/ 	.byte	0x08
	.zero		1


	//   ....[16]....
        /*0c9c*/ 	.word	0x00000770
        /*0ca0*/ 	.word	0x000000ff
        /*0ca4*/ 	.word	0x0002a898
        /*0ca8*/ 	.short	0x0100
        /*0caa*/ 	.byte	0x08
	.zero		1


	//   ....[17]....
        /*0cac*/ 	.word	0x00000780
        /*0cb0*/ 	.word	0x000000ff
        /*0cb4*/ 	.word	0x0002a8a8
        /*0cb8*/ 	.short	0x0100
        /*0cba*/ 	.byte	0x08
	.zero		1


	//   ....[18]....
        /*0cbc*/ 	.word	0x000008b0
        /*0cc0*/ 	.word	0x000000ff
        /*0cc4*/ 	.word	0x0002a8b0
        /*0cc8*/ 	.short	0x0100
        /*0cca*/ 	.byte	0x08
	.zero		1


	//   ....[19]....
        /*0ccc*/ 	.word	0x000008c0
        /*0cd0*/ 	.word	0x000000ff
        /*0cd4*/ 	.word	0x0002a8c0
        /*0cd8*/ 	.short	0x0100
        /*0cda*/ 	.byte	0x08
	.zero		1


	//   ....[20]....
        /*0cdc*/ 	.word	0x000008d0
        /*0ce0*/ 	.word	0x000000ff
        /*0ce4*/ 	.word	0x0002a8b8
        /*0ce8*/ 	.short	0x0100
        /*0cea*/ 	.byte	0x08
	.zero		1


	//   ....[21]....
        /*0cec*/ 	.word	0x000008e0
        /*0cf0*/ 	.word	0x000000ff
        /*0cf4*/ 	.word	0x0002a8c8
        /*0cf8*/ 	.short	0x0100
        /*0cfa*/ 	.byte	0x08
	.zero		1


	//   ....[22]....
        /*0cfc*/ 	.word	0x00003710
        /*0d00*/ 	.word	0x00000055
        /*0d04*/ 	.word	0x0002a890
        /*0d08*/ 	.short	0x010a
        /*0d0a*/ 	.byte	0x3f
	.zero		1


	//   ....[23]....
        /*0d0c*/ 	.word	0x00006f10
        /*0d10*/ 	.word	0x00000055
        /*0d14*/ 	.word	0x0002a890
        /*0d18*/ 	.short	0x010a
        /*0d1a*/ 	.byte	0x3f
	.zero		1


	//   ....[24]....
        /*0d1c*/ 	.word	0x00009fa0
        /*0d20*/ 	.word	0x00000055
        /*0d24*/ 	.word	0x0002a890
        /*0d28*/ 	.short	0x010a
        /*0d2a*/ 	.byte	0x3f
	.zero		1


	//   ....[25]....
        /*0d2c*/ 	.word	0x0000a760
        /*0d30*/ 	.word	0x0000000b
        /*0d34*/ 	.word	0x00000000
        /*0d38*/ 	.short	0x0101
        /*0d3a*/ 	.byte	0x3f
	.zero		1


	//   ....[26]....
        /*0d3c*/ 	.word	0x0000a7a0
        /*0d40*/ 	.word	0x00000055
        /*0d44*/ 	.word	0x0002a8b0
        /*0d48*/ 	.short	0x010a
        /*0d4a*/ 	.byte	0x3f
	.zero		1


	//   ....[27]....
        /*0d4c*/ 	.word	0x0000ad50
        /*0d50*/ 	.word	0x00000055
        /*0d54*/ 	.word	0x00000000
        /*0d58*/ 	.short	0x0101
        /*0d5a*/ 	.byte	0x3f
	.zero		1


	//   ....[28]....
        /*0d5c*/ 	.word	0x0000b370
        /*0d60*/ 	.word	0x00000012
        /*0d64*/ 	.word	0x0002a800
        /*0d68*/ 	.short	0x010a
        /*0d6a*/ 	.byte	0x3f
	.zero		1


	//   ....[29]....
        /*0d6c*/ 	.word	0x0000b3c0
        /*0d70*/ 	.word	0x00000012
        /*0d74*/ 	.word	0x0002a800
        /*0d78*/ 	.short	0x010a
        /*0d7a*/ 	.byte	0x3f
	.zero		1


	//   ....[30]....
        /*0d7c*/ 	.word	0x0000c7e0
        /*0d80*/ 	.word	0x00000012
        /*0d84*/ 	.word	0x0002a800
        /*0d88*/ 	.short	0x010a
        /*0d8a*/ 	.byte	0x3f
	.zero		1


	//   ....[31]....
        /*0d8c*/ 	.word	0x0000fd80
        /*0d90*/ 	.word	0x00000012
        /*0d94*/ 	.word	0x0002a800
        /*0d98*/ 	.short	0x010a
        /*0d9a*/ 	.byte	0x3f
	.zero		1


	//   ....[32]....
        /*0d9c*/ 	.word	0x00012920
        /*0da0*/ 	.word	0x00000000
        /*0da4*/ 	.word	0x0002a830
        /*0da8*/ 	.short	0x010a
        /*0daa*/ 	.byte	0x3f
	.zero		1


	//   ....[33]....
        /*0dac*/ 	.word	0x00012960
        /*0db0*/ 	.word	0x00000000
        /*0db4*/ 	.word	0x0002a830
        /*0db8*/ 	.short	0x010a
        /*0dba*/ 	.byte	0x3f
	.zero		1


	//   ....[34]....
        /*0dbc*/ 	.word	0x00014090
        /*0dc0*/ 	.word	0x00000007
        /*0dc4*/ 	.word	0x00000000
        /*0dc8*/ 	.short	0x0101
        /*0dca*/ 	.byte	0x3f
	.zero		1


	//   ....[35]....
        /*0dcc*/ 	.word	0x00014c00
        /*0dd0*/ 	.word	0x0000000f
        /*0dd4*/ 	.word	0x0002a830
        /*0dd8*/ 	.short	0x010a
        /*0dda*/ 	.byte	0x3f
	.zero		1


	//   ....[36]....
        /*0ddc*/ 	.word	0x00014c70
        /*0de0*/ 	.word	0x0000000f
        /*0de4*/ 	.word	0x0002a830
        /*0de8*/ 	.short	0x010a
        /*0dea*/ 	.byte	0x3f
	.zero		1


	//   ....[37]....
        /*0dec*/ 	.word	0x000157e0
        /*0df0*/ 	.word	0x0000000a
        /*0df4*/ 	.word	0x0002a850
        /*0df8*/ 	.short	0x010a
        /*0dfa*/ 	.byte	0x3f
	.zero		1


	//   ....[38]....
        /*0dfc*/ 	.word	0x00015880
        /*0e00*/ 	.word	0x0000000a
        /*0e04*/ 	.word	0x0002a850
        /*0e08*/ 	.short	0x010a
        /*0e0a*/ 	.byte	0x3f
	.zero		1


	//   ....[39]....
        /*0e0c*/ 	.word	0x00015bd0
        /*0e10*/ 	.word	0x0000000f
        /*0e14*/ 	.word	0x00000000
        /*0e18*/ 	.short	0x0101
        /*0e1a*/ 	.byte	0x3f
	.zero		1


	//   ....[40]....
        /*0e1c*/ 	.word	0x000170a0
        /*0e20*/ 	.word	0x0000000d
        /*0e24*/ 	.word	0x00000000
        /*0e28*/ 	.short	0x0101
        /*0e2a*/ 	.byte	0x3f
	.zero		1


	//   ....[41]....
        /*0e2c*/ 	.word	0x00017350
        /*0e30*/ 	.word	0x00000004
        /*0e34*/ 	.word	0x0002a830
        /*0e38*/ 	.short	0x010a
        /*0e3a*/ 	.byte	0x3f
	.zero		1


	//   ....[42]....
        /*0e3c*/ 	.word	0x000173c0
        /*0e40*/ 	.word	0x00000004
        /*0e44*/ 	.word	0x0002a830
        /*0e48*/ 	.short	0x010a
        /*0e4a*/ 	.byte	0x3f
	.zero		1


	//   ....[43]....
        /*0e4c*/ 	.word	0x00017f30
        /*0e50*/ 	.word	0x0000000a
        /*0e54*/ 	.word	0x0002a850
        /*0e58*/ 	.short	0x010a
        /*0e5a*/ 	.byte	0x3f
	.zero		1


	//   ....[44]....
        /*0e5c*/ 	.word	0x00017fd0
        /*0e60*/ 	.word	0x0000000a
        /*0e64*/ 	.word	0x0002a850
        /*0e68*/ 	.short	0x010a
        /*0e6a*/ 	.byte	0x3f
	.zero		1


	//   ....[45]....
        /*0e6c*/ 	.word	0x00018e80
        /*0e70*/ 	.word	0x00000007
        /*0e74*/ 	.word	0x00000000
        /*0e78*/ 	.short	0x0101
        /*0e7a*/ 	.byte	0x3f
	.zero		1


	//   ....[46]....
        /*0e7c*/ 	.word	0x000190a0
        /*0e80*/ 	.word	0x00000067
        /*0e84*/ 	.word	0x00000000
        /*0e88*/ 	.short	0x0101
        /*0e8a*/ 	.byte	0x3f
	.zero		1


	//   ....[47]....
        /*0e8c*/ 	.word	0x000196b0
        /*0e90*/ 	.word	0x0000000c
        /*0e94*/ 	.word	0x0002a850
        /*0e98*/ 	.short	0x010a
        /*0e9a*/ 	.byte	0x3f
	.zero		1


	//   ....[48]....
        /*0e9c*/ 	.word	0x00019750
        /*0ea0*/ 	.word	0x0000000c
        /*0ea4*/ 	.word	0x0002a850
        /*0ea8*/ 	.short	0x010a
        /*0eaa*/ 	.byte	0x3f
	.zero		1


	//   ....[49]....
        /*0eac*/ 	.word	0x00019c50
        /*0eb0*/ 	.word	0x00000003
        /*0eb4*/ 	.word	0x00000000
        /*0eb8*/ 	.short	0x0101
        /*0eba*/ 	.byte	0x3f
	.zero		1


	//   ....[50]....
        /*0ebc*/ 	.word	0x0001b140
        /*0ec0*/ 	.word	0x00000000
        /*0ec4*/ 	.word	0x00000000
        /*0ec8*/ 	.short	0x0101
        /*0eca*/ 	.byte	0x3f
	.zero		1


	//   ....[51]....
        /*0ecc*/ 	.word	0x0001d590
        /*0ed0*/ 	.word	0x00000016
        /*0ed4*/ 	.word	0x0002a820
        /*0ed8*/ 	.short	0x010a
        /*0eda*/ 	.byte	0x3f
	.zero		1


	//   ....[52]....
        /*0edc*/ 	.word	0x0001d620
        /*0ee0*/ 	.word	0x0000000b
        /*0ee4*/ 	.word	0x0002a8a0
        /*0ee8*/ 	.short	0x010a
        /*0eea*/ 	.byte	0x3f
	.zero		1


	//   ....[53]....
        /*0eec*/ 	.word	0x0001da60
        /*0ef0*/ 	.word	0x0000000b
        /*0ef4*/ 	.word	0x0002a8c0
        /*0ef8*/ 	.short	0x010a
        /*0efa*/ 	.byte	0x3f
	.zero		1


	//   ....[54]....
        /*0efc*/ 	.word	0x0001de90
        /*0f00*/ 	.word	0x0000000a
        /*0f04*/ 	.word	0x0002a8a0
        /*0f08*/ 	.short	0x010a
        /*0f0a*/ 	.byte	0x3f
	.zero		1


	//   ....[55]....
        /*0f0c*/ 	.word	0x0001e2c0
        /*0f10*/ 	.word	0x0000000a
        /*0f14*/ 	.word	0x0002a8c0
        /*0f18*/ 	.short	0x010a
        /*0f1a*/ 	.byte	0x3f
	.zero		1


	//   ....[56]....
        /*0f1c*/ 	.word	0x0001f260
        /*0f20*/ 	.word	0x00000007
        /*0f24*/ 	.word	0x0002a840
        /*0f28*/ 	.short	0x010a
        /*0f2a*/ 	.byte	0x3f
	.zero		1


	//   ....[57]....
        /*0f2c*/ 	.word	0x0001f940
        /*0f30*/ 	.word	0x00000007
        /*0f34*/ 	.word	0x0002a830
        /*0f38*/ 	.short	0x0107
        /*0f3a*/ 	.byte	0x3f
	.zero		1


	//   ....[58]....
        /*0f3c*/ 	.word	0x0001fa00
        /*0f40*/ 	.word	0x00000007
        /*0f44*/ 	.word	0x0002a830
        /*0f48*/ 	.short	0x0101
        /*0f4a*/ 	.byte	0x3f
	.zero		1


	//   ....[59]....
        /*0f4c*/ 	.word	0x000205f0
        /*0f50*/ 	.word	0x00000016
        /*0f54*/ 	.word	0x0002a800
        /*0f58*/ 	.short	0x0107
        /*0f5a*/ 	.byte	0x3f
	.zero		1


	//   ....[60]....
        /*0f5c*/ 	.word	0x000206f0
        /*0f60*/ 	.word	0x00000016
        /*0f64*/ 	.word	0x0002a800
        /*0f68*/ 	.short	0x0101
        /*0f6a*/ 	.byte	0x3f
	.zero		1


	//   ....[61]....
        /*0f6c*/ 	.word	0x00020710
        /*0f70*/ 	.word	0x00000016
        /*0f74*/ 	.word	0x0002a820
        /*0f78*/ 	.short	0x010a
        /*0f7a*/ 	.byte	0x3f
	.zero		1


	//   ....[62]....
        /*0f7c*/ 	.word	0x00020a80
        /*0f80*/ 	.word	0x00000005
        /*0f84*/ 	.word	0x0002a840
        /*0f88*/ 	.short	0x010a
        /*0f8a*/ 	.byte	0x3f
	.zero		1


	//   ....[63]....
        /*0f8c*/ 	.word	0x00020f80
        /*0f90*/ 	.word	0x00000005
        /*0f94*/ 	.word	0x0002a830
        /*0f98*/ 	.short	0x0107
        /*0f9a*/ 	.byte	0x3f
	.zero		1


	//   ....[64]....
        /*0f9c*/ 	.word	0x00021030
        /*0fa0*/ 	.word	0x00000005
        /*0fa4*/ 	.word	0x0002a830
        /*0fa8*/ 	.short	0x0101
        /*0faa*/ 	.byte	0x3f
	.zero		1


	//   ....[65]....
        /*0fac*/ 	.word	0x00021090
        /*0fb0*/ 	.word	0x00000005
        /*0fb4*/ 	.word	0x0002a860
        /*0fb8*/ 	.short	0x010a
        /*0fba*/ 	.byte	0x3f
	.zero		1


	//   ....[66]....
        /*0fbc*/ 	.word	0x00021500
        /*0fc0*/ 	.word	0x00000005
        /*0fc4*/ 	.word	0x0002a850
        /*0fc8*/ 	.short	0x0107
        /*0fca*/ 	.byte	0x3f
	.zero		1


	//   ....[67]....
        /*0fcc*/ 	.word	0x00021630
        /*0fd0*/ 	.word	0x00000005
        /*0fd4*/ 	.word	0x0002a850
        /*0fd8*/ 	.short	0x0101
        /*0fda*/ 	.byte	0x3f
	.zero		1


	//   ....[68]....
        /*0fdc*/ 	.word	0x000218c0
        /*0fe0*/ 	.word	0x00000000
        /*0fe4*/ 	.word	0x0002a860
        /*0fe8*/ 	.short	0x010a
        /*0fea*/ 	.byte	0x3f
	.zero		1


	//   ....[69]....
        /*0fec*/ 	.word	0x00021d30
        /*0ff0*/ 	.word	0x00000000
        /*0ff4*/ 	.word	0x0002a850
        /*0ff8*/ 	.short	0x0107
        /*0ffa*/ 	.byte	0x3f
	.zero		1


	//   ....[70]....
        /*0ffc*/ 	.word	0x00021df0
        /*1000*/ 	.word	0x00000000
        /*1004*/ 	.word	0x0002a850
        /*1008*/ 	.short	0x0101
        /*100a*/ 	.byte	0x3f
	.zero		1


	//   ....[71]....
        /*100c*/ 	.word	0x00022b10
        /*1010*/ 	.word	0x00000005
        /*1014*/ 	.word	0x0002a820
        /*1018*/ 	.short	0x010a
        /*101a*/ 	.byte	0x3f
	.zero		1


	//   ....[72]....
        /*101c*/ 	.word	0x00022ca0
        /*1020*/ 	.word	0x00000003
        /*1024*/ 	.word	0x0002a840
        /*1028*/ 	.short	0x010a
        /*102a*/ 	.byte	0x3f
	.zero		1


	//   ....[73]....
        /*102c*/ 	.word	0x00022d40
        /*1030*/ 	.word	0x00000005
        /*1034*/ 	.word	0x0002a840
        /*1038*/ 	.short	0x010a
        /*103a*/ 	.byte	0x3f
	.zero		1


	//   ....[74]....
        /*103c*/ 	.word	0x00022d80
        /*1040*/ 	.word	0x00000003
        /*1044*/ 	.word	0x0002a860
        /*1048*/ 	.short	0x010a
        /*104a*/ 	.byte	0x3f
	.zero		1


	//   ....[75]....
        /*104c*/ 	.word	0x00022dc0
        /*1050*/ 	.word	0x00000005
        /*1054*/ 	.word	0x0002a860
        /*1058*/ 	.short	0x010a
        /*105a*/ 	.byte	0x3f
	.zero		1


	//   ....[76]....
        /*105c*/ 	.word	0x00022e20
        /*1060*/ 	.word	0x00000055
        /*1064*/ 	.word	0x0002a890
        /*1068*/ 	.short	0x010a
        /*106a*/ 	.byte	0x3f
	.zero		1


	//   ....[77]....
        /*106c*/ 	.word	0x000230d0
        /*1070*/ 	.word	0x00000055
        /*1074*/ 	.word	0x0002a890
        /*1078*/ 	.short	0x010a
        /*107a*/ 	.byte	0x3f
	.zero		1


	//   ....[78]....
        /*107c*/ 	.word	0x00023380
        /*1080*/ 	.word	0x00000055
        /*1084*/ 	.word	0x0002a890
        /*1088*/ 	.short	0x010a
        /*108a*/ 	.byte	0x3f
	.zero		1


	//   ....[79]....
        /*108c*/ 	.word	0x00023630
        /*1090*/ 	.word	0x00000055
        /*1094*/ 	.word	0x0002a8b0
        /*1098*/ 	.short	0x010a
        /*109a*/ 	.byte	0x3f
	.zero		1


	//   ....[80]....
        /*109c*/ 	.word	0x00023a10
        /*10a0*/ 	.word	0x00000012
        /*10a4*/ 	.word	0x0002a800
        /*10a8*/ 	.short	0x010a
        /*10aa*/ 	.byte	0x3f
	.zero		1


	//   ....[81]....
        /*10ac*/ 	.word	0x00023df0
        /*10b0*/ 	.word	0x00000012
        /*10b4*/ 	.word	0x0002a800
        /*10b8*/ 	.short	0x010a
        /*10ba*/ 	.byte	0x3f
	.zero		1


	//   ....[82]....
        /*10bc*/ 	.word	0x00023e40
        /*10c0*/ 	.word	0x00000000
        /*10c4*/ 	.word	0x0002a830
        /*10c8*/ 	.short	0x010a
        /*10ca*/ 	.byte	0x3f
	.zero		1


	//   ....[83]....
        /*10cc*/ 	.word	0x00023e90
        /*10d0*/ 	.word	0x0000000f
        /*10d4*/ 	.word	0x0002a830
        /*10d8*/ 	.short	0x010a
        /*10da*/ 	.byte	0x3f
	.zero		1


	//   ....[84]....
        /*10dc*/ 	.word	0x00023ee0
        /*10e0*/ 	.word	0x0000000a
        /*10e4*/ 	.word	0x0002a850
        /*10e8*/ 	.short	0x010a
        /*10ea*/ 	.byte	0x3f
	.zero		1


	//   ....[85]....
        /*10ec*/ 	.word	0x00023f30
        /*10f0*/ 	.word	0x00000004
        /*10f4*/ 	.word	0x0002a830
        /*10f8*/ 	.short	0x010a
        /*10fa*/ 	.byte	0x3f
	.zero		1


	//   ....[86]....
        /*10fc*/ 	.word	0x00023f80
        /*1100*/ 	.word	0x0000000a
        /*1104*/ 	.word	0x0002a850
        /*1108*/ 	.short	0x010a
        /*110a*/ 	.byte	0x3f
	.zero		1


	//   ....[87]....
        /*110c*/ 	.word	0x00023fd0
        /*1110*/ 	.word	0x0000000c
        /*1114*/ 	.word	0x0002a850
        /*1118*/ 	.short	0x010a
        /*111a*/ 	.byte	0x3f
	.zero		1


	//   ....[88]....
        /*111c*/ 	.word	0x00024170
        /*1120*/ 	.word	0x00000016
        /*1124*/ 	.word	0x0002a820
        /*1128*/ 	.short	0x010a
        /*112a*/ 	.byte	0x3f
	.zero		1


	//   ....[89]....
        /*112c*/ 	.word	0x000241c0
        /*1130*/ 	.word	0x0000000b
        /*1134*/ 	.word	0x0002a8a0
        /*1138*/ 	.short	0x010a
        /*113a*/ 	.byte	0x3f
	.zero		1


	//   ....[90]....
        /*113c*/ 	.word	0x00024210
        /*1140*/ 	.word	0x0000000b
        /*1144*/ 	.word	0x0002a8c0
        /*1148*/ 	.short	0x010a
        /*114a*/ 	.byte	0x3f
	.zero		1


	//   ....[91]....
        /*114c*/ 	.word	0x00024260
        /*1150*/ 	.word	0x0000000a
        /*1154*/ 	.word	0x0002a8a0
        /*1158*/ 	.short	0x010a
        /*115a*/ 	.byte	0x3f
	.zero		1


	//   ....[92]....
        /*115c*/ 	.word	0x000242b0
        /*1160*/ 	.word	0x0000000a
        /*1164*/ 	.word	0x0002a8c0
        /*1168*/ 	.short	0x010a
        /*116a*/ 	.byte	0x3f
	.zero		1


	//   ....[93]....
        /*116c*/ 	.word	0x000243d0
        /*1170*/ 	.word	0x00000007
        /*1174*/ 	.word	0x0002a840
        /*1178*/ 	.short	0x010a
        /*117a*/ 	.byte	0x3f
	.zero		1


	//   ....[94]....
        /*117c*/ 	.word	0x000257a0
        /*1180*/ 	.word	0x00000016
        /*1184*/ 	.word	0x0002a820
        /*1188*/ 	.short	0x010a
        /*118a*/ 	.byte	0x3f
	.zero		1


	//   ....[95]....
        /*118c*/ 	.word	0x000257f0
        /*1190*/ 	.word	0x00000005
        /*1194*/ 	.word	0x0002a840
        /*1198*/ 	.short	0x010a
        /*119a*/ 	.byte	0x3f
	.zero		1


	//   ....[96]....
        /*119c*/ 	.word	0x00025fb0
        /*11a0*/ 	.word	0x00000005
        /*11a4*/ 	.word	0x0002a860
        /*11a8*/ 	.short	0x010a
        /*11aa*/ 	.byte	0x3f
	.zero		1


	//   ....[97]....
        /*11ac*/ 	.word	0x000267c0
        /*11b0*/ 	.word	0x00000000
        /*11b4*/ 	.word	0x0002a860
        /*11b8*/ 	.short	0x010a
        /*11ba*/ 	.byte	0x3f
	.zero		1


	//   ....[98]....
        /*11bc*/ 	.word	0x000278f0
        /*11c0*/ 	.word	0x00000005
        /*11c4*/ 	.word	0x0002a820
        /*11c8*/ 	.short	0x010a
        /*11ca*/ 	.byte	0x3f
	.zero		1


	//   ....[99]....
        /*11cc*/ 	.word	0x00027a90
        /*11d0*/ 	.word	0x00000003
        /*11d4*/ 	.word	0x0002a840
        /*11d8*/ 	.short	0x010a
        /*11da*/ 	.byte	0x3f
	.zero		1


	//   ....[100]....
        /*11dc*/ 	.word	0x00027ae0
        /*11e0*/ 	.word	0x00000005
        /*11e4*/ 	.word	0x0002a840
        /*11e8*/ 	.short	0x010a
        /*11ea*/ 	.byte	0x3f
	.zero		1


	//   ....[101]....
        /*11ec*/ 	.word	0x00027b30
        /*11f0*/ 	.word	0x00000003
        /*11f4*/ 	.word	0x0002a860
        /*11f8*/ 	.short	0x010a
        /*11fa*/ 	.byte	0x3f
	.zero		1


	//----- nvinfo : EIATTR_NUM_MBARRIERS
	.align		4
.L_326:
        /*11fc*/ 	.byte	0x03, 0x38
        /*11fe*/ 	.short	0x0016


	//----- nvinfo : EIATTR_EXIT_INSTR_OFFSETS
	.align		4
        /*1200*/ 	.byte	0x04, 0x1c
        /*1202*/ 	.short	(.L_328 - .L_327)


	//   ....[0]....
.L_327:
        /*1204*/ 	.word	0x00022e10


	//----- nvinfo : EIATTR_MAX_THREADS
	.align		4
.L_328:
        /*1208*/ 	.byte	0x04, 0x05
        /*120a*/ 	.short	(.L_330 - .L_329)
.L_329:
        /*120c*/ 	.word	0x00000180
        /*1210*/ 	.word	0x00000001
        /*1214*/ 	.word	0x00000001


	//----- nvinfo : EIATTR_CRS_STACK_SIZE
	.align		4
.L_330:
        /*1218*/ 	.byte	0x04, 0x1e
        /*121a*/ 	.short	(.L_332 - .L_331)
.L_331:
        /*121c*/ 	.word	0x00000000


	//----- nvinfo : EIATTR_CBANK_PARAM_SIZE
	.align		4
.L_332:
        /*1220*/ 	.byte	0x03, 0x19
        /*1222*/ 	.short	0x0af0


	//----- nvinfo : EIATTR_PARAM_CBANK
	.align		4
        /*1224*/ 	.byte	0x04, 0x0a
        /*1226*/ 	.short	(.L_334 - .L_333)
	.align		4
.L_333:
        /*1228*/ 	.word	index@(.nv.constant0._ZN7cutlass13device_kernelIN5flash11enable_sm90INS1_16FlashAttnFwdSm90INS1_25CollectiveMainloopFwdSm90ILi2EN4cute5tupleIJNS5_1CILi1EEES8_S8_EEENS6_IJNS7_ILi128EEENS7_ILi96EEENS7_ILi192EEEEEELi128ENS_10bfloat16_tEfNS_4arch4Sm90ELb1ELb0ELb0ELb1ELb1ELb1ELb0ELb1ELb1ELb1ELb0ELb0EEENS1_21CollectiveEpilogueFwdINS6_IJSA_SA_SB_EEES9_SE_SG_Li256ELb1ELb1ELb0ELb0EEENS1_36VarlenDynamicPersistentTileSchedulerILi128ELi96ELi256ELi128ELb0ELb1ELb1ELb1ELb1ELb1EEEEEEEEEvNT_6ParamsE)
        /*122c*/ 	.short	0x0210
        /*122e*/ 	.short	0x0af0


	//----- nvinfo : EIATTR_SW_WAR
	.align		4
.L_334:
        /*1230*/ 	.byte	0x04, 0x36
        /*1232*/ 	.short	(.L_336 - .L_335)
.L_335:
        /*1234*/ 	.word	0x00000008
.L_336:


//--------------------- .nv.callgraph             --------------------------
	.section	.nv.callgraph,"",@"SHT_CUDA_CALLGRAPH"
	.align	4
	.sectionentsize	8
	.align		4
        /*0000*/ 	.word	0x00000000
	.align		4
        /*0004*/ 	.word	0xffffffff
	.align		4
        /*0008*/ 	.word	index@(_ZN7cutlass13device_kernelIN5flash11enable_sm90INS1_16FlashAttnFwdSm90INS1_25CollectiveMainloopFwdSm90ILi2EN4cute5tupleIJNS5_1CILi1EEES8_S8_EEENS6_IJNS7_ILi128EEENS7_ILi96EEENS7_ILi192EEEEEELi128ENS_10bfloat16_tEfNS_4arch4Sm90ELb0ELb0ELb0ELb0ELb1ELb0ELb0ELb1ELb1ELb1ELb0ELb0EEENS1_21CollectiveEpilogueFwdINS6_IJSA_SA_SB_EEES9_SE_SG_Li256ELb0ELb1ELb0ELb0EEENS1_29StaticPersistentTileSchedulerILb0EEEEEEEEEvNT_6ParamsE)
	.align		4
        /*000c*/ 	.word	index@(__assertfail)
	.align		4
        /*0010*/ 	.word	index@(_ZN7cutlass13device_kernelIN5flash11enable_sm90INS1_16FlashAttnFwdSm90INS1_25CollectiveMainloopFwdSm90ILi2EN4cute5tupleIJNS5_1CILi1EEES8_S8_EEENS6_IJNS7_ILi128EEENS7_ILi96EEENS7_ILi192EEEEEELi128ENS_10bfloat16_tEfNS_4arch4Sm90ELb0ELb0ELb0ELb1ELb1ELb0ELb0ELb1ELb1ELb1ELb0ELb0EEENS1_21CollectiveEpilogueFwdINS6_IJSA_SA_SB_EEES9_SE_SG_Li256ELb1ELb1ELb0ELb0EEENS1_36VarlenDynamicPersistentTileSchedulerILi128ELi96ELi256ELi128ELb0ELb1ELb1ELb0ELb1ELb1EEEEEEEEEvNT_6ParamsE)
	.align		4
        /*0014*/ 	.word	index@(__assertfail)
	.align		4
        /*0018*/ 	.word	index@(_ZN7cutlass13device_kernelIN5flash11enable_sm90INS1_16FlashAttnFwdSm90INS1_25CollectiveMainloopFwdSm90ILi2EN4cute5tupleIJNS5_1CILi1EEES8_S8_EEENS6_IJNS7_ILi128EEENS7_ILi96EEENS7_ILi192EEEEEELi128ENS_10bfloat16_tEfNS_4arch4Sm90ELb0ELb0ELb0ELb1ELb1ELb1ELb0ELb1ELb1ELb1ELb0ELb0EEENS1_21CollectiveEpilogueFwdINS6_IJSA_SA_SB_EEES9_SE_SG_Li256ELb1ELb1ELb0ELb0EEENS1_36VarlenDynamicPersistentTileSchedulerILi128ELi96ELi256ELi128ELb0ELb1ELb1ELb0ELb1ELb1EEEEEEEEEvNT_6ParamsE)
	.align		4
        /*001c*/ 	.word	index@(__assertfail)
	.align		4
        /*0020*/ 	.word	index@(_ZN7cutlass13device_kernelIN5flash11enable_sm90INS1_16FlashAttnFwdSm90INS1_25CollectiveMainloopFwdSm90ILi2EN4cute5tupleIJNS5_1CILi1EEES8_S8_EEENS6_IJNS7_ILi128EEENS7_ILi96EEENS7_ILi192EEEEEELi128ENS_10bfloat16_tEfNS_4arch4Sm90ELb0ELb1ELb0ELb0ELb1ELb0ELb0ELb1ELb1ELb1ELb0ELb0EEENS1_21CollectiveEpilogueFwdINS6_IJSA_SA_SB_EEES9_SE_SG_Li256ELb0ELb1ELb0ELb0EEENS1_30DynamicPersistentTileSchedulerILi256ELi128ELb0ELb1ELb1EEEEEEEEEvNT_6ParamsE)
	.align		4
        /*0024*/ 	.word	index@(__assertfail)
	.align		4
        /*0028*/ 	.word	index@(_ZN7cutlass13device_kernelIN5flash11enable_sm90INS1_16FlashAttnFwdSm90INS1_25CollectiveMainloopFwdSm90ILi2EN4cute5tupleIJNS5_1CILi1EEES8_S8_EEENS6_IJNS7_ILi128EEENS7_ILi96EEENS7_ILi192EEEEEELi128ENS_10bfloat16_tEfNS_4arch4Sm90ELb0ELb1ELb0ELb1ELb1ELb0ELb0ELb1ELb1ELb1ELb0ELb0EEENS1_21CollectiveEpilogueFwdINS6_IJSA_SA_SB_EEES9_SE_SG_Li256ELb1ELb1ELb0ELb0EEENS1_36VarlenDynamicPersistentTileSchedulerILi128ELi96ELi256ELi128ELb0ELb1ELb1ELb1ELb0ELb1EEEEEEEEEvNT_6ParamsE)
	.align		4
        /*002c*/ 	.word	index@(__assertfail)
	.align		4
        /*0030*/ 	.word	index@(_ZN7cutlass13device_kernelIN5flash11enable_sm90INS1_16FlashAttnFwdSm90INS1_25CollectiveMainloopFwdSm90ILi2EN4cute5tupleIJNS5_1CILi1EEES8_S8_EEENS6_IJNS7_ILi128EEENS7_ILi96EEENS7_ILi192EEEEEELi128ENS_10bfloat16_tEfNS_4arch4Sm90ELb0ELb1ELb0ELb1ELb1ELb1ELb0ELb1ELb1ELb1ELb0ELb0EEENS1_21CollectiveEpilogueFwdINS6_IJSA_SA_SB_EEES9_SE_SG_Li256ELb1ELb1ELb0ELb0EEENS1_36VarlenDynamicPersistentTileSchedulerILi128ELi96ELi256ELi128ELb0ELb1ELb1ELb1ELb0ELb1EEEEEEEEEvNT_6ParamsE)
	.align		4
        /*0034*/ 	.word	index@(__assertfail)
	.align		4
        /*0038*/ 	.word	index@(_ZN7cutlass13device_kernelIN5flash11enable_sm90INS1_16FlashAttnFwdSm90INS1_25CollectiveMainloopFwdSm90ILi2EN4cute5tupleIJNS5_1CILi1EEES8_S8_EEENS6_IJNS7_ILi128EEENS7_ILi96EEENS7_ILi192EEEEEELi128ENS_10bfloat16_tEfNS_4arch4Sm90ELb1ELb0ELb0ELb0ELb1ELb0ELb0ELb1ELb1ELb1ELb0ELb0EEENS1_21CollectiveEpilogueFwdINS6_IJSA_SA_SB_EEES9_SE_SG_Li256ELb0ELb1ELb0ELb0EEENS1_30DynamicPersistentTileSchedulerILi256ELi128ELb0ELb1ELb1EEEEEEEEEvNT_6ParamsE)
	.align		4
        /*003c*/ 	.word	index@(__assertfail)
	.align		4
        /*0040*/ 	.word	index@(_ZN7cutlass13device_kernelIN5flash11enable_sm90INS1_16FlashAttnFwdSm90INS1_25CollectiveMainloopFwdSm90ILi2EN4cute5tupleIJNS5_1CILi1EEES8_S8_EEENS6_IJNS7_ILi128EEENS7_ILi96EEENS7_ILi192EEEEEELi128ENS_10bfloat16_tEfNS_4arch4Sm90ELb1ELb0ELb0ELb1ELb1ELb0ELb0ELb1ELb1ELb1ELb0ELb0EEENS1_21CollectiveEpilogueFwdINS6_IJSA_SA_SB_EEES9_SE_SG_Li256ELb1ELb1ELb0ELb0EEENS1_36VarlenDynamicPersistentTileSchedulerILi128ELi96ELi256ELi128ELb0ELb1ELb1ELb1ELb1ELb1EEEEEEEEEvNT_6ParamsE)
	.align		4
        /*0044*/ 	.word	index@(__assertfail)
	.align		4
        /*0048*/ 	.word	index@(_ZN7cutlass13device_kernelIN5flash11enable_sm90INS1_16FlashAttnFwdSm90INS1_25CollectiveMainloopFwdSm90ILi2EN4cute5tupleIJNS5_1CILi1EEES8_S8_EEENS6_IJNS7_ILi128EEENS7_ILi96EEENS7_ILi192EEEEEELi128ENS_10bfloat16_tEfNS_4arch4Sm90ELb1ELb0ELb0ELb1ELb1ELb1ELb0ELb1ELb1ELb1ELb0ELb0EEENS1_21CollectiveEpilogueFwdINS6_IJSA_SA_SB_EEES9_SE_SG_Li256ELb1ELb1ELb0ELb0EEENS1_36VarlenDynamicPersistentTileSchedulerILi128ELi96ELi256ELi128ELb0ELb1ELb1ELb1ELb1ELb1EEEEEEEEEvNT_6ParamsE)
	.align		4
        /*004c*/ 	.word	index@(__assertfail)
	.align		4
        /*0050*/ 	.word	0x00000000
	.align		4
        /*0054*/ 	.word	0xfffffffe
	.align		4
        /*0058*/ 	.word	0x00000000
	.align		4
        /*005c*/ 	.word	0xfffffffd
	.align		4
        /*0060*/ 	.word	0x00000000
	.align		4
        /*0064*/ 	.word	0xfffffffc


//--------------------- .nv.constant4             --------------------------
	.section	.nv.constant4,"a",@progbits
	.align	8
	.align		8
.nv.constant4:
        /*0000*/ 	.dword	__assertfail
	.align		8
        /*0008*/ 	.dword	__unnamed_1
	.align		8
        /*0010*/ 	.dword	__unnamed_2
	.align		8
        /*0018*/ 	.dword	__unnamed_3
	.align		8
        /*0020*/ 	.dword	__unnamed_4
	.align		8
        /*0028*/ 	.dword	__unnamed_5
	.align		8
        /*0030*/ 	.dword	__unnamed_6
	.align		8
        /*0038*/ 	.dword	_ZN76_INTERNAL_3392a884_40_flash_fwd_hdim192_128_bf16_paged_sm90_cu_cb12e5b6_30614cuda3std3__45__cpo5beginE
	.align		8
        /*0040*/ 	.dword	_ZN76_INTERNAL_3392a884_40_flash_fwd_hdim192_128_bf16_paged_sm90_cu_cb12e5b6_30614cuda3std3__45__cpo3endE
	.align		8
        /*0048*/ 	.dword	_ZN76_INTERNAL_3392a884_40_flash_fwd_hdim192_128_bf16_paged_sm90_cu_cb12e5b6_30614cuda3std3__45__cpo6cbeginE
	.align		8
        /*0050*/ 	.dword	_ZN76_INTERNAL_3392a884_40_flash_fwd_hdim192_128_bf16_paged_sm90_cu_cb12e5b6_30614cuda3std3__45__cpo4cendE
	.align		8
        /*0058*/ 	.dword	_ZN76_INTERNAL_3392a884_40_flash_fwd_hdim192_128_bf16_paged_sm90_cu_cb12e5b6_30614cuda3std3__478_GLOBAL__N__3392a884_40_flash_fwd_hdim192_128_bf16_paged_sm90_cu_cb12e5b6_30616ignoreE
	.align		8
        /*0060*/ 	.dword	_ZN76_INTERNAL_3392a884_40_flash_fwd_hdim192_128_bf16_paged_sm90_cu_cb12e5b6_30614cuda3std3__419piecewise_constructE
	.align		8
        /*0068*/ 	.dword	_ZN76_INTERNAL_3392a884_40_flash_fwd_hdim192_128_bf16_paged_sm90_cu_cb12e5b6_30614cuda3std3__48in_placeE
	.align		8
        /*0070*/ 	.dword	_ZN76_INTERNAL_3392a884_40_flash_fwd_hdim192_128_bf16_paged_sm90_cu_cb12e5b6_30614cuda3std6ranges3__45__cpo4swapE
	.align		8
        /*0078*/ 	.dword	_ZN76_INTERNAL_3392a884_40_flash_fwd_hdim192_128_bf16_paged_sm90_cu_cb12e5b6_30614cuda3std6ranges3__45__cpo9iter_moveE
	.align		8
        /*0080*/ 	.dword	_ZN76_INTERNAL_3392a884_40_flash_fwd_hdim192_128_bf16_paged_sm90_cu_cb12e5b6_30614cute7productE
	.align		8
        /*0088*/ 	.dword	_ZN76_INTERNAL_3392a884_40_flash_fwd_hdim192_128_bf16_paged_sm90_cu_cb12e5b6_30614cute1_E
	.align		8
        /*0090*/ 	.dword	$str$23
	.align		8
        /*0098*/ 	.dword	$str$24


//--------------------- .text._ZN7cutlass13device_kernelIN5flash11enable_sm90INS1_16FlashAttnFwdSm90INS1_25CollectiveMainloopFwdSm90ILi2EN4cute5tupleIJNS5_1CILi1EEES8_S8_EEENS6_IJNS7_ILi128EEENS7_ILi96EEENS7_ILi192EEEEEELi128ENS_10bfloat16_tEfNS_4arch4Sm90ELb0ELb0ELb0ELb0ELb1ELb0ELb0ELb1ELb1ELb1ELb0ELb0EEENS1_21CollectiveEpilogueFwdINS6_IJSA_SA_SB_EEES9_SE_SG_Li256ELb0ELb1ELb0ELb0EEENS1_29StaticPersistentTileSchedulerILb0EEEEEEEEEvNT_6ParamsE --------------------------
	.section	.text._ZN7cutlass13device_kernelIN5flash11enable_sm90INS1_16FlashAttnFwdSm90INS1_25CollectiveMainloopFwdSm90ILi2EN4cute5tupleIJNS5_1CILi1EEES8_S8_EEENS6_IJNS7_ILi128EEENS7_ILi96EEENS7_ILi192EEEEEELi128ENS_10bfloat16_tEfNS_4arch4Sm90ELb0ELb0ELb0ELb0ELb1ELb0ELb0ELb1ELb1ELb1ELb0ELb0EEENS1_21CollectiveEpilogueFwdINS6_IJSA_SA_SB_EEES9_SE_SG_Li256ELb0ELb1ELb0ELb0EEENS1_29StaticPersistentTileSchedulerILb0EEEEEEEEEvNT_6ParamsE,"ax",@progbits
	.align	128
.text._ZN7cutlass13device_kernelIN5flash11enable_sm90INS1_16FlashAttnFwdSm90INS1_25CollectiveMainloopFwdSm90ILi2EN4cute5tupleIJNS5_1CILi1EEES8_S8_EEENS6_IJNS7_ILi128EEENS7_ILi96EEENS7_ILi192EEEEEELi128ENS_10bfloat16_tEfNS_4arch4Sm90ELb0ELb0ELb0ELb0ELb1ELb0ELb0ELb1ELb1ELb1ELb0ELb0EEENS1_21CollectiveEpilogueFwdINS6_IJSA_SA_SB_EEES9_SE_SG_Li256ELb0ELb1ELb0ELb0EEENS1_29StaticPersistentTileSchedulerILb0EEEEEEEEEvNT_6ParamsE:
        .type           _ZN7cutlass13device_kernelIN5flash11enable_sm90INS1_16FlashAttnFwdSm90INS1_25CollectiveMainloopFwdSm90ILi2EN4cute5tupleIJNS5_1CILi1EEES8_S8_EEENS6_IJNS7_ILi128EEENS7_ILi96EEENS7_ILi192EEEEEELi128ENS_10bfloat16_tEfNS_4arch4Sm90ELb0ELb0ELb0ELb0ELb1ELb0ELb0ELb1ELb1ELb1ELb0ELb0EEENS1_21CollectiveEpilogueFwdINS6_IJSA_SA_SB_EEES9_SE_SG_Li256ELb0ELb1ELb0ELb0EEENS1_29StaticPersistentTileSchedulerILb0EEEEEEEEEvNT_6ParamsE,@function
        .size           _ZN7cutlass13device_kernelIN5flash11enable_sm90INS1_16FlashAttnFwdSm90INS1_25CollectiveMainloopFwdSm90ILi2EN4cute5tupleIJNS5_1CILi1EEES8_S8_EEENS6_IJNS7_ILi128EEENS7_ILi96EEENS7_ILi192EEEEEELi128ENS_10bfloat16_tEfNS_4arch4Sm90ELb0ELb0ELb0ELb0ELb1ELb0ELb0ELb1ELb1ELb1ELb0ELb0EEENS1_21CollectiveEpilogueFwdINS6_IJSA_SA_SB_EEES9_SE_SG_Li256ELb0ELb1ELb0ELb0EEENS1_29StaticPersistentTileSchedulerILb0EEEEEEEEEvNT_6ParamsE,(.L_x_3226 - _ZN7cutlass13device_kernelIN5flash11enable_sm90INS1_16FlashAttnFwdSm90INS1_25CollectiveMainloopFwdSm90ILi2EN4cute5tupleIJNS5_1CILi1EEES8_S8_EEENS6_IJNS7_ILi128EEENS7_ILi96EEENS7_ILi192EEEEEELi128ENS_10bfloat16_tEfNS_4arch4Sm90ELb0ELb0ELb0ELb0ELb1ELb0ELb0ELb1ELb1ELb1ELb0ELb0EEENS1_21CollectiveEpilogueFwdINS6_IJSA_SA_SB_EEES9_SE_SG_Li256ELb0ELb1ELb0ELb0EEENS1_29StaticPersistentTileSchedulerILb0EEEEEEEEEvNT_6ParamsE)
        .other          _ZN7cutlass13device_kernelIN5flash11enable_sm90INS1_16FlashAttnFwdSm90INS1_25CollectiveMainloopFwdSm90ILi2EN4cute5tupleIJNS5_1CILi1EEES8_S8_EEENS6_IJNS7_ILi128EEENS7_ILi96EEENS7_ILi192EEEEEELi128ENS_10bfloat16_tEfNS_4arch4Sm90ELb0ELb0ELb0ELb0ELb1ELb0ELb0ELb1ELb1ELb1ELb0ELb0EEENS1_21CollectiveEpilogueFwdINS6_IJSA_SA_SB_EEES9_SE_SG_Li256ELb0ELb1ELb0ELb0EEENS1_29StaticPersistentTileSchedulerILb0EEEEEEEEEvNT_6ParamsE,@"STO_CUDA_ENTRY STV_DEFAULT"
_ZN7cutlass13device_kernelIN5flash11enable_sm90INS1_16FlashAttnFwdSm90INS1_25CollectiveMainloopFwdSm90ILi2EN4cute5tupleIJNS5_1CILi1EEES8_S8_EEENS6_IJNS7_ILi128EEENS7_ILi96EEENS7_ILi192EEEEEELi128ENS_10bfloat16_tEfNS_4arch4Sm90ELb0ELb0ELb0ELb0ELb1ELb0ELb0ELb1ELb1ELb1ELb0ELb0EEENS1_21CollectiveEpilogueFwdINS6_IJSA_SA_SB_EEES9_SE_SG_Li256ELb0ELb1ELb0ELb0EEENS1_29StaticPersistentTileSchedulerILb0EEEEEEEEEvNT_6ParamsE:
[----:B------:R-:W0:Y:S02]  /*0000*/  LDC R1, c[0x0][0x28] ;  /* 0x00000a00ff017b82 */ /* 0x000e240000000800 */
[----:B0-----:R-:W-:Y:S01]  /*0010*/  VIADD R1, R1, 0xfffffff8 ;  /* 0xfffffff801017836 */ /* 0x001fe20000000000 */
[----:B------:R-:W0:Y:S01]  /*0020*/  S2R R3, SR_TID.X ;  /* 0x0000000000037919 */ /* 0x000e220000002100 */
[----:B------:R-:W-:Y:S01]  /*0030*/  ELECT P0, URZ, PT ;  /* 0x00000000003f782f */ /* 0x000fe20003800000 */
[----:B------:R-:W-:Y:S01]  /*0040*/  UMOV UR4, 0x80 ;  /* 0x0000008000047882 */ /* 0x000fe20000000000 */
[----:B------:R-:W-:Y:S01]  /*0050*/  UMOV UR7, 0x100 ;  /* 0x0000010000077882 */ /* 0x000fe20000000000 */
[----:B0-----:R-:W-:-:S05]  /*0060*/  SHF.R.U32.HI R0, RZ, 0x5, R3 ;  /* 0x00000005ff007819 */ /* 0x001fca0000011603 */
[----:B------:R-:W0:Y:S02]  /*0070*/  SHFL.IDX PT, R2, R0, RZ, 0x1f ;  /* 0x00001fff00027589 */ /* 0x000e2400000e0000 */
[C---:B0-----:R-:W-:Y:S02]  /*0080*/  ISETP.NE.OR P0, PT, R2.reuse, RZ, !P0 ;  /* 0x000000ff0200720c */ /* 0x041fe40004705670 */
[----:B------:R-:W-:Y:S02]  /*0090*/  ISETP.NE.AND P1, PT, R2, RZ, PT ;  /* 0x000000ff0200720c */ /* 0x000fe40003f25270 */
[----:B------:R-:W-:-:S06]  /*00a0*/  SHF.R.U32.HI R2, RZ, 0x7, R3 ;  /* 0x00000007ff027819 */ /* 0x000fcc0000011603 */
[----:B------:R-:W0:Y:S03]  /*00b0*/  SHFL.IDX PT, R2, R2, RZ, 0x1f ;  /* 0x00001fff02027589 */ /* 0x000e2600000e0000 */
[----:B------:R-:W-:Y:S01]  /*00c0*/  VOTEU.ALL UP0, P0 ;  /* 0x00000000003f7886 */ /* 0x000fe20000000000 */
[----:B------:R-:W-:-:S04]  /*00d0*/  VOTEU.ALL UP1, P0 ;  /* 0x00000000003f7886 */ /* 0x000fc80000020000 */
[----:B------:R-:W1:Y:S01]  /*00e0*/  @!UP0 S2UR UR8, SR_CgaCtaId ;  /* 0x00000000000889c3 */ /* 0x000e620000008800 */
[----:B------:R-:W-:Y:S01]  /*00f0*/  @!UP0 UMOV UR6, 0x400 ;  /* 0x0000040000068882 */ /* 0x000fe20000000000 */
[----:B------:R-:W-:-:S04]  /*0100*/  @!UP0 UIADD3 UR4, -UR4, 0x100000, URZ ;  /* 0x0010000004048890 */ /* 0x000fc8000fffe13f */
[----:B------:R-:W-:Y:S02]  /*0110*/  @!UP0 USHF.L.U32 UR5, UR4, 0xb, URZ ;  /* 0x0000000b04058899 */ /* 0x000fe4000800063f */
[----:B------:R-:W-:Y:S02]  /*0120*/  @!UP0 USHF.L.U32 UR4, UR4, 0x1, URZ ;  /* 0x0000000104048899 */ /* 0x000fe4000800063f */
[----:B-1----:R-:W-:Y:S02]  /*0130*/  @!UP0 ULEA UR8, UR8, UR6, 0x18 ;  /* 0x0000000608088291 */ /* 0x002fe4000f8ec03f */
[----:B------:R-:W-:-:S04]  /*0140*/  @!UP0 UIADD3 UR6, -UR7, 0x100000, URZ ;  /* 0x0010000007068890 */ /* 0x000fc8000fffe13f */
[----:B------:R-:W-:Y:S02]  /*0150*/  @!UP0 USHF.L.U32 UR7, UR6, 0xb, URZ ;  /* 0x0000000b06078899 */ /* 0x000fe4000800063f */
[----:B------:R-:W-:Y:S01]  /*0160*/  @!UP0 USHF.L.U32 UR6, UR6, 0x1, URZ ;  /* 0x0000000106068899 */ /* 0x000fe2000800063f */
[----:B------:R-:W-:-:S05]  /*0170*/  VOTEU.ALL UP0, P0 ;  /* 0x00000000003f7886 */ /* 0x000fca0000000000 */
[----:B------:R1:W2:Y:S06]  /*0180*/  @!UP0 SYNCS.EXCH.64 URZ, [UR8+0x2a800], UR4 ;  /* 0x02a80004083f85b2 */ /* 0x0002ac0008000100 */
[----:B------:R1:W3:Y:S02]  /*0190*/  @!UP1 SYNCS.EXCH.64 URZ, [UR8+0x2a820], UR6 ;  /* 0x02a82006083f95b2 */ /* 0x0002e40008000100 */
[----:B01----:R-:W-:Y:S05]  /*01a0*/  @P1 BRA `(.L_x_0) ;  /* 0x0000000000481947 */ /* 0x003fea0003800000 */
[----:B------:R-:W0:Y:S01]  /*01b0*/  S2UR UR5, SR_CgaCtaId ;  /* 0x00000000000579c3 */ /* 0x000e220000008800 */
[----:B------:R-:W-:Y:S01]  /*01c0*/  UMOV UR4, 0x400 ;  /* 0x0000040000047882 */ /* 0x000fe20000000000 */
[----:B------:R-:W-:Y:S01]  /*01d0*/  UMOV UR6, 0x80 ;  /* 0x0000008000067882 */ /* 0x000fe20000000000 */
[----:B------:R-:W-:Y:S01]  /*01e0*/  UMOV UR7, 0x100 ;  /* 0x0000010000077882 */ /* 0x000fe20000000000 */
[----:B------:R-:W-:Y:S01]  /*01f0*/  ELECT P0, URZ, PT ;  /* 0x00000000003f782f */ /* 0x000fe20003800000 */
[----:B0-----:R-:W-:Y:S02]  /*0200*/  ULEA UR8, UR5, UR4, 0x18 ;  /* 0x0000000405087291 */ /* 0x001fe4000f8ec03f */
[----:B------:R-:W-:-:S04]  /*0210*/  UIADD3 UR4, -UR6, 0x100000, URZ ;  /* 0x0010000006047890 */ /* 0x000fc8000fffe13f */
[----:B------:R-:W-:Y:S02]  /*0220*/  USHF.L.U32 UR5, UR4, 0xb, URZ ;  /* 0x0000000b04057899 */ /* 0x000fe4000800063f */
[----:B------:R-:W-:Y:S02]  /*0230*/  USHF.L.U32 UR4, UR4, 0x1, URZ ;  /* 0x0000000104047899 */ /* 0x000fe4000800063f */
[----:B------:R-:W-:-:S04]  /*0240*/  UIADD3 UR6, -UR7, 0x100000, URZ ;  /* 0x0010000007067890 */ /* 0x000fc8000fffe13f */
[----:B------:R-:W-:Y:S02]  /*0250*/  USHF.L.U32 UR7, UR6, 0xb, URZ ;  /* 0x0000000b06077899 */ /* 0x000fe4000800063f */
[----:B------:R-:W-:Y:S01]  /*0260*/  USHF.L.U32 UR6, UR6, 0x1, URZ ;  /* 0x0000000106067899 */ /* 0x000fe2000800063f */
[----:B------:R-:W0:Y:S03]  /*0270*/  FENCE.VIEW.ASYNC.S ;  /* 0x00000000000073c6 */ /* 0x000e260000000000 */
[----:B0-----:R0:W1:Y:S08]  /*0280*/  SYNCS.EXCH.64 URZ, [UR8+0x2a830], UR4 ;  /* 0x02a83004083f75b2 */ /* 0x0010700008000100 */
[----:B------:R0:W4:Y:S01]  /*0290*/  SYNCS.EXCH.64 URZ, [UR8+0x2a840], UR6 ;  /* 0x02a84006083f75b2 */ /* 0x0001220008000100 */
[----:B------:R0:W0:Y:S01]  /*02a0*/  SYNCS.EXCH.64 URZ, [UR8+0x2a838], UR4 ;  /* 0x02a83804083f75b2 */ /* 0x0000220008000100 */
[----:B------:R0:W0:Y:S01]  /*02b0*/  SYNCS.EXCH.64 URZ, [UR8+0x2a848], UR6 ;  /* 0x02a84806083f75b2 */ /* 0x0000220008000100 */
[----:B------:R-:W-:Y:S01]  /*02c0*/  NOP ;  /* 0x0000000000007918 */ /* 0x000fe20000000000 */
.L_x_0:
[----:B------:R-:W5:Y:S01]  /*02d0*/  SHFL.IDX PT, R4, R0, RZ, 0x1f ;  /* 0x00001fff00047589 */ /* 0x000f6200000e0000 */
[----:B------:R-:W-:Y:S01]  /*02e0*/  NOP ;  /* 0x0000000000007918 */ /* 0x000fe20000000000 */
[----:B-----5:R-:W-:-:S13]  /*02f0*/  ISETP.NE.AND P0, PT, R4, RZ, PT ;  /* 0x000000ff0400720c */ /* 0x020fda0003f05270 */
[----:B------:R-:W-:Y:S05]  /*0300*/  @P0 BRA `(.L_x_1) ;  /* 0x0000000000480947 */ /* 0x000fea0003800000 */
[----:B0-----:R-:W0:Y:S01]  /*0310*/  S2UR UR5, SR_CgaCtaId ;  /* 0x00000000000579c3 */ /* 0x001e220000008800 */
        /* <DEDUP_REMOVED lines=12> */
[----:B0-----:R0:W0:Y:S08]  /*03e0*/  SYNCS.EXCH.64 URZ, [UR8+0x2a850], UR4 ;  /* 0x02a85004083f75b2 */ /* 0x0010300008000100 */
[----:B------:R0:W0:Y:S01]  /*03f0*/  SYNCS.EXCH.64 URZ, [UR8+0x2a860], UR6 ;  /* 0x02a86006083f75b2 */ /* 0x0000220008000100 */
[----:B------:R0:W0:Y:S01]  /*0400*/  SYNCS.EXCH.64 URZ, [UR8+0x2a858], UR4 ;  /* 0x02a85804083f75b2 */ /* 0x0000220008000100 */
[----:B------:R0:W0:Y:S01]  /*0410*/  SYNCS.EXCH.64 URZ, [UR8+0x2a868], UR6 ;  /* 0x02a86806083f75b2 */ /* 0x0000220008000100 */
[----:B------:R-:W-:Y:S01]  /*0420*/  NOP ;  /* 0x0000000000007918 */ /* 0x000fe20000000000 */
.L_x_1:
[----:B------:R-:W5:Y:S01]  /*0430*/  SHFL.IDX PT, R4, R0, RZ, 0x1f ;  /* 0x00001fff00047589 */ /* 0x000f6200000e0000 */
[----:B------:R-:W-:Y:S01]  /*0440*/  NOP ;  /* 0x0000000000007918 */ /* 0x000fe20000000000 */
[----:B-----5:R-:W-:-:S13]  /*0450*/  ISETP.NE.AND P0, PT, R4, RZ, PT ;  /* 0x000000ff0400720c */ /* 0x020fda0003f05270 */
[----:B------:R-:W-:Y:S05]  /*0460*/  @P0 BRA `(.L_x_2) ;  /* 0x0000000000380947 */ /* 0x000fea0003800000 */
[----:B0-----:R-:W0:Y:S01]  /*0470*/  S2UR UR5, SR_CgaCtaId ;  /* 0x00000000000579c3 */ /* 0x001e220000008800 */
[----:B------:R-:W-:Y:S01]  /*0480*/  UMOV UR4, 0x400 ;  /* 0x0000040000047882 */ /* 0x000fe20000000000 */
[----:B------:R-:W-:Y:S01]  /*0490*/  UMOV UR7, 0x80 ;  /* 0x0000008000077882 */ /* 0x000fe20000000000 */
[----:B------:R-:W-:Y:S01]  /*04a0*/  ELECT P0, URZ, PT ;  /* 0x00000000003f782f */ /* 0x000fe20003800000 */
[----:B0-----:R-:W-:Y:S02]  /*04b0*/  ULEA UR6, UR5, UR4, 0x18 ;  /* 0x0000000405067291 */ /* 0x001fe4000f8ec03f */
[----:B------:R-:W-:-:S04]  /*04c0*/  UIADD3 UR4, -UR7, 0x100000, URZ ;  /* 0x0010000007047890 */ /* 0x000fc8000fffe13f */
[----:B------:R-:W-:Y:S02]  /*04d0*/  USHF.L.U32 UR5, UR4, 0xb, URZ ;  /* 0x0000000b04057899 */ /* 0x000fe4000800063f */
[----:B------:R-:W-:Y:S01]  /*04e0*/  USHF.L.U32 UR4, UR4, 0x1, URZ ;  /* 0x0000000104047899 */ /* 0x000fe2000800063f */
[----:B------:R-:W0:Y:S11]  /*04f0*/  FENCE.VIEW.ASYNC.S ;  /* 0x00000000000073c6 */ /* 0x000e360000000000 */
[----:B0-----:R0:W0:Y:S01]  /*0500*/  SYNCS.EXCH.64 URZ, [UR6+0x2a870], UR4 ;  /* 0x02a87004063f75b2 */ /* 0x0010220008000100 */
[----:B------:R0:W0:Y:S01]  /*0510*/  SYNCS.EXCH.64 URZ, [UR6+0x2a880], UR4 ;  /* 0x02a88004063f75b2 */ /* 0x0000220008000100 */
[----:B------:R0:W0:Y:S01]  /*0520*/  SYNCS.EXCH.64 URZ, [UR6+0x2a878], UR4 ;  /* 0x02a87804063f75b2 */ /* 0x0000220008000100 */
[----:B------:R0:W0:Y:S01]  /*0530*/  SYNCS.EXCH.64 URZ, [UR6+0x2a888], UR4 ;  /* 0x02a88804063f75b2 */ /* 0x0000220008000100 */
[----:B------:R-:W-:Y:S01]  /*0540*/  NOP ;  /* 0x0000000000007918 */ /* 0x000fe20000000000 */
.L_x_2:
        /* <DEDUP_REMOVED lines=22> */
.L_x_3:
[----:B------:R-:W5:Y:S01]  /*06b0*/  SHFL.IDX PT, R4, R0, RZ, 0x1f ;  /* 0x00001fff00047589 */ /* 0x000f6200000e0000 */
[----:B------:R-:W-:Y:S01]  /*06c0*/  R2UR UR9, R2 ;  /* 0x00000000020972ca */ /* 0x000fe200000e0000 */
        /* <DEDUP_REMOVED lines=21> */
.L_x_4:
[----:B------:R-:W-:Y:S01]  /*0820*/  UISETP.NE.AND UP0, UPT, UR9, URZ, UPT ;  /* 0x0000003f0900728c */ /* 0x000fe2000bf05270 */
[----:B------:R-:W-:Y:S01]  /*0830*/  NOP ;  /* 0x0000000000007918 */ /* 0x000fe20000000000 */
[----:B0-----:R-:W-:Y:S01]  /*0840*/  UMOV UR4, 0x1 ;  /* 0x0000000100047882 */ /* 0x001fe20000000000 */
[----:B------:R-:W-:Y:S01]  /*0850*/  ULDC.64 UR36, c[0x0][0x208] ;  /* 0x0000820000247ab9 */ /* 0x000fe20000000a00 */
[----:B------:R-:W-:Y:S01]  /*0860*/  USEL UR4, UR4, 0x2, !UP0 ;  /* 0x0000000204047887 */ /* 0x000fe2000c000000 */
[----:B-1234-:R-:W-:Y:S01]  /*0870*/  BAR.SYNC.DEFER_BLOCKING 0x0 ;  /* 0x0000000000007b1d */ /* 0x01efe20000010000 */
[----:B------:R-:W-:-:S04]  /*0880*/  PLOP3.LUT P0, PT, PT, PT, UP0, 0x80, 0x0 ;  /* 0x000000000000781c */ /* 0x000fc80003f0f008 */
[----:B------:R-:W-:-:S05]  /*0890*/  IMAD.U32 R2, RZ, RZ, UR4 ;  /* 0x00000004ff027e24 */ /* 0x000fca000f8e00ff */
[----:B------:R0:W-:Y:S04]  /*08a0*/  STL [R1+0x4], R2 ;  /* 0x0000040201007387 */ /* 0x0001e80000100800 */
[----:B------:R-:W-:Y:S05]  /*08b0*/  @!P0 BRA `(.L_x_5) ;  /* 0x00000064008c8947 */ /* 0x000fea0003800000 */
.L_x_6:
[----:B------:R-:W-:-:S08]  /*08c0*/  NOP ;  /* 0x0000000000007918 */ /* 0x000fd00000000000 */
[----:B------:R-:W1:Y:S02]  /*08d0*/  USETMAXREG.TRY_ALLOC.CTAPOOL UP0, 0xe8 ;  /* 0x000000e8000079c8 */ /* 0x000e640008000600 */
[----:B-1----:R-:W-:-:S13]  /*08e0*/  PLOP3.LUT P0, PT, PT, PT, UP0, 0x80, 0x0 ;  /* 0x000000000000781c */ /* 0x002fda0003f0f008 */
[----:B------:R-:W-:Y:S05]  /*08f0*/  @!P0 BRA `(.L_x_6) ;  /* 0xfffffffc00f08947 */ /* 0x000fea000383ffff */
[----:B------:R-:W1:Y:S08]  /*0900*/  S2UR UR4, SR_CTAID.X ;  /* 0x00000000000479c3 */ /* 0x000e700000002500 */
[----:B------:R-:W-:Y:S08]  /*0910*/  BAR.ARV 0x8, 0x180 ;  /* 0x0206000000007b1d */ /* 0x000ff00000002000 */
[----:B------:R-:W1:Y:S02]  /*0920*/  LDC R0, c[0x0][0xc34] ;  /* 0x00030d00ff007b82 */ /* 0x000e640000000800 */
[----:B-1----:R-:W-:-:S13]  /*0930*/  ISETP.LE.AND P0, PT, R0, UR4, PT ;  /* 0x0000000400007c0c */ /* 0x002fda000bf03270 */
[----:B------:R-:W-:Y:S05]  /*0940*/  @P0 EXIT ;  /* 0x000000000000094d */ /* 0x000fea0003800000 */
[----:B0-----:R-:W2:Y:S01]  /*0950*/  LDL R2, [R1+0x4] ;  /* 0x0000040001027983 */ /* 0x001ea20000100800 */
[----:B------:R-:W-:Y:S01]  /*0960*/  VIADD R17, R3, 0xffffff80 ;  /* 0xffffff8003117836 */ /* 0x000fe20000000000 */
[----:B------:R-:W-:Y:S01]  /*0970*/  UMOV UR39, URZ ;  /* 0x0000003f00277c82 */ /* 0x000fe20008000000 */
[----:B------:R-:W-:Y:S01]  /*0980*/  IMAD.U32 R18, RZ, RZ, UR4 ;  /* 0x00000004ff127e24 */ /* 0x000fe2000f8e00ff */
[----:B------:R-:W-:Y:S01]  /*0990*/  UMOV UR38, URZ ;  /* 0x0000003f00267c82 */ /* 0x000fe20008000000 */
[----:B------:R-:W-:Y:S01]  /*09a0*/  IMAD.MOV.U32 R19, RZ, RZ, RZ ;  /* 0x000000ffff137224 */ /* 0x000fe200078e00ff */
[----:B------:R-:W-:-:S04]  /*09b0*/  SHF.R.S32.HI R0, RZ, 0x1f, R17 ;  /* 0x0000001fff007819 */ /* 0x000fc80000011411 */
[CC--:B------:R-:W-:Y:S02]  /*09c0*/  LEA.HI R3, R0.reuse, R17.reuse, RZ, 0x7 ;  /* 0x0000001100037211 */ /* 0x0c0fe400078f38ff */
[CC--:B------:R-:W-:Y:S02]  /*09d0*/  LEA.HI R4, R0.reuse, R17.reuse, RZ, 0x5 ;  /* 0x0000001100047211 */ /* 0x0c0fe400078f28ff */
[CC--:B------:R-:W-:Y:S02]  /*09e0*/  LEA.HI R5, R0.reuse, R17.reuse, RZ, 0x4 ;  /* 0x0000001100057211 */ /* 0x0c0fe400078f20ff */
[----:B------:R-:W-:Y:S01]  /*09f0*/  LEA.HI R9, R0, R17, RZ, 0x2 ;  /* 0x0000001100097211 */ /* 0x000fe200078f10ff */
[----:B------:R-:W-:Y:S01]  /*0a00*/  IMAD.SHL.U32 R6, R4, 0x20, RZ ;  /* 0x0000002004067824 */ /* 0x000fe200078e00ff */
[----:B------:R-:W-:Y:S02]  /*0a10*/  LOP3.LUT R4, R5, 0x3fffff0, RZ, 0xc0, !PT ;  /* 0x03fffff005047812 */ /* 0x000fe400078ec0ff */
[----:B------:R-:W-:-:S02]  /*0a20*/  SHF.R.S32.HI R8, RZ, 0x4, R5 ;  /* 0x00000004ff087819 */ /* 0x000fc40000011405 */
[----:B------:R-:W-:Y:S01]  /*0a30*/  LOP3.LUT R7, R6, 0xfffffc00, RZ, 0xc0, !PT ;  /* 0xfffffc0006077812 */ /* 0x000fe200078ec0ff */
[----:B------:R-:W-:Y:S01]  /*0a40*/  IMAD.IADD R6, R17, 0x1, -R4 ;  /* 0x0000000111067824 */ /* 0x000fe200078e0a04 */
[----:B------:R-:W-:Y:S02]  /*0a50*/  LEA.HI R5, R5, R8, RZ, 0x1 ;  /* 0x0000000805057211 */ /* 0x000fe400078f08ff */
[----:B------:R-:W-:Y:S01]  /*0a60*/  LEA.HI R22, R0, R17, RZ, 0x3 ;  /* 0x0000001100167211 */ /* 0x000fe200078f18ff */
[----:B------:R-:W-:Y:S01]  /*0a70*/  IMAD R6, R6, 0x40, R7 ;  /* 0x0000004006067824 */ /* 0x000fe200078e0207 */
[----:B------:R-:W-:Y:S02]  /*0a80*/  LOP3.LUT R5, R5, 0x1ffffffe, RZ, 0xc0, !PT ;  /* 0x1ffffffe05057812 */ /* 0x000fe400078ec0ff */
[----:B------:R-:W-:Y:S01]  /*0a90*/  LOP3.LUT R0, R9, 0xfffffffc, RZ, 0xc0, !PT ;  /* 0xfffffffc09007812 */ /* 0x000fe200078ec0ff */
[----:B------:R-:W-:Y:S01]  /*0aa0*/  IMAD.MOV.U32 R9, RZ, RZ, -0x2 ;  /* 0xfffffffeff097424 */ /* 0x000fe200078e00ff */
[----:B------:R-:W-:Y:S01]  /*0ab0*/  SHF.R.S32.HI R162, RZ, 0x7, R3 ;  /* 0x00000007ffa27819 */ /* 0x000fe20000011403 */
[----:B------:R-:W-:Y:S01]  /*0ac0*/  IMAD.IADD R5, R8, 0x1, -R5 ;  /* 0x0000000108057824 */ /* 0x000fe200078e0a05 */
[----:B------:R-:W-:Y:S01]  /*0ad0*/  LOP3.LUT R12, R22, 0xfffffff8, RZ, 0xc0, !PT ;  /* 0xfffffff8160c7812 */ /* 0x000fe200078ec0ff */
[----:B------:R-:W-:Y:S01]  /*0ae0*/  IMAD.IADD R8, R17, 0x1, -R0 ;  /* 0x0000000111087824 */ /* 0x000fe200078e0a00 */
[----:B------:R-:W-:Y:S01]  /*0af0*/  SHF.R.S32.HI R22, RZ, 0x3, R22 ;  /* 0x00000003ff167819 */ /* 0x000fe20000011416 */
[----:B------:R-:W-:-:S03]  /*0b00*/  IMAD R165, R5, 0x8, R6 ;  /* 0x0000000805a57824 */ /* 0x000fc600078e0206 */
[----:B------:R-:W-:-:S04]  /*0b10*/  LEA.HI R0, R8, R8, RZ, 0x1 ;  /* 0x0000000808007211 */ /* 0x000fc800078f08ff */
[----:B------:R-:W-:-:S05]  /*0b20*/  LOP3.LUT R5, R0, 0x1ffffffe, RZ, 0xc0, !PT ;  /* 0x1ffffffe00057812 */ /* 0x000fca00078ec0ff */
[----:B------:R-:W-:Y:S01]  /*0b30*/  IMAD.IADD R164, R8, 0x1, -R5 ;  /* 0x0000000108a47824 */ /* 0x000fe200078e0a05 */
[----:B--2---:R-:W-:Y:S02]  /*0b40*/  R2UR UR5, R2 ;  /* 0x00000000020572ca */ /* 0x004fe400000e0000 */
[C---:B------:R-:W-:Y:S02]  /*0b50*/  LOP3.LUT R2, R3.reuse, 0xffffff80, RZ, 0xc0, !PT ;  /* 0xffffff8003027812 */ /* 0x040fe400078ec0ff */
[----:B------:R-:W-:Y:S02]  /*0b60*/  LEA.HI R3, R3, R162, RZ, 0x1 ;  /* 0x000000a203037211 */ /* 0x000fe400078f08ff */
[C---:B------:R-:W-:Y:S02]  /*0b70*/  IADD3 R23, R17.reuse, -R2, RZ ;  /* 0x8000000211177210 */ /* 0x040fe40007ffe0ff */
[----:B------:R-:W-:Y:S02]  /*0b80*/  IADD3 R17, R17, -R12, RZ ;  /* 0x8000000c11117210 */ /* 0x000fe40007ffe0ff */
[----:B------:R-:W-:-:S02]  /*0b90*/  SHF.R.S32.HI R2, RZ, 0x1f, R23 ;  /* 0x0000001fff027819 */ /* 0x000fc40000011417 */
[----:B------:R-:W-:Y:S01]  /*0ba0*/  LOP3.LUT R3, R3, 0x3fffffe, RZ, 0xc0, !PT ;  /* 0x03fffffe03037812 */ /* 0x000fe200078ec0ff */
[----:B------:R-:W-:Y:S01]  /*0bb0*/  ULOP3.LUT UR5, UR5, 0x1, URZ, 0xfc, !UPT ;  /* 0x0000000105057892 */ /* 0x000fe2000f8efc3f */
[CC--:B------:R-:W-:Y:S02]  /*0bc0*/  LEA.HI R4, R2.reuse, R23.reuse, RZ, 0x2 ;  /* 0x0000001702047211 */ /* 0x0c0fe400078f10ff */
[----:B------:R-:W-:Y:S01]  /*0bd0*/  LEA.HI R2, R2, R23, RZ, 0x5 ;  /* 0x0000001702027211 */ /* 0x000fe200078f28ff */
[----:B------:R-:W-:Y:S01]  /*0be0*/  IMAD.IADD R3, R162, 0x1, -R3 ;  /* 0x00000001a2037824 */ /* 0x000fe200078e0a03 */
[--C-:B------:R-:W-:Y:S01]  /*0bf0*/  SHF.R.S32.HI R7, RZ, 0x2, R4.reuse ;  /* 0x00000002ff077819 */ /* 0x100fe20000011404 */
[----:B------:R-:W-:Y:S01]  /*0c00*/  IMAD.U32 R167, RZ, RZ, UR5 ;  /* 0x00000005ffa77e24 */ /* 0x000fe2000f8e00ff */
[----:B------:R-:W-:Y:S02]  /*0c10*/  SHF.R.S32.HI R10, RZ, 0x1f, R4 ;  /* 0x0000001fff0a7819 */ /* 0x000fe40000011404 */
[----:B------:R-:W-:-:S02]  /*0c20*/  SHF.R.S32.HI R2, RZ, 0x5, R2 ;  /* 0x00000005ff027819 */ /* 0x000fc40000011402 */
[----:B------:R-:W-:Y:S02]  /*0c30*/  LEA.HI R10, R10, R7, RZ, 0x3 ;  /* 0x000000070a0a7211 */ /* 0x000fe400078f18ff */
[----:B------:R-:W-:Y:S02]  /*0c40*/  LOP3.LUT R4, R4, 0x7ffffffc, RZ, 0xc0, !PT ;  /* 0x7ffffffc04047812 */ /* 0x000fe400078ec0ff */
[----:B------:R-:W-:-:S03]  /*0c50*/  LOP3.LUT R10, R10, 0xfffffff8, RZ, 0xc0, !PT ;  /* 0xfffffff80a0a7812 */ /* 0x000fc600078ec0ff */
[----:B------:R-:W-:Y:S02]  /*0c60*/  IMAD.IADD R4, R23, 0x1, -R4 ;  /* 0x0000000117047824 */ /* 0x000fe400078e0a04 */
[----:B------:R-:W-:Y:S02]  /*0c70*/  IMAD.IADD R7, R7, 0x1, -R10 ;  /* 0x0000000107077824 */ /* 0x000fe400078e0a0a */
[----:B------:R-:W-:-:S03]  /*0c80*/  IMAD R166, R4, R9, 0x60 ;  /* 0x0000006004a67424 */ /* 0x000fc600078e0209 */
[----:B------:R-:W-:Y:S01]  /*0c90*/  LEA R0, R2, R7, 0x4 ;  /* 0x0000000702007211 */ /* 0x000fe200078e20ff */
[----:B------:R-:W-:-:S04]  /*0ca0*/  IMAD.SHL.U32 R2, R17, 0x8, RZ ;  /* 0x0000000811027824 */ /* 0x000fc800078e00ff */
[----:B------:R-:W-:Y:S01]  /*0cb0*/  IMAD R163, R3, 0x40, R0 ;  /* 0x0000004003a37824 */ /* 0x000fe200078e0200 */
[----:B------:R-:W-:-:S03]  /*0cc0*/  IADD3 R16, R2, 0x40, RZ ;  /* 0x0000004002107810 */ /* 0x000fc60007ffe0ff */
[----:B------:R-:W-:Y:S01]  /*0cd0*/  IMAD R164, R164, 0x8, R163 ;  /* 0x00000008a4a47824 */ /* 0x000fe200078e02a3 */
[----:B------:R-:W-:-:S07]  /*0ce0*/  SHF.R.S32.HI R168, RZ, 0x1f, R16 ;  /* 0x0000001fffa87819 */ /* 0x000fce0000011410 */
.L_x_39:
[----:B0-----:R-:W0:Y:S01]  /*0cf0*/  SHFL.IDX PT, R0, R162, RZ, 0x1f ;  /* 0x00001fffa2007589 */ /* 0x001e2200000e0000 */
[----:B------:R-:W1:Y:S01]  /*0d00*/  S2UR UR40, SR_CgaCtaId ;  /* 0x00000000002879c3 */ /* 0x000e620000008800 */
[----:B------:R-:W-:Y:S01]  /*0d10*/  ULDC UR4, c[0x0][0xc38] ;  /* 0x00030e0000047ab9 */ /* 0x000fe20000000800 */
[----:B------:R-:W-:Y:S01]  /*0d20*/  ULDC.64 UR8, c[0x0][0x418] ;  /* 0x0001060000087ab9 */ /* 0x000fe20000000a00 */
[----:B------:R-:W-:Y:S01]  /*0d30*/  R2UR UR13, R18 ;  /* 0x00000000120d72ca */ /* 0x000fe200000e0000 */
[----:B------:R-:W-:Y:S02]  /*0d40*/  UISETP.NE.AND UP1, UPT, UR4, 0x1, UPT ;  /* 0x000000010400788c */ /* 0x000fe4000bf25270 */
[----:B------:R-:W-:Y:S02]  /*0d50*/  UISETP.NE.U32.AND UP0, UPT, UR8, URZ, UPT ;  /* 0x0000003f0800728c */ /* 0x000fe4000bf05070 */
[----:B--2---:R-:W2:Y:S01]  /*0d60*/  LDC R73, c[0x0][0x2f0] ;  /* 0x0000bc00ff497b82 */ /* 0x004ea20000000800 */
[----:B------:R-:W-:Y:S01]  /*0d70*/  UMOV UR41, 0x400 ;  /* 0x0000040000297882 */ /* 0x000fe20000000000 */
[----:B------:R-:W-:Y:S01]  /*0d80*/  UISETP.NE.AND.EX UP0, UPT, UR9, URZ, UPT, UP0 ;  /* 0x0000003f0900728c */ /* 0x000fe2000bf05300 */
[----:B------:R-:W-:Y:S01]  /*0d90*/  ULDC UR4, c[0x0][0xc44] ;  /* 0x0003110000047ab9 */ /* 0x000fe20000000800 */
[----:B------:R-:W-:Y:S01]  /*0da0*/  ULDC UR6, c[0x0][0x424] ;  /* 0x0001090000067ab9 */ /* 0x000fe20000000800 */
[----:B------:R-:W-:-:S02]  /*0db0*/  UISETP.NE.AND UP2, UPT, UR4, 0x1, UPT ;  /* 0x000000010400788c */ /* 0x000fc4000bf45270 */
[----:B------:R-:W-:Y:S01]  /*0dc0*/  USEL UR6, UR6, 0x1, UP0 ;  /* 0x0000000106067887 */ /* 0x000fe20008000000 */
[----:B------:R-:W-:Y:S01]  /*0dd0*/  @UP1 ULDC UR4, c[0x0][0xc3c] ;  /* 0x00030f0000041ab9 */ /* 0x000fe20000000800 */
[----:B------:R-:W-:Y:S01]  /*0de0*/  @UP1 ULDC UR12, c[0x0][0xc40] ;  /* 0x00031000000c1ab9 */ /* 0x000fe20000000800 */
[----:B------:R-:W-:Y:S02]  /*0df0*/  UIMAD.WIDE.U32 UR4, UR13, UR4, URZ ;  /* 0x000000040d0472a5 */ /* 0x000fe4000f8e003f */
[----:B------:R-:W-:Y:S01]  /*0e00*/  UMOV UR14, UR13 ;  /* 0x0000000d000e7c82 */ /* 0x000fe20008000000 */
[----:B0-----:R-:W-:Y:S01]  /*0e10*/  R2UR UR7, R0 ;  /* 0x00000000000772ca */ /* 0x001fe200000e0000 */
[----:B-1----:R-:W-:Y:S02]  /*0e20*/  ULEA UR41, UR40, UR41, 0x18 ;  /* 0x0000002928297291 */ /* 0x002fe4000f8ec03f */
[----:B------:R-:W-:Y:S02]  /*0e30*/  @UP1 USHF.R.U32.HI UR14, URZ, UR12, UR5 ;  /* 0x0000000c3f0e1299 */ /* 0x000fe40008011605 */
[----:B------:R-:W-:Y:S01]  /*0e40*/  UIADD3 UR9, UR41, 0xc400, URZ ;  /* 0x0000c40029097890 */ /* 0x000fe2000fffe03f */
[----:B------:R-:W-:-:S03]  /*0e50*/  @UP2 ULDC.64 UR10, c[0x0][0xc48] ;  /* 0x00031200000a2ab9 */ /* 0x000fc60000000a00 */
[----:B------:R-:W-:Y:S01]  /*0e60*/  ULOP3.LUT UP0, URZ, UR9, 0x1bf, URZ, 0xc0, !UPT ;  /* 0x000001bf093f7892 */ /* 0x000fe2000f80c03f */
[----:B--2---:R-:W-:Y:S01]  /*0e70*/  IMAD R73, R73, UR6, RZ ;  /* 0x0000000649497c24 */ /* 0x004fe2000f8e02ff */
[----:B------:R-:W-:Y:S02]  /*0e80*/  UIMAD.WIDE.U32 UR4, UR14, UR10, URZ ;  /* 0x0000000a0e0472a5 */ /* 0x000fe4000f8e003f */
[----:B------:R-:W-:Y:S01]  /*0e90*/  IMAD.U32 R161, RZ, RZ, UR14 ;  /* 0x0000000effa17e24 */ /* 0x000fe2000f8e00ff */
[----:B------:R-:W-:Y:S01]  /*0ea0*/  ULEA.HI UR8, UR7, UR7, URZ, 0x1 ;  /* 0x0000000707087291 */ /* 0x000fe2000f8f083f */
[----:B------:R-:W-:Y:S01]  /*0eb0*/  PLOP3.LUT P0, PT, PT, PT, UP0, 0x80, 0x0 ;  /* 0x000000000000781c */ /* 0x000fe20003f0f008 */
[----:B------:R-:W-:Y:S02]  /*0ec0*/  UMOV UR61, UR14 ;  /* 0x0000000e003d7c82 */ /* 0x000fe40008000000 */
[----:B------:R-:W-:Y:S01]  /*0ed0*/  ULOP3.LUT UR8, UR8, 0x1e, URZ, 0xc0, !UPT ;  /* 0x0000001e08087892 */ /* 0x000fe2000f8ec03f */
[----:B------:R-:W-:Y:S01]  /*0ee0*/  IADD3 R0, R73, 0x5f, RZ ;  /* 0x0000005f49007810 */ /* 0x000fe20007ffe0ff */
[----:B------:R-:W-:Y:S01]  /*0ef0*/  UMOV UR4, UR13 ;  /* 0x0000000d00047c82 */ /* 0x000fe20008000000 */
[----:B------:R-:W-:Y:S01]  /*0f00*/  @UP2 USHF.R.U32.HI UR61, URZ, UR11, UR5 ;  /* 0x0000000b3f3d2299 */ /* 0x000fe20008011605 */
[----:B------:R-:W-:Y:S01]  /*0f10*/  IMAD.U32 R160, RZ, RZ, UR4 ;  /* 0x00000004ffa07e24 */ /* 0x000fe2000f8e00ff */
[----:B------:R-:W-:Y:S01]  /*0f20*/  UIADD3 UR8, UR7, -UR8, URZ ;  /* 0x8000000807087290 */ /* 0x000fe2000fffe03f */
[----:B------:R-:W-:-:S03]  /*0f30*/  IMAD.HI R0, R0, 0x2aaaaaab, RZ ;  /* 0x2aaaaaab00007827 */ /* 0x000fc600078e02ff */
[----:B------:R-:W-:Y:S02]  /*0f40*/  ULEA UR8, UR8, UR9, 0xd ;  /* 0x0000000908087291 */ /* 0x000fe4000f8e683f */
[----:B------:R-:W-:Y:S02]  /*0f50*/  SHF.R.U32.HI R3, RZ, 0x1f, R0 ;  /* 0x0000001fff037819 */ /* 0x000fe40000011600 */
[----:B------:R-:W-:Y:S02]  /*0f60*/  USHF.R.U32.HI UR8, URZ, 0x4, UR8 ;  /* 0x000000043f087899 */ /* 0x000fe40008011608 */
[----:B------:R-:W-:Y:S02]  /*0f70*/  LEA.HI.SX32 R88, R0, R3, 0x1c ;  /* 0x0000000300587211 */ /* 0x000fe400078fe2ff */
[----:B------:R-:W-:Y:S01]  /*0f80*/  ULOP3.LUT UR42, UR8, 0x3fff, URZ, 0xc0, !UPT ;  /* 0x00003fff082a7892 */ /* 0x000fe2000f8ec03f */
[----:B---345:R-:W-:Y:S11]  /*0f90*/  @!P0 BRA `(.L_x_7) ;  /* 0x0000000000408947 */ /* 0x038ff60003800000 */
[----:B------:R-:W-:Y:S01]  /*0fa0*/  MOV R0, 0x0 ;  /* 0x0000000000007802 */ /* 0x000fe20000000f00 */
[----:B------:R-:W-:Y:S01]  /*0fb0*/  ULDC.64 UR4, c[0x4][0x90] ;  /* 0x0100240000047ab9 */ /* 0x000fe20000000a00 */
[----:B------:R-:W-:Y:S01]  /*0fc0*/  ULDC.64 UR6, c[0x4][0x30] ;  /* 0x01000c0000067ab9 */ /* 0x000fe20000000a00 */
[----:B------:R-:W-:Y:S01]  /*0fd0*/  IMAD.U32 R4, RZ, RZ, UR4 ;  /* 0x00000004ff047e24 */ /* 0x000fe2000f8e00ff */
[----:B------:R0:W1:Y:S01]  /*0fe0*/  LDC.64 R14, c[0x4][R0] ;  /* 0x01000000000e7b82 */ /* 0x0000620000000a00 */
[----:B------:R-:W-:Y:S01]  /*0ff0*/  IMAD.U32 R5, RZ, RZ, UR5 ;  /* 0x00000005ff057e24 */ /* 0x000fe2000f8e00ff */
[----:B------:R-:W-:Y:S01]  /*1000*/  ULDC.64 UR4, c[0x4][0x98] ;  /* 0x0100260000047ab9 */ /* 0x000fe20000000a00 */
[----:B------:R-:W-:Y:S01]  /*1010*/  IMAD.U32 R10, RZ, RZ, UR6 ;  /* 0x00000006ff0a7e24 */ /* 0x000fe2000f8e00ff */
[----:B------:R-:W-:Y:S01]  /*1020*/  MOV R6, UR4 ;  /* 0x0000000400067c02 */ /* 0x000fe20008000f00 */
[----:B------:R-:W-:Y:S01]  /*1030*/  IMAD.U32 R7, RZ, RZ, UR5 ;  /* 0x00000005ff077e24 */ /* 0x000fe2000f8e00ff */
[----:B------:R-:W-:Y:S01]  /*1040*/  MOV R12, 0x1 ;  /* 0x00000001000c7802 */ /* 0x000fe20000000f00 */
[----:B------:R-:W-:-:S02]  /*1050*/  IMAD.U32 R11, RZ, RZ, UR7 ;  /* 0x00000007ff0b7e24 */ /* 0x000fc4000f8e00ff */
[----:B------:R-:W-:Y:S02]  /*1060*/  IMAD.MOV.U32 R8, RZ, RZ, 0x70 ;  /* 0x00000070ff087424 */ /* 0x000fe400078e00ff */
[----:B0-----:R-:W-:-:S07]  /*1070*/  IMAD.MOV.U32 R13, RZ, RZ, RZ ;  /* 0x000000ffff0d7224 */ /* 0x001fce00078e00ff */
[----:B------:R-:W-:-:S07]  /*1080*/  LEPC R20, `(.L_x_7) ;  /* 0x000000001014794e */ /* 0x000fce0000000000 */
[----:B-1----:R-:W-:Y:S05]  /*1090*/  CALL.ABS.NOINC R14 ;  /* 0x000000000e007343 */ /* 0x002fea0003c00000 */
.L_x_7:
[----:B------:R-:W-:Y:S02]  /*10a0*/  LOP3.LUT R0, R19, 0x1, RZ, 0xc0, !PT ;  /* 0x0000000113007812 */ /* 0x000fe400078ec0ff */
[----:B------:R-:W-:Y:S02]  /*10b0*/  R2UR UR4, R167 ;  /* 0x00000000a70472ca */ /* 0x000fe400000e0000 */
[----:B------:R-:W-:-:S04]  /*10c0*/  SHF.L.U32 R0, R0, 0x1f, RZ ;  /* 0x0000001f00007819 */ /* 0x000fc800000006ff */
[----:B------:R-:W0:Y:S07]  /*10d0*/  SYNCS.PHASECHK.TRANS64.TRYWAIT P1, [UR41+0x2a800], R0 ;  /* 0x02a80000ff0075a7 */ /* 0x000e2e0008020169 */
[----:B------:R-:W-:-:S05]  /*10e0*/  IMAD.U32 R3, RZ, RZ, UR4 ;  /* 0x00000004ff037e24 */ /* 0x000fca000f8e00ff */
[----:B------:R-:W-:Y:S01]  /*10f0*/  ISETP.NE.AND P0, PT, R3, 0x3, PT ;  /* 0x000000030300780c */ /* 0x000fe20003f05270 */
[----:B0-----:R-:W-:-:S12]  /*1100*/  @!P1 BRA `(.L_x_8) ;  /* 0x0000009400749947 */ /* 0x001fd80003800000 */
.L_x_89:
[----:B------:R-:W-:Y:S05]  /*1110*/  @!P0 BRA `(.L_x_9) ;  /* 0x0000000000048947 */ /* 0x000fea0003800000 */
[----:B------:R-:W-:Y:S01]  /*1120*/  BPT.TRAP 0x1 ;  /* 0x000000040000795c */ /* 0x000fe20000300000 */
.L_x_9:
[----:B------:R-:W-:Y:S02]  /*1130*/  IMAD.U32 R4, RZ, RZ, UR38 ;  /* 0x00000026ff047e24 */ /* 0x000fe4000f8e00ff */
[----:B0-----:R-:W-:-:S03]  /*1140*/  IMAD.U32 R3, RZ, RZ, UR39 ;  /* 0x00000027ff037e24 */ /* 0x001fc6000f8e00ff */
[----:B------:R-:W-:Y:S02]  /*1150*/  LEA R4, R4, UR41, 0x3 ;  /* 0x0000002904047c11 */ /* 0x000fe4000f8e18ff */
[----:B------:R-:W-:-:S04]  /*1160*/  SHF.L.U32 R3, R3, 0x1f, RZ ;  /* 0x0000001f03037819 */ /* 0x000fc800000006ff */
[----:B------:R0:W1:Y:S01]  /*1170*/  SYNCS.PHASECHK.TRANS64.TRYWAIT P1, [R4+URZ+0x2a830], R3 ;  /* 0x02a83003040075a7 */ /* 0x000062000802017f */
[----:B------:R-:W-:Y:S05]  /*1180*/  @!P0 BRA `(.L_x_10) ;  /* 0x0000000000048947 */ /* 0x000fea0003800000 */
[----:B------:R-:W-:Y:S01]  /*1190*/  BPT.TRAP 0x1 ;  /* 0x000000040000795c */ /* 0x000fe20000300000 */
.L_x_10:
[----:B------:R-:W-:Y:S01]  /*11a0*/  MOV R87, RZ ;  /* 0x000000ff00577202 */ /* 0x000fe20000000f00 */
[----:B-1----:R-:W-:Y:S06]  /*11b0*/  @P1 BRA `(.L_x_11) ;  /* 0x0000000000081947 */ /* 0x002fec0003800000 */
[----:B------:R-:W1:Y:S02]  /*11c0*/  SYNCS.PHASECHK.TRANS64.TRYWAIT P1, [R4+URZ+0x2a830], R3 ;  /* 0x02a83003040075a7 */ /* 0x000e64000802017f */
[----:B-1----:R-:W-:Y:S05]  /*11d0*/  @!P1 BRA `(.L_x_12) ;  /* 0x0000009400589947 */ /* 0x002fea0003800000 */
.L_x_11:
[----:B------:R-:W-:Y:S05]  /*11e0*/  WARPSYNC.ALL ;  /* 0x0000000000007948 */ /* 0x000fea0003800000 */
[----:B------:R-:W-:Y:S01]  /*11f0*/  UIADD3 UR41, UR41, 0x18400, URZ ;  /* 0x0001840029297890 */ /* 0x000fe2000fffe03f */
[----:B------:R-:W-:Y:S01]  /*1200*/  WARPGROUP.ARRIVE ;  /* 0x00000000000079c5 */ /* 0x000fe20000000000 */
[----:B------:R-:W-:Y:S02]  /*1210*/  ULOP3.LUT UR4, UR42, 0x10000, URZ, 0xfc, !UPT ;  /* 0x000100002a047892 */ /* 0x000fe4000f8efc3f */
[----:B------:R-:W-:Y:S01]  /*1220*/  USHF.R.U32.HI UR41, URZ, 0x4, UR41 ;  /* 0x000000043f297899 */ /* 0x000fe20008011629 */
[----:B------:R-:W-:Y:S01]  /*1230*/  UMOV UR9, 0x40000040 ;  /* 0x4000004000097882 */ /* 0x000fe20000000000 */
[----:B------:R-:W-:-:S02]  /*1240*/  UMOV UR11, 0x40000040 ;  /* 0x40000040000b7882 */ /* 0x000fc40000000000 */
[----:B------:R-:W-:Y:S01]  /*1250*/  ULOP3.LUT UR41, UR41, 0x3fff, URZ, 0xc0, !UPT ;  /* 0x00003fff29297892 */ /* 0x000fe2000f8ec03f */
[----:B------:R-:W-:Y:S01]  /*1260*/  IMAD.U32 R7, RZ, RZ, UR9 ;  /* 0x00000009ff077e24 */ /* 0x000fe2000f8e00ff */
[----:B------:R-:W-:Y:S01]  /*1270*/  UMOV UR8, UR4 ;  /* 0x0000000400087c82 */ /* 0x000fe20008000000 */
[----:B------:R-:W-:Y:S01]  /*1280*/  UIADD3 UR56, UR4, 0x2, URZ ;  /* 0x0000000204387890 */ /* 0x000fe2000fffe03f */
[----:B------:R-:W-:Y:S01]  /*1290*/  IMAD.U32 R6, RZ, RZ, UR8 ;  /* 0x00000008ff067e24 */ /* 0x000fe2000f8e00ff */
[----:B------:R-:W-:Y:S01]  /*12a0*/  ULOP3.LUT UR60, UR41, 0x10000, URZ, 0xfc, !UPT ;  /* 0x00010000293c7892 */ /* 0x000fe2000f8efc3f */
[----:B------:R-:W-:Y:S01]  /*12b0*/  UMOV UR57, 0x40000040 ;  /* 0x4000004000397882 */ /* 0x000fe20000000000 */
[----:B------:R-:W-:Y:S02]  /*12c0*/  UMOV UR59, 0x40000040 ;  /* 0x40000040003b7882 */ /* 0x000fe40000000000 */
[----:B------:R-:W-:Y:S02]  /*12d0*/  UIMAD UR5, UR38, 0x900, UR60 ;  /* 0x00000900260578a4 */ /* 0x000fe4000f8e023c */
[----:B------:R-:W-:-:S02]  /*12e0*/  UIADD3 UR52, UR4, 0x4, URZ ;  /* 0x0000000404347890 */ /* 0x000fc4000fffe03f */
[----:B------:R-:W-:Y:S02]  /*12f0*/  UIADD3 UR58, UR5, 0x2, URZ ;  /* 0x00000002053a7890 */ /* 0x000fe4000fffe03f */
[----:B------:R-:W-:Y:S02]  /*1300*/  UIADD3 UR54, UR5, 0x4, URZ ;  /* 0x0000000405367890 */ /* 0x000fe4000fffe03f */
[----:B------:R-:W-:Y:S01]  /*1310*/  UMOV UR10, UR5 ;  /* 0x00000005000a7c82 */ /* 0x000fe20008000000 */
[----:B------:R-:W-:Y:S01]  /*1320*/  UMOV UR53, 0x40000040 ;  /* 0x4000004000357882 */ /* 0x000fe20000000000 */
[----:B------:R-:W-:Y:S01]  /*1330*/  HGMMA.64x96x16.F32.BF16 R24, gdesc[UR8], RZ, !UPT, gsb0 ;  /* 0x01600000081879f0 */ /* 0x000fe2000c0018ff */
[----:B------:R-:W-:Y:S01]  /*1340*/  UMOV UR55, 0x40000040 ;  /* 0x4000004000377882 */ /* 0x000fe20000000000 */
[----:B------:R-:W-:Y:S02]  /*1350*/  UIADD3 UR48, UR4, 0x6, URZ ;  /* 0x0000000604307890 */ /* 0x000fe4000fffe03f */
[----:B------:R-:W-:Y:S01]  /*1360*/  UIADD3 UR50, UR5, 0x6, URZ ;  /* 0x0000000605327890 */ /* 0x000fe2000fffe03f */
[----:B------:R-:W-:Y:S01]  /*1370*/  UMOV UR49, 0x40000040 ;  /* 0x4000004000317882 */ /* 0x000fe20000000000 */
[----:B------:R-:W-:Y:S01]  /*1380*/  UMOV UR51, 0x40000040 ;  /* 0x4000004000337882 */ /* 0x000fe20000000000 */
[----:B------:R-:W-:-:S02]  /*1390*/  UIADD3 UR8, UR4, 0x400, URZ ;  /* 0x0000040004087890 */ /* 0x000fc4000fffe03f */
[----:B------:R-:W-:Y:S01]  /*13a0*/  UIADD3 UR10, UR5, 0x300, URZ ;  /* 0x00000300050a7890 */ /* 0x000fe2000fffe03f */
[----:B------:R-:W-:Y:S01]  /*13b0*/  UMOV UR9, 0x40000040 ;  /* 0x4000004000097882 */ /* 0x000fe20000000000 */
[----:B------:R-:W-:Y:S01]  /*13c0*/  UMOV UR11, 0x40000040 ;  /* 0x40000040000b7882 */ /* 0x000fe20000000000 */
[----:B------:R-:W-:Y:S02]  /*13d0*/  UIADD3 UR12, UR4, 0x402, URZ ;  /* 0x00000402040c7890 */ /* 0x000fe4000fffe03f */
[----:B------:R-:W-:Y:S01]  /*13e0*/  UIADD3 UR14, UR5, 0x302, URZ ;  /* 0x00000302050e7890 */ /* 0x000fe2000fffe03f */
[----:B------:R-:W-:Y:S01]  /*13f0*/  UMOV UR13, 0x40000040 ;  /* 0x40000040000d7882 */ /* 0x000fe20000000000 */
        /* <DEDUP_REMOVED lines=25> */
[----:B------:R-:W-:Y:S02]  /*1590*/  WARPGROUP.DEPBAR.LE gsb0, 0x0 ;  /* 0x00008000000079c5 */ /* 0x000fe40000010000 */
[----:B------:R-:W-:-:S06]  /*15a0*/  WARPGROUP.ARRIVE ;  /* 0x00000000000079c5 */ /* 0x000fcc0000000000 */
[----:B------:R-:W-:Y:S03]  /*15b0*/  HGMMA.64x96x16.F32.BF16 R24, gdesc[UR56], R24, gsb0 ;  /* 0x01600000381879f0 */ /* 0x000fe60008001818 */
        /* <DEDUP_REMOVED lines=31> */
[----:B------:R-:W-:Y:S05]  /*17b0*/  @!P0 BRA `(.L_x_13) ;  /* 0x0000000000048947 */ /* 0x000fea0003800000 */
[----:B------:R-:W-:Y:S01]  /*17c0*/  BPT.TRAP 0x1 ;  /* 0x000000040000795c */ /* 0x000fe20000300000 */
.L_x_13:
[----:B01----:R-:W-:Y:S01]  /*17d0*/  IMAD.IADD R3, R166, 0x1, R73 ;  /* 0x00000001a6037824 */ /* 0x003fe200078e0249 */
[----:B------:R-:W-:Y:S01]  /*17e0*/  ULDC UR4, c[0x0][0x988] ;  /* 0x0002620000047ab9 */ /* 0x000fe20000000800 */
[----:B------:R-:W-:Y:S01]  /*17f0*/  P2R R20, PR, RZ, 0x1 ;  /* 0x00000001ff147803 */ /* 0x000fe20000000000 */
[----:B------:R-:W-:Y:S01]  /*1800*/  IMAD.MOV.U32 R86, RZ, RZ, R87 ;  /* 0x000000ffff567224 */ /* 0x000fe200078e0057 */
[----:B------:R-:W-:Y:S01]  /*1810*/  MOV R78, R87 ;  /* 0x00000057004e7202 */ /* 0x000fe20000000f00 */
[----:B------:R-:W-:Y:S02]  /*1820*/  IMAD R3, R88, -0x60, R3 ;  /* 0xffffffa058037824 */ /* 0x000fe400078e0203 */
[--C-:B------:R-:W-:Y:S02]  /*1830*/  IMAD.MOV.U32 R84, RZ, RZ, R87.reuse ;  /* 0x000000ffff547224 */ /* 0x100fe400078e0057 */
[--C-:B------:R-:W-:Y:S01]  /*1840*/  IMAD.MOV.U32 R82, RZ, RZ, R87.reuse ;  /* 0x000000ffff527224 */ /* 0x100fe200078e0057 */
[C---:B------:R-:W-:Y:S01]  /*1850*/  ISETP.GT.AND P6, PT, R3.reuse, RZ, PT ;  /* 0x000000ff0300720c */ /* 0x040fe20003fc4270 */
[--C-:B------:R-:W-:Y:S01]  /*1860*/  IMAD.MOV.U32 R80, RZ, RZ, R87.reuse ;  /* 0x000000ffff507224 */ /* 0x100fe200078e0057 */
[C---:B------:R-:W-:Y:S01]  /*1870*/  ISETP.GT.AND P5, PT, R3.reuse, 0x1, PT ;  /* 0x000000010300780c */ /* 0x040fe20003fa4270 */
[--C-:B------:R-:W-:Y:S01]  /*1880*/  IMAD.MOV.U32 R76, RZ, RZ, R87.reuse ;  /* 0x000000ffff4c7224 */ /* 0x100fe200078e0057 */
[----:B------:R-:W-:Y:S01]  /*1890*/  ISETP.GT.AND P4, PT, R3, 0x8, PT ;  /* 0x000000080300780c */ /* 0x000fe20003f84270 */
[--C-:B------:R-:W-:Y:S01]  /*18a0*/  IMAD.MOV.U32 R74, RZ, RZ, R87.reuse ;  /* 0x000000ffff4a7224 */ /* 0x100fe200078e0057 */
[----:B------:R-:W-:Y:S01]  /*18b0*/  FSEL R5, R24, -INF , P6 ;  /* 0xff80000018057808 */ /* 0x000fe20003000000 */
[----:B------:R-:W-:Y:S01]  /*18c0*/  IMAD.MOV.U32 R72, RZ, RZ, R87 ;  /* 0x000000ffff487224 */ /* 0x000fe200078e0057 */
[----:B------:R-:W-:-:S02]  /*18d0*/  FSEL R25, R25, -INF , P5 ;  /* 0xff80000019197808 */ /* 0x000fc40002800000 */
[----:B------:R-:W-:Y:S02]  /*18e0*/  ISETP.GT.AND P3, PT, R3, 0x9, PT ;  /* 0x000000090300780c */ /* 0x000fe40003f64270 */
[----:B------:R-:W-:Y:S02]  /*18f0*/  FSEL R13, R28, -INF , P4 ;  /* 0xff8000001c0d7808 */ /* 0x000fe40002000000 */
[----:B------:R-:W-:Y:S02]  /*1900*/  FMNMX.FTZ R0, R5, R25, !PT ;  /* 0x0000001905007209 */ /* 0x000fe40007810000 */
[----:B------:R-:W-:Y:S02]  /*1910*/  ISETP.GT.AND P2, PT, R3, 0x10, PT ;  /* 0x000000100300780c */ /* 0x000fe40003f44270 */
[----:B------:R-:W-:Y:S02]  /*1920*/  FSEL R29, R29, -INF , P3 ;  /* 0xff8000001d1d7808 */ /* 0x000fe40001800000 */
[----:B------:R-:W-:-:S02]  /*1930*/  FMNMX.FTZ R0, R13, R0, !PT ;  /* 0x000000000d007209 */ /* 0x000fc40007810000 */
[----:B------:R-:W-:Y:S02]  /*1940*/  ISETP.GT.AND P1, PT, R3, 0x11, PT ;  /* 0x000000110300780c */ /* 0x000fe40003f24270 */
[----:B------:R-:W-:Y:S02]  /*1950*/  FSEL R21, R32, -INF , P2 ;  /* 0xff80000020157808 */ /* 0x000fe40001000000 */
[----:B------:R-:W-:Y:S02]  /*1960*/  FMNMX.FTZ R0, R29, R0, !PT ;  /* 0x000000001d007209 */ /* 0x000fe40007810000 */
[----:B------:R-:W-:Y:S02]  /*1970*/  FSEL R9, R26, -INF , P6 ;  /* 0xff8000001a097808 */ /* 0x000fe40003000000 */
[----:B------:R-:W-:Y:S02]  /*1980*/  ISETP.GT.AND P6, PT, R3, 0x18, PT ;  /* 0x000000180300780c */ /* 0x000fe40003fc4270 */
[----:B------:R-:W-:-:S02]  /*1990*/  FSEL R33, R33, -INF , P1 ;  /* 0xff80000021217808 */ /* 0x000fc40000800000 */
[----:B------:R-:W-:Y:S02]  /*19a0*/  FMNMX.FTZ R0, R21, R0, !PT ;  /* 0x0000000015007209 */ /* 0x000fe40007810000 */
[----:B------:R-:W-:Y:S02]  /*19b0*/  FSEL R27, R27, -INF , P5 ;  /* 0xff8000001b1b7808 */ /* 0x000fe40002800000 */
[----:B------:R-:W-:Y:S02]  /*19c0*/  ISETP.GT.AND P5, PT, R3, 0x19, PT ;  /* 0x000000190300780c */ /* 0x000fe40003fa4270 */
[----:B------:R-:W-:Y:S02]  /*19d0*/  FSEL R75, R36, -INF , P6 ;  /* 0xff800000244b7808 */ /* 0x000fe40003000000 */
[----:B------:R-:W-:Y:S02]  /*19e0*/  FMNMX.FTZ R0, R33, R0, !PT ;  /* 0x0000000021007209 */ /* 0x000fe40007810000 */
[----:B------:R-:W-:-:S02]  /*19f0*/  FSEL R11, R30, -INF , P4 ;  /* 0xff8000001e0b7808 */ /* 0x000fc40002000000 */
        /* <DEDUP_REMOVED lines=23> */
[----:B------:R-:W-:Y:S01]  /*1b70*/  FSEL R41, R42, -INF , P4 ;  /* 0xff8000002a297808 */ /* 0x000fe20002000000 */
[----:B------:R-:W-:Y:S01]  /*1b80*/  IMAD.MOV.U32 R42, RZ, RZ, R87 ;  /* 0x000000ffff2a7224 */ /* 0x000fe200078e0057 */
[----:B------:R-:W-:-:S02]  /*1b90*/  ISETP.GT.AND P4, PT, R3, 0x38, PT ;  /* 0x000000380300780c */ /* 0x000fc40003f84270 */
[----:B------:R-:W-:Y:S02]  /*1ba0*/  FSEL R91, R49, -INF , P5 ;  /* 0xff800000315b7808 */ /* 0x000fe40002800000 */
[----:B------:R-:W-:Y:S02]  /*1bb0*/  FMNMX.FTZ R0, R89, R0, !PT ;  /* 0x0000000059007209 */ /* 0x000fe40007810000 */
[----:B------:R-:W-:Y:S02]  /*1bc0*/  FSEL R43, R43, -INF , P3 ;  /* 0xff8000002b2b7808 */ /* 0x000fe40001800000 */
[----:B------:R-:W-:Y:S02]  /*1bd0*/  ISETP.GT.AND P3, PT, R3, 0x39, PT ;  /* 0x000000390300780c */ /* 0x000fe40003f64270 */
[----:B------:R-:W-:Y:S01]  /*1be0*/  FSEL R93, R52, -INF , P4 ;  /* 0xff800000345d7808 */ /* 0x000fe20002000000 */
[----:B------:R-:W-:Y:S01]  /*1bf0*/  IMAD.MOV.U32 R52, RZ, RZ, R87 ;  /* 0x000000ffff347224 */ /* 0x000fe200078e0057 */
[----:B------:R-:W-:-:S02]  /*1c00*/  FMNMX.FTZ R0, R91, R0, !PT ;  /* 0x000000005b007209 */ /* 0x000fc40007810000 */
[----:B------:R-:W-:Y:S01]  /*1c10*/  FSEL R45, R46, -INF , P2 ;  /* 0xff8000002e2d7808 */ /* 0x000fe20001000000 */
[----:B------:R-:W-:Y:S01]  /*1c20*/  IMAD.MOV.U32 R46, RZ, RZ, R87 ;  /* 0x000000ffff2e7224 */ /* 0x000fe200078e0057 */
[----:B------:R-:W-:Y:S02]  /*1c30*/  ISETP.GT.AND P2, PT, R3, 0x40, PT ;  /* 0x000000400300780c */ /* 0x000fe40003f44270 */
[----:B------:R-:W-:Y:S02]  /*1c40*/  FSEL R95, R53, -INF , P3 ;  /* 0xff800000355f7808 */ /* 0x000fe40001800000 */
[----:B------:R-:W-:Y:S02]  /*1c50*/  FMNMX.FTZ R0, R93, R0, !PT ;  /* 0x000000005d007209 */ /* 0x000fe40007810000 */
[----:B------:R-:W-:Y:S02]  /*1c60*/  FSEL R47, R47, -INF , P1 ;  /* 0xff8000002f2f7808 */ /* 0x000fe40000800000 */
[----:B------:R-:W-:-:S02]  /*1c70*/  ISETP.GT.AND P1, PT, R3, 0x41, PT ;  /* 0x000000410300780c */ /* 0x000fc40003f24270 */
[----:B------:R-:W-:Y:S01]  /*1c80*/  FSEL R97, R56, -INF , P2 ;  /* 0xff80000038617808 */ /* 0x000fe20001000000 */
[--C-:B------:R-:W-:Y:S01]  /*1c90*/  IMAD.MOV.U32 R56, RZ, RZ, R87.reuse ;  /* 0x000000ffff387224 */ /* 0x100fe200078e0057 */
[----:B------:R-:W-:Y:S02]  /*1ca0*/  FMNMX.FTZ R0, R95, R0, !PT ;  /* 0x000000005f007209 */ /* 0x000fe40007810000 */
[----:B------:R-:W-:Y:S01]  /*1cb0*/  FSEL R49, R50, -INF , P6 ;  /* 0xff80000032317808 */ /* 0x000fe20003000000 */
[----:B------:R-:W-:Y:S01]  /*1cc0*/  IMAD.MOV.U32 R50, RZ, RZ, R87 ;  /* 0x000000ffff327224 */ /* 0x000fe200078e0057 */
[----:B------:R-:W-:Y:S02]  /*1cd0*/  ISETP.GT.AND P6, PT, R3, 0x48, PT ;  /* 0x000000480300780c */ /* 0x000fe40003fc4270 */
[----:B------:R-:W-:Y:S02]  /*1ce0*/  FSEL R99, R57, -INF , P1 ;  /* 0xff80000039637808 */ /* 0x000fe40000800000 */
[----:B------:R-:W-:-:S02]  /*1cf0*/  FMNMX.FTZ R0, R97, R0, !PT ;  /* 0x0000000061007209 */ /* 0x000fc40007810000 */
[----:B------:R-:W-:Y:S02]  /*1d00*/  FSEL R51, R51, -INF , P5 ;  /* 0xff80000033337808 */ /* 0x000fe40002800000 */
[----:B------:R-:W-:Y:S02]  /*1d10*/  ISETP.GT.AND P5, PT, R3, 0x49, PT ;  /* 0x000000490300780c */ /* 0x000fe40003fa4270 */
[----:B------:R-:W-:Y:S01]  /*1d20*/  FSEL R101, R60, -INF , P6 ;  /* 0xff8000003c657808 */ /* 0x000fe20003000000 */
[--C-:B------:R-:W-:Y:S01]  /*1d30*/  IMAD.MOV.U32 R60, RZ, RZ, R87.reuse ;  /* 0x000000ffff3c7224 */ /* 0x100fe200078e0057 */
        /* <DEDUP_REMOVED lines=11> */
[----:B------:R-:W-:Y:S02]  /*1df0*/  FSEL R57, R58, -INF , P2 ;  /* 0xff8000003a397808 */ /* 0x000fe40001000000 */
[----:B------:R-:W-:Y:S02]  /*1e00*/  ISETP.GT.AND P2, PT, R3, 0x58, PT ;  /* 0x000000580300780c */ /* 0x000fe40003f44270 */
[----:B------:R-:W-:Y:S02]  /*1e10*/  FSEL R65, R65, -INF , P3 ;  /* 0xff80000041417808 */ /* 0x000fe40001800000 */
[----:B------:R-:W-:Y:S02]  /*1e20*/  FMNMX.FTZ R0, R103, R0, !PT ;  /* 0x0000000067007209 */ /* 0x000fe40007810000 */
[----:B------:R-:W-:Y:S02]  /*1e30*/  FSEL R59, R59, -INF , P1 ;  /* 0xff8000003b3b7808 */ /* 0x000fe40000800000 */
[----:B------:R-:W-:-:S02]  /*1e40*/  ISETP.GT.AND P1, PT, R3, 0x59, PT ;  /* 0x000000590300780c */ /* 0x000fc40003f24270 */
[----:B------:R-:W-:Y:S02]  /*1e50*/  FSEL R105, R68, -INF , P2 ;  /* 0xff80000044697808 */ /* 0x000fe40001000000 */
[----:B------:R-:W-:Y:S02]  /*1e60*/  FMNMX.FTZ R0, R65, R0, !PT ;  /* 0x0000000041007209 */ /* 0x000fe40007810000 */
[----:B------:R-:W-:Y:S02]  /*1e70*/  FSEL R69, R69, -INF , P1 ;  /* 0xff80000045457808 */ /* 0x000fe40000800000 */
[----:B------:R-:W-:Y:S02]  /*1e80*/  FMNMX.FTZ R0, R105, R0, !PT ;  /* 0x0000000069007209 */ /* 0x000fe40007810000 */
[----:B------:R-:W-:Y:S02]  /*1e90*/  FSEL R63, R63, -INF , P5 ;  /* 0xff8000003f3f7808 */ /* 0x000fe40002800000 */
[----:B------:R-:W-:Y:S01]  /*1ea0*/  FMNMX.FTZ R10, R69, R0, !PT ;  /* 0x00000000450a7209 */ /* 0x000fe20007810000 */
[----:B------:R-:W-:Y:S01]  /*1eb0*/  IMAD.U32 R0, RZ, RZ, UR4 ;  /* 0x00000004ff007e24 */ /* 0x000fe2000f8e00ff */
[----:B------:R-:W-:-:S02]  /*1ec0*/  FSEL R67, R67, -INF , P3 ;  /* 0xff80000043437808 */ /* 0x000fc40001800000 */
[----:B------:R-:W-:Y:S01]  /*1ed0*/  FSEL R71, R71, -INF , P1 ;  /* 0xff80000047477808 */ /* 0x000fe20000800000 */
[----:B------:R-:W0:Y:S01]  /*1ee0*/  SHFL.BFLY PT, R3, R10, 0x2, 0x1f ;  /* 0x0c401f000a037f89 */ /* 0x000e2200000e0000 */
[----:B------:R-:W-:Y:S02]  /*1ef0*/  R2UR UR4, R4 ;  /* 0x00000000040472ca */ /* 0x000fe400000e0000 */
[-C--:B------:R-:W-:Y:S02]  /*1f00*/  MOV R68, R87.reuse ;  /* 0x0000005700447202 */ /* 0x080fe40000000f00 */
[-C--:B------:R-:W-:Y:S02]  /*1f10*/  MOV R58, R87.reuse ;  /* 0x00000057003a7202 */ /* 0x080fe40000000f00 */
[-C--:B------:R-:W-:Y:S02]  /*1f20*/  MOV R48, R87.reuse ;  /* 0x0000005700307202 */ /* 0x080fe40000000f00 */
[----:B------:R-:W-:-:S05]  /*1f30*/  MOV R44, R87 ;  /* 0x00000057002c7202 */ /* 0x000fca0000000f00 */
[----:B------:R-:W-:-:S04]  /*1f40*/  UIADD3 UR4, UR4, 0x2a840, URZ ;  /* 0x0002a84004047890 */ /* 0x000fc8000fffe03f */
[----:B------:R-:W-:Y:S01]  /*1f50*/  UPRMT UR4, UR40, 0x654, UR4 ;  /* 0x0000065428047896 */ /* 0x000fe20008000004 */
[----:B0-----:R-:W-:-:S08]  /*1f60*/  FMNMX.FTZ R12, R10, R3, !PT ;  /* 0x000000030a0c7209 */ /* 0x001fd00007810000 */
[----:B------:R-:W-:Y:S01]  /*1f70*/  SYNCS.ARRIVE.TRANS64.RED.A1T0 RZ, [UR4], RZ ;  /* 0x000000ffffff79a7 */ /* 0x000fe20008100404 */
[----:B------:R-:W0:Y:S02]  /*1f80*/  SHFL.BFLY PT, R3, R12, 0x1, 0x1f ;  /* 0x0c201f000c037f89 */ /* 0x000e2400000e0000 */
[----:B0-----:R-:W-:-:S04]  /*1f90*/  FMNMX.FTZ R3, R12, R3, !PT ;  /* 0x000000030c037209 */ /* 0x001fc80007810000 */
[C---:B------:R-:W-:Y:S01]  /*1fa0*/  FSETP.NEU.FTZ.AND P0, PT, R3.reuse, -INF , PT ;  /* 0xff8000000300780b */ /* 0x040fe20003f1d000 */
[----:B------:R-:W-:-:S05]  /*1fb0*/  FMUL.FTZ R8, R3, R0 ;  /* 0x0000000003087220 */ /* 0x000fca0000410000 */
[----:B------:R-:W-:Y:S02]  /*1fc0*/  FSEL R14, R8, RZ, P0 ;  /* 0x000000ff080e7208 */ /* 0x000fe40000000000 */
[----:B------:R-:W-:Y:S02]  /*1fd0*/  FMNMX.FTZ R8, R9, R27, !PT ;  /* 0x0000001b09087209 */ /* 0x000fe40007810000 */
[----:B------:R-:W-:Y:S01]  /*1fe0*/  ISETP.NE.AND P0, PT, R20, RZ, PT ;  /* 0x000000ff1400720c */ /* 0x000fe20003f05270 */
[--C-:B------:R-:W-:Y:S01]  /*1ff0*/  FFMA.FTZ R13, R13, R0, -R14.reuse ;  /* 0x000000000d0d7223 */ /* 0x100fe2000001080e */
[----:B------:R-:W-:Y:S01]  /*2000*/  FMNMX.FTZ R8, R11, R8, !PT ;  /* 0x000000080b087209 */ /* 0x000fe20007810000 */
[-CC-:B------:R-:W-:Y:S01]  /*2010*/  FFMA.FTZ R21, R21, R0.reuse, -R14.reuse ;  /* 0x0000000015157223 */ /* 0x180fe2000001080e */
[--C-:B------:R-:W-:Y:S01]  /*2020*/  FFMA.FTZ R25, R25, R0, -R14.reuse ;  /* 0x0000000019197223 */ /* 0x100fe2000001080e */
[----:B------:R0:W-:Y:S01]  /*2030*/  MUFU.EX2 R138, R13 ;  /* 0x0000000d008a7308 */ /* 0x0001e20000000800 */
[----:B------:R-:W-:Y:S01]  /*2040*/  FMNMX.FTZ R8, R31, R8, !PT ;  /* 0x000000081f087209 */ /* 0x000fe20007810000 */
[-CC-:B------:R-:W-:Y:S01]  /*2050*/  FFMA.FTZ R5, R5, R0.reuse, -R14.reuse ;  /* 0x0000000005057223 */ /* 0x180fe2000001080e */
[-CC-:B------:R-:W-:Y:S01]  /*2060*/  FFMA.FTZ R29, R29, R0.reuse, -R14.reuse ;  /* 0x000000001d1d7223 */ /* 0x180fe2000001080e */
[--C-:B------:R-:W-:Y:S01]  /*2070*/  FFMA.FTZ R33, R33, R0, -R14.reuse ;  /* 0x0000000021217223 */ /* 0x100fe2000001080e */
[----:B------:R-:W-:Y:S01]  /*2080*/  FMNMX.FTZ R8, R15, R8, !PT ;  /* 0x000000080f087209 */ /* 0x000fe20007810000 */
[-CC-:B------:R-:W-:Y:S01]  /*2090*/  FFMA.FTZ R75, R75, R0.reuse, -R14.reuse ;  /* 0x000000004b4b7223 */ /* 0x180fe2000001080e */
[--C-:B------:R-:W-:Y:S01]  /*20a0*/  FFMA.FTZ R77, R77, R0, -R14.reuse ;  /* 0x000000004d4d7223 */ /* 0x100fe2000001080e */
[----:B------:R1:W-:Y:S01]  /*20b0*/  MUFU.EX2 R140, R21 ;  /* 0x00000015008c7308 */ /* 0x0003e20000000800 */
[----:B------:R-:W-:Y:S01]  /*20c0*/  FMNMX.FTZ R8, R35, R8, !PT ;  /* 0x0000000823087209 */ /* 0x000fe20007810000 */
[-CC-:B------:R-:W-:Y:S01]  /*20d0*/  FFMA.FTZ R79, R79, R0.reuse, -R14.reuse ;  /* 0x000000004f4f7223 */ /* 0x180fe2000001080e */
[----:B0-----:R-:W-:Y:S01]  /*20e0*/  FSEL R13, R62, -INF , P6 ;  /* 0xff8000003e0d7808 */ /* 0x001fe20003000000 */
[--C-:B------:R-:W-:Y:S01]  /*20f0*/  FFMA.FTZ R81, R81, R0, -R14.reuse ;  /* 0x0000000051517223 */ /* 0x100fe2000001080e */
[----:B------:R-:W-:Y:S01]  /*2100*/  FMNMX.FTZ R8, R37, R8, !PT ;  /* 0x0000000825087209 */ /* 0x000fe20007810000 */
[-CC-:B------:R-:W-:Y:S01]  /*2110*/  FFMA.FTZ R83, R83, R0.reuse, -R14.reuse ;  /* 0x0000000053537223 */ /* 0x180fe2000001080e */
[--C-:B------:R-:W-:Y:S01]  /*2120*/  FFMA.FTZ R85, R85, R0, -R14.reuse ;  /* 0x0000000055557223 */ /* 0x100fe2000001080e */
[----:B------:R0:W-:Y:S01]  /*2130*/  MUFU.EX2 R107, R25 ;  /* 0x00000019006b7308 */ /* 0x0001e20000000800 */
[----:B------:R-:W-:Y:S01]  /*2140*/  FMNMX.FTZ R8, R39, R8, !PT ;  /* 0x0000000827087209 */ /* 0x000fe20007810000 */
[-CC-:B------:R-:W-:Y:S01]  /*2150*/  FFMA.FTZ R89, R89, R0.reuse, -R14.reuse ;  /* 0x0000000059597223 */ /* 0x180fe2000001080e */
[----:B-1----:R-:W-:Y:S01]  /*2160*/  FSEL R21, R66, -INF , P4 ;  /* 0xff80000042157808 */ /* 0x002fe20002000000 */
[--C-:B------:R-:W-:Y:S01]  /*2170*/  FFMA.FTZ R91, R91, R0, -R14.reuse ;  /* 0x000000005b5b7223 */ /* 0x100fe2000001080e */
[----:B------:R-:W-:Y:S01]  /*2180*/  FMNMX.FTZ R8, R41, R8, !PT ;  /* 0x0000000829087209 */ /* 0x000fe20007810000 */
[-CC-:B------:R-:W-:Y:S01]  /*2190*/  FFMA.FTZ R93, R93, R0.reuse, -R14.reuse ;  /* 0x000000005d5d7223 */ /* 0x180fe2000001080e */
[--C-:B------:R-:W-:Y:S01]  /*21a0*/  FFMA.FTZ R95, R95, R0, -R14.reuse ;  /* 0x000000005f5f7223 */ /* 0x100fe2000001080e */
[----:B------:R-:W1:Y:S01]  /*21b0*/  MUFU.EX2 R136, R5 ;  /* 0x0000000500887308 */ /* 0x000e620000000800 */
[----:B------:R-:W-:Y:S01]  /*21c0*/  FMNMX.FTZ R8, R43, R8, !PT ;  /* 0x000000082b087209 */ /* 0x000fe20007810000 */
[-CC-:B------:R-:W-:Y:S01]  /*21d0*/  FFMA.FTZ R97, R97, R0.reuse, -R14.reuse ;  /* 0x0000000061617223 */ /* 0x180fe2000001080e */
[----:B0-----:R-:W-:Y:S01]  /*21e0*/  FSEL R25, R70, -INF , P2 ;  /* 0xff80000046197808 */ /* 0x001fe20001000000 */
[--C-:B------:R-:W-:Y:S01]  /*21f0*/  FFMA.FTZ R99, R99, R0, -R14.reuse ;  /* 0x0000000063637223 */ /* 0x100fe2000001080e */
[----:B------:R-:W-:Y:S01]  /*2200*/  FMNMX.FTZ R8, R45, R8, !PT ;  /* 0x000000082d087209 */ /* 0x000fe20007810000 */
[-CC-:B------:R-:W-:Y:S01]  /*2210*/  FFMA.FTZ R101, R101, R0.reuse, -R14.reuse ;  /* 0x0000000065657223 */ /* 0x180fe2000001080e */
[--C-:B------:R-:W-:Y:S01]  /*2220*/  FFMA.FTZ R61, R61, R0, -R14.reuse ;  /* 0x000000003d3d7223 */ /* 0x100fe2000001080e */
[----:B------:R-:W0:Y:S01]  /*2230*/  MUFU.EX2 R29, R29 ;  /* 0x0000001d001d7308 */ /* 0x000e220000000800 */
[----:B------:R-:W-:Y:S01]  /*2240*/  FMNMX.FTZ R8, R47, R8, !PT ;  /* 0x000000082f087209 */ /* 0x000fe20007810000 */
[-CC-:B------:R-:W-:Y:S01]  /*2250*/  FFMA.FTZ R103, R103, R0.reuse, -R14.reuse ;  /* 0x0000000067677223 */ /* 0x180fe2000001080e */
[-CC-:B------:R-:W-:Y:S01]  /*2260*/  FFMA.FTZ R65, R65, R0.reuse, -R14.reuse ;  /* 0x0000000041417223 */ /* 0x180fe2000001080e */
[--C-:B------:R-:W-:Y:S01]  /*2270*/  FFMA.FTZ R105, R105, R0, -R14.reuse ;  /* 0x0000000069697223 */ /* 0x100fe2000001080e */
[----:B------:R-:W-:Y:S01]  /*2280*/  FMNMX.FTZ R8, R49, R8, !PT ;  /* 0x0000000831087209 */ /* 0x000fe20007810000 */
[----:B------:R-:W-:Y:S01]  /*2290*/  FFMA.FTZ R14, R69, R0, -R14 ;  /* 0x00000000450e7223 */ /* 0x000fe2000001080e */
[--C-:B------:R-:W-:Y:S01]  /*22a0*/  IMAD.MOV.U32 R70, RZ, RZ, R87.reuse ;  /* 0x000000ffff467224 */ /* 0x100fe200078e0057 */
[----:B------:R-:W-:Y:S01]  /*22b0*/  MUFU.EX2 R33, R33 ;  /* 0x0000002100217308 */ /* 0x000fe20000000800 */
[----:B------:R-:W-:Y:S01]  /*22c0*/  FMNMX.FTZ R8, R51, R8, !PT ;  /* 0x0000000833087209 */ /* 0x000fe20007810000 */
[----:B------:R-:W-:-:S02]  /*22d0*/  IMAD.MOV.U32 R69, RZ, RZ, R87 ;  /* 0x000000ffff457224 */ /* 0x000fc400078e0057 */
[--C-:B------:R-:W-:Y:S01]  /*22e0*/  IMAD.MOV.U32 R66, RZ, RZ, R87.reuse ;  /* 0x000000ffff427224 */ /* 0x100fe200078e0057 */
[----:B------:R-:W-:Y:S01]  /*22f0*/  FMNMX.FTZ R8, R53, R8, !PT ;  /* 0x0000000835087209 */ /* 0x000fe20007810000 */
[----:B------:R-:W-:Y:S02]  /*2300*/  IMAD.MOV.U32 R62, RZ, RZ, R87 ;  /* 0x000000ffff3e7224 */ /* 0x000fe400078e0057 */
[----:B------:R-:W-:Y:S01]  /*2310*/  MUFU.EX2 R75, R75 ;  /* 0x0000004b004b7308 */ /* 0x000fe20000000800 */
[----:B------:R-:W-:-:S04]  /*2320*/  FMNMX.FTZ R8, R55, R8, !PT ;  /* 0x0000000837087209 */ /* 0x000fc80007810000 */
[----:B------:R-:W-:-:S03]  /*2330*/  FMNMX.FTZ R8, R57, R8, !PT ;  /* 0x0000000839087209 */ /* 0x000fc60007810000 */
[----:B------:R2:W-:Y:S01]  /*2340*/  MUFU.EX2 R142, R77 ;  /* 0x0000004d008e7308 */ /* 0x0005e20000000800 */
[----:B------:R-:W-:-:S04]  /*2350*/  FMNMX.FTZ R8, R59, R8, !PT ;  /* 0x000000083b087209 */ /* 0x000fc80007810000 */
[----:B------:R-:W-:-:S03]  /*2360*/  FMNMX.FTZ R8, R13, R8, !PT ;  /* 0x000000080d087209 */ /* 0x000fc60007810000 */
[----:B------:R-:W-:Y:S01]  /*2370*/  MUFU.EX2 R79, R79 ;  /* 0x0000004f004f7308 */ /* 0x000fe20000000800 */
[----:B------:R-:W-:Y:S01]  /*2380*/  FMNMX.FTZ R8, R63, R8, !PT ;  /* 0x000000083f087209 */ /* 0x000fe20007810000 */
[----:B--2---:R-:W-:-:S03]  /*2390*/  IMAD.MOV.U32 R77, RZ, RZ, R87 ;  /* 0x000000ffff4d7224 */ /* 0x004fc600078e0057 */
[----:B------:R-:W-:-:S03]  /*23a0*/  FMNMX.FTZ R8, R21, R8, !PT ;  /* 0x0000000815087209 */ /* 0x000fc60007810000 */
[----:B------:R2:W-:Y:S01]  /*23b0*/  MUFU.EX2 R144, R81 ;  /* 0x0000005100907308 */ /* 0x0005e20000000800 */
[----:B------:R-:W-:-:S04]  /*23c0*/  FMNMX.FTZ R8, R67, R8, !PT ;  /* 0x0000000843087209 */ /* 0x000fc80007810000 */
[----:B------:R-:W-:-:S03]  /*23d0*/  FMNMX.FTZ R8, R25, R8, !PT ;  /* 0x0000000819087209 */ /* 0x000fc60007810000 */
[----:B------:R-:W-:Y:S01]  /*23e0*/  MUFU.EX2 R83, R83 ;  /* 0x0000005300537308 */ /* 0x000fe20000000800 */
[----:B------:R-:W-:Y:S01]  /*23f0*/  FMNMX.FTZ R8, R71, R8, !PT ;  /* 0x0000000847087209 */ /* 0x000fe20007810000 */
[----:B--2---:R-:W-:-:S04]  /*2400*/  IMAD.MOV.U32 R81, RZ, RZ, R87 ;  /* 0x000000ffff517224 */ /* 0x004fc800078e0057 */
[----:B------:R-:W2:Y:S02]  /*2410*/  SHFL.BFLY PT, R5, R8, 0x2, 0x1f ;  /* 0x0c401f0008057f89 */ /* 0x000ea400000e0000 */
[----:B------:R3:W-:Y:S08]  /*2420*/  MUFU.EX2 R146, R85 ;  /* 0x0000005500927308 */ /* 0x0007f00000000800 */
[----:B------:R-:W-:Y:S01]  /*2430*/  MUFU.EX2 R89, R89 ;  /* 0x0000005900597308 */ /* 0x000fe20000000800 */
[----:B---3--:R-:W-:-:S07]  /*2440*/  IMAD.MOV.U32 R85, RZ, RZ, R87 ;  /* 0x000000ffff557224 */ /* 0x008fce00078e0057 */
[----:B------:R-:W-:Y:S01]  /*2450*/  MUFU.EX2 R148, R91 ;  /* 0x0000005b00947308 */ /* 0x000fe20000000800 */
[----:B--2---:R-:W-:-:S07]  /*2460*/  FMNMX.FTZ R10, R8, R5, !PT ;  /* 0x00000005080a7209 */ /* 0x004fce0007810000 */
[----:B------:R-:W-:Y:S01]  /*2470*/  MUFU.EX2 R93, R93 ;  /* 0x0000005d005d7308 */ /* 0x000fe20000000800 */
[----:B------:R-:W2:Y:S07]  /*2480*/  SHFL.BFLY PT, R5, R10, 0x1, 0x1f ;  /* 0x0c201f000a057f89 */ /* 0x000eae00000e0000 */
[----:B------:R-:W-:Y:S08]  /*2490*/  MUFU.EX2 R150, R95 ;  /* 0x0000005f00967308 */ /* 0x000ff00000000800 */
[----:B------:R-:W-:Y:S08]  /*24a0*/  MUFU.EX2 R97, R97 ;  /* 0x0000006100617308 */ /* 0x000ff00000000800 */
[----:B------:R-:W-:Y:S01]  /*24b0*/  MUFU.EX2 R152, R99 ;  /* 0x0000006300987308 */ /* 0x000fe20000000800 */
[----:B--2---:R-:W-:-:S04]  /*24c0*/  FMNMX.FTZ R5, R10, R5, !PT ;  /* 0x000000050a057209 */ /* 0x004fc80007810000 */
[C---:B------:R-:W-:Y:S01]  /*24d0*/  FSETP.NEU.FTZ.AND P1, PT, R5.reuse, -INF , PT ;  /* 0xff8000000500780b */ /* 0x040fe20003f3d000 */
[----:B------:R-:W-:Y:S02]  /*24e0*/  FMUL.FTZ R8, R5, R0 ;  /* 0x0000000005087220 */ /* 0x000fe40000410000 */
[----:B------:R-:W-:Y:S03]  /*24f0*/  MUFU.EX2 R101, R101 ;  /* 0x0000006500657308 */ /* 0x000fe60000000800 */
[----:B------:R-:W-:Y:S02]  /*2500*/  FSEL R8, R8, RZ, P1 ;  /* 0x000000ff08087208 */ /* 0x000fe40000800000 */
[----:B------:R-:W-:-:S03]  /*2510*/  ISETP.GE.AND P1, PT, R73, 0x61, PT ;  /* 0x000000614900780c */ /* 0x000fc60003f26270 */
[----:B------:R-:W-:Y:S01]  /*2520*/  MUFU.EX2 R154, R61 ;  /* 0x0000003d009a7308 */ /* 0x000fe20000000800 */
[-CC-:B------:R-:W-:Y:S01]  /*2530*/  FFMA.FTZ R9, R9, R0.reuse, -R8.reuse ;  /* 0x0000000009097223 */ /* 0x180fe20000010808 */
[-CC-:B------:R-:W-:Y:S01]  /*2540*/  FFMA.FTZ R27, R27, R0.reuse, -R8.reuse ;  /* 0x000000001b1b7223 */ /* 0x180fe20000010808 */
[-CC-:B------:R-:W-:Y:S01]  /*2550*/  FFMA.FTZ R11, R11, R0.reuse, -R8.reuse ;  /* 0x000000000b0b7223 */ /* 0x180fe20000010808 */
[-CC-:B------:R-:W-:Y:S01]  /*2560*/  FFMA.FTZ R31, R31, R0.reuse, -R8.reuse ;  /* 0x000000001f1f7223 */ /* 0x180fe20000010808 */
[-CC-:B------:R-:W-:Y:S01]  /*2570*/  FFMA.FTZ R15, R15, R0.reuse, -R8.reuse ;  /* 0x000000000f0f7223 */ /* 0x180fe20000010808 */
[-CC-:B------:R-:W-:Y:S01]  /*2580*/  FFMA.FTZ R35, R35, R0.reuse, -R8.reuse ;  /* 0x0000000023237223 */ /* 0x180fe20000010808 */
[-CC-:B------:R-:W-:Y:S01]  /*2590*/  FFMA.FTZ R37, R37, R0.reuse, -R8.reuse ;  /* 0x0000000025257223 */ /* 0x180fe20000010808 */
        /* <DEDUP_REMOVED lines=8> */
[----:B------:R1:W2:Y:S01]  /*2620*/  MUFU.EX2 R10, R27 ;  /* 0x0000001b000a7308 */ /* 0x0002a20000000800 */
[-CC-:B------:R-:W-:Y:S01]  /*2630*/  FFMA.FTZ R53, R53, R0.reuse, -R8.reuse ;  /* 0x0000000035357223 */ /* 0x180fe20000010808 */
[-CC-:B------:R-:W-:Y:S01]  /*2640*/  FFMA.FTZ R55, R55, R0.reuse, -R8.reuse ;  /* 0x0000000037377223 */ /* 0x180fe20000010808 */
[-CC-:B------:R-:W-:Y:S01]  /*2650*/  FFMA.FTZ R57, R57, R0.reuse, -R8.reuse ;  /* 0x0000000039397223 */ /* 0x180fe20000010808 */
[-CC-:B------:R-:W-:Y:S01]  /*2660*/  FFMA.FTZ R59, R59, R0.reuse, -R8.reuse ;  /* 0x000000003b3b7223 */ /* 0x180fe20000010808 */
[-CC-:B------:R-:W-:Y:S01]  /*2670*/  FFMA.FTZ R13, R13, R0.reuse, -R8.reuse ;  /* 0x000000000d0d7223 */ /* 0x180fe20000010808 */
[-CC-:B------:R-:W-:Y:S01]  /*2680*/  FFMA.FTZ R63, R63, R0.reuse, -R8.reuse ;  /* 0x000000003f3f7223 */ /* 0x180fe20000010808 */
[-CC-:B------:R-:W-:Y:S01]  /*2690*/  FFMA.FTZ R21, R21, R0.reuse, -R8.reuse ;  /* 0x0000000015157223 */ /* 0x180fe20000010808 */
[----:B------:R-:W3:Y:S01]  /*26a0*/  MUFU.EX2 R11, R11 ;  /* 0x0000000b000b7308 */ /* 0x000ee20000000800 */
[----:B-1----:R-:W-:Y:S01]  /*26b0*/  FADD.FTZ R27, R136, R107 ;  /* 0x0000006b881b7221 */ /* 0x002fe20000010000 */
[-CC-:B------:R-:W-:Y:S01]  /*26c0*/  FFMA.FTZ R67, R67, R0.reuse, -R8.reuse ;  /* 0x0000000043437223 */ /* 0x180fe20000010808 */
[-CC-:B------:R-:W-:Y:S01]  /*26d0*/  FFMA.FTZ R25, R25, R0.reuse, -R8.reuse ;  /* 0x0000000019197223 */ /* 0x180fe20000010808 */
[----:B------:R-:W-:Y:S01]  /*26e0*/  FFMA.FTZ R71, R71, R0, -R8 ;  /* 0x0000000047477223 */ /* 0x000fe20000010808 */
[----:B------:R-:W-:Y:S01]  /*26f0*/  FADD.FTZ R32, R138, R27 ;  /* 0x0000001b8a207221 */ /* 0x000fe20000010000 */
[C---:B0-----:R-:W-:Y:S01]  /*2700*/  F2FP.BF16.F32.PACK_AB R138, R29.reuse, R138 ;  /* 0x0000008a1d8a723e */ /* 0x041fe200000010ff */
[----:B------:R-:W-:Y:S01]  /*2710*/  IMAD.MOV.U32 R61, RZ, RZ, R87 ;  /* 0x000000ffff3d7224 */ /* 0x000fe200078e0057 */
[----:B------:R0:W1:Y:S01]  /*2720*/  MUFU.EX2 R12, R31 ;  /* 0x0000001f000c7308 */ /* 0x0000620000000800 */
[----:B------:R-:W-:Y:S01]  /*2730*/  FADD.FTZ R27, R29, R32 ;  /* 0x000000201d1b7221 */ /* 0x000fe20000010000 */
[----:B--2---:R-:W-:Y:S01]  /*2740*/  FADD.FTZ R32, R9, R10 ;  /* 0x0000000a09207221 */ /* 0x004fe20000010000 */
[----:B------:R-:W-:-:S02]  /*2750*/  F2FP.BF16.F32.PACK_AB R137, R10, R9 ;  /* 0x000000090a89723e */ /* 0x000fc400000010ff */
[----:B------:R-:W-:Y:S01]  /*2760*/  FADD.FTZ R34, R140, R27 ;  /* 0x0000001b8c227221 */ /* 0x000fe20000010000 */
[C---:B------:R-:W-:Y:S02]  /*2770*/  F2FP.BF16.F32.PACK_AB R140, R33.reuse, R140 ;  /* 0x0000008c218c723e */ /* 0x040fe400000010ff */
[----:B------:R-:W2:Y:S01]  /*2780*/  MUFU.EX2 R15, R15 ;  /* 0x0000000f000f7308 */ /* 0x000ea20000000800 */
[----:B------:R-:W-:Y:S01]  /*2790*/  FADD.FTZ R34, R33, R34 ;  /* 0x0000002221227221 */ /* 0x000fe20000010000 */
[----:B---3--:R-:W-:Y:S01]  /*27a0*/  FADD.FTZ R27, R11, R32 ;  /* 0x000000200b1b7221 */ /* 0x008fe20000010000 */
[----:B------:R-:W-:Y:S01]  /*27b0*/  F2FP.BF16.F32.PACK_AB R136, R107, R136 ;  /* 0x000000886b88723e */ /* 0x000fe200000010ff */
[----:B------:R-:W-:Y:S02]  /*27c0*/  IMAD.MOV.U32 R33, RZ, RZ, R87 ;  /* 0x000000ffff217224 */ /* 0x000fe400078e0057 */
[----:B0-----:R-:W-:Y:S01]  /*27d0*/  FADD.FTZ R31, R75, R34 ;  /* 0x000000224b1f7221 */ /* 0x001fe20000010000 */
[----:B------:R-:W-:Y:S01]  /*27e0*/  MOV R73, R87 ;  /* 0x0000005700497202 */ /* 0x000fe20000000f00 */
[----:B------:R0:W3:Y:S01]  /*27f0*/  MUFU.EX2 R20, R35 ;  /* 0x0000002300147308 */ /* 0x0000e20000000800 */
[----:B-1----:R-:W-:Y:S01]  /*2800*/  FADD.FTZ R34, R12, R27 ;  /* 0x0000001b0c227221 */ /* 0x002fe20000010000 */
[C---:B------:R-:W-:Y:S01]  /*2810*/  FADD.FTZ R36, R142.reuse, R31 ;  /* 0x0000001f8e247221 */ /* 0x040fe20000010000 */
[----:B------:R-:W-:Y:S01]  /*2820*/  F2FP.BF16.F32.PACK_AB R142, R142, R75 ;  /* 0x0000004b8e8e723e */ /* 0x000fe200000010ff */
[----:B------:R-:W-:Y:S01]  /*2830*/  IMAD.MOV.U32 R75, RZ, RZ, R87 ;  /* 0x000000ffff4b7224 */ /* 0x000fe200078e0057 */
[----:B------:R-:W-:Y:S01]  /*2840*/  F2FP.BF16.F32.PACK_AB R139, R12, R11 ;  /* 0x0000000b0c8b723e */ /* 0x000fe200000010ff */
[----:B------:R-:W-:Y:S01]  /*2850*/  FADD.FTZ R31, R79, R36 ;  /* 0x000000244f1f7221 */ /* 0x000fe20000010000 */
[----:B------:R-:W-:Y:S01]  /*2860*/  IMAD.MOV.U32 R11, RZ, RZ, 0x3f800000 ;  /* 0x3f800000ff0b7424 */ /* 0x000fe200078e00ff */
[----:B------:R-:W1:Y:S01]  /*2870*/  MUFU.EX2 R37, R37 ;  /* 0x0000002500257308 */ /* 0x000e620000000800 */
[----:B--2---:R-:W-:Y:S01]  /*2880*/  FADD.FTZ R27, R15, R34 ;  /* 0x000000220f1b7221 */ /* 0x004fe20000010000 */
[C---:B------:R-:W-:Y:S01]  /*2890*/  FADD.FTZ R36, R144.reuse, R31 ;  /* 0x0000001f90247221 */ /* 0x040fe20000010000 */
[----:B------:R-:W-:Y:S01]  /*28a0*/  F2FP.BF16.F32.PACK_AB R144, R144, R79 ;  /* 0x0000004f9090723e */ /* 0x000fe200000010ff */
[----:B------:R-:W-:-:S02]  /*28b0*/  IMAD.MOV.U32 R79, RZ, RZ, R87 ;  /* 0x000000ffff4f7224 */ /* 0x000fc400078e0057 */
[----:B------:R-:W-:Y:S01]  /*28c0*/  FADD.FTZ R31, R83, R36 ;  /* 0x00000024531f7221 */ /* 0x000fe20000010000 */
[----:B0-----:R-:W-:Y:S01]  /*28d0*/  IMAD.MOV.U32 R35, RZ, RZ, R87 ;  /* 0x000000ffff237224 */ /* 0x001fe200078e0057 */
[----:B------:R0:W2:Y:S01]  /*28e0*/  MUFU.EX2 R24, R39 ;  /* 0x0000002700187308 */ /* 0x0000a20000000800 */
[----:B---3--:R-:W-:Y:S01]  /*28f0*/  FADD.FTZ R34, R20, R27 ;  /* 0x0000001b14227221 */ /* 0x008fe20000010000 */
[C---:B------:R-:W-:Y:S01]  /*2900*/  FADD.FTZ R36, R146.reuse, R31 ;  /* 0x0000001f92247221 */ /* 0x040fe20000010000 */
[----:B------:R-:W-:Y:S02]  /*2910*/  F2FP.BF16.F32.PACK_AB R146, R146, R83 ;  /* 0x000000539292723e */ /* 0x000fe400000010ff */
[----:B------:R-:W-:Y:S01]  /*2920*/  F2FP.BF16.F32.PACK_AB R141, R20, R15 ;  /* 0x0000000f148d723e */ /* 0x000fe200000010ff */
[----:B------:R-:W-:Y:S01]  /*2930*/  FADD.FTZ R31, R89, R36 ;  /* 0x00000024591f7221 */ /* 0x000fe20000010000 */
[----:B------:R-:W-:Y:S01]  /*2940*/  MOV R83, R87 ;  /* 0x0000005700537202 */ /* 0x000fe20000000f00 */
[----:B------:R-:W3:Y:S01]  /*2950*/  MUFU.EX2 R41, R41 ;  /* 0x0000002900297308 */ /* 0x000ee20000000800 */
[----:B-1----:R-:W-:Y:S01]  /*2960*/  FADD.FTZ R27, R37, R34 ;  /* 0x00000022251b7221 */ /* 0x002fe20000010000 */
[C---:B------:R-:W-:Y:S01]  /*2970*/  FADD.FTZ R36, R148.reuse, R31 ;  /* 0x0000001f94247221 */ /* 0x040fe20000010000 */
[----:B------:R-:W-:Y:S01]  /*2980*/  F2FP.BF16.F32.PACK_AB R148, R148, R89 ;  /* 0x000000599494723e */ /* 0x000fe200000010ff */
[----:B0-----:R-:W-:-:S02]  /*2990*/  IMAD.MOV.U32 R39, RZ, RZ, R87 ;  /* 0x000000ffff277224 */ /* 0x001fc400078e0057 */
[----:B------:R-:W-:Y:S02]  /*29a0*/  FADD.FTZ R31, R93, R36 ;  /* 0x000000245d1f7221 */ /* 0x000fe40000010000 */
[----:B------:R0:W1:Y:S01]  /*29b0*/  MUFU.EX2 R26, R43 ;  /* 0x0000002b001a7308 */ /* 0x0000620000000800 */
[----:B--2---:R-:W-:Y:S01]  /*29c0*/  FADD.FTZ R34, R24, R27 ;  /* 0x0000001b18227221 */ /* 0x004fe20000010000 */
[----:B------:R-:W-:Y:S01]  /*29d0*/  FADD.FTZ R38, R150, R31 ;  /* 0x0000001f96267221 */ /* 0x000fe20000010000 */
[----:B------:R-:W-:Y:S01]  /*29e0*/  F2FP.BF16.F32.PACK_AB R143, R24, R37 ;  /* 0x00000025188f723e */ /* 0x000fe200000010ff */
[--C-:B------:R-:W-:Y:S01]  /*29f0*/  IMAD.MOV.U32 R37, RZ, RZ, R87.reuse ;  /* 0x000000ffff257224 */ /* 0x100fe200078e0057 */
[----:B------:R-:W-:Y:S01]  /*2a00*/  F2FP.BF16.F32.PACK_AB R150, R150, R93 ;  /* 0x0000005d9696723e */ /* 0x000fe200000010ff */
[----:B------:R-:W-:Y:S01]  /*2a10*/  FADD.FTZ R31, R97, R38 ;  /* 0x00000026611f7221 */ /* 0x000fe20000010000 */
[----:B------:R-:W-:Y:S01]  /*2a20*/  MOV R24, R87 ;  /* 0x0000005700187202 */ /* 0x000fe20000000f00 */
[----:B------:R-:W2:Y:S01]  /*2a30*/  MUFU.EX2 R45, R45 ;  /* 0x0000002d002d7308 */ /* 0x000ea20000000800 */
[----:B---3--:R-:W-:Y:S01]  /*2a40*/  FADD.FTZ R27, R41, R34 ;  /* 0x00000022291b7221 */ /* 0x008fe20000010000 */
[----:B0-----:R-:W-:-:S06]  /*2a50*/  IMAD.MOV.U32 R43, RZ, RZ, R87 ;  /* 0x000000ffff2b7224 */ /* 0x001fcc00078e0057 */
[----:B------:R0:W3:Y:S01]  /*2a60*/  MUFU.EX2 R28, R47 ;  /* 0x0000002f001c7308 */ /* 0x0000e20000000800 */
[C---:B-1----:R-:W-:Y:S01]  /*2a70*/  FADD.FTZ R34, R26.reuse, R27 ;  /* 0x0000001b1a227221 */ /* 0x042fe20000010000 */
[----:B------:R-:W-:Y:S01]  /*2a80*/  F2FP.BF16.F32.PACK_AB R145, R26, R41 ;  /* 0x000000291a91723e */ /* 0x000fe200000010ff */
[--C-:B------:R-:W-:Y:S02]  /*2a90*/  IMAD.MOV.U32 R41, RZ, RZ, R87.reuse ;  /* 0x000000ffff297224 */ /* 0x100fe400078e0057 */
[----:B------:R-:W-:-:S03]  /*2aa0*/  IMAD.MOV.U32 R26, RZ, RZ, R87 ;  /* 0x000000ffff1a7224 */ /* 0x000fc600078e0057 */
[----:B------:R-:W1:Y:S01]  /*2ab0*/  MUFU.EX2 R49, R49 ;  /* 0x0000003100317308 */ /* 0x000e620000000800 */
[----:B--2---:R-:W-:Y:S01]  /*2ac0*/  FADD.FTZ R27, R45, R34 ;  /* 0x000000222d1b7221 */ /* 0x004fe20000010000 */
[----:B0-----:R-:W-:-:S06]  /*2ad0*/  IMAD.MOV.U32 R47, RZ, RZ, R87 ;  /* 0x000000ffff2f7224 */ /* 0x001fcc00078e0057 */
[----:B------:R0:W2:Y:S01]  /*2ae0*/  MUFU.EX2 R30, R51 ;  /* 0x00000033001e7308 */ /* 0x0000a20000000800 */
[C---:B---3--:R-:W-:Y:S01]  /*2af0*/  FADD.FTZ R36, R28.reuse, R27 ;  /* 0x0000001b1c247221 */ /* 0x048fe20000010000 */
[----:B------:R-:W-:Y:S01]  /*2b00*/  F2FP.BF16.F32.PACK_AB R147, R28, R45 ;  /* 0x0000002d1c93723e */ /* 0x000fe200000010ff */
[----:B------:R-:W-:Y:S01]  /*2b10*/  IMAD.MOV.U32 R45, RZ, RZ, R87 ;  /* 0x000000ffff2d7224 */ /* 0x000fe200078e0057 */
[----:B------:R-:W-:-:S04]  /*2b20*/  MOV R28, R87 ;  /* 0x00000057001c7202 */ /* 0x000fc80000000f00 */
[----:B------:R-:W3:Y:S01]  /*2b30*/  MUFU.EX2 R53, R53 ;  /* 0x0000003500357308 */ /* 0x000ee20000000800 */
[----:B-1----:R-:W-:Y:S01]  /*2b40*/  FADD.FTZ R27, R49, R36 ;  /* 0x00000024311b7221 */ /* 0x002fe20000010000 */
[C---:B------:R-:W-:Y:S01]  /*2b50*/  FADD.FTZ R36, R152.reuse, R31 ;  /* 0x0000001f98247221 */ /* 0x040fe20000010000 */
[----:B------:R-:W-:Y:S01]  /*2b60*/  F2FP.BF16.F32.PACK_AB R152, R152, R97 ;  /* 0x000000619898723e */ /* 0x000fe200000010ff */
[--C-:B0-----:R-:W-:Y:S02]  /*2b70*/  IMAD.MOV.U32 R51, RZ, RZ, R87.reuse ;  /* 0x000000ffff337224 */ /* 0x101fe400078e0057 */
[----:B------:R-:W-:Y:S01]  /*2b80*/  FADD.FTZ R29, R101, R36 ;  /* 0x00000024651d7221 */ /* 0x000fe20000010000 */
[----:B------:R-:W-:Y:S01]  /*2b90*/  IMAD.MOV.U32 R31, RZ, RZ, R87 ;  /* 0x000000ffff1f7224 */ /* 0x000fe200078e0057 */
[----:B------:R0:W1:Y:S01]  /*2ba0*/  MUFU.EX2 R32, R55 ;  /* 0x0000003700207308 */ /* 0x0000620000000800 */
[----:B--2---:R-:W-:Y:S01]  /*2bb0*/  FADD.FTZ R8, R30, R27 ;  /* 0x0000001b1e087221 */ /* 0x004fe20000010000 */
[----:B------:R-:W-:Y:S01]  /*2bc0*/  FADD.FTZ R38, R154, R29 ;  /* 0x0000001d9a267221 */ /* 0x000fe20000010000 */
[----:B------:R-:W-:Y:S01]  /*2bd0*/  F2FP.BF16.F32.PACK_AB R149, R30, R49 ;  /* 0x000000311e95723e */ /* 0x000fe200000010ff */
[--C-:B------:R-:W-:Y:S01]  /*2be0*/  IMAD.MOV.U32 R49, RZ, RZ, R87.reuse ;  /* 0x000000ffff317224 */ /* 0x100fe200078e0057 */
[----:B------:R-:W-:Y:S01]  /*2bf0*/  F2FP.BF16.F32.PACK_AB R154, R154, R101 ;  /* 0x000000659a9a723e */ /* 0x000fe200000010ff */
[----:B------:R-:W-:-:S02]  /*2c00*/  IMAD.MOV.U32 R30, RZ, RZ, R87 ;  /* 0x000000ffff1e7224 */ /* 0x000fc400078e0057 */
[----:B------:R-:W2:Y:S01]  /*2c10*/  MUFU.EX2 R57, R57 ;  /* 0x0000003900397308 */ /* 0x000ea20000000800 */
[----:B---3--:R-:W-:Y:S01]  /*2c20*/  FADD.FTZ R27, R53, R8 ;  /* 0x00000008351b7221 */ /* 0x008fe20000010000 */
[----:B0-----:R-:W-:-:S06]  /*2c30*/  IMAD.MOV.U32 R55, RZ, RZ, R87 ;  /* 0x000000ffff377224 */ /* 0x001fcc00078e0057 */
[----:B------:R-:W0:Y:S01]  /*2c40*/  MUFU.EX2 R103, R103 ;  /* 0x0000006700677308 */ /* 0x000e220000000800 */
[C---:B-1----:R-:W-:Y:S01]  /*2c50*/  FADD.FTZ R8, R32.reuse, R27 ;  /* 0x0000001b20087221 */ /* 0x042fe20000010000 */
[----:B------:R-:W-:Y:S02]  /*2c60*/  F2FP.BF16.F32.PACK_AB R151, R32, R53 ;  /* 0x000000352097723e */ /* 0x000fe400000010ff */
[-C--:B------:R-:W-:Y:S02]  /*2c70*/  MOV R53, R87.reuse ;  /* 0x0000005700357202 */ /* 0x080fe40000000f00 */
[----:B------:R-:W-:Y:S02]  /*2c80*/  MOV R32, R87 ;  /* 0x0000005700207202 */ /* 0x000fe40000000f00 */
[----:B------:R1:W3:Y:S01]  /*2c90*/  MUFU.EX2 R4, R59 ;  /* 0x0000003b00047308 */ /* 0x0002e20000000800 */
[----:B--2---:R-:W-:-:S07]  /*2ca0*/  FADD.FTZ R27, R57, R8 ;  /* 0x00000008391b7221 */ /* 0x004fce0000010000 */
[----:B------:R2:W4:Y:S01]  /*2cb0*/  MUFU.EX2 R156, R65 ;  /* 0x00000041009c7308 */ /* 0x0005220000000800 */
[----:B0-----:R-:W-:Y:S01]  /*2cc0*/  FADD.FTZ R29, R103, R38 ;  /* 0x00000026671d7221 */ /* 0x001fe20000010000 */
[----:B-1----:R-:W-:-:S06]  /*2cd0*/  IMAD.MOV.U32 R59, RZ, RZ, R87 ;  /* 0x000000ffff3b7224 */ /* 0x002fcc00078e0057 */
[----:B------:R-:W0:Y:S01]  /*2ce0*/  MUFU.EX2 R13, R13 ;  /* 0x0000000d000d7308 */ /* 0x000e220000000800 */
[C---:B---3--:R-:W-:Y:S01]  /*2cf0*/  FADD.FTZ R8, R4.reuse, R27 ;  /* 0x0000001b04087221 */ /* 0x048fe20000010000 */
[----:B------:R-:W-:Y:S01]  /*2d00*/  F2FP.BF16.F32.PACK_AB R153, R4, R57 ;  /* 0x000000390499723e */ /* 0x000fe200000010ff */
[--C-:B--2---:R-:W-:Y:S02]  /*2d10*/  IMAD.MOV.U32 R65, RZ, RZ, R87.reuse ;  /* 0x000000ffff417224 */ /* 0x104fe400078e0057 */
[----:B------:R-:W-:-:S03]  /*2d20*/  IMAD.MOV.U32 R57, RZ, RZ, R87 ;  /* 0x000000ffff397224 */ /* 0x000fc600078e0057 */
[----:B------:R-:W1:Y:S01]  /*2d30*/  MUFU.EX2 R105, R105 ;  /* 0x0000006900697308 */ /* 0x000e620000000800 */
[C---:B----4-:R-:W-:Y:S01]  /*2d40*/  FADD.FTZ R38, R156.reuse, R29 ;  /* 0x0000001d9c267221 */ /* 0x050fe20000010000 */
[----:B------:R-:W-:-:S06]  /*2d50*/  F2FP.BF16.F32.PACK_AB R156, R156, R103 ;  /* 0x000000679c9c723e */ /* 0x000fcc00000010ff */
[----:B------:R2:W3:Y:S01]  /*2d60*/  MUFU.EX2 R34, R63 ;  /* 0x0000003f00227308 */ /* 0x0004e20000000800 */
[----:B0-----:R-:W-:-:S07]  /*2d70*/  FADD.FTZ R27, R13, R8 ;  /* 0x000000080d1b7221 */ /* 0x001fce0000010000 */
[----:B------:R-:W0:Y:S01]  /*2d80*/  MUFU.EX2 R21, R21 ;  /* 0x0000001500157308 */ /* 0x000e220000000800 */
[----:B-1----:R-:W-:Y:S01]  /*2d90*/  FADD.FTZ R29, R105, R38 ;  /* 0x00000026691d7221 */ /* 0x002fe20000010000 */
[----:B--2---:R-:W-:-:S06]  /*2da0*/  MOV R63, R87 ;  /* 0x00000057003f7202 */ /* 0x004fcc0000000f00 */
[----:B------:R1:W2:Y:S01]  /*2db0*/  MUFU.EX2 R36, R67 ;  /* 0x0000004300247308 */ /* 0x0002a20000000800 */
[C---:B---3--:R-:W-:Y:S01]  /*2dc0*/  FADD.FTZ R40, R34.reuse, R27 ;  /* 0x0000001b22287221 */ /* 0x048fe20000010000 */
[----:B------:R-:W-:Y:S01]  /*2dd0*/  F2FP.BF16.F32.PACK_AB R155, R34, R13 ;  /* 0x0000000d229b723e */ /* 0x000fe200000010ff */
[--C-:B------:R-:W-:Y:S02]  /*2de0*/  IMAD.MOV.U32 R34, RZ, RZ, R87.reuse ;  /* 0x000000ffff227224 */ /* 0x100fe400078e0057 */
[----:B------:R-:W-:-:S03]  /*2df0*/  IMAD.MOV.U32 R27, RZ, RZ, R87 ;  /* 0x000000ffff1b7224 */ /* 0x000fc600078e0057 */
[----:B------:R-:W3:Y:S01]  /*2e00*/  MUFU.EX2 R25, R25 ;  /* 0x0000001900197308 */ /* 0x000ee20000000800 */
[----:B0-----:R-:W-:Y:S01]  /*2e10*/  FADD.FTZ R9, R21, R40 ;  /* 0x0000002815097221 */ /* 0x001fe20000010000 */
[----:B-1----:R-:W-:Y:S01]  /*2e20*/  IMAD.MOV.U32 R67, RZ, RZ, R87 ;  /* 0x000000ffff437224 */ /* 0x002fe200078e0057 */
[----:B------:R-:W-:-:S05]  /*2e30*/  MOV R40, R87 ;  /* 0x0000005700287202 */ /* 0x000fca0000000f00 */
[----:B------:R-:W0:Y:S01]  /*2e40*/  MUFU.EX2 R14, R14 ;  /* 0x0000000e000e7308 */ /* 0x000e220000000800 */
[C---:B--2---:R-:W-:Y:S01]  /*2e50*/  FADD.FTZ R10, R36.reuse, R9 ;  /* 0x00000009240a7221 */ /* 0x044fe20000010000 */
[----:B------:R-:W-:Y:S02]  /*2e60*/  F2FP.BF16.F32.PACK_AB R157, R36, R21 ;  /* 0x00000015249d723e */ /* 0x000fe400000010ff */
[----:B------:R-:W-:-:S04]  /*2e70*/  MOV R36, R87 ;  /* 0x0000005700247202 */ /* 0x000fc80000000f00 */
[----:B------:R1:W2:Y:S01]  /*2e80*/  MUFU.EX2 R38, R71 ;  /* 0x0000004700267308 */ /* 0x0002a20000000800 */
[----:B---3--:R-:W-:Y:S01]  /*2e90*/  FADD.FTZ R9, R25, R10 ;  /* 0x0000000a19097221 */ /* 0x008fe20000010000 */
[C---:B0-----:R-:W-:Y:S01]  /*2ea0*/  FADD.FTZ R8, R14.reuse, R29 ;  /* 0x0000001d0e087221 */ /* 0x041fe20000010000 */
[----:B------:R-:W-:Y:S01]  /*2eb0*/  F2FP.BF16.F32.PACK_AB R158, R14, R105 ;  /* 0x000000690e9e723e */ /* 0x000fe200000010ff */
[--C-:B-1----:R-:W-:Y:S02]  /*2ec0*/  IMAD.MOV.U32 R71, RZ, RZ, R87.reuse ;  /* 0x000000ffff477224 */ /* 0x102fe400078e0057 */
[----:B------:R-:W-:Y:S02]  /*2ed0*/  IMAD.MOV.U32 R29, RZ, RZ, R87 ;  /* 0x000000ffff1d7224 */ /* 0x000fe400078e0057 */
[C---:B--2---:R-:W-:Y:S01]  /*2ee0*/  FADD.FTZ R4, R38.reuse, R9 ;  /* 0x0000000926047221 */ /* 0x044fe20000010000 */
[----:B------:R-:W-:Y:S01]  /*2ef0*/  F2FP.BF16.F32.PACK_AB R159, R38, R25 ;  /* 0x00000019269f723e */ /* 0x000fe200000010ff */
[--C-:B------:R-:W-:Y:S01]  /*2f00*/  IMAD.MOV.U32 R38, RZ, RZ, R87.reuse ;  /* 0x000000ffff267224 */ /* 0x100fe200078e0057 */
[----:B------:R-:W-:Y:S01]  /*2f10*/  MOV R9, 0x3f800000 ;  /* 0x3f80000000097802 */ /* 0x000fe20000000f00 */
[----:B------:R-:W-:Y:S01]  /*2f20*/  IMAD.MOV.U32 R25, RZ, RZ, R87 ;  /* 0x000000ffff197224 */ /* 0x000fe200078e0057 */
[----:B------:R-:W-:Y:S06]  /*2f30*/  @!P1 BRA `(.L_x_14) ;  /* 0x0000001c00b09947 */ /* 0x000fec0003800000 */
[----:B------:R-:W-:Y:S01]  /*2f40*/  VIADD R10, R88, 0xfffffffe ;  /* 0xfffffffe580a7836 */ /* 0x000fe20000000000 */
[----:B------:R-:W-:Y:S01]  /*2f50*/  MOV R9, 0x3f800000 ;  /* 0x3f80000000097802 */ /* 0x000fe20000000f00 */
[----:B------:R-:W-:Y:S01]  /*2f60*/  IMAD.MOV.U32 R12, RZ, RZ, R5 ;  /* 0x000000ffff0c7224 */ /* 0x000fe200078e0005 */
[----:B------:R-:W-:Y:S01]  /*2f70*/  CS2R R86, SRZ ;  /* 0x0000000000567805 */ /* 0x000fe2000001ff00 */
[----:B------:R-:W-:Y:S01]  /*2f80*/  IMAD.MOV.U32 R13, RZ, RZ, R3 ;  /* 0x000000ffff0d7224 */ /* 0x000fe200078e0003 */
[----:B------:R-:W-:Y:S02]  /*2f90*/  CS2R R82, SRZ ;  /* 0x0000000000527805 */ /* 0x000fe4000001ff00 */
[----:B------:R-:W-:Y:S02]  /*2fa0*/  CS2R R78, SRZ ;  /* 0x00000000004e7805 */ /* 0x000fe4000001ff00 */
[----:B------:R-:W-:Y:S02]  /*2fb0*/  CS2R R74, SRZ ;  /* 0x00000000004a7805 */ /* 0x000fe4000001ff00 */
[----:B------:R-:W-:-:S02]  /*2fc0*/  CS2R R70, SRZ ;  /* 0x0000000000467805 */ /* 0x000fc4000001ff00 */
[----:B------:R-:W-:Y:S02]  /*2fd0*/  CS2R R66, SRZ ;  /* 0x0000000000427805 */ /* 0x000fe4000001ff00 */
[----:B------:R-:W-:Y:S02]  /*2fe0*/  CS2R R62, SRZ ;  /* 0x00000000003e7805 */ /* 0x000fe4000001ff00 */
        /* <DEDUP_REMOVED lines=24> */
[----:B------:R-:W-:Y:S01]  /*3170*/  CS2R R24, SRZ ;  /* 0x0000000000187805 */ /* 0x000fe2000001ff00 */
[----:B------:R-:W-:Y:S01]  /*3180*/  UMOV UR4, UR39 ;  /* 0x0000002700047c82 */ /* 0x000fe20008000000 */
[----:B------:R-:W-:-:S05]  /*3190*/  UMOV UR5, UR38 ;  /* 0x0000002600057c82 */ /* 0x000fca0008000000 */
.L_x_25:
[----:B------:R-:W-:-:S04]  /*31a0*/  UISETP.NE.AND UP0, UPT, UR5, 0x1, UPT ;  /* 0x000000010500788c */ /* 0x000fc8000bf05270 */
[----:B------:R-:W-:-:S04]  /*31b0*/  USEL UR39, URZ, 0x1, UP0 ;  /* 0x000000013f277887 */ /* 0x000fc80008000000 */
[----:B------:R-:W-:Y:S01]  /*31c0*/  ULOP3.LUT UR39, UR4, UR39, URZ, 0x3c, !UPT ;  /* 0x0000002704277292 */ /* 0x000fe2000f8e3c3f */
[----:B------:R-:W-:Y:S11]  /*31d0*/  @!P0 BRA `(.L_x_15) ;  /* 0x0000000000048947 */ /* 0x000ff60003800000 */
[----:B------:R-:W-:Y:S01]  /*31e0*/  BPT.TRAP 0x1 ;  /* 0x000000040000795c */ /* 0x000fe20000300000 */
.L_x_15:
[----:B------:R-:W0:Y:S01]  /*31f0*/  S2UR UR11, SR_CgaCtaId ;  /* 0x00000000000b79c3 */ /* 0x000e220000008800 */
[----:B------:R-:W-:Y:S01]  /*3200*/  UIADD3 UR38, UR5, 0x1, URZ ;  /* 0x0000000105267890 */ /* 0x000fe2000fffe03f */
[----:B------:R-:W-:Y:S01]  /*3210*/  IMAD.U32 R0, RZ, RZ, UR39 ;  /* 0x00000027ff007e24 */ /* 0x000fe2000f8e00ff */
[----:B------:R-:W-:Y:S02]  /*3220*/  UMOV UR6, 0x400 ;  /* 0x0000040000067882 */ /* 0x000fe40000000000 */
[----:B------:R-:W-:Y:S02]  /*3230*/  UISETP.NE.AND UP0, UPT, UR38, 0x2, UPT ;  /* 0x000000022600788c */ /* 0x000fe4000bf05270 */
[----:B------:R-:W-:Y:S02]  /*3240*/  SHF.L.U32 R0, R0, 0x1f, RZ ;  /* 0x0000001f00007819 */ /* 0x000fe400000006ff */
[----:B------:R-:W-:Y:S02]  /*3250*/  USEL UR38, UR38, URZ, UP0 ;  /* 0x0000003f26267287 */ /* 0x000fe40008000000 */
[----:B0-----:R-:W-:-:S04]  /*3260*/  ULEA UR6, UR11, UR6, 0x18 ;  /* 0x000000060b067291 */ /* 0x001fc8000f8ec03f */
[----:B------:R-:W-:-:S09]  /*3270*/  ULEA UR7, UR38, UR6, 0x3 ;  /* 0x0000000626077291 */ /* 0x000fd2000f8e183f */
[----:B------:R0:W1:Y:S01]  /*3280*/  SYNCS.PHASECHK.TRANS64.TRYWAIT P1, [UR7+0x2a830], R0 ;  /* 0x02a83000ff0075a7 */ /* 0x0000620008020147 */
[----:B------:R-:W-:Y:S05]  /*3290*/  @!P0 BRA `(.L_x_16) ;  /* 0x0000000000048947 */ /* 0x000fea0003800000 */
[----:B------:R-:W-:Y:S01]  /*32a0*/  BPT.TRAP 0x1 ;  /* 0x000000040000795c */ /* 0x000fe20000300000 */
.L_x_16:
[----:B-1----:R-:W-:Y:S05]  /*32b0*/  @P1 BRA `(.L_x_17) ;  /* 0x0000000000081947 */ /* 0x002fea0003800000 */
[----:B------:R-:W1:Y:S02]  /*32c0*/  SYNCS.PHASECHK.TRANS64.TRYWAIT P1, [UR7+0x2a830], R0 ;  /* 0x02a83000ff0075a7 */ /* 0x000e640008020147 */
[----:B-1----:R-:W-:Y:S05]  /*32d0*/  @!P1 BRA `(.L_x_18) ;  /* 0x00000074002c9947 */ /* 0x002fea0003800000 */
.L_x_17:
[----:B------:R-:W-:Y:S01]  /*32e0*/  R2UR UR40, R6 ;  /* 0x00000000062872ca */ /* 0x000fe200000e0000 */
[----:B------:R-:W-:Y:S01]  /*32f0*/  UIMAD UR10, UR38, 0x900, UR60 ;  /* 0x00000900260a78a4 */ /* 0x000fe2000f8e023c */
[----:B------:R-:W-:Y:S01]  /*3300*/  R2UR UR41, R7 ;  /* 0x00000000072972ca */ /* 0x000fe200000e0000 */
[----:B------:R-:W-:Y:S01]  /*3310*/  WARPGROUP.ARRIVE ;  /* 0x00000000000079c5 */ /* 0x000fe20000000000 */
[----:B------:R-:W-:Y:S01]  /*3320*/  UMOV UR43, 0x40000040 ;  /* 0x40000040002b7882 */ /* 0x000fe20000000000 */
[----:B------:R-:W-:Y:S01]  /*3330*/  UIADD3 UR14, UR10, 0x302, URZ ;  /* 0x000003020a0e7890 */ /* 0x000fe2000fffe03f */
[-C--:B------:R-:W-:Y:S01]  /*3340*/  FMUL.FTZ R24, R24, R11.reuse ;  /* 0x0000000b18187220 */ /* 0x080fe20000410000 */
[----:B------:R-:W-:Y:S01]  /*3350*/  UMOV UR15, 0x40000040 ;  /* 0x40000040000f7882 */ /* 0x000fe20000000000 */
[----:B------:R-:W-:Y:S01]  /*3360*/  UMOV UR42, UR10 ;  /* 0x0000000a002a7c82 */ /* 0x000fe20008000000 */
[----:B------:R-:W-:Y:S01]  /*3370*/  UIADD3 UR18, UR10, 0x304, URZ ;  /* 0x000003040a127890 */ /* 0x000fe2000fffe03f */
[-C--:B------:R-:W-:Y:S01]  /*3380*/  FMUL.FTZ R25, R25, R11.reuse ;  /* 0x0000000b19197220 */ /* 0x080fe20000410000 */
[----:B------:R-:W-:Y:S01]  /*3390*/  UMOV UR19, 0x40000040 ;  /* 0x4000004000137882 */ /* 0x000fe20000000000 */
[----:B------:R-:W-:Y:S01]  /*33a0*/  UIADD3 UR22, UR10, 0x306, URZ ;  /* 0x000003060a167890 */ /* 0x000fe2000fffe03f */
[-C--:B------:R-:W-:Y:S01]  /*33b0*/  FMUL.FTZ R28, R28, R11.reuse ;  /* 0x0000000b1c1c7220 */ /* 0x080fe20000410000 */
[----:B------:R-:W-:Y:S01]  /*33c0*/  UMOV UR23, 0x40000040 ;  /* 0x4000004000177882 */ /* 0x000fe20000000000 */
[----:B------:R-:W-:Y:S01]  /*33d0*/  HGMMA.64x96x16.F32.BF16 R88, gdesc[UR40], RZ, !UPT, gsb0 ;  /* 0x01600000285879f0 */ /* 0x000fe2000c0018ff */
[----:B------:R-:W-:Y:S01]  /*33e0*/  UIADD3 UR42, UR10, 0x2, URZ ;  /* 0x000000020a2a7890 */ /* 0x000fe2000fffe03f */
[-C--:B------:R-:W-:Y:S01]  /*33f0*/  FMUL.FTZ R29, R29, R11.reuse ;  /* 0x0000000b1d1d7220 */ /* 0x080fe20000410000 */
[----:B------:R-:W-:Y:S01]  /*3400*/  UMOV UR40, UR56 ;  /* 0x0000003800287c82 */ /* 0x000fe20008000000 */
[----:B------:R-:W-:Y:S01]  /*3410*/  UMOV UR41, UR57 ;  /* 0x0000003900297c82 */ /* 0x000fe20008000000 */
[----:B------:R-:W-:Y:S01]  /*3420*/  UMOV UR43, 0x40000040 ;  /* 0x40000040002b7882 */ /* 0x000fe20000000000 */
[----:B------:R-:W-:Y:S01]  /*3430*/  UIADD3 UR26, UR10, 0x600, URZ ;  /* 0x000006000a1a7890 */ /* 0x000fe2000fffe03f */
[-C--:B------:R-:W-:Y:S01]  /*3440*/  FMUL.FTZ R32, R32, R11.reuse ;  /* 0x0000000b20207220 */ /* 0x080fe20000410000 */
[----:B------:R-:W-:Y:S01]  /*3450*/  UMOV UR27, 0x40000040 ;  /* 0x40000040001b7882 */ /* 0x000fe20000000000 */
[----:B------:R-:W-:Y:S01]  /*3460*/  UIADD3 UR30, UR10, 0x602, URZ ;  /* 0x000006020a1e7890 */ /* 0x000fe2000fffe03f */
[-C--:B------:R-:W-:Y:S01]  /*3470*/  FMUL.FTZ R33, R33, R11.reuse ;  /* 0x0000000b21217220 */ /* 0x080fe20000410000 */
[----:B------:R-:W-:Y:S01]  /*3480*/  UMOV UR31, 0x40000040 ;  /* 0x40000040001f7882 */ /* 0x000fe20000000000 */
[----:B------:R-:W-:Y:S01]  /*3490*/  UIADD3 UR34, UR10, 0x604, URZ ;  /* 0x000006040a227890 */ /* 0x000fe2000fffe03f */
[-C--:B------:R-:W-:Y:S01]  /*34a0*/  FMUL.FTZ R36, R36, R11.reuse ;  /* 0x0000000b24247220 */ /* 0x080fe20000410000 */
[----:B------:R-:W-:Y:S01]  /*34b0*/  UMOV UR35, 0x40000040 ;  /* 0x4000004000237882 */ /* 0x000fe20000000000 */
[-C--:B------:R-:W-:Y:S01]  /*34c0*/  FMUL.FTZ R37, R37, R11.reuse ;  /* 0x0000000b25257220 */ /* 0x080fe20000410000 */
        /* <DEDUP_REMOVED lines=23> */
[----:B------:R-:W-:Y:S01]  /*3640*/  FMUL.FTZ R85, R85, R11 ;  /* 0x0000000b55557220 */ /* 0x000fe20000410000 */
        /* <DEDUP_REMOVED lines=32> */
[----:B------:R-:W-:-:S02]  /*3850*/  WARPGROUP.DEPBAR.LE gsb0, 0x0 ;  /* 0x00008000000079c5 */ /* 0x000fc40000010000 */
[----:B------:R-:W-:-:S06]  /*3860*/  WARPGROUP.ARRIVE ;  /* 0x00000000000079c5 */ /* 0x000fcc0000000000 */
[----:B------:R-:W-:Y:S01]  /*3870*/  HGMMA.64x96x16.F32.BF16 R88, gdesc[UR40], R88, gsb0 ;  /* 0x01600000285879f0 */ /* 0x000fe20008001858 */
[----:B------:R-:W-:Y:S01]  /*3880*/  UIADD3 UR42, UR10, 0x4, URZ ;  /* 0x000000040a2a7890 */ /* 0x000fe2000fffe03f */
[----:B------:R-:W-:Y:S01]  /*3890*/  UMOV UR40, UR52 ;  /* 0x0000003400287c82 */ /* 0x000fe20008000000 */
[----:B------:R-:W-:Y:S01]  /*38a0*/  UMOV UR41, UR53 ;  /* 0x0000003500297c82 */ /* 0x000fe20008000000 */
[----:B------:R-:W-:Y:S01]  /*38b0*/  UMOV UR43, 0x40000040 ;  /* 0x40000040002b7882 */ /* 0x000fe20000000000 */
[----:B------:R-:W-:Y:S02]  /*38c0*/  WARPGROUP.DEPBAR.LE gsb0, 0x0 ;  /* 0x00008000000079c5 */ /* 0x000fe40000010000 */
        /* <DEDUP_REMOVED lines=44> */
.L_x_19:
[----:B------:R-:W-:Y:S01]  /*3b90*/  ULEA UR10, UR5, UR6, 0x3 ;  /* 0x00000006050a7291 */ /* 0x000fe2000f8e183f */
[----:B01----:R-:W-:-:S05]  /*3ba0*/  IMAD.U32 R0, RZ, RZ, UR4 ;  /* 0x00000004ff007e24 */ /* 0x003fca000f8e00ff */
[----:B------:R-:W-:-:S04]  /*3bb0*/  SHF.L.U32 R0, R0, 0x1f, RZ ;  /* 0x0000001f00007819 */ /* 0x000fc800000006ff */
[----:B------:R0:W1:Y:S01]  /*3bc0*/  SYNCS.PHASECHK.TRANS64.TRYWAIT P1, [UR10+0x2a850], R0 ;  /* 0x02a85000ff0075a7 */ /* 0x000062000802014a */
[----:B------:R-:W-:Y:S05]  /*3bd0*/  @!P0 BRA `(.L_x_20) ;  /* 0x0000000000048947 */ /* 0x000fea0003800000 */
[----:B------:R-:W-:Y:S01]  /*3be0*/  BPT.TRAP 0x1 ;  /* 0x000000040000795c */ /* 0x000fe20000300000 */
.L_x_20:
[----:B-1----:R-:W-:Y:S05]  /*3bf0*/  @P1 BRA `(.L_x_21) ;  /* 0x0000000000081947 */ /* 0x002fea0003800000 */
[----:B------:R-:W1:Y:S02]  /*3c00*/  SYNCS.PHASECHK.TRANS64.TRYWAIT P1, [UR10+0x2a850], R0 ;  /* 0x02a85000ff0075a7 */ /* 0x000e64000802014a */
[----:B-1----:R-:W-:Y:S05]  /*3c10*/  @!P1 BRA `(.L_x_22) ;  /* 0x0000006800f49947 */ /* 0x002fea0003800000 */
.L_x_21:
[----:B------:R-:W-:Y:S01]  /*3c20*/  UIADD3 UR6, UR6, 0x400, URZ ;  /* 0x0000040006067890 */ /* 0x000fe2000fffe03f */
[----:B------:R-:W-:Y:S01]  /*3c30*/  WARPGROUP.ARRIVE ;  /* 0x00000000000079c5 */ /* 0x000fe20000000000 */
[----:B------:R-:W-:Y:S02]  /*3c40*/  UMOV UR15, 0x40000040 ;  /* 0x40000040000f7882 */ /* 0x000fe40000000000 */
[----:B------:R-:W-:-:S04]  /*3c50*/  USHF.R.U32.HI UR6, URZ, 0x4, UR6 ;  /* 0x000000043f067899 */ /* 0x000fc80008011606 */
[----:B------:R-:W-:-:S04]  /*3c60*/  ULOP3.LUT UR6, UR6, 0x3fff, URZ, 0xc0, !UPT ;  /* 0x00003fff06067892 */ /* 0x000fc8000f8ec03f */
[----:B------:R-:W-:-:S04]  /*3c70*/  ULOP3.LUT UR4, UR6, 0x3000000, URZ, 0xfc, !UPT ;  /* 0x0300000006047892 */ /* 0x000fc8000f8efc3f */
[----:B------:R-:W-:-:S07]  /*3c80*/  UIMAD UR4, UR5, 0x600, UR4 ;  /* 0x00000600050478a4 */ /* 0x000fce000f8e0204 */
[----:B------:R-:W-:Y:S02]  /*3c90*/  UMOV UR14, UR4 ;  /* 0x00000004000e7c82 */ /* 0x000fe40008000000 */
[----:B------:R-:W-:Y:S01]  /*3ca0*/  HGMMA.64x128x16.F32.BF16 R24, R136, gdesc[UR12].tnspB, R24, gsb0 ;  /* 0x41e0000c88187df0 */ /* 0x000fe20008001818 */
[----:B------:R-:W-:Y:S01]  /*3cb0*/  UIADD3 UR14, UR4, 0x80, URZ ;  /* 0x00000080040e7890 */ /* 0x000fe2000fffe03f */
[----:B------:R-:W-:Y:S01]  /*3cc0*/  UMOV UR15, 0x40000040 ;  /* 0x40000040000f7882 */ /* 0x000fe20000000000 */
[----:B------:R-:W-:Y:S02]  /*3cd0*/  WARPGROUP.DEPBAR.LE gsb0, 0x0 ;  /* 0x00008000000079c5 */ /* 0x000fe40000010000 */
[----:B------:R-:W-:-:S07]  /*3ce0*/  WARPGROUP.ARRIVE ;  /* 0x00000000000079c5 */ /* 0x000fce0000000000 */
        /* <DEDUP_REMOVED lines=13> */
[----:B------:R-:W-:Y:S01]  /*3dc0*/  UIADD3 UR4, UR4, 0x280, URZ ;  /* 0x0000028004047890 */ /* 0x000fe2000fffe03f */
[----:B------:R-:W-:Y:S02]  /*3dd0*/  WARPGROUP.DEPBAR.LE gsb0, 0x0 ;  /* 0x00008000000079c5 */ /* 0x000fe40000010000 */
[----:B------:R-:W-:-:S06]  /*3de0*/  WARPGROUP.ARRIVE ;  /* 0x00000000000079c5 */ /* 0x000fcc0000000000 */
[----:B------:R-:W-:Y:S01]  /*3df0*/  HGMMA.64x128x16.F32.BF16 R24, R152, gdesc[UR12].tnspB, R24, gsb0 ;  /* 0x41e0000c98187df0 */ /* 0x000fe20008001818 */
[----:B------:R-:W-:Y:S01]  /*3e00*/  UMOV UR14, UR4 ;  /* 0x00000004000e7c82 */ /* 0x000fe20008000000 */
[----:B------:R-:W-:Y:S01]  /*3e10*/  UMOV UR15, 0x40000040 ;  /* 0x40000040000f7882 */ /* 0x000fe20000000000 */
[----:B------:R-:W-:Y:S02]  /*3e20*/  WARPGROUP.DEPBAR.LE gsb0, 0x0 ;  /* 0x00008000000079c5 */ /* 0x000fe40000010000 */
[----:B------:R-:W-:-:S07]  /*3e30*/  WARPGROUP.ARRIVE ;  /* 0x00000000000079c5 */ /* 0x000fce0000000000 */
[----:B------:R-:W-:Y:S03]  /*3e40*/  HGMMA.64x128x16.F32.BF16 R24, R156, gdesc[UR12].tnspB, R24, gsb0 ;  /* 0x41e0000c9c187df0 */ /* 0x000fe60008001818 */
[----:B------:R-:W-:Y:S02]  /*3e50*/  WARPGROUP.DEPBAR.LE gsb0, 0x0 ;  /* 0x00008000000079c5 */ /* 0x000fe40000010000 */
[----:B------:R-:W-:Y:S05]  /*3e60*/  @!P0 BRA `(.L_x_23) ;  /* 0x0000000000048947 */ /* 0x000fea0003800000 */
[----:B------:R-:W-:Y:S01]  /*3e70*/  BPT.TRAP 0x1 ;  /* 0x000000040000795c */ /* 0x000fe20000300000 */
.L_x_23:
[----:B01----:R-:W-:Y:S01]  /*3e80*/  FMNMX.FTZ R0, R88, R13, !PT ;  /* 0x0000000d58007209 */ /* 0x003fe20007810000 */
[----:B------:R-:W-:Y:S01]  /*3e90*/  UIADD3 UR7, UR7, 0x2a840, URZ ;  /* 0x0002a84007077890 */ /* 0x000fe2000fffe03f */
[----:B------:R-:W-:Y:S02]  /*3ea0*/  FMNMX.FTZ R14, R90, R12, !PT ;  /* 0x0000000c5a0e7209 */ /* 0x000fe40007810000 */
[----:B------:R-:W-:Y:S01]  /*3eb0*/  FMNMX.FTZ R3, R89, R0, !PT ;  /* 0x0000000059037209 */ /* 0x000fe20007810000 */
[----:B------:R-:W-:Y:S01]  /*3ec0*/  UPRMT UR7, UR11, 0x654, UR7 ;  /* 0x000006540b077896 */ /* 0x000fe20008000007 */
[----:B------:R-:W-:Y:S02]  /*3ed0*/  FMNMX.FTZ R5, R91, R14, !PT ;  /* 0x0000000e5b057209 */ /* 0x000fe40007810000 */
[----:B------:R-:W-:Y:S02]  /*3ee0*/  FMNMX.FTZ R0, R92, R3, !PT ;  /* 0x000000035c007209 */ /* 0x000fe40007810000 */
[----:B------:R-:W-:-:S02]  /*3ef0*/  FMNMX.FTZ R14, R94, R5, !PT ;  /* 0x000000055e0e7209 */ /* 0x000fc40007810000 */
[----:B------:R-:W-:Y:S02]  /*3f00*/  FMNMX.FTZ R3, R93, R0, !PT ;  /* 0x000000005d037209 */ /* 0x000fe40007810000 */
[----:B------:R-:W-:Y:S01]  /*3f10*/  FMNMX.FTZ R5, R95, R14, !PT ;  /* 0x0000000e5f057209 */ /* 0x000fe20007810000 */
[----:B------:R-:W-:Y:S01]  /*3f20*/  SYNCS.ARRIVE.TRANS64.RED.A1T0 RZ, [UR7], RZ ;  /* 0x000000ffffff79a7 */ /* 0x000fe20008100407 */
[----:B------:R-:W-:Y:S02]  /*3f30*/  FMNMX.FTZ R0, R96, R3, !PT ;  /* 0x0000000360007209 */ /* 0x000fe40007810000 */
[----:B------:R-:W-:Y:S02]  /*3f40*/  FMNMX.FTZ R14, R98, R5, !PT ;  /* 0x00000005620e7209 */ /* 0x000fe40007810000 */
[----:B------:R-:W-:Y:S02]  /*3f50*/  FMNMX.FTZ R3, R97, R0, !PT ;  /* 0x0000000061037209 */ /* 0x000fe40007810000 */
[----:B------:R-:W-:-:S02]  /*3f60*/  FMNMX.FTZ R5, R99, R14, !PT ;  /* 0x0000000e63057209 */ /* 0x000fc40007810000 */
[----:B------:R-:W-:Y:S02]  /*3f70*/  FMNMX.FTZ R0, R100, R3, !PT ;  /* 0x0000000364007209 */ /* 0x000fe40007810000 */
[----:B------:R-:W-:Y:S02]  /*3f80*/  FMNMX.FTZ R14, R102, R5, !PT ;  /* 0x00000005660e7209 */ /* 0x000fe40007810000 */
        /* <DEDUP_REMOVED lines=33> */
[----:B------:R-:W-:-:S03]  /*41a0*/  FMNMX.FTZ R14, R135, R14, !PT ;  /* 0x0000000e870e7209 */ /* 0x000fc60007810000 */
[----:B------:R-:W0:Y:S04]  /*41b0*/  SHFL.BFLY PT, R0, R9, 0x2, 0x1f ;  /* 0x0c401f0009007f89 */ /* 0x000e2800000e0000 */
[----:B------:R-:W1:Y:S01]  /*41c0*/  SHFL.BFLY PT, R3, R14, 0x2, 0x1f ;  /* 0x0c401f000e037f89 */ /* 0x000e6200000e0000 */
[----:B0-----:R-:W-:Y:S02]  /*41d0*/  FMNMX.FTZ R15, R9, R0, !PT ;  /* 0x00000000090f7209 */ /* 0x001fe40007810000 */
[----:B------:R-:W0:Y:S01]  /*41e0*/  LDC R0, c[0x0][0x988] ;  /* 0x00026200ff007b82 */ /* 0x000e220000000800 */
[----:B-1----:R-:W-:Y:S02]  /*41f0*/  FMNMX.FTZ R21, R14, R3, !PT ;  /* 0x000000030e157209 */ /* 0x002fe40007810000 */
[----:B------:R-:W1:Y:S04]  /*4200*/  SHFL.BFLY PT, R20, R15, 0x1, 0x1f ;  /* 0x0c201f000f147f89 */ /* 0x000e6800000e0000 */
[----:B------:R-:W2:Y:S01]  /*4210*/  SHFL.BFLY PT, R136, R21, 0x1, 0x1f ;  /* 0x0c201f0015887f89 */ /* 0x000ea200000e0000 */
[----:B-1----:R-:W-:-:S02]  /*4220*/  FMNMX.FTZ R3, R15, R20, !PT ;  /* 0x000000140f037209 */ /* 0x002fc40007810000 */
[----:B--2---:R-:W-:-:S03]  /*4230*/  FMNMX.FTZ R5, R21, R136, !PT ;  /* 0x0000008815057209 */ /* 0x004fc60007810000 */
[C---:B0-----:R-:W-:Y:S01]  /*4240*/  FMUL.FTZ R137, R3.reuse, R0 ;  /* 0x0000000003897220 */ /* 0x041fe20000410000 */
[----:B------:R-:W-:-:S03]  /*4250*/  FADD.FTZ R11, -R3, R13 ;  /* 0x0000000d030b7221 */ /* 0x000fc60000010100 */
[-CC-:B------:R-:W-:Y:S01]  /*4260*/  FFMA.FTZ R13, R89, R0.reuse, -R137.reuse ;  /* 0x00000000590d7223 */ /* 0x180fe20000010889 */
[-CC-:B------:R-:W-:Y:S01]  /*4270*/  FFMA.FTZ R89, R101, R0.reuse, -R137.reuse ;  /* 0x0000000065597223 */ /* 0x180fe20000010889 */
[-CC-:B------:R-:W-:Y:S01]  /*4280*/  FFMA.FTZ R101, R113, R0.reuse, -R137.reuse ;  /* 0x0000000071657223 */ /* 0x180fe20000010889 */
[-CC-:B------:R-:W-:Y:S01]  /*4290*/  FFMA.FTZ R113, R125, R0.reuse, -R137.reuse ;  /* 0x000000007d717223 */ /* 0x180fe20000010889 */
[C---:B------:R-:W-:Y:S01]  /*42a0*/  FADD.FTZ R9, -R5.reuse, R12 ;  /* 0x0000000c05097221 */ /* 0x040fe20000010100 */
[-C--:B------:R-:W-:Y:S01]  /*42b0*/  FMUL.FTZ R125, R5, R0.reuse ;  /* 0x00000000057d7220 */ /* 0x080fe20000410000 */
[-C--:B------:R-:W-:Y:S01]  /*42c0*/  FMUL.FTZ R11, R11, R0.reuse ;  /* 0x000000000b0b7220 */ /* 0x080fe20000410000 */
[-CC-:B------:R-:W-:Y:S01]  /*42d0*/  FFMA.FTZ R136, R88, R0.reuse, -R137.reuse ;  /* 0x0000000058887223 */ /* 0x180fe20000010889 */
[-C--:B------:R-:W-:Y:S01]  /*42e0*/  FMUL.FTZ R9, R9, R0.reuse ;  /* 0x0000000009097220 */ /* 0x080fe20000410000 */
[-CC-:B------:R-:W-:Y:S01]  /*42f0*/  FFMA.FTZ R15, R93, R0.reuse, -R137.reuse ;  /* 0x000000005d0f7223 */ /* 0x180fe20000010889 */
[-C--:B------:R-:W-:Y:S01]  /*4300*/  FFMA.FTZ R21, R97, R0.reuse, -R137 ;  /* 0x0000000061157223 */ /* 0x080fe20000010889 */
[-C--:B------:R-:W-:Y:S01]  /*4310*/  FFMA.FTZ R12, R90, R0.reuse, -R125 ;  /* 0x000000005a0c7223 */ /* 0x080fe2000001087d */
[-CC-:B------:R-:W-:Y:S01]  /*4320*/  FFMA.FTZ R93, R105, R0.reuse, -R137.reuse ;  /* 0x00000000695d7223 */ /* 0x180fe20000010889 */
        /* <DEDUP_REMOVED lines=15> */
[-C--:B------:R-:W-:Y:S01]  /*4420*/  FFMA.FTZ R121, R133, R0.reuse, -R137 ;  /* 0x0000000085797223 */ /* 0x080fe20000010889 */
        /* <DEDUP_REMOVED lines=17> */
[----:B------:R-:W0:Y:S01]  /*4540*/  MUFU.EX2 R136, R136 ;  /* 0x0000008800887308 */ /* 0x000e220000000800 */
[-CC-:B------:R-:W-:Y:S01]  /*4550*/  FFMA.FTZ R122, R122, R0.reuse, -R125.reuse ;  /* 0x000000007a7a7223 */ /* 0x180fe2000001087d */
[-CC-:B------:R-:W-:Y:S01]  /*4560*/  FFMA.FTZ R123, R123, R0.reuse, -R125.reuse ;  /* 0x000000007b7b7223 */ /* 0x180fe2000001087d */
[-CC-:B------:R-:W-:Y:S01]  /*4570*/  FFMA.FTZ R126, R126, R0.reuse, -R125.reuse ;  /* 0x000000007e7e7223 */ /* 0x180fe2000001087d */
[-CC-:B------:R-:W-:Y:S01]  /*4580*/  FFMA.FTZ R127, R127, R0.reuse, -R125.reuse ;  /* 0x000000007f7f7223 */ /* 0x180fe2000001087d */
[-CC-:B------:R-:W-:Y:S01]  /*4590*/  FFMA.FTZ R130, R130, R0.reuse, -R125.reuse ;  /* 0x0000000082827223 */ /* 0x180fe2000001087d */
[-CC-:B------:R-:W-:Y:S01]  /*45a0*/  FFMA.FTZ R131, R131, R0.reuse, -R125.reuse ;  /* 0x0000000083837223 */ /* 0x180fe2000001087d */
[-CC-:B------:R-:W-:Y:S01]  /*45b0*/  FFMA.FTZ R134, R134, R0.reuse, -R125.reuse ;  /* 0x0000000086867223 */ /* 0x180fe2000001087d */
[----:B------:R-:W1:Y:S01]  /*45c0*/  MUFU.EX2 R12, R12 ;  /* 0x0000000c000c7308 */ /* 0x000e620000000800 */
[----:B------:R-:W-:-:S07]  /*45d0*/  FFMA.FTZ R125, R135, R0, -R125 ;  /* 0x00000000877d7223 */ /* 0x000fce000001087d */
[----:B------:R-:W2:Y:S01]  /*45e0*/  MUFU.EX2 R13, R13 ;  /* 0x0000000d000d7308 */ /* 0x000ea20000000800 */
[----:B0-----:R-:W-:-:S07]  /*45f0*/  FFMA.FTZ R8, R11, R8, R136 ;  /* 0x000000080b087223 */ /* 0x001fce0000010088 */
[----:B------:R-:W0:Y:S01]  /*4600*/  MUFU.EX2 R137, R137 ;  /* 0x0000008900897308 */ /* 0x000e220000000800 */
[----:B-1----:R-:W-:-:S07]  /*4610*/  FFMA.FTZ R4, R9, R4, R12 ;  /* 0x0000000409047223 */ /* 0x002fce000001000c */
[----:B------:R-:W1:Y:S01]  /*4620*/  MUFU.EX2 R138, R138 ;  /* 0x0000008a008a7308 */ /* 0x000e620000000800 */
[----:B--2---:R-:W-:-:S07]  /*4630*/  FADD.FTZ R91, R13, R8 ;  /* 0x000000080d5b7221 */ /* 0x004fce0000010000 */
[----:B------:R-:W2:Y:S01]  /*4640*/  MUFU.EX2 R139, R139 ;  /* 0x0000008b008b7308 */ /* 0x000ea20000000800 */
[----:B0-----:R-:W-:-:S07]  /*4650*/  FADD.FTZ R4, R137, R4 ;  /* 0x0000000489047221 */ /* 0x001fce0000010000 */
[----:B------:R-:W0:Y:S01]  /*4660*/  MUFU.EX2 R15, R15 ;  /* 0x0000000f000f7308 */ /* 0x000e220000000800 */
[----:B-1----:R-:W-:-:S07]  /*4670*/  FADD.FTZ R8, R138, R91 ;  /* 0x0000005b8a087221 */ /* 0x002fce0000010000 */
        /* <DEDUP_REMOVED lines=81> */
[----:B0-----:R-:W-:Y:S01]  /*4b90*/  FADD.FTZ R4, R159, R4 ;  /* 0x000000049f047221 */ /* 0x001fe20000010000 */
[----:B-1----:R-:W-:-:S03]  /*4ba0*/  FADD.FTZ R8, R121, R8 ;  /* 0x0000000879087221 */ /* 0x002fc60000010000 */
[----:B--2---:R-:W-:Y:S01]  /*4bb0*/  FADD.FTZ R4, R125, R4 ;  /* 0x000000047d047221 */ /* 0x004fe20000010000 */
[----:B------:R-:W-:Y:S06]  /*4bc0*/  @!P0 BRA `(.L_x_24) ;  /* 0x0000000000048947 */ /* 0x000fec0003800000 */
[----:B------:R-:W-:Y:S01]  /*4bd0*/  BPT.TRAP 0x1 ;  /* 0x000000040000795c */ /* 0x000fe20000300000 */
.L_x_24:
[----:B------:R-:W-:Y:S01]  /*4be0*/  UIADD3 UR10, UR10, 0x2a860, URZ ;  /* 0x0002a8600a0a7890 */ /* 0x000fe2000fffe03f */
[C---:B------:R-:W-:Y:S01]  /*4bf0*/  ISETP.GT.AND P1, PT, R10.reuse, RZ, PT ;  /* 0x000000ff0a00720c */ /* 0x040fe20003f24270 */
[----:B------:R-:W-:Y:S01]  /*4c00*/  UMOV UR4, UR39 ;  /* 0x0000002700047c82 */ /* 0x000fe20008000000 */
[----:B------:R-:W-:Y:S01]  /*4c10*/  UMOV UR5, UR38 ;  /* 0x0000002600057c82 */ /* 0x000fe20008000000 */
[----:B------:R-:W-:Y:S01]  /*4c20*/  UPRMT UR10, UR11, 0x654, UR10 ;  /* 0x000006540b0a7896 */ /* 0x000fe2000800000a */
[----:B------:R-:W-:Y:S01]  /*4c30*/  F2FP.BF16.F32.PACK_AB R136, R13, R136 ;  /* 0x000000880d88723e */ /* 0x000fe200000010ff */
[----:B------:R-:W-:Y:S01]  /*4c40*/  VIADD R10, R10, 0xffffffff ;  /* 0xffffffff0a0a7836 */ /* 0x000fe20000000000 */
[----:B------:R-:W-:Y:S01]  /*4c50*/  F2FP.BF16.F32.PACK_AB R137, R137, R12 ;  /* 0x0000000c8989723e */ /* 0x000fe200000010ff */
[----:B------:R-:W-:Y:S01]  /*4c60*/  IMAD.MOV.U32 R13, RZ, RZ, R3 ;  /* 0x000000ffff0d7224 */ /* 0x000fe200078e0003 */
[----:B------:R-:W-:Y:S02]  /*4c70*/  F2FP.BF16.F32.PACK_AB R138, R15, R138 ;  /* 0x0000008a0f8a723e */ /* 0x000fe400000010ff */
[----:B------:R-:W-:-:S02]  /*4c80*/  F2FP.BF16.F32.PACK_AB R139, R95, R139 ;  /* 0x0000008b5f8b723e */ /* 0x000fc400000010ff */
[----:B------:R-:W-:Y:S01]  /*4c90*/  SYNCS.ARRIVE.TRANS64.RED.A1T0 RZ, [UR10], RZ ;  /* 0x000000ffffff79a7 */ /* 0x000fe2000810040a */
[----:B------:R-:W-:Y:S02]  /*4ca0*/  F2FP.BF16.F32.PACK_AB R140, R21, R140 ;  /* 0x0000008c158c723e */ /* 0x000fe400000010ff */
[----:B------:R-:W-:Y:S02]  /*4cb0*/  F2FP.BF16.F32.PACK_AB R141, R99, R141 ;  /* 0x0000008d638d723e */ /* 0x000fe400000010ff */
[----:B------:R-:W-:Y:S02]  /*4cc0*/  F2FP.BF16.F32.PACK_AB R142, R89, R142 ;  /* 0x0000008e598e723e */ /* 0x000fe400000010ff */
[----:B------:R-:W-:Y:S02]  /*4cd0*/  F2FP.BF16.F32.PACK_AB R143, R103, R143 ;  /* 0x0000008f678f723e */ /* 0x000fe400000010ff */
[----:B------:R-:W-:Y:S02]  /*4ce0*/  F2FP.BF16.F32.PACK_AB R144, R93, R144 ;  /* 0x000000905d90723e */ /* 0x000fe400000010ff */
[----:B------:R-:W-:-:S02]  /*4cf0*/  F2FP.BF16.F32.PACK_AB R145, R107, R145 ;  /* 0x000000916b91723e */ /* 0x000fc400000010ff */
        /* <DEDUP_REMOVED lines=14> */
[----:B------:R-:W-:Y:S01]  /*4de0*/  MOV R12, R5 ;  /* 0x00000005000c7202 */ /* 0x000fe20000000f00 */
[----:B------:R-:W-:Y:S06]  /*4df0*/  @P1 BRA `(.L_x_25) ;  /* 0xffffffe000e81947 */ /* 0x000fec000383ffff */
.L_x_14:
[----:B------:R-:W-:Y:S06]  /*4e00*/  BAR.ARV 0x8, 0x180 ;  /* 0x0206000000007b1d */ /* 0x000fec0000002000 */
        /* <DEDUP_REMOVED lines=64> */
[----:B------:R-:W-:Y:S06]  /*5210*/  @!P0 BRA `(.L_x_26) ;  /* 0x0000000000048947 */ /* 0x000fec0003800000 */
[----:B------:R-:W-:Y:S01]  /*5220*/  BPT.TRAP 0x1 ;  /* 0x000000040000795c */ /* 0x000fe20000300000 */
.L_x_26:
[----:B------:R-:W0:Y:S01]  /*5230*/  S2UR UR13, SR_CgaCtaId ;  /* 0x00000000000d79c3 */ /* 0x000e220000008800 */
[----:B------:R-:W-:Y:S01]  /*5240*/  UMOV UR4, 0x400 ;  /* 0x0000040000047882 */ /* 0x000fe20000000000 */
[----:B------:R-:W-:-:S05]  /*5250*/  IMAD.U32 R6, RZ, RZ, UR39 ;  /* 0x00000027ff067e24 */ /* 0x000fca000f8e00ff */
[----:B------:R-:W-:Y:S01]  /*5260*/  SHF.L.U32 R6, R6, 0x1f, RZ ;  /* 0x0000001f06067819 */ /* 0x000fe200000006ff */
[----:B0-----:R-:W-:-:S04]  /*5270*/  ULEA UR4, UR13, UR4, 0x18 ;  /* 0x000000040d047291 */ /* 0x001fc8000f8ec03f */
[----:B------:R-:W-:-:S09]  /*5280*/  ULEA UR10, UR38, UR4, 0x3 ;  /* 0x00000004260a7291 */ /* 0x000fd2000f8e183f */
[----:B------:R0:W1:Y:S01]  /*5290*/  SYNCS.PHASECHK.TRANS64.TRYWAIT P1, [UR10+0x2a850], R6 ;  /* 0x02a85006ff0075a7 */ /* 0x000062000802014a */
[----:B------:R-:W-:Y:S05]  /*52a0*/  @!P0 BRA `(.L_x_27) ;  /* 0x0000000000048947 */ /* 0x000fea0003800000 */
[----:B------:R-:W-:Y:S01]  /*52b0*/  BPT.TRAP 0x1 ;  /* 0x000000040000795c */ /* 0x000fe20000300000 */
.L_x_27:
[----:B-1----:R-:W-:Y:S05]  /*52c0*/  @P1 BRA `(.L_x_28) ;  /* 0x0000000000081947 */ /* 0x002fea0003800000 */
[----:B------:R-:W1:Y:S02]  /*52d0*/  SYNCS.PHASECHK.TRANS64.TRYWAIT P1, [UR10+0x2a850], R6 ;  /* 0x02a85006ff0075a7 */ /* 0x000e64000802014a */
[----:B-1----:R-:W-:Y:S05]  /*52e0*/  @!P1 BRA `(.L_x_29) ;  /* 0x0000005400589947 */ /* 0x002fea0003800000 */
.L_x_28:
[----:B------:R-:W-:Y:S01]  /*52f0*/  UIADD3 UR5, UR4, 0x400, URZ ;  /* 0x0000040004057890 */ /* 0x000fe2000fffe03f */
[----:B------:R-:W-:Y:S01]  /*5300*/  WARPGROUP.ARRIVE ;  /* 0x00000000000079c5 */ /* 0x000fe20000000000 */
[----:B------:R-:W-:Y:S01]  /*5310*/  UMOV UR7, 0x40000040 ;  /* 0x4000004000077882 */ /* 0x000fe20000000000 */
[----:B------:R-:W-:Y:S01]  /*5320*/  UMOV UR15, 0x40000040 ;  /* 0x40000040000f7882 */ /* 0x000fe20000000000 */
[----:B------:R-:W-:Y:S01]  /*5330*/  USHF.R.U32.HI UR5, URZ, 0x4, UR5 ;  /* 0x000000043f057899 */ /* 0x000fe20008011605 */
[----:B-1----:R-:W1:Y:S01]  /*5340*/  SHFL.BFLY PT, R7, R8, 0x2, 0x1f ;  /* 0x0c401f0008077f89 */ /* 0x002e6200000e0000 */
[----:B------:R-:W-:Y:S02]  /*5350*/  IMAD.MOV.U32 R89, RZ, RZ, -0x800000 ;  /* 0xff800000ff597424 */ /* 0x000fe400078e00ff */
[----:B------:R-:W-:Y:S01]  /*5360*/  ULOP3.LUT UR5, UR5, 0x3fff, URZ, 0xc0, !UPT ;  /* 0x00003fff05057892 */ /* 0x000fe2000f8ec03f */
[----:B------:R-:W2:Y:S01]  /*5370*/  SHFL.BFLY PT, R9, R4, 0x2, 0x1f ;  /* 0x0c401f0004097f89 */ /* 0x000ea200000e0000 */
[----:B------:R-:W-:-:S02]  /*5380*/  IMAD.MOV.U32 R88, RZ, RZ, -0x800000 ;  /* 0xff800000ff587424 */ /* 0x000fc400078e00ff */
[----:B------:R-:W-:-:S04]  /*5390*/  ULOP3.LUT UR5, UR5, 0x3000000, URZ, 0xfc, !UPT ;  /* 0x0300000005057892 */ /* 0x000fc8000f8efc3f */
[----:B------:R-:W-:-:S04]  /*53a0*/  UIMAD UR6, UR38, 0x600, UR5 ;  /* 0x00000600260678a4 */ /* 0x000fc8000f8e0205 */
[----:B------:R-:W-:-:S05]  /*53b0*/  UIADD3 UR8, UR6, 0x80, URZ ;  /* 0x0000008006087890 */ /* 0x000fca000fffe03f */
[----:B------:R-:W-:Y:S01]  /*53c0*/  HGMMA.64x128x16.F32.BF16 R24, R136, gdesc[UR4].tnspB, R24, gsb0 ;  /* 0x41e0000488187df0 */ /* 0x000fe20008001818 */
[----:B------:R-:W-:Y:S01]  /*53d0*/  UMOV UR7, 0x40000040 ;  /* 0x4000004000077882 */ /* 0x000fe20000000000 */
[----:B------:R-:W-:Y:S01]  /*53e0*/  UMOV UR14, UR8 ;  /* 0x00000008000e7c82 */ /* 0x000fe20008000000 */
[----:B------:R-:W-:Y:S01]  /*53f0*/  UIADD3 UR8, UR6, 0x100, URZ ;  /* 0x0000010006087890 */ /* 0x000fe2000fffe03f */
[----:B-1----:R-:W-:Y:S01]  /*5400*/  FADD.FTZ R7, R7, R8 ;  /* 0x0000000807077221 */ /* 0x002fe20000010000 */
[----:B--2---:R-:W-:-:S04]  /*5410*/  FADD.FTZ R9, R9, R4 ;  /* 0x0000000409097221 */ /* 0x004fc80000010000 */
[----:B0-----:R-:W0:Y:S01]  /*5420*/  SHFL.BFLY PT, R6, R7, 0x1, 0x1f ;  /* 0x0c201f0007067f89 */ /* 0x001e2200000e0000 */
[----:B------:R-:W-:-:S03]  /*5430*/  IMAD.MOV.U32 R4, RZ, RZ, RZ ;  /* 0x000000ffff047224 */ /* 0x000fc600078e00ff */
[----:B------:R-:W1:Y:S01]  /*5440*/  SHFL.BFLY PT, R10, R9, 0x1, 0x1f ;  /* 0x0c201f00090a7f89 */ /* 0x000e6200000e0000 */
[----:B0-----:R-:W-:Y:S01]  /*5450*/  FADD.FTZ R12, R7, R6 ;  /* 0x00000006070c7221 */ /* 0x001fe20000010000 */
[----:B-1----:R-:W-:-:S04]  /*5460*/  FADD.FTZ R13, R9, R10 ;  /* 0x0000000a090d7221 */ /* 0x002fc80000010000 */
[----:B------:R-:W-:Y:S02]  /*5470*/  FSETP.NE.FTZ.AND P1, PT, R12, RZ, PT ;  /* 0x000000ff0c00720b */ /* 0x000fe40003f35000 */
[----:B------:R-:W-:Y:S02]  /*5480*/  MOV R10, RZ ;  /* 0x000000ff000a7202 */ /* 0x000fe40000000f00 */
[----:B------:R-:W-:-:S09]  /*5490*/  FSETP.NE.FTZ.AND P2, PT, R13, RZ, PT ;  /* 0x000000ff0d00720b */ /* 0x000fd20003f55000 */
[----:B------:R-:W0:Y:S01]  /*54a0*/  @P1 MUFU.LG2 R8, R12 ;  /* 0x0000000c00081308 */ /* 0x000e220000000c00 */
[----:B------:R-:W-:-:S03]  /*54b0*/  @P1 FMUL.FTZ R6, R0, 0.69314718246459960938 ;  /* 0x3f31721800061820 */ /* 0x000fc60000410000 */
[----:B------:R-:W-:-:S04]  /*54c0*/  @P2 FMUL.FTZ R9, R0, 0.69314718246459960938 ;  /* 0x3f31721800092820 */ /* 0x000fc80000410000 */
[----:B------:R-:W1:Y:S08]  /*54d0*/  @P2 MUFU.LG2 R11, R13 ;  /* 0x0000000d000b2308 */ /* 0x000e700000000c00 */
[----:B------:R2:W3:Y:S01]  /*54e0*/  @P1 MUFU.RCP R4, R12 ;  /* 0x0000000c00041308 */ /* 0x0004e20000001000 */
[----:B0-----:R-:W-:-:S04]  /*54f0*/  @P1 FMUL.FTZ R7, R8, 0.69314718246459960938 ;  /* 0x3f31721808071820 */ /* 0x001fc80000410000 */
[----:B------:R-:W-:-:S03]  /*5500*/  @P1 FFMA.FTZ R89, R6, R3, R7 ;  /* 0x0000000306591223 */ /* 0x000fc60000010007 */
[----:B------:R2:W0:Y:S01]  /*5510*/  @P2 MUFU.RCP R10, R13 ;  /* 0x0000000d000a2308 */ /* 0x0004220000001000 */
[----:B-1----:R-:W-:-:S04]  /*5520*/  @P2 FMUL.FTZ R0, R11, 0.69314718246459960938 ;  /* 0x3f3172180b002820 */ /* 0x002fc80000410000 */
[----:B------:R-:W-:Y:S01]  /*5530*/  @P2 FFMA.FTZ R88, R9, R5, R0 ;  /* 0x0000000509582223 */ /* 0x000fe20000010000 */
[----:B------:R-:W-:Y:S02]  /*5540*/  WARPGROUP.DEPBAR.LE gsb0, 0x0 ;  /* 0x00008000000079c5 */ /* 0x000fe40000010000 */
[----:B------:R-:W-:-:S06]  /*5550*/  WARPGROUP.ARRIVE ;  /* 0x00000000000079c5 */ /* 0x000fcc0000000000 */
[----:B------:R-:W-:Y:S01]  /*5560*/  HGMMA.64x128x16.F32.BF16 R24, R140, gdesc[UR12].tnspB, R24, gsb0 ;  /* 0x41e0000c8c187df0 */ /* 0x000fe20008001818 */
[----:B------:R-:W-:Y:S01]  /*5570*/  UMOV UR14, UR8 ;  /* 0x00000008000e7c82 */ /* 0x000fe20008000000 */
[----:B------:R-:W-:Y:S01]  /*5580*/  UMOV UR15, 0x40000040 ;  /* 0x40000040000f7882 */ /* 0x000fe20000000000 */
[----:B------:R-:W-:Y:S01]  /*5590*/  UIADD3 UR8, UR6, 0x180, URZ ;  /* 0x0000018006087890 */ /* 0x000fe2000fffe03f */
[----:B------:R-:W-:Y:S02]  /*55a0*/  WARPGROUP.DEPBAR.LE gsb0, 0x0 ;  /* 0x00008000000079c5 */ /* 0x000fe40000010000 */
[----:B------:R-:W-:-:S06]  /*55b0*/  WARPGROUP.ARRIVE ;  /* 0x00000000000079c5 */ /* 0x000fcc0000000000 */
[----:B------:R-:W-:Y:S01]  /*55c0*/  HGMMA.64x128x16.F32.BF16 R24, R144, gdesc[UR12].tnspB, R24, gsb0 ;  /* 0x41e0000c90187df0 */ /* 0x000fe20008001818 */
[----:B------:R-:W-:Y:S01]  /*55d0*/  UMOV UR14, UR8 ;  /* 0x00000008000e7c82 */ /* 0x000fe20008000000 */
[----:B------:R-:W-:Y:S01]  /*55e0*/  UMOV UR15, 0x40000040 ;  /* 0x40000040000f7882 */ /* 0x000fe20000000000 */
[----:B------:R-:W-:Y:S02]  /*55f0*/  UIADD3 UR8, UR6, 0x200, URZ ;  /* 0x0000020006087890 */ /* 0x000fe4000fffe03f */
        /* <DEDUP_REMOVED lines=10> */
[----:B------:R-:W-:-:S07]  /*56a0*/  WARPGROUP.ARRIVE ;  /* 0x00000000000079c5 */ /* 0x000fce0000000000 */
[----:B------:R-:W-:Y:S03]  /*56b0*/  HGMMA.64x128x16.F32.BF16 R24, R156, gdesc[UR4].tnspB, R24, gsb0 ;  /* 0x41e000049c187df0 */ /* 0x000fe60008001818 */
[----:B------:R-:W-:Y:S02]  /*56c0*/  WARPGROUP.DEPBAR.LE gsb0, 0x0 ;  /* 0x00008000000079c5 */ /* 0x000fe40000010000 */
[----:B0-23--:R-:W-:Y:S05]  /*56d0*/  @!P0 BRA `(.L_x_30) ;  /* 0x0000000000048947 */ /* 0x00dfea0003800000 */
[----:B------:R-:W-:Y:S01]  /*56e0*/  BPT.TRAP 0x1 ;  /* 0x000000040000795c */ /* 0x000fe20000300000 */
.L_x_30:
[----:B------:R-:W0:Y:S01]  /*56f0*/  S2UR UR5, SR_SWINHI ;  /* 0x00000000000579c3 */ /* 0x000e220000002f00 */
        /* <DEDUP_REMOVED lines=23> */
[----:B------:R-:W-:Y:S01]  /*5870*/  UMOV UR6, UR4 ;  /* 0x0000000400067c82 */ /* 0x000fe20008000000 */
[----:B0-----:R-:W-:Y:S01]  /*5880*/  UMOV UR7, UR5 ;  /* 0x0000000500077c82 */ /* 0x001fe20008000000 */
[----:B------:R-:W-:Y:S01]  /*5890*/  FMUL.FTZ R68, R68, R4 ;  /* 0x0000000444447220 */ /* 0x000fe20000410000 */
[----:B------:R-:W-:Y:S01]  /*58a0*/  MOV R37, UR7 ;  /* 0x0000000700257c02 */ /* 0x000fe20008000f00 */
[----:B------:R-:W-:-:S02]  /*58b0*/  IMAD.U32 R36, RZ, RZ, UR6 ;  /* 0x00000006ff247e24 */ /* 0x000fc4000f8e00ff */
        /* <DEDUP_REMOVED lines=8> */
[----:B------:R-:W-:-:S04]  /*5940*/  IMAD.WIDE R4, R165, 0x2, R36 ;  /* 0x00000002a5047825 */ /* 0x000fc800078e0224 */
[-C--:B------:R-:W-:Y:S01]  /*5950*/  FMUL.FTZ R104, R27, R10.reuse ;  /* 0x0000000a1b687220 */ /* 0x080fe20000410000 */
[-C--:B------:R-:W-:Y:S01]  /*5960*/  FMUL.FTZ R105, R38, R10.reuse ;  /* 0x0000000a26697220 */ /* 0x080fe20000410000 */
[----:B------:R-:W-:Y:S01]  /*5970*/  R2UR UR15, R161 ;  /* 0x00000000a10f72ca */ /* 0x000fe200000e0000 */
[----:B------:R-:W-:Y:S01]  /*5980*/  UIADD3 UR5, -UR61, URZ, URZ ;  /* 0x0000003f3d057290 */ /* 0x000fe2000fffe13f */
[C---:B------:R-:W-:Y:S01]  /*5990*/  IADD3 R27, P3, R4.reuse, 0x4000, RZ ;  /* 0x00004000041b7810 */ /* 0x040fe20007f7e0ff */
[----:B------:R-:W-:Y:S01]  /*59a0*/  ULDC UR11, c[0x0][0xc44] ;  /* 0x00031100000b7ab9 */ /* 0x000fe20000000800 */
[----:B------:R-:W-:Y:S01]  /*59b0*/  IADD3 R29, P2, R4, 0x4020, RZ ;  /* 0x00004020041d7810 */ /* 0x000fe20007f5e0ff */
[-C--:B------:R-:W-:Y:S01]  /*59c0*/  FMUL.FTZ R106, R31, R10.reuse ;  /* 0x0000000a1f6a7220 */ /* 0x080fe20000410000 */
[----:B------:R-:W-:Y:S01]  /*59d0*/  LOP3.LUT R0, R27, 0x380, RZ, 0xc0, !PT ;  /* 0x000003801b007812 */ /* 0x000fe200078ec0ff */
[----:B------:R-:W-:Y:S01]  /*59e0*/  ULDC.64 UR8, c[0x0][0xb90] ;  /* 0x0002e40000087ab9 */ /* 0x000fe20000000a00 */
[----:B------:R-:W-:Y:S01]  /*59f0*/  LOP3.LUT R8, R29, 0x380, RZ, 0xc0, !PT ;  /* 0x000003801d087812 */ /* 0x000fe200078ec0ff */
[----:B------:R-:W-:Y:S01]  /*5a00*/  FMUL.FTZ R98, R43, R10 ;  /* 0x0000000a2b627220 */ /* 0x000fe20000410000 */
[----:B------:R-:W-:Y:S01]  /*5a10*/  SHF.R.U64 R0, R0, 0x3, RZ ;  /* 0x0000000300007819 */ /* 0x000fe200000012ff */
[----:B------:R-:W-:Y:S01]  /*5a20*/  IMAD R9, R22, 0x40, R2 ;  /* 0x0000004016097824 */ /* 0x000fe200078e0202 */
[----:B------:R-:W-:Y:S01]  /*5a30*/  IADD3 R31, P1, R4, 0x4040, RZ ;  /* 0x00004040041f7810 */ /* 0x000fe20007f3e0ff */
[----:B------:R-:W-:Y:S01]  /*5a40*/  UIMAD UR11, UR11, UR5, UR15 ;  /* 0x000000050b0b72a4 */ /* 0x000fe2000f8e020f */
[----:B------:R-:W-:Y:S01]  /*5a50*/  LOP3.LUT R38, R0, R27, RZ, 0x3c, !PT ;  /* 0x0000001b00267212 */ /* 0x000fe200078e3cff */
[----:B------:R-:W0:Y:S01]  /*5a60*/  LDC R100, c[0x0][0xc38] ;  /* 0x00030e00ff647b82 */ /* 0x000e220000000800 */
[----:B------:R-:W-:Y:S01]  /*5a70*/  SHF.R.U64 R8, R8, 0x3, RZ ;  /* 0x0000000308087819 */ /* 0x000fe200000012ff */
[----:B------:R-:W-:Y:S01]  /*5a80*/  USHF.R.S32.HI UR12, URZ, 0x1f, UR11 ;  /* 0x0000001f3f0c7899 */ /* 0x000fe2000801140b */
[----:B------:R-:W-:Y:S01]  /*5a90*/  IADD3 R13, P6, R4, 0x20, RZ ;  /* 0x00000020040d7810 */ /* 0x000fe20007fde0ff */
[----:B------:R-:W-:Y:S01]  /*5aa0*/  IMAD.X R43, RZ, RZ, R5, P1 ;  /* 0x000000ffff2b7224 */ /* 0x000fe200008e0605 */
[----:B------:R-:W-:Y:S01]  /*5ab0*/  LOP3.LUT R40, R8, R29, RZ, 0x3c, !PT ;  /* 0x0000001d08287212 */ /* 0x000fe200078e3cff */
[----:B------:R-:W-:Y:S01]  /*5ac0*/  UIMAD UR5, UR12, UR8, URZ ;  /* 0x000000080c0572a4 */ /* 0x000fe2000f8e023f */
[----:B------:R-:W-:Y:S01]  /*5ad0*/  LOP3.LUT R8, R13, 0x380, RZ, 0xc0, !PT ;  /* 0x000003800d087812 */ /* 0x000fe200078ec0ff */
[----:B------:R-:W1:Y:S01]  /*5ae0*/  LDC R0, c[0x0][0xbe8] ;  /* 0x0002fa00ff007b82 */ /* 0x000e620000000800 */
[----:B------:R-:W-:Y:S01]  /*5af0*/  UIMAD.WIDE.U32 UR6, UR11, UR8, URZ ;  /* 0x000000080b0672a5 */ /* 0x000fe2000f8e003f */
[----:B------:R-:W-:Y:S01]  /*5b00*/  IMAD.WIDE R36, R9, 0x2, R36 ;  /* 0x0000000209247825 */ /* 0x000fe200078e0224 */
[----:B------:R-:W-:Y:S01]  /*5b10*/  UIMAD UR5, UR11, UR9, UR5 ;  /* 0x000000090b0572a4 */ /* 0x000fe2000f8e0205 */
[----:B------:R-:W-:-:S02]  /*5b20*/  SHF.R.U64 R8, R8, 0x3, RZ ;  /* 0x0000000308087819 */ /* 0x000fc400000012ff */
[-C--:B------:R-:W-:Y:S01]  /*5b30*/  FMUL.FTZ R108, R35, R10.reuse ;  /* 0x0000000a236c7220 */ /* 0x080fe20000410000 */
[--C-:B------:R-:W-:Y:S01]  /*5b40*/  IMAD.X R15, RZ, RZ, R5.reuse, P6 ;  /* 0x000000ffff0f7224 */ /* 0x100fe200030e0605 */
[----:B------:R-:W-:Y:S01]  /*5b50*/  UIADD3 UR5, UR7, UR5, URZ ;  /* 0x0000000507057290 */ /* 0x000fe2000fffe03f */
[----:B------:R-:W-:Y:S01]  /*5b60*/  LOP3.LUT R14, R8, R13, RZ, 0x3c, !PT ;  /* 0x0000000d080e7212 */ /* 0x000fe200078e3cff */
[----:B------:R-:W-:Y:S01]  /*5b70*/  IMAD.U32 R13, RZ, RZ, UR7 ;  /* 0x00000007ff0d7e24 */ /* 0x000fe2000f8e00ff */
[----:B------:R-:W-:Y:S01]  /*5b80*/  IADD3 R35, P6, R36, 0x1000, RZ ;  /* 0x0000100024237810 */ /* 0x000fe20007fde0ff */
[-C--:B------:R-:W-:Y:S01]  /*5b90*/  FMUL.FTZ R111, R34, R10.reuse ;  /* 0x0000000a226f7220 */ /* 0x080fe20000410000 */
[----:B------:R-:W-:Y:S01]  /*5ba0*/  R2UR UR14, R160 ;  /* 0x00000000a00e72ca */ /* 0x000fe200000e0000 */
[----:B------:R-:W-:Y:S01]  /*5bb0*/  IMAD.U32 R13, RZ, RZ, UR5 ;  /* 0x00000005ff0d7e24 */ /* 0x000fe2000f8e00ff */
[----:B------:R-:W-:Y:S01]  /*5bc0*/  UIADD3 UR5, UR10, 0x2a860, URZ ;  /* 0x0002a8600a057890 */ /* 0x000fe2000fffe03f */
[C---:B------:R-:W-:Y:S01]  /*5bd0*/  IADD3 R45, P0, R4.reuse, 0x4060, RZ ;  /* 0x00004060042d7810 */ /* 0x040fe20007f1e0ff */
[----:B------:R-:W-:Y:S01]  /*5be0*/  IMAD R103, RZ, RZ, -UR15 ;  /* 0x8000000fff677e24 */ /* 0x000fe2000f8e02ff */
[----:B------:R-:W-:Y:S01]  /*5bf0*/  LOP3.LUT R34, R35, 0x380, RZ, 0xc0, !PT ;  /* 0x0000038023227812 */ /* 0x000fe200078ec0ff */
[----:B------:R-:W-:Y:S01]  /*5c00*/  UPRMT UR5, UR13, 0x654, UR5 ;  /* 0x000006540d057896 */ /* 0x000fe20008000005 */
[----:B------:R-:W-:Y:S01]  /*5c10*/  LOP3.LUT R9, R4, 0x380, RZ, 0xc0, !PT ;  /* 0x0000038004097812 */ /* 0x000fe200078ec0ff */
[-C--:B------:R-:W-:Y:S01]  /*5c20*/  FMUL.FTZ R109, R30, R10.reuse ;  /* 0x0000000a1e6d7220 */ /* 0x080fe20000410000 */
[----:B------:R-:W-:Y:S01]  /*5c30*/  LOP3.LUT R44, R45, 0x380, RZ, 0xc0, !PT ;  /* 0x000003802d2c7812 */ /* 0x000fe200078ec0ff */
[-C--:B------:R-:W-:Y:S01]  /*5c40*/  FMUL.FTZ R102, R39, R10.reuse ;  /* 0x0000000a27667220 */ /* 0x080fe20000410000 */
[----:B------:R-:W-:Y:S01]  /*5c50*/  SHF.R.U64 R34, R34, 0x3, RZ ;  /* 0x0000000322227819 */ /* 0x000fe200000012ff */
[--C-:B------:R-:W-:Y:S01]  /*5c60*/  IMAD.X R39, RZ, RZ, R5.reuse, P3 ;  /* 0x000000ffff277224 */ /* 0x100fe200018e0605 */
[----:B-1----:R-:W-:Y:S01]  /*5c70*/  ISETP.NE.AND P1, PT, R0, 0x1, PT ;  /* 0x000000010000780c */ /* 0x002fe20003f25270 */
[----:B0-----:R-:W-:Y:S01]  /*5c80*/  IMAD R103, R100, R103, UR14 ;  /* 0x0000000e64677e24 */ /* 0x001fe2000f8e0267 */
[----:B------:R-:W-:Y:S01]  /*5c90*/  SHF.R.U64 R9, R9, 0x3, RZ ;  /* 0x0000000309097819 */ /* 0x000fe200000012ff */
[----:B------:R-:W-:Y:S01]  /*5ca0*/  SYNCS.ARRIVE.TRANS64.RED.A1T0 RZ, [UR5], RZ ;  /* 0x000000ffffff79a7 */ /* 0x000fe20008100405 */
[----:B------:R-:W-:Y:S01]  /*5cb0*/  SHF.R.U64 R44, R44, 0x3, RZ ;  /* 0x000000032c2c7819 */ /* 0x000fe200000012ff */
[-C--:B------:R-:W-:Y:S01]  /*5cc0*/  FMUL.FTZ R107, R26, R10.reuse ;  /* 0x0000000a1a6b7220 */ /* 0x080fe20000410000 */
[----:B------:R-:W-:Y:S01]  /*5cd0*/  IADD3 R25, P4, R4, 0x60, RZ ;  /* 0x0000006004197810 */ /* 0x000fe20007f9e0ff */
[-C--:B------:R-:W-:Y:S01]  /*5ce0*/  FMUL.FTZ R99, R42, R10.reuse ;  /* 0x0000000a2a637220 */ /* 0x080fe20000410000 */
[----:B------:R-:W-:Y:S01]  /*5cf0*/  IADD3 R21, P5, R4, 0x40, RZ ;  /* 0x0000004004157810 */ /* 0x000fe20007fbe0ff */
[----:B------:R-:W-:Y:S01]  /*5d00*/  FMUL.FTZ R47, R47, R10 ;  /* 0x0000000a2f2f7220 */ /* 0x000fe20000410000 */
[----:B------:R-:W-:Y:S01]  /*5d10*/  LOP3.LUT R34, R34, R35, RZ, 0x3c, !PT ;  /* 0x0000002322227212 */ /* 0x000fe200078e3cff */
[--C-:B------:R-:W-:Y:S01]  /*5d20*/  IMAD.X R11, RZ, RZ, R5.reuse, P4 ;  /* 0x000000ffff0b7224 */ /* 0x100fe200020e0605 */
[----:B------:R-:W-:Y:S01]  /*5d30*/  LOP3.LUT R4, R9, R4, RZ, 0x3c, !PT ;  /* 0x0000000409047212 */ /* 0x000fe200078e3cff */
[----:B------:R-:W0:Y:S01]  /*5d40*/  @P1 LDC R112, c[0x0][0xbec] ;  /* 0x0002fb00ff701b82 */ /* 0x000e220000000800 */
[----:B------:R-:W-:Y:S01]  /*5d50*/  IADD3.X R35, RZ, R37, RZ, P6, !PT ;  /* 0x00000025ff237210 */ /* 0x000fe200037fe4ff */
[-C--:B------:R-:W-:Y:S01]  /*5d60*/  FMUL.FTZ R46, R46, R10.reuse ;  /* 0x0000000a2e2e7220 */ /* 0x080fe20000410000 */
[----:B------:R-:W-:Y:S01]  /*5d70*/  IADD3 R113, P6, R36, 0x7000, RZ ;  /* 0x0000700024717810 */ /* 0x000fe20007fde0ff */
[-C--:B------:R-:W-:Y:S01]  /*5d80*/  FMUL.FTZ R51, R51, R10.reuse ;  /* 0x0000000a33337220 */ /* 0x080fe20000410000 */
[----:B------:R-:W-:Y:S01]  /*5d90*/  LOP3.LUT R44, R44, R45, RZ, 0x3c, !PT ;  /* 0x0000002d2c2c7212 */ /* 0x000fe200078e3cff */
[----:B------:R-:W-:Y:S01]  /*5da0*/  IMAD.X R45, RZ, RZ, R5, P0 ;  /* 0x000000ffff2d7224 */ /* 0x000fe200000e0605 */
[-C--:B------:R-:W-:Y:S01]  /*5db0*/  IADD3.X R41, RZ, R5.reuse, RZ, P2, !PT ;  /* 0x00000005ff297210 */ /* 0x080fe200017fe4ff */
[----:B------:R-:W1:Y:S01]  /*5dc0*/  @P1 LDC R115, c[0x0][0xbf0] ;  /* 0x0002fc00ff731b82 */ /* 0x000e620000000800 */
[-C--:B------:R-:W-:Y:S01]  /*5dd0*/  IADD3.X R9, RZ, R5.reuse, RZ, P5, !PT ;  /* 0x00000005ff097210 */ /* 0x080fe20002ffe4ff */
[----:B------:R-:W-:Y:S01]  /*5de0*/  FMUL.FTZ R50, R50, R10 ;  /* 0x0000000a32327220 */ /* 0x000fe20000410000 */
[----:B------:R-:W-:Y:S01]  /*5df0*/  MOV R110, R4 ;  /* 0x00000004006e7202 */ /* 0x000fe20000000f00 */
[-C--:B------:R-:W-:Y:S01]  /*5e00*/  FMUL.FTZ R55, R55, R10.reuse ;  /* 0x0000000a37377220 */ /* 0x080fe20000410000 */
[-C--:B------:R-:W-:Y:S01]  /*5e10*/  FMUL.FTZ R54, R54, R10.reuse ;  /* 0x0000000a36367220 */ /* 0x080fe20000410000 */
[-C--:B------:R-:W-:Y:S01]  /*5e20*/  FMUL.FTZ R59, R59, R10.reuse ;  /* 0x0000000a3b3b7220 */ /* 0x080fe20000410000 */
[-C--:B------:R-:W-:Y:S01]  /*5e30*/  FMUL.FTZ R58, R58, R10.reuse ;  /* 0x0000000a3a3a7220 */ /* 0x080fe20000410000 */
[----:B------:R-:W2:Y:S01]  /*5e40*/  LDC.64 R100, c[0x0][0xb98] ;  /* 0x0002e600ff647b82 */ /* 0x000ea20000000a00 */
        /* <DEDUP_REMOVED lines=14> */
[----:B------:R-:W-:Y:S01]  /*5f30*/  LOP3.LUT R5, R113, 0x380, RZ, 0xc0, !PT ;  /* 0x0000038071057812 */ /* 0x000fe200078ec0ff */
[----:B------:R-:W-:Y:S01]  /*5f40*/  USHF.R.S32.HI UR10, URZ, 0x1f, UR61 ;  /* 0x0000001f3f0a7899 */ /* 0x000fe2000801143d */
[----:B------:R-:W-:Y:S01]  /*5f50*/  LOP3.LUT R10, R31, 0x380, RZ, 0xc0, !PT ;  /* 0x000003801f0a7812 */ /* 0x000fe200078ec0ff */
[----:B------:R-:W-:Y:S01]  /*5f60*/  IMAD.U32 R12, RZ, RZ, UR6 ;  /* 0x00000006ff0c7e24 */ /* 0x000fe2000f8e00ff */
[----:B------:R-:W-:Y:S01]  /*5f70*/  F2FP.BF16.F32.PACK_AB R6, R6, R7 ;  /* 0x000000070606723e */ /* 0x000fe200000010ff */
[----:B------:R-:W-:Y:S01]  /*5f80*/  ULDC.64 UR6, c[0x0][0xb88] ;  /* 0x0002e20000067ab9 */ /* 0x000fe20000000a00 */
[----:B------:R-:W-:Y:S01]  /*5f90*/  R2UR UR13, R18 ;  /* 0x00000000120d72ca */ /* 0x000fe200000e0000 */
[----:B------:R-:W-:Y:S01]  /*5fa0*/  ULDC UR5, c[0x0][0xa88] ;  /* 0x0002a20000057ab9 */ /* 0x000fe20000000800 */
[----:B------:R-:W-:Y:S01]  /*5fb0*/  F2FP.BF16.F32.PACK_AB R7, R106, R109 ;  /* 0x0000006d6a07723e */ /* 0x000fe200000010ff */
[----:B--2---:R-:W-:Y:S01]  /*5fc0*/  IMAD.WIDE.U32 R12, R100, UR61, R12 ;  /* 0x0000003d640c7c25 */ /* 0x004fe2000f8e000c */
[----:B------:R-:W-:Y:S01]  /*5fd0*/  SHF.R.U64 R18, R5, 0x3, RZ ;  /* 0x0000000305127819 */ /* 0x000fe200000012ff */
[----:B------:R-:W-:Y:S01]  /*5fe0*/  ULDC.64 UR8, c[0x0][0xae8] ;  /* 0x0002ba0000087ab9 */ /* 0x000fe20000000a00 */
[----:B------:R-:W-:-:S02]  /*5ff0*/  LEA R109, R103, R164, 0x7 ;  /* 0x000000a4676d7211 */ /* 0x000fc400078e38ff */
[----:B------:R-:W-:Y:S02]  /*6000*/  SHF.R.U64 R10, R10, 0x3, RZ ;  /* 0x000000030a0a7819 */ /* 0x000fe400000012ff */
[----:B------:R-:W-:Y:S02]  /*6010*/  F2FP.BF16.F32.PACK_AB R4, R20, R97 ;  /* 0x000000611404723e */ /* 0x000fe400000010ff */
[----:B------:R-:W-:Y:S01]  /*6020*/  LOP3.LUT R20, R18, R113, RZ, 0x3c, !PT ;  /* 0x0000007112147212 */ /* 0x000fe200078e3cff */
[----:B0-----:R-:W-:Y:S01]  /*6030*/  @P1 IMAD.HI.U32 R18, R109, R112, RZ ;  /* 0x000000706d121227 */ /* 0x001fe200078e00ff */
[----:B------:R-:W-:Y:S02]  /*6040*/  LOP3.LUT R42, R10, R31, RZ, 0x3c, !PT ;  /* 0x0000001f0a2a7212 */ /* 0x000fe400078e3cff */
[----:B------:R-:W-:Y:S02]  /*6050*/  LOP3.LUT R10, R25, 0x380, RZ, 0xc0, !PT ;  /* 0x00000380190a7812 */ /* 0x000fe400078ec0ff */
[----:B------:R-:W-:Y:S01]  /*6060*/  MOV R97, R44 ;  /* 0x0000002c00617202 */ /* 0x000fe20000000f00 */
[----:B------:R-:W-:Y:S01]  /*6070*/  IMAD.MOV.U32 R45, RZ, RZ, R109 ;  /* 0x000000ffff2d7224 */ /* 0x000fe200078e006d */
[----:B------:R-:W-:-:S02]  /*6080*/  SHF.R.U64 R10, R10, 0x3, RZ ;  /* 0x000000030a0a7819 */ /* 0x000fc400000012ff */
[----:B------:R-:W-:Y:S02]  /*6090*/  IADD3 R29, P0, R36, 0x6000, RZ ;  /* 0x00006000241d7810 */ /* 0x000fe40007f1e0ff */
[----:B-1----:R-:W-:Y:S02]  /*60a0*/  @P1 SHF.R.U32.HI R45, RZ, R115, R18 ;  /* 0x00000073ff2d1219 */ /* 0x002fe40000011612 */
[----:B------:R-:W-:Y:S01]  /*60b0*/  F2FP.BF16.F32.PACK_AB R5, R104, R107 ;  /* 0x0000006b6805723e */ /* 0x000fe200000010ff */
[----:B------:R-:W-:Y:S01]  /*60c0*/  BAR.SYNC.DEFER_BLOCKING 0x1, 0x100 ;  /* 0x0044000000007b1d */ /* 0x000fe20000010000 */
[----:B------:R-:W-:Y:S02]  /*60d0*/  LOP3.LUT R10, R10, R25, RZ, 0x3c, !PT ;  /* 0x000000190a0a7212 */ /* 0x000fe400078e3cff */
[----:B------:R-:W-:Y:S02]  /*60e0*/  LOP3.LUT R28, R29, 0x380, RZ, 0xc0, !PT ;  /* 0x000003801d1c7812 */ /* 0x000fe400078ec0ff */
[----:B------:R-:W-:Y:S01]  /*60f0*/  MOV R18, R38 ;  /* 0x0000002600127202 */ /* 0x000fe20000000f00 */
[----:B------:R-:W-:Y:S01]  /*6100*/  IMAD.MOV R39, RZ, RZ, -R45 ;  /* 0x000000ffff277224 */ /* 0x000fe200078e0a2d */
[----:B------:R-:W-:-:S02]  /*6110*/  SHF.R.U64 R28, R28, 0x3, RZ ;  /* 0x000000031c1c7819 */ /* 0x000fc400000012ff */
[----:B------:R-:W-:Y:S01]  /*6120*/  MOV R107, R10 ;  /* 0x0000000a006b7202 */ /* 0x000fe20000000f00 */
[----:B------:R-:W-:Y:S01]  /*6130*/  IMAD R11, R0, R39, R109 ;  /* 0x00000027000b7224 */ /* 0x000fe200078e026d */
[----:B------:R-:W-:Y:S02]  /*6140*/  LOP3.LUT R8, R21, 0x380, RZ, 0xc0, !PT ;  /* 0x0000038015087812 */ /* 0x000fe400078ec0ff */
[----:B------:R-:W-:Y:S01]  /*6150*/  LOP3.LUT R28, R28, R29, RZ, 0x3c, !PT ;  /* 0x0000001d1c1c7212 */ /* 0x000fe200078e3cff */
[----:B------:R-:W-:Y:S01]  /*6160*/  IMAD.X R29, RZ, RZ, R37, P0 ;  /* 0x000000ffff1d7224 */ /* 0x000fe200000e0625 */
[----:B------:R-:W-:Y:S02]  /*6170*/  IADD3 R25, P3, R36, 0x4000, RZ ;  /* 0x0000400024197810 */ /* 0x000fe40007f7e0ff */
[----:B------:R-:W-:Y:S02]  /*6180*/  SHF.R.S32.HI R39, RZ, 0x1f, R45 ;  /* 0x0000001fff277819 */ /* 0x000fe4000001142d */
[----:B------:R-:W-:-:S02]  /*6190*/  SHF.R.S32.HI R10, RZ, 0x1f, R11 ;  /* 0x0000001fff0a7819 */ /* 0x000fc4000001140b */
[----:B------:R-:W-:Y:S02]  /*61a0*/  IADD3 R12, P0, R45, R12, RZ ;  /* 0x0000000c2d0c7210 */ /* 0x000fe40007f1e0ff */
[----:B------:R-:W-:Y:S01]  /*61b0*/  SHF.R.U64 R8, R8, 0x3, RZ ;  /* 0x0000000308087819 */ /* 0x000fe200000012ff */
[----:B------:R0:W-:Y:S01]  /*61c0*/  STSM.16.M88.4 [R110], R4 ;  /* 0x000000046e007844 */ /* 0x0001e20000000200 */
[----:B------:R-:W-:Y:S01]  /*61d0*/  IADD3 R27, P2, R36, 0x5000, RZ ;  /* 0x00005000241b7810 */ /* 0x000fe20007f5e0ff */
[----:B------:R-:W-:Y:S01]  /*61e0*/  IMAD R10, R10, UR6, RZ ;  /* 0x000000060a0a7c24 */ /* 0x000fe2000f8e02ff */
[----:B------:R-:W-:Y:S02]  /*61f0*/  LOP3.LUT R24, R25, 0x380, RZ, 0xc0, !PT ;  /* 0x0000038019187812 */ /* 0x000fe400078ec0ff */
[----:B------:R-:W-:Y:S02]  /*6200*/  LOP3.LUT R8, R8, R21, RZ, 0x3c, !PT ;  /* 0x0000001508087212 */ /* 0x000fe400078e3cff */
[----:B------:R-:W-:-:S02]  /*6210*/  LOP3.LUT R26, R27, 0x380, RZ, 0xc0, !PT ;  /* 0x000003801b1a7812 */ /* 0x000fc400078ec0ff */
[----:B------:R-:W-:Y:S02]  /*6220*/  MOV R15, R14 ;  /* 0x0000000e000f7202 */ /* 0x000fe40000000f00 */
[----:B------:R-:W-:Y:S02]  /*6230*/  SHF.R.U64 R24, R24, 0x3, RZ ;  /* 0x0000000318187819 */ /* 0x000fe400000012ff */
[----:B------:R-:W-:Y:S01]  /*6240*/  MOV R106, R40 ;  /* 0x00000028006a7202 */ /* 0x000fe20000000f00 */
[----:B------:R-:W-:Y:S01]  /*6250*/  IMAD R40, R103, 0x80, R163 ;  /* 0x0000008067287824 */ /* 0x000fe200078e02a3 */
[----:B------:R-:W-:Y:S01]  /*6260*/  MOV R14, R8 ;  /* 0x00000008000e7202 */ /* 0x000fe20000000f00 */
[----:B0-----:R-:W-:Y:S01]  /*6270*/  IMAD R4, R100, UR10, RZ ;  /* 0x0000000a64047c24 */ /* 0x001fe2000f8e02ff */
[----:B------:R-:W-:Y:S02]  /*6280*/  F2FP.BF16.F32.PACK_AB R5, R108, R111 ;  /* 0x0000006f6c05723e */ /* 0x000fe400000010ff */
[----:B------:R-:W-:Y:S01]  /*6290*/  F2FP.BF16.F32.PACK_AB R6, R93, R94 ;  /* 0x0000005e5d06723e */ /* 0x000fe200000010ff */
[----:B------:R-:W-:Y:S01]  /*62a0*/  IMAD R101, R101, UR61, R4 ;  /* 0x0000003d65657c24 */ /* 0x000fe2000f8e0204 */
[----:B------:R-:W-:-:S02]  /*62b0*/  F2FP.BF16.F32.PACK_AB R4, R95, R96 ;  /* 0x000000605f04723e */ /* 0x000fc400000010ff */
[----:B------:R-:W-:Y:S02]  /*62c0*/  F2FP.BF16.F32.PACK_AB R7, R102, R105 ;  /* 0x000000696607723e */ /* 0x000fe400000010ff */
[----:B------:R-:W-:Y:S01]  /*62d0*/  IADD3.X R13, R39, R13, R101, P0, !PT ;  /* 0x0000000d270d7210 */ /* 0x000fe200007fe465 */
[----:B------:R-:W-:Y:S01]  /*62e0*/  IMAD R39, R11, UR7, R10 ;  /* 0x000000070b277c24 */ /* 0x000fe2000f8e020a */
[----:B------:R-:W-:Y:S01]  /*62f0*/  SHF.R.U64 R26, R26, 0x3, RZ ;  /* 0x000000031a1a7819 */ /* 0x000fe200000012ff */
[----:B------:R0:W-:Y:S01]  /*6300*/  STSM.16.M88.4 [R15], R4 ;  /* 0x000000040f007844 */ /* 0x0001e20000000200 */
[----:B------:R-:W-:Y:S01]  /*6310*/  F2FP.BF16.F32.PACK_AB R8, R3, R92 ;  /* 0x0000005c0308723e */ /* 0x000fe200000010ff */
[----:B------:R-:W-:Y:S01]  /*6320*/  IMAD.WIDE.U32 R12, R11, UR6, R12 ;  /* 0x000000060b0c7c25 */ /* 0x000fe2000f8e000c */
[----:B------:R-:W-:Y:S01]  /*6330*/  LOP3.LUT R24, R24, R25, RZ, 0x3c, !PT ;  /* 0x0000001918187212 */ /* 0x000fe200078e3cff */
[----:B------:R-:W-:Y:S01]  /*6340*/  ULDC.64 UR6, c[0x0][0xb50] ;  /* 0x0002d40000067ab9 */ /* 0x000fe20000000a00 */
[----:B------:R-:W-:Y:S01]  /*6350*/  LOP3.LUT P0, RZ, R23, 0x3, RZ, 0xc0, !PT ;  /* 0x0000000317ff7812 */ /* 0x000fe2000780c0ff */
[----:B------:R-:W-:Y:S01]  /*6360*/  IMAD R3, R0, UR5, RZ ;  /* 0x0000000500037c24 */ /* 0x000fe2000f8e02ff */
[----:B------:R-:W-:Y:S01]  /*6370*/  F2FP.BF16.F32.PACK_AB R9, R98, R99 ;  /* 0x000000636209723e */ /* 0x000fe200000010ff */
[----:B------:R-:W-:Y:S01]  /*6380*/  IMAD.X R25, RZ, RZ, R37, P3 ;  /* 0x000000ffff197224 */ /* 0x000fe200018e0625 */
[----:B------:R-:W-:-:S02]  /*6390*/  F2FP.BF16.F32.PACK_AB R10, R90, R91 ;  /* 0x0000005b5a0a723e */ /* 0x000fc400000010ff */
[----:B------:R-:W-:Y:S02]  /*63a0*/  F2FP.BF16.F32.PACK_AB R11, R47, R46 ;  /* 0x0000002e2f0b723e */ /* 0x000fe400000010ff */
[----:B------:R-:W-:Y:S02]  /*63b0*/  LEA R38, P3, R12, UR6, 0x2 ;  /* 0x000000060c267c11 */ /* 0x000fe4000f8610ff */
[----:B------:R-:W-:Y:S01]  /*63c0*/  LOP3.LUT R26, R26, R27, RZ, 0x3c, !PT ;  /* 0x0000001b1a1a7212 */ /* 0x000fe200078e3cff */
[----:B0-----:R-:W-:Y:S01]  /*63d0*/  IMAD.IADD R5, R13, 0x1, R39 ;  /* 0x000000010d057824 */ /* 0x001fe200078e0227 */
[C---:B------:R-:W-:Y:S01]  /*63e0*/  IADD3 R4, R40.reuse, 0x8, RZ ;  /* 0x0000000828047810 */ /* 0x040fe20007ffe0ff */
[----:B------:R0:W-:Y:S01]  /*63f0*/  STSM.16.M88.4 [R14], R8 ;  /* 0x000000080e007844 */ /* 0x0001e20000000200 */
[----:B------:R-:W-:Y:S02]  /*6400*/  IADD3.X R27, RZ, R37, RZ, P2, !PT ;  /* 0x00000025ff1b7210 */ /* 0x000fe400017fe4ff */
[-C--:B------:R-:W-:Y:S01]  /*6410*/  ISETP.GE.OR P2, PT, R40, R3.reuse, P0 ;  /* 0x000000032800720c */ /* 0x080fe20000746670 */
[----:B------:R-:W-:Y:S01]  /*6420*/  SHFL.IDX PT, R90, R38, RZ, 0x1c1f ;  /* 0x001c1fff265a7589 */ /* 0x000fe200000e0000 */
[----:B------:R-:W-:-:S02]  /*6430*/  ISETP.GE.OR P0, PT, R4, R3, P0 ;  /* 0x000000030400720c */ /* 0x000fc40000706670 */
[----:B------:R-:W-:Y:S02]  /*6440*/  LEA.HI.X R39, R12, UR7, R5, 0x2, P3 ;  /* 0x000000070c277c11 */ /* 0x000fe400098f1405 */
[----:B------:R-:W-:Y:S02]  /*6450*/  F2FP.BF16.F32.PACK_AB R4, R49, R48 ;  /* 0x000000303104723e */ /* 0x000fe400000010ff */
[----:B------:R-:W-:Y:S01]  /*6460*/  F2FP.BF16.F32.PACK_AB R5, R51, R50 ;  /* 0x000000323305723e */ /* 0x000fe200000010ff */
[----:B------:R-:W1:Y:S01]  /*6470*/  SHFL.IDX PT, R91, R39, RZ, 0x1c1f ;  /* 0x001c1fff275b7589 */ /* 0x000e6200000e0000 */
[----:B------:R-:W-:Y:S02]  /*6480*/  F2FP.BF16.F32.PACK_AB R6, R53, R52 ;  /* 0x000000343506723e */ /* 0x000fe400000010ff */
[----:B------:R-:W-:Y:S02]  /*6490*/  F2FP.BF16.F32.PACK_AB R7, R55, R54 ;  /* 0x000000363707723e */ /* 0x000fe400000010ff */
[----:B------:R-:W-:-:S02]  /*64a0*/  F2FP.BF16.F32.PACK_AB R12, R57, R56 ;  /* 0x00000038390c723e */ /* 0x000fc400000010ff */
[----:B------:R-:W-:Y:S01]  /*64b0*/  F2FP.BF16.F32.PACK_AB R13, R59, R58 ;  /* 0x0000003a3b0d723e */ /* 0x000fe200000010ff */
[----:B------:R-:W-:Y:S01]  /*64c0*/  STSM.16.M88.4 [R107], R4 ;  /* 0x000000046b007844 */ /* 0x000fe20000000200 */
[----:B0-----:R-:W-:Y:S01]  /*64d0*/  F2FP.BF16.F32.PACK_AB R14, R61, R60 ;  /* 0x0000003c3d0e723e */ /* 0x001fe200000010ff */
[----:B------:R-:W0:Y:S01]  /*64e0*/  @P1 LDC R59, c[0x0][0xbec] ;  /* 0x0002fb00ff3b1b82 */ /* 0x000e220000000800 */
[----:B------:R-:W-:Y:S01]  /*64f0*/  F2FP.BF16.F32.PACK_AB R15, R63, R62 ;  /* 0x0000003e3f0f723e */ /* 0x000fe200000010ff */
[----:B------:R-:W-:Y:S01]  /*6500*/  SHFL.IDX PT, R56, R38, 0x1, 0x1c1f ;  /* 0x003c1f0026387f89 */ /* 0x000fe200000e0000 */
[----:B------:R-:W-:Y:S02]  /*6510*/  F2FP.BF16.F32.PACK_AB R72, R73, R72 ;  /* 0x000000484948723e */ /* 0x000fe400000010ff */
[----:B------:R-:W-:Y:S01]  /*6520*/  F2FP.BF16.F32.PACK_AB R8, R65, R64 ;  /* 0x000000404108723e */ /* 0x000fe200000010ff */
[----:B------:R2:W-:Y:S01]  /*6530*/  STSM.16.M88.4 [R18], R12 ;  /* 0x0000000c12007844 */ /* 0x0005e20000000200 */
[----:B------:R-:W-:Y:S01]  /*6540*/  F2FP.BF16.F32.PACK_AB R9, R67, R66 ;  /* 0x000000424309723e */ /* 0x000fe200000010ff */
[----:B------:R-:W3:Y:S01]  /*6550*/  @P1 LDC R61, c[0x0][0xbf0] ;  /* 0x0002fc00ff3d1b82 */ /* 0x000ee20000000800 */
[----:B------:R-:W-:Y:S01]  /*6560*/  F2FP.BF16.F32.PACK_AB R10, R69, R68 ;  /* 0x00000044450a723e */ /* 0x000fe200000010ff */
[----:B------:R-:W4:Y:S01]  /*6570*/  SHFL.IDX PT, R57, R39, 0x1, 0x1c1f ;  /* 0x003c1f0027397f89 */ /* 0x000f2200000e0000 */
[----:B------:R-:W-:-:S02]  /*6580*/  F2FP.BF16.F32.PACK_AB R11, R71, R70 ;  /* 0x00000046470b723e */ /* 0x000fc400000010ff */
[----:B------:R-:W-:Y:S02]  /*6590*/  F2FP.BF16.F32.PACK_AB R73, R75, R74 ;  /* 0x0000004a4b49723e */ /* 0x000fe400000010ff */
[----:B------:R-:W-:Y:S01]  /*65a0*/  F2FP.BF16.F32.PACK_AB R80, R81, R80 ;  /* 0x000000505150723e */ /* 0x000fe200000010ff */
[----:B------:R4:W-:Y:S01]  /*65b0*/  STSM.16.M88.4 [R106], R8 ;  /* 0x000000086a007844 */ /* 0x0009e20000000200 */
[----:B------:R-:W-:Y:S02]  /*65c0*/  MOV R104, R42 ;  /* 0x0000002a00687202 */ /* 0x000fe40000000f00 */
[----:B------:R-:W-:Y:S02]  /*65d0*/  F2FP.BF16.F32.PACK_AB R74, R77, R76 ;  /* 0x0000004c4d4a723e */ /* 0x000fe400000010ff */
[----:B------:R-:W-:Y:S02]  /*65e0*/  F2FP.BF16.F32.PACK_AB R75, R79, R78 ;  /* 0x0000004e4f4b723e */ /* 0x000fe400000010ff */
[----:B------:R-:W-:-:S02]  /*65f0*/  F2FP.BF16.F32.PACK_AB R81, R83, R82 ;  /* 0x000000525351723e */ /* 0x000fc400000010ff */
[----:B------:R-:W-:Y:S01]  /*6600*/  F2FP.BF16.F32.PACK_AB R82, R85, R84 ;  /* 0x000000545552723e */ /* 0x000fe200000010ff */
[----:B------:R0:W-:Y:S01]  /*6610*/  STSM.16.M88.4 [R104], R72 ;  /* 0x0000004868007844 */ /* 0x0001e20000000200 */
[----:B------:R-:W-:Y:S02]  /*6620*/  F2FP.BF16.F32.PACK_AB R83, R87, R86 ;  /* 0x000000565753723e */ /* 0x000fe400000010ff */
[C---:B------:R-:W-:Y:S02]  /*6630*/  LOP3.LUT R21, R36.reuse, 0x380, RZ, 0xc0, !PT ;  /* 0x0000038024157812 */ /* 0x040fe400078ec0ff */
[C---:B------:R-:W-:Y:S01]  /*6640*/  IADD3 R33, P5, R36.reuse, 0x2000, RZ ;  /* 0x0000200024217810 */ /* 0x040fe20007fbe0ff */
[----:B------:R0:W-:Y:S01]  /*6650*/  STSM.16.M88.4 [R97], R80 ;  /* 0x0000005061007844 */ /* 0x0001e20000000200 */
[----:B--2---:R-:W-:Y:S01]  /*6660*/  IMAD R18, R17, 0x20, R22 ;  /* 0x0000002011127824 */ /* 0x004fe200078e0216 */
[----:B------:R-:W-:Y:S01]  /*6670*/  SHF.R.U64 R21, R21, 0x3, RZ ;  /* 0x0000000315157819 */ /* 0x000fe200000012ff */
[----:B------:R-:W-:Y:S01]  /*6680*/  BAR.SYNC.DEFER_BLOCKING 0x1, 0x100 ;  /* 0x0044000000007b1d */ /* 0x000fe20000010000 */
[----:B------:R-:W-:Y:S01]  /*6690*/  IADD3 R31, P4, R36, 0x3000, RZ ;  /* 0x00003000241f7810 */ /* 0x000fe20007f9e0ff */
[----:B------:R-:W-:Y:S01]  /*66a0*/  UIMAD UR5, UR12, UR8, URZ ;  /* 0x000000080c0572a4 */ /* 0x000fe2000f8e023f */
[----:B------:R-:W-:Y:S01]  /*66b0*/  LOP3.LUT R36, R21, R36, RZ, 0x3c, !PT ;  /* 0x0000002415247212 */ /* 0x000fe200078e3cff */
[----:B------:R-:W-:Y:S01]  /*66c0*/  IMAD.X R21, RZ, RZ, R37, P6 ;  /* 0x000000ffff157224 */ /* 0x000fe200030e0625 */
[----:B------:R-:W-:Y:S01]  /*66d0*/  UIMAD.WIDE.U32 UR6, UR11, UR8, URZ ;  /* 0x000000080b0672a5 */ /* 0x000fe2000f8e003f */
[----:B------:R-:W-:Y:S01]  /*66e0*/  LOP3.LUT R32, R33, 0x380, RZ, 0xc0, !PT ;  /* 0x0000038021207812 */ /* 0x000fe200078ec0ff */
[----:B------:R-:W-:Y:S01]  /*66f0*/  UIMAD UR5, UR11, UR9, UR5 ;  /* 0x000000090b0572a4 */ /* 0x000fe2000f8e0205 */
[----:B------:R-:W-:-:S02]  /*6700*/  LOP3.LUT R30, R31, 0x380, RZ, 0xc0, !PT ;  /* 0x000003801f1e7812 */ /* 0x000fc400078ec0ff */
[----:B------:R-:W-:Y:S01]  /*6710*/  ULDC.64 UR8, c[0x0][0xaf0] ;  /* 0x0002bc0000087ab9 */ /* 0x000fe20000000a00 */
[----:B-1----:R1:W-:Y:S01]  /*6720*/  @!P2 ST.E desc[UR36][R90.64], R89 ;  /* 0x000000595a00a985 */ /* 0x0023e2000c101924 */
[----:B------:R-:W-:Y:S01]  /*6730*/  UIADD3 UR7, UR7, UR5, URZ ;  /* 0x0000000507077290 */ /* 0x000fe2000fffe03f */
[----:B------:R-:W-:Y:S02]  /*6740*/  SHF.R.U64 R32, R32, 0x3, RZ ;  /* 0x0000000320207819 */ /* 0x000fe400000012ff */
[----:B----4-:R1:W-:Y:S01]  /*6750*/  @!P0 ST.E desc[UR36][R56.64], R88 ;  /* 0x0000005838008985 */ /* 0x0103e2000c101924 */
[----:B------:R-:W-:Y:S01]  /*6760*/  UIMAD UR5, UR10, UR8, URZ ;  /* 0x000000080a0572a4 */ /* 0x000fe2000f8e023f */
[----:B------:R-:W-:Y:S02]  /*6770*/  SHF.R.U64 R30, R30, 0x3, RZ ;  /* 0x000000031e1e7819 */ /* 0x000fe400000012ff */
[----:B------:R2:W5:Y:S01]  /*6780*/  LD.E.128 R44, desc[UR36][R34.64] ;  /* 0x00000024222c7980 */ /* 0x000562000c101d00 */
[----:B------:R-:W-:Y:S01]  /*6790*/  UIMAD.WIDE.U32 UR6, UR61, UR8, UR6 ;  /* 0x000000083d0672a5 */ /* 0x000fe2000f8e0006 */
[----:B------:R-:W-:-:S02]  /*67a0*/  LOP3.LUT R32, R32, R33, RZ, 0x3c, !PT ;  /* 0x0000002120207212 */ /* 0x000fc400078e3cff */
[----:B------:R4:W5:Y:S04]  /*67b0*/  LD.E.128 R52, desc[UR36][R24.64] ;  /* 0x0000002418347980 */ /* 0x000968000c101d00 */
[----:B------:R3:W5:Y:S01]  /*67c0*/  LD.E.128 R8, desc[UR36][R20.64] ;  /* 0x0000002414087980 */ /* 0x000762000c101d00 */
[----:B------:R-:W-:Y:S01]  /*67d0*/  UIMAD UR5, UR61, UR9, UR5 ;  /* 0x000000093d0572a4 */ /* 0x000fe2000f8e0205 */
[----:B--2---:R-:W2:Y:S01]  /*67e0*/  LDC.64 R34, c[0x0][0xae0] ;  /* 0x0002b800ff227b82 */ /* 0x004ea20000000a00 */
[----:B------:R-:W-:Y:S01]  /*67f0*/  LOP3.LUT R30, R30, R31, RZ, 0x3c, !PT ;  /* 0x0000001f1e1e7212 */ /* 0x000fe200078e3cff */
[----:B------:R-:W-:Y:S01]  /*6800*/  IMAD.X R33, RZ, RZ, R37, P5 ;  /* 0x000000ffff217224 */ /* 0x000fe200028e0625 */
[----:B------:R1:W5:Y:S01]  /*6810*/  LD.E.128 R48, desc[UR36][R26.64] ;  /* 0x000000241a307980 */ /* 0x000362000c101d00 */
[----:B----4-:R-:W-:-:S02]  /*6820*/  IMAD R24, R103, 0x80, R18 ;  /* 0x0000008067187824 */ /* 0x010fc400078e0212 */
[----:B------:R-:W-:Y:S01]  /*6830*/  IMAD.X R31, RZ, RZ, R37, P4 ;  /* 0x000000ffff1f7224 */ /* 0x000fe200020e0625 */
[----:B------:R-:W-:Y:S01]  /*6840*/  UIADD3 UR7, UR7, UR5, URZ ;  /* 0x0000000507077290 */ /* 0x000fe2000fffe03f */
[----:B0-----:R-:W-:Y:S01]  /*6850*/  @P1 IMAD.HI.U32 R18, R24, R59, RZ ;  /* 0x0000003b18121227 */ /* 0x001fe200078e00ff */
[----:B---3--:R-:W-:Y:S01]  /*6860*/  MOV R20, R24 ;  /* 0x0000001800147202 */ /* 0x008fe20000000f00 */
[----:B------:R-:W5:Y:S03]  /*6870*/  LD.E.128 R36, desc[UR36][R36.64] ;  /* 0x0000002424247980 */ /* 0x000f66000c101d00 */
[----:B------:R-:W-:Y:S01]  /*6880*/  @P1 SHF.R.U32.HI R20, RZ, R61, R18 ;  /* 0x0000003dff141219 */ /* 0x000fe20000011612 */
[----:B------:R-:W5:Y:S03]  /*6890*/  LD.E.128 R40, desc[UR36][R32.64] ;  /* 0x0000002420287980 */ /* 0x000f66000c101d00 */
[--C-:B------:R-:W-:Y:S01]  /*68a0*/  SHF.R.S32.HI R21, RZ, 0x1f, R20.reuse ;  /* 0x0000001fff157819 */ /* 0x100fe20000011414 */
[----:B------:R-:W-:Y:S01]  /*68b0*/  IMAD.MOV R25, RZ, RZ, -R20 ;  /* 0x000000ffff197224 */ /* 0x000fe200078e0a14 */
[----:B------:R0:W5:Y:S03]  /*68c0*/  LD.E.128 R4, desc[UR36][R30.64] ;  /* 0x000000241e047980 */ /* 0x000166000c101d00 */
[----:B------:R-:W-:Y:S01]  /*68d0*/  IMAD R25, R0, R25, R24 ;  /* 0x0000001900197224 */ /* 0x000fe200078e0218 */
[----:B------:R3:W5:Y:S01]  /*68e0*/  LD.E.128 R12, desc[UR36][R28.64] ;  /* 0x000000241c0c7980 */ /* 0x000762000c101d00 */
[-C--:B--2---:R-:W-:Y:S01]  /*68f0*/  IMAD R21, R21, R34.reuse, RZ ;  /* 0x0000002215157224 */ /* 0x084fe200078e02ff */
[----:B------:R-:W-:Y:S01]  /*6900*/  @!PT LDS RZ, [RZ] ;  /* 0x00000000fffff984 */ /* 0x000fe20000000800 */
[----:B------:R-:W-:Y:S01]  /*6910*/  @!PT LDS RZ, [RZ] ;  /* 0x00000000fffff984 */ /* 0x000fe20000000800 */
[----:B------:R-:W-:Y:S01]  /*6920*/  @!PT LDS RZ, [RZ] ;  /* 0x00000000fffff984 */ /* 0x000fe20000000800 */
[----:B------:R-:W-:Y:S01]  /*6930*/  @!PT LDS RZ, [RZ] ;  /* 0x00000000fffff984 */ /* 0x000fe20000000800 */
[----:B------:R2:W-:Y:S06]  /*6940*/  MEMBAR.ALL.CTA ;  /* 0x0000000000007992 */ /* 0x0005ec0000008000 */
[----:B--2---:R-:W2:Y:S01]  /*6950*/  FENCE.VIEW.ASYNC.S ;  /* 0x00000000000073c6 */ /* 0x004ea20000000000 */
[C---:B-1----:R-:W-:Y:S01]  /*6960*/  IMAD R27, R20.reuse, R35, R21 ;  /* 0x00000023141b7224 */ /* 0x042fe200078e0215 */
[----:B------:R-:W-:Y:S01]  /*6970*/  SHF.R.S32.HI R0, RZ, 0x1f, R25 ;  /* 0x0000001fff007819 */ /* 0x000fe20000011419 */
[----:B------:R-:W-:Y:S01]  /*6980*/  IMAD.WIDE.U32 R20, R20, R34, UR6 ;  /* 0x0000000614147e25 */ /* 0x000fe2000f8e0022 */
[----:B------:R-:W-:-:S03]  /*6990*/  ULDC.64 UR6, c[0x0][0xad8] ;  /* 0x0002b60000067ab9 */ /* 0x000fc60000000a00 */
[----:B------:R-:W-:Y:S02]  /*69a0*/  IMAD.IADD R21, R21, 0x1, R27 ;  /* 0x0000000115157824 */ /* 0x000fe400078e021b */
[----:B------:R-:W-:Y:S02]  /*69b0*/  IMAD R18, R0, UR6, RZ ;  /* 0x0000000600127c24 */ /* 0x000fe4000f8e02ff */
[----:B0-----:R-:W-:Y:S01]  /*69c0*/  IMAD R30, R103, 0x80, R22 ;  /* 0x00000080671e7824 */ /* 0x001fe200078e0216 */
[----:B------:R-:W-:Y:S01]  /*69d0*/  UIADD3 UR4, UR4, 0x2a820, URZ ;  /* 0x0002a82004047890 */ /* 0x000fe2000fffe03f */
[C---:B------:R-:W-:Y:S02]  /*69e0*/  IMAD R27, R25.reuse, UR7, R18 ;  /* 0x00000007191b7c24 */ /* 0x040fe4000f8e0212 */
[----:B------:R-:W-:Y:S01]  /*69f0*/  IMAD.WIDE.U32 R20, R25, UR6, R20 ;  /* 0x0000000619147c25 */ /* 0x000fe2000f8e0014 */
[----:B------:R-:W-:Y:S01]  /*6a00*/  UIADD3 UR38, UR38, 0x1, URZ ;  /* 0x0000000126267890 */ /* 0x000fe2000fffe03f */
[-C--:B------:R-:W-:Y:S01]  /*6a10*/  ISETP.GE.AND P1, PT, R30, R3.reuse, PT ;  /* 0x000000031e00720c */ /* 0x080fe20003f26270 */
[----:B------:R-:W-:Y:S01]  /*6a20*/  ULDC.64 UR6, c[0x0][0xa80] ;  /* 0x0002a00000067ab9 */ /* 0x000fe20000000a00 */
[----:B------:R-:W-:Y:S01]  /*6a30*/  IMAD.IADD R21, R21, 0x1, R27 ;  /* 0x0000000115157824 */ /* 0x000fe200078e021b */
[----:B------:R-:W-:Y:S01]  /*6a40*/  UPRMT UR4, URZ, 0x654, UR4 ;  /* 0x000006543f047896 */ /* 0x000fe20008000004 */
[----:B---3--:R-:W-:Y:S01]  /*6a50*/  LEA R28, P2, R20, UR6, 0x1 ;  /* 0x00000006141c7c11 */ /* 0x008fe2000f8408ff */
[----:B------:R-:W-:Y:S01]  /*6a60*/  ULDC UR5, c[0x0][0xc] ;  /* 0x0000030000057ab9 */ /* 0x000fe20000000800 */
[----:B------:R-:W-:Y:S01]  /*6a70*/  UISETP.NE.AND UP0, UPT, UR38, 0x2, UPT ;  /* 0x000000022600788c */ /* 0x000fe2000bf05270 */
[----:B------:R-:W-:Y:S01]  /*6a80*/  IADD3 R0, R30, 0x20, RZ ;  /* 0x000000201e007810 */ /* 0x000fe20007ffe0ff */
[----:B------:R-:W-:Y:S01]  /*6a90*/  UIADD3 UR13, UR5, UR13, URZ ;  /* 0x0000000d050d7290 */ /* 0x000fe2000fffe03f */
[----:B------:R-:W-:Y:S01]  /*6aa0*/  LEA.HI.X R29, R20, UR7, R21, 0x1, P2 ;  /* 0x00000007141d7c11 */ /* 0x000fe200090f0c15 */
[----:B------:R-:W-:Y:S01]  /*6ab0*/  USEL UR6, URZ, 0x1, UP0 ;  /* 0x000000013f067887 */ /* 0x000fe20008000000 */
[-C--:B------:R-:W-:Y:S01]  /*6ac0*/  ISETP.GE.AND P3, PT, R0, R3.reuse, PT ;  /* 0x000000030000720c */ /* 0x080fe20003f66270 */
[----:B------:R-:W-:Y:S01]  /*6ad0*/  VIADD R0, R30, 0x40 ;  /* 0x000000401e007836 */ /* 0x000fe20000000000 */
[----:B------:R-:W-:Y:S01]  /*6ae0*/  USEL UR38, UR38, URZ, UP0 ;  /* 0x0000003f26267287 */ /* 0x000fe20008000000 */
[----:B--2---:R0:W1:Y:S01]  /*6af0*/  SHFL.IDX PT, R26, R28, RZ, 0x181f ;  /* 0x00181fff1c1a7589 */ /* 0x00406200000e0000 */
[----:B------:R-:W-:Y:S01]  /*6b00*/  ULOP3.LUT UR39, UR39, UR6, URZ, 0x3c, !UPT ;  /* 0x0000000627277292 */ /* 0x000fe2000f8e3c3f */
[----:B------:R-:W-:Y:S01]  /*6b10*/  IMAD.U32 R18, RZ, RZ, UR13 ;  /* 0x0000000dff127e24 */ /* 0x000fe2000f8e00ff */
[----:B------:R-:W-:Y:S01]  /*6b20*/  SYNCS.ARRIVE.TRANS64.RED.A1T0 RZ, [UR4], RZ ;  /* 0x000000ffffff79a7 */ /* 0x000fe20008100404 */
[----:B------:R0:W2:Y:S01]  /*6b30*/  SHFL.IDX PT, R27, R29, RZ, 0x181f ;  /* 0x00181fff1d1b7589 */ /* 0x0000a200000e0000 */
[----:B------:R-:W-:Y:S01]  /*6b40*/  BSSY B0, `(.L_x_31) ;  /* 0x000000b000007945 */ /* 0x000fe20003800000 */
[----:B------:R-:W-:-:S03]  /*6b50*/  ISETP.GE.AND P0, PT, R0, R3, PT ;  /* 0x000000030000720c */ /* 0x000fc60003f06270 */
[----:B------:R-:W-:Y:S10]  /*6b60*/  @P1 BRA `(.L_x_32) ;  /* 0x0000000000201947 */ /* 0x000ff40003800000 */
[----:B------:R-:W-:Y:S02]  /*6b70*/  ULDC UR4, c[0x0][0xac8] ;  /* 0x0002b20000047ab9 */ /* 0x000fe40000000800 */
[----:B------:R-:W-:Y:S02]  /*6b80*/  ISETP.GE.AND P2, PT, R16, UR4, PT ;  /* 0x0000000410007c0c */ /* 0x000fe4000bf46270 */
[----:B------:R-:W-:-:S11]  /*6b90*/  ISETP.GE.AND P1, PT, R2, UR4, PT ;  /* 0x0000000402007c0c */ /* 0x000fd6000bf26270 */
[----:B-1----:R-:W-:Y:S02]  /*6ba0*/  @!P2 LEA R24, P4, R16, R26, 0x1 ;  /* 0x0000001a1018a211 */ /* 0x002fe400078808ff */
[----:B--2---:R-:W-:Y:S02]  /*6bb0*/  @!P1 IMAD.WIDE R20, R2, 0x2, R26 ;  /* 0x0000000202149825 */ /* 0x004fe400078e021a */
[----:B------:R-:W-:-:S03]  /*6bc0*/  @!P2 LEA.HI.X R25, R16, R27, R168, 0x1, P4 ;  /* 0x0000001b1019a211 */ /* 0x000fc600020f0ca8 */
[----:B-----5:R3:W-:Y:S04]  /*6bd0*/  @!P1 ST.E.128 desc[UR36][R20.64], R36 ;  /* 0x0000002414009985 */ /* 0x0207e8000c101d24 */
[----:B------:R3:W-:Y:S02]  /*6be0*/  @!P2 ST.E.128 desc[UR36][R24.64], R52 ;  /* 0x000000341800a985 */ /* 0x0007e4000c101d24 */
.L_x_32:
[----:B------:R-:W-:Y:S05]  /*6bf0*/  BSYNC B0 ;  /* 0x0000000000007941 */ /* 0x000fea0003800000 */
.L_x_31:
[----:B--2---:R2:W4:Y:S01]  /*6c00*/  SHFL.IDX PT, R27, R29, 0x1, 0x181f ;  /* 0x00381f001d1b7f89 */ /* 0x00452200000e0000 */
[----:B------:R-:W-:Y:S03]  /*6c10*/  BSSY B0, `(.L_x_33) ;  /* 0x000000b000007945 */ /* 0x000fe60003800000 */
[----:B-1----:R2:W1:Y:S01]  /*6c20*/  SHFL.IDX PT, R26, R28, 0x1, 0x181f ;  /* 0x00381f001c1a7f89 */ /* 0x00246200000e0000 */
[----:B------:R-:W-:Y:S05]  /*6c30*/  @P3 BRA `(.L_x_34) ;  /* 0x0000000000203947 */ /* 0x000fea0003800000 */
[----:B------:R-:W-:Y:S02]  /*6c40*/  ULDC UR4, c[0x0][0xac8] ;  /* 0x0002b20000047ab9 */ /* 0x000fe40000000800 */
[----:B------:R-:W-:Y:S02]  /*6c50*/  ISETP.GE.AND P3, PT, R16, UR4, PT ;  /* 0x0000000410007c0c */ /* 0x000fe4000bf66270 */
[----:B------:R-:W-:-:S11]  /*6c60*/  ISETP.GE.AND P2, PT, R2, UR4, PT ;  /* 0x0000000402007c0c */ /* 0x000fd6000bf46270 */
[----:B-1-3--:R-:W-:Y:S02]  /*6c70*/  @!P3 LEA R24, P1, R16, R26, 0x1 ;  /* 0x0000001a1018b211 */ /* 0x00afe400078208ff */
[----:B----4-:R-:W-:Y:S02]  /*6c80*/  @!P2 IMAD.WIDE R20, R2, 0x2, R26 ;  /* 0x000000020214a825 */ /* 0x010fe400078e021a */
[----:B------:R-:W-:-:S03]  /*6c90*/  @!P3 LEA.HI.X R25, R16, R27, R168, 0x1, P1 ;  /* 0x0000001b1019b211 */ /* 0x000fc600008f0ca8 */
[----:B-----5:R1:W-:Y:S04]  /*6ca0*/  @!P2 ST.E.128 desc[UR36][R20.64], R44 ;  /* 0x0000002c1400a985 */ /* 0x0203e8000c101d24 */
[----:B------:R1:W-:Y:S02]  /*6cb0*/  @!P3 ST.E.128 desc[UR36][R24.64], R48 ;  /* 0x000000301800b985 */ /* 0x0003e4000c101d24 */
.L_x_34:
[----:B------:R-:W-:Y:S05]  /*6cc0*/  BSYNC B0 ;  /* 0x0000000000007941 */ /* 0x000fea0003800000 */
.L_x_33:
[----:B----4-:R4:W0:Y:S01]  /*6cd0*/  SHFL.IDX PT, R27, R29, 0x2, 0x181f ;  /* 0x00581f001d1b7f89 */ /* 0x01082200000e0000 */
[----:B------:R-:W-:Y:S03]  /*6ce0*/  BSSY B0, `(.L_x_35) ;  /* 0x000000b000007945 */ /* 0x000fe60003800000 */
[----:B-1----:R4:W1:Y:S01]  /*6cf0*/  SHFL.IDX PT, R26, R28, 0x2, 0x181f ;  /* 0x00581f001c1a7f89 */ /* 0x00286200000e0000 */
[----:B------:R-:W-:Y:S05]  /*6d00*/  @P0 BRA `(.L_x_36) ;  /* 0x0000000000200947 */ /* 0x000fea0003800000 */
[----:B------:R-:W-:Y:S02]  /*6d10*/  ULDC UR4, c[0x0][0xac8] ;  /* 0x0002b20000047ab9 */ /* 0x000fe40000000800 */
[----:B------:R-:W-:Y:S02]  /*6d20*/  ISETP.GE.AND P2, PT, R16, UR4, PT ;  /* 0x0000000410007c0c */ /* 0x000fe4000bf46270 */
[----:B------:R-:W-:-:S11]  /*6d30*/  ISETP.GE.AND P1, PT, R2, UR4, PT ;  /* 0x0000000402007c0c */ /* 0x000fd6000bf26270 */
[----:B-1-3--:R-:W-:Y:S02]  /*6d40*/  @!P2 LEA R24, P0, R16, R26, 0x1 ;  /* 0x0000001a1018a211 */ /* 0x00afe400078008ff */
[----:B0-----:R-:W-:Y:S02]  /*6d50*/  @!P1 IMAD.WIDE R20, R2, 0x2, R26 ;  /* 0x0000000202149825 */ /* 0x001fe400078e021a */
[----:B------:R-:W-:-:S03]  /*6d60*/  @!P2 LEA.HI.X R25, R16, R27, R168, 0x1, P0 ;  /* 0x0000001b1019a211 */ /* 0x000fc600000f0ca8 */
[----:B-----5:R0:W-:Y:S04]  /*6d70*/  @!P1 ST.E.128 desc[UR36][R20.64], R40 ;  /* 0x0000002814009985 */ /* 0x0201e8000c101d24 */
[----:B------:R0:W-:Y:S02]  /*6d80*/  @!P2 ST.E.128 desc[UR36][R24.64], R12 ;  /* 0x0000000c1800a985 */ /* 0x0001e4000c101d24 */
.L_x_36:
[----:B------:R-:W-:Y:S05]  /*6d90*/  BSYNC B0 ;  /* 0x0000000000007941 */ /* 0x000fea0003800000 */
.L_x_35:
[----:B------:R-:W-:Y:S01]  /*6da0*/  IADD3 R0, R30, 0x60, RZ ;  /* 0x000000601e007810 */ /* 0x000fe20007ffe0ff */
[----:B0--3--:R0:W3:Y:S01]  /*6db0*/  SHFL.IDX PT, R21, R29, 0x3, 0x181f ;  /* 0x00781f001d157f89 */ /* 0x0090e200000e0000 */
[----:B------:R-:W-:Y:S01]  /*6dc0*/  BSSY B0, `(.L_x_37) ;  /* 0x000000d000007945 */ /* 0x000fe20003800000 */
[----:B------:R-:W-:Y:S01]  /*6dd0*/  VIADD R19, R19, 0x1 ;  /* 0x0000000113137836 */ /* 0x000fe20000000000 */
[----:B------:R-:W-:Y:S01]  /*6de0*/  ISETP.GE.AND P0, PT, R0, R3, PT ;  /* 0x000000030000720c */ /* 0x000fe20003f06270 */
[----:B------:R0:W0:-:S12]  /*6df0*/  SHFL.IDX PT, R20, R28, 0x3, 0x181f ;  /* 0x00781f001c147f89 */ /* 0x00001800000e0000 */
[----:B------:R-:W-:Y:S05]  /*6e00*/  @P0 BRA `(.L_x_38) ;  /* 0x0000000000200947 */ /* 0x000fea0003800000 */
[----:B------:R-:W-:Y:S02]  /*6e10*/  ULDC UR4, c[0x0][0xac8] ;  /* 0x0002b20000047ab9 */ /* 0x000fe40000000800 */
[----:B------:R-:W-:Y:S02]  /*6e20*/  ISETP.GE.AND P2, PT, R16, UR4, PT ;  /* 0x0000000410007c0c */ /* 0x000fe4000bf46270 */
[----:B------:R-:W-:-:S11]  /*6e30*/  ISETP.GE.AND P1, PT, R2, UR4, PT ;  /* 0x0000000402007c0c */ /* 0x000fd6000bf26270 */
[----:B0----5:R-:W-:Y:S02]  /*6e40*/  @!P2 LEA R14, P0, R16, R20, 0x1 ;  /* 0x00000014100ea211 */ /* 0x021fe400078008ff */
[----:B---3--:R-:W-:Y:S02]  /*6e50*/  @!P1 IMAD.WIDE R12, R2, 0x2, R20 ;  /* 0x00000002020c9825 */ /* 0x008fe400078e0214 */
[----:B------:R-:W-:-:S03]  /*6e60*/  @!P2 LEA.HI.X R15, R16, R21, R168, 0x1, P0 ;  /* 0x00000015100fa211 */ /* 0x000fc600000f0ca8 */
[----:B------:R0:W-:Y:S04]  /*6e70*/  @!P1 ST.E.128 desc[UR36][R12.64], R4 ;  /* 0x000000040c009985 */ /* 0x0001e8000c101d24 */
[----:B------:R0:W-:Y:S02]  /*6e80*/  @!P2 ST.E.128 desc[UR36][R14.64], R8 ;  /* 0x000000080e00a985 */ /* 0x0001e4000c101d24 */
.L_x_38:
[----:B------:R-:W-:Y:S05]  /*6e90*/  BSYNC B0 ;  /* 0x0000000000007941 */ /* 0x000fea0003800000 */
.L_x_37:
[----:B------:R-:W1:Y:S01]  /*6ea0*/  LDC R0, c[0x0][0xc34] ;  /* 0x00030d00ff007b82 */ /* 0x000e620000000800 */
[----:B------:R-:W-:-:S13]  /*6eb0*/  R2UR UR4, R18 ;  /* 0x00000000120472ca */ /* 0x000fda00000e0000 */
[----:B-1----:R-:W-:-:S13]  /*6ec0*/  ISETP.LE.AND P0, PT, R0, UR4, PT ;  /* 0x0000000400007c0c */ /* 0x002fda000bf03270 */
[----:B------:R-:W-:Y:S05]  /*6ed0*/  @!P0 BRA `(.L_x_39) ;  /* 0xffffff9c00848947 */ /* 0x000fea000383ffff */
[----:B------:R-:W-:Y:S05]  /*6ee0*/  EXIT ;  /* 0x000000000000794d */ /* 0x000fea0003800000 */
.L_x_5:
[----:B------:R-:W-:-:S08]  /*6ef0*/  NOP ;  /* 0x0000000000007918 */ /* 0x000fd00000000000 */
[----:B0-----:R-:W0:-:S00]  /*6f00*/  USETMAXREG.DEALLOC.CTAPOOL 0x28 ;  /* 0x00000028000079c8 */ /* 0x001e0000080e0500 */
[----:B------:R-:W1:Y:S01]  /*6f10*/  S2UR UR9, SR_CTAID.X ;  /* 0x00000000000979c3 */ /* 0x000e620000002500 */
[----:B0-----:R-:W-:Y:S01]  /*6f20*/  IMAD.MOV.U32 R0, RZ, RZ, 0x1 ;  /* 0x00000001ff007424 */ /* 0x001fe200078e00ff */
[----:B------:R-:W-:Y:S01]  /*6f30*/  MOV R25, 0x1 ;  /* 0x0000000100197802 */ /* 0x000fe20000000f00 */
[----:B------:R-:W-:-:S05]  /*6f40*/  IMAD.MOV.U32 R22, RZ, RZ, RZ ;  /* 0x000000ffff167224 */ /* 0x000fca00078e00ff */
[----:B------:R-:W1:Y:S02]  /*6f50*/  LDC R2, c[0x0][0xc34] ;  /* 0x00030d00ff027b82 */ /* 0x000e640000000800 */
[----:B-1----:R-:W-:-:S13]  /*6f60*/  ISETP.LE.AND P0, PT, R2, UR9, PT ;  /* 0x0000000902007c0c */ /* 0x002fda000bf03270 */
[----:B------:R-:W-:Y:S05]  /*6f70*/  @P0 BRA `(.L_x_40) ;  /* 0x0000003000fc0947 */ /* 0x000fea0003800000 */
[----:B------:R-:W2:Y:S01]  /*6f80*/  LDL R4, [R1+0x4] ;  /* 0x0000040001047983 */ /* 0x000ea20000100800 */
[----:B------:R-:W-:Y:S01]  /*6f90*/  IMAD.SHL.U32 R27, R3, 0x8, RZ ;  /* 0x00000008031b7824 */ /* 0x000fe200078e00ff */
[----:B------:R-:W-:Y:S01]  /*6fa0*/  ULDC.64 UR38, c[0x0][0x2f0] ;  /* 0x0000bc0000267ab9 */ /* 0x000fe20000000a00 */
[----:B------:R-:W-:Y:S01]  /*6fb0*/  ULDC.64 UR4, c[0x0][0x418] ;  /* 0x0001060000047ab9 */ /* 0x000fe20000000a00 */
[----:B------:R-:W-:Y:S01]  /*6fc0*/  ULDC UR7, c[0x0][0x320] ;  /* 0x0000c80000077ab9 */ /* 0x000fe20000000800 */
[----:B------:R-:W-:Y:S01]  /*6fd0*/  UISETP.NE.U32.AND UP0, UPT, UR4, URZ, UPT ;  /* 0x0000003f0400728c */ /* 0x000fe2000bf05070 */
[C---:B------:R-:W-:Y:S01]  /*6fe0*/  LOP3.LUT R0, R27.reuse, 0x1f8, RZ, 0xc0, !PT ;  /* 0x000001f81b007812 */ /* 0x040fe200078ec0ff */
[----:B------:R-:W-:Y:S01]  /*6ff0*/  ULDC UR8, c[0x0][0x2b8] ;  /* 0x0000ae0000087ab9 */ /* 0x000fe20000000800 */
[----:B------:R-:W-:Y:S01]  /*7000*/  LOP3.LUT R37, R27, 0x38, RZ, 0xc0, !PT ;  /* 0x000000381b257812 */ /* 0x000fe200078ec0ff */
[----:B------:R-:W-:Y:S01]  /*7010*/  UISETP.NE.AND.EX UP0, UPT, UR5, URZ, UPT, UP0 ;  /* 0x0000003f0500728c */ /* 0x000fe2000bf05300 */
[----:B------:R-:W-:Y:S01]  /*7020*/  LOP3.LUT R0, R0, 0x38, R3, 0x78, !PT ;  /* 0x0000003800007812 */ /* 0x000fe200078e7803 */
[----:B------:R-:W-:Y:S01]  /*7030*/  ULDC UR4, c[0x0][0x424] ;  /* 0x0001090000047ab9 */ /* 0x000fe20000000800 */
[----:B------:R-:W-:Y:S01]  /*7040*/  LOP3.LUT R16, R16, 0xfffffffe, RZ, 0xc0, !PT ;  /* 0xfffffffe10107812 */ /* 0x000fe200078ec0ff */
[----:B------:R-:W-:Y:S01]  /*7050*/  USEL UR4, UR4, 0x1, UP0 ;  /* 0x0000000104047887 */ /* 0x000fe20008000000 */
[----:B------:R-:W-:Y:S01]  /*7060*/  LOP3.LUT R27, R0, 0x200, R27, 0xf8, !PT ;  /* 0x00000200001b7812 */ /* 0x000fe200078ef81b */
[----:B------:R-:W0:Y:S01]  /*7070*/  S2UR UR6, SR_CgaCtaId ;  /* 0x00000000000679c3 */ /* 0x000e220000008800 */
[C---:B------:R-:W-:Y:S01]  /*7080*/  LOP3.LUT R0, R37.reuse, 0x40, RZ, 0xfc, !PT ;  /* 0x0000004025007812 */ /* 0x040fe200078efcff */
[----:B------:R-:W-:Y:S01]  /*7090*/  UIMAD UR38, UR4, UR38, URZ ;  /* 0x00000026042672a4 */ /* 0x000fe2000f8e023f */
[----:B------:R-:W-:Y:S01]  /*70a0*/  LOP3.LUT R16, R16, 0xfffffff7, RZ, 0xc0, !PT ;  /* 0xfffffff710107812 */ /* 0x000fe200078ec0ff */
[----:B------:R1:W-:Y:S01]  /*70b0*/  STL [R1], RZ ;  /* 0x000000ff01007387 */ /* 0x0003e20000100800 */
[C---:B------:R-:W-:Y:S01]  /*70c0*/  ISETP.GE.AND P0, PT, R0.reuse, UR39, PT ;  /* 0x0000002700007c0c */ /* 0x040fe2000bf06270 */
[----:B------:R-:W-:Y:S01]  /*70d0*/  UIADD3 UR4, UR38, 0x5f, URZ ;  /* 0x0000005f26047890 */ /* 0x000fe2000fffe03f */
[----:B------:R-:W-:Y:S01]  /*70e0*/  ISETP.GE.AND P1, PT, R0, UR7, PT ;  /* 0x0000000700007c0c */ /* 0x000fe2000bf26270 */
[----:B------:R-:W-:Y:S01]  /*70f0*/  IMAD.MOV.U32 R25, RZ, RZ, 0x1 ;  /* 0x00000001ff197424 */ /* 0x000fe200078e00ff */
[----:B------:R-:W-:Y:S01]  /*7100*/  LOP3.LUT R2, R37, 0x80, RZ, 0xfc, !PT ;  /* 0x0000008025027812 */ /* 0x000fe200078efcff */
[----:B------:R-:W-:Y:S01]  /*7110*/  UIMAD.WIDE UR4, UR4, 0x2aaaaaab, URZ ;  /* 0x2aaaaaab040478a5 */ /* 0x000fe2000f8e023f */
[----:B------:R-:W-:Y:S01]  /*7120*/  SHF.R.U32.HI R34, RZ, 0x3, R3 ;  /* 0x00000003ff227819 */ /* 0x000fe20000011603 */
[----:B------:R-:W-:Y:S01]  /*7130*/  IMAD.SHL.U32 R3, R3, 0x10, RZ ;  /* 0x0000001003037824 */ /* 0x000fe200078e00ff */
[----:B------:R-:W-:Y:S01]  /*7140*/  ISETP.GE.AND P2, PT, R2, UR39, PT ;  /* 0x0000002702007c0c */ /* 0x000fe2000bf46270 */
[----:B------:R-:W-:Y:S01]  /*7150*/  USHF.R.U32.HI UR4, URZ, 0x1f, UR5 ;  /* 0x0000001f3f047899 */ /* 0x000fe20008011605 */
[----:B------:R-:W-:Y:S01]  /*7160*/  LOP3.LUT R34, R34, 0xf, RZ, 0xc0, !PT ;  /* 0x0000000f22227812 */ /* 0x000fe200078ec0ff */
[----:B------:R-:W-:Y:S01]  /*7170*/  IMAD.MOV.U32 R22, RZ, RZ, RZ ;  /* 0x000000ffff167224 */ /* 0x000fe200078e00ff */
[----:B------:R-:W-:Y:S01]  /*7180*/  MOV R36, UR9 ;  /* 0x0000000900247c02 */ /* 0x000fe20008000f00 */
[----:B------:R-:W-:Y:S01]  /*7190*/  ULEA.HI.SX32 UR5, UR5, UR4, 0x1c ;  /* 0x0000000405057291 */ /* 0x000fe2000f8fe23f */
[----:B------:R-:W-:Y:S01]  /*71a0*/  @P0 LOP3.LUT R16, R16, 0x8, RZ, 0xfc, !PT ;  /* 0x0000000810100812 */ /* 0x000fe200078efcff */
[----:B------:R-:W-:Y:S01]  /*71b0*/  ULDC UR40, c[0x0][0x448] ;  /* 0x0001120000287ab9 */ /* 0x000fe20000000800 */
[----:B------:R-:W-:Y:S01]  /*71c0*/  ISETP.GE.AND P0, PT, R0, UR8, PT ;  /* 0x0000000800007c0c */ /* 0x000fe2000bf06270 */
[----:B------:R-:W-:Y:S01]  /*71d0*/  UIADD3 UR43, UR5, -0x1, URZ ;  /* 0xffffffff052b7890 */ /* 0x000fe2000fffe03f */
[----:B------:R-:W-:Y:S01]  /*71e0*/  @P1 LOP3.LUT R16, R16, 0x1, RZ, 0xfc, !PT ;  /* 0x0000000110101812 */ /* 0x000fe200078efcff */
[----:B------:R-:W-:Y:S01]  /*71f0*/  ULDC UR4, c[0x0][0x288] ;  /* 0x0000a20000047ab9 */ /* 0x000fe20000000800 */
[----:B------:R-:W-:Y:S01]  /*7200*/  ISETP.GE.AND P1, PT, R2, UR8, PT ;  /* 0x0000000802007c0c */ /* 0x000fe2000bf26270 */
[----:B------:R-:W-:Y:S01]  /*7210*/  ULDC UR44, c[0x0][0xc] ;  /* 0x00000300002c7ab9 */ /* 0x000fe20000000800 */
[----:B------:R-:W-:Y:S01]  /*7220*/  LOP3.LUT R16, R16, 0xfffffdff, RZ, 0xc0, !PT ;  /* 0xfffffdff10107812 */ /* 0x000fe200078ec0ff */
[----:B------:R-:W-:Y:S01]  /*7230*/  UIMAD UR40, UR40, UR4, URZ ;  /* 0x00000004282872a4 */ /* 0x000fe2000f8e023f */
[----:B------:R-:W-:Y:S01]  /*7240*/  LOP3.LUT R26, R34, 0x70, R3, 0xf8, !PT ;  /* 0x00000070221a7812 */ /* 0x000fe200078ef803 */
[----:B------:R-:W-:Y:S01]  /*7250*/  IMAD.U32 R3, RZ, RZ, UR43 ;  /* 0x0000002bff037e24 */ /* 0x000fe2000f8e00ff */
[----:B------:R-:W-:-:S03]  /*7260*/  UIADD3 UR41, UR5, -0x2, URZ ;  /* 0xfffffffe05297890 */ /* 0x000fc6000fffe03f */
[----:B------:R-:W-:Y:S02]  /*7270*/  @P0 LOP3.LUT R16, R16, 0x200, RZ, 0xfc, !PT ;  /* 0x0000020010100812 */ /* 0x000fe400078efcff */
[----:B------:R-:W-:Y:S01]  /*7280*/  ISETP.GE.AND P0, PT, R37, UR39, PT ;  /* 0x0000002725007c0c */ /* 0x000fe2000bf06270 */
[----:B------:R-:W-:Y:S01]  /*7290*/  UMOV UR39, 0x400 ;  /* 0x0000040000277882 */ /* 0x000fe20000000000 */
[----:B------:R-:W-:Y:S01]  /*72a0*/  LOP3.LUT R16, R16, 0xfffffffb, RZ, 0xc0, !PT ;  /* 0xfffffffb10107812 */ /* 0x000fe200078ec0ff */
[----:B0-----:R-:W-:Y:S02]  /*72b0*/  ULEA UR39, UR6, UR39, 0x18 ;  /* 0x0000002706277291 */ /* 0x001fe4000f8ec03f */
[----:B------:R-:W-:Y:S01]  /*72c0*/  UIMAD UR6, UR43, -0x60, UR38 ;  /* 0xffffffa02b0678a4 */ /* 0x000fe2000f8e0226 */
[----:B------:R-:W-:-:S03]  /*72d0*/  @P2 LOP3.LUT R16, R16, 0x4, RZ, 0xfc, !PT ;  /* 0x0000000410102812 */ /* 0x000fc600078efcff */
[----:B------:R-:W-:Y:S02]  /*72e0*/  LEA R0, R27, UR39, 0x1 ;  /* 0x000000271b007c11 */ /* 0x000fe4000f8e08ff */
[----:B------:R-:W-:Y:S02]  /*72f0*/  LOP3.LUT R16, R16, 0xfffffeff, RZ, 0xc0, !PT ;  /* 0xfffffeff10107812 */ /* 0x000fe400078ec0ff */
[----:B------:R-:W-:Y:S02]  /*7300*/  IADD3 R33, -R34, UR6, RZ ;  /* 0x0000000622217c10 */ /* 0x000fe4000fffe1ff */
[----:B------:R-:W-:Y:S02]  /*7310*/  @P1 LOP3.LUT R16, R16, 0x100, RZ, 0xfc, !PT ;  /* 0x0000010010101812 */ /* 0x000fe400078efcff */
[----:B------:R-:W-:Y:S02]  /*7320*/  ISETP.GE.AND P1, PT, R37, UR7, PT ;  /* 0x0000000725007c0c */ /* 0x000fe4000bf26270 */
[----:B------:R-:W-:-:S04]  /*7330*/  LOP3.LUT R16, R16, 0xffffffef, RZ, 0xc0, !PT ;  /* 0xffffffef10107812 */ /* 0x000fc800078ec0ff */
[----:B------:R-:W-:-:S04]  /*7340*/  @P0 LOP3.LUT R16, R16, 0x10, RZ, 0xfc, !PT ;  /* 0x0000001010100812 */ /* 0x000fc800078efcff */
[----:B------:R-:W-:Y:S02]  /*7350*/  LOP3.LUT R16, R16, 0xffffff7f, RZ, 0xc0, !PT ;  /* 0xffffff7f10107812 */ /* 0x000fe400078ec0ff */
[----:B--2---:R-:W-:Y:S01]  /*7360*/  R2UR UR10, R4 ;  /* 0x00000000040a72ca */ /* 0x004fe200000e0000 */
[----:B------:R-:W-:-:S05]  /*7370*/  IMAD R4, R3, 0x60, R26 ;  /* 0x0000006003047824 */ /* 0x000fca00078e021a */
[----:B------:R-:W-:-:S04]  /*7380*/  ISETP.GE.AND P0, PT, R4, UR38, PT ;  /* 0x0000002604007c0c */ /* 0x000fc8000bf06270 */
[----:B------:R-:W-:Y:S02]  /*7390*/  ISETP.LT.U32.AND P2, PT, R26, 0x60, !P0 ;  /* 0x000000601a00780c */ /* 0x000fe40004741070 */
[----:B------:R-:W-:Y:S01]  /*73a0*/  ISETP.GE.AND P0, PT, R37, UR8, PT ;  /* 0x0000000825007c0c */ /* 0x000fe2000bf06270 */
[----:B------:R-:W-:-:S10]  /*73b0*/  ULOP3.LUT UR42, UR10, 0x2, URZ, 0xfc, !UPT ;  /* 0x000000020a2a7892 */ /* 0x000fd4000f8efc3f */
[----:B------:R-:W-:-:S04]  /*73c0*/  @P2 LOP3.LUT R16, R16, 0x80, RZ, 0xfc, !PT ;  /* 0x0000008010102812 */ /* 0x000fc800078efcff */
[----:B------:R-:W-:-:S04]  /*73d0*/  LOP3.LUT R16, R16, 0xfffffbff, RZ, 0xc0, !PT ;  /* 0xfffffbff10107812 */ /* 0x000fc800078ec0ff */
[----:B------:R-:W-:-:S04]  /*73e0*/  LOP3.LUT R16, R16, 0xfffffffd, RZ, 0xc0, !PT ;  /* 0xfffffffd10107812 */ /* 0x000fc800078ec0ff */
[----:B------:R-:W-:-:S04]  /*73f0*/  @P1 LOP3.LUT R16, R16, 0x2, RZ, 0xfc, !PT ;  /* 0x0000000210101812 */ /* 0x000fc800078efcff */
[----:B-1----:R-:W-:-:S07]  /*7400*/  @P0 LOP3.LUT R16, R16, 0x400, RZ, 0xfc, !PT ;  /* 0x0000040010100812 */ /* 0x002fce00078efcff */
.L_x_75:
[----:B0-----:R-:W0:Y:S01]  /*7410*/  LDC R0, c[0x0][0xc38] ;  /* 0x00030e00ff007b82 */ /* 0x001e220000000800 */
[----:B------:R-:W-:Y:S01]  /*7420*/  IMAD.MOV.U32 R24, RZ, RZ, R36 ;  /* 0x000000ffff187224 */ /* 0x000fe200078e0024 */
[----:B------:R-:W-:Y:S05]  /*7430*/  YIELD ;  /* 0x0000000000007946 */ /* 0x000fea0003800000 */
[----:B------:R-:W-:Y:S01]  /*7440*/  ULDC.64 UR4, c[0x0][0xa28] ;  /* 0x00028a0000047ab9 */ /* 0x000fe20000000a00 */
[----:B------:R-:W-:Y:S01]  /*7450*/  IMAD.MOV.U32 R31, RZ, RZ, RZ ;  /* 0x000000ffff1f7224 */ /* 0x000fe200078e00ff */
[----:B0-----:R-:W-:-:S13]  /*7460*/  ISETP.NE.AND P0, PT, R0, 0x1, PT ;  /* 0x000000010000780c */ /* 0x001fda0003f05270 */
[----:B------:R-:W0:Y:S08]  /*7470*/  @P0 LDC R3, c[0x0][0xc3c] ;  /* 0x00030f00ff030b82 */ /* 0x000e300000000800 */
[----:B------:R-:W1:Y:S01]  /*7480*/  @P0 LDC R5, c[0x0][0xc40] ;  /* 0x00031000ff050b82 */ /* 0x000e620000000800 */
[----:B0-----:R-:W-:-:S05]  /*7490*/  @P0 IMAD.HI.U32 R0, R36, R3, RZ ;  /* 0x0000000324000227 */ /* 0x001fca00078e00ff */
[----:B-1----:R-:W-:Y:S02]  /*74a0*/  @P0 SHF.R.U32.HI R24, RZ, R5, R0 ;  /* 0x00000005ff180219 */ /* 0x002fe40000011600 */
[----:B------:R-:W0:Y:S02]  /*74b0*/  LDC R0, c[0x0][0xc44] ;  /* 0x00031100ff007b82 */ /* 0x000e240000000800 */
[----:B------:R-:W-:Y:S02]  /*74c0*/  MOV R23, R24 ;  /* 0x0000001800177202 */ /* 0x000fe40000000f00 */
[----:B0-----:R-:W-:-:S13]  /*74d0*/  ISETP.NE.AND P0, PT, R0, 0x1, PT ;  /* 0x000000010000780c */ /* 0x001fda0003f05270 */
[----:B------:R-:W0:Y:S02]  /*74e0*/  @P0 LDC.64 R2, c[0x0][0xc48] ;  /* 0x00031200ff020b82 */ /* 0x000e240000000a00 */
[----:B0-----:R-:W-:-:S05]  /*74f0*/  @P0 IMAD.HI.U32 R0, R24, R2, RZ ;  /* 0x0000000218000227 */ /* 0x001fca00078e00ff */
[----:B------:R-:W-:Y:S02]  /*7500*/  @P0 SHF.R.U32.HI R23, RZ, R3, R0 ;  /* 0x00000003ff170219 */ /* 0x000fe40000011600 */
[----:B------:R-:W-:-:S04]  /*7510*/  ISETP.NE.U32.AND P0, PT, RZ, UR4, PT ;  /* 0x00000004ff007c0c */ /* 0x000fc8000bf05070 */
[----:B------:R-:W-:-:S13]  /*7520*/  ISETP.NE.AND.EX P0, PT, RZ, UR5, PT, P0 ;  /* 0x00000005ff007c0c */ /* 0x000fda000bf05300 */
[----:B------:R-:W0:Y:S01]  /*7530*/  @P0 LDC.64 R2, c[0x0][0xa28] ;  /* 0x00028a00ff020b82 */ /* 0x000e220000000a00 */
[----:B------:R-:W-:-:S04]  /*7540*/  UIADD3 UR4, UR39, 0x18400, URZ ;  /* 0x0001840027047890 */ /* 0x000fc8000fffe03f */
[----:B------:R-:W-:Y:S01]  /*7550*/  ULOP3.LUT UP0, URZ, UR4, 0x3ff, URZ, 0xc0, !UPT ;  /* 0x000003ff043f7892 */ /* 0x000fe2000f80c03f */
[----:B0-----:R-:W-:-:S05]  /*7560*/  @P0 IMAD.WIDE R2, R23, 0x4, R2 ;  /* 0x0000000417020825 */ /* 0x001fca00078e0202 */
[----:B------:R0:W5:Y:S01]  /*7570*/  @P0 LDG.E R31, desc[UR36][R2.64] ;  /* 0x00000024021f0981 */ /* 0x000162000c1e1900 */
[----:B------:R-:W-:-:S13]  /*7580*/  PLOP3.LUT P0, PT, PT, PT, UP0, 0x80, 0x0 ;  /* 0x000000000000781c */ /* 0x000fda0003f0f008 */
[----:B0-----:R-:W-:Y:S05]  /*7590*/  @!P0 BRA `(.L_x_41) ;  /* 0x0000000000408947 */ /* 0x001fea0003800000 */
[----:B------:R-:W-:Y:S01]  /*75a0*/  MOV R2, 0x0 ;  /* 0x0000000000027802 */ /* 0x000fe20000000f00 */
[----:B------:R-:W-:Y:S01]  /*75b0*/  ULDC.64 UR4, c[0x4][0x90] ;  /* 0x0100240000047ab9 */ /* 0x000fe20000000a00 */
[----:B------:R-:W-:Y:S01]  /*75c0*/  ULDC.64 UR6, c[0x4][0x98] ;  /* 0x0100260000067ab9 */ /* 0x000fe20000000a00 */
[----:B------:R-:W-:Y:S01]  /*75d0*/  IMAD.U32 R4, RZ, RZ, UR4 ;  /* 0x00000004ff047e24 */ /* 0x000fe2000f8e00ff */
[----:B------:R-:W-:Y:S01]  /*75e0*/  MOV R6, UR6 ;  /* 0x0000000600067c02 */ /* 0x000fe20008000f00 */
[----:B------:R-:W-:Y:S01]  /*75f0*/  IMAD.U32 R5, RZ, RZ, UR5 ;  /* 0x00000005ff057e24 */ /* 0x000fe2000f8e00ff */
[----:B------:R-:W0:Y:S01]  /*7600*/  LDC.64 R2, c[0x4][R2] ;  /* 0x0100000002027b82 */ /* 0x000e220000000a00 */
[----:B------:R-:W-:Y:S01]  /*7610*/  ULDC.64 UR4, c[0x4][0x8] ;  /* 0x0100020000047ab9 */ /* 0x000fe20000000a00 */
[----:B------:R-:W-:Y:S01]  /*7620*/  IMAD.U32 R7, RZ, RZ, UR7 ;  /* 0x00000007ff077e24 */ /* 0x000fe2000f8e00ff */
[----:B------:R-:W-:Y:S01]  /*7630*/  MOV R8, 0x70 ;  /* 0x0000007000087802 */ /* 0x000fe20000000f00 */
[----:B------:R-:W-:-:S02]  /*7640*/  IMAD.U32 R10, RZ, RZ, UR4 ;  /* 0x00000004ff0a7e24 */ /* 0x000fc4000f8e00ff */
[----:B------:R-:W-:Y:S02]  /*7650*/  IMAD.U32 R11, RZ, RZ, UR5 ;  /* 0x00000005ff0b7e24 */ /* 0x000fe4000f8e00ff */
[----:B------:R-:W-:Y:S02]  /*7660*/  IMAD.MOV.U32 R12, RZ, RZ, 0x1 ;  /* 0x00000001ff0c7424 */ /* 0x000fe400078e00ff */
[----:B------:R-:W-:-:S07]  /*7670*/  IMAD.MOV.U32 R13, RZ, RZ, RZ ;  /* 0x000000ffff0d7224 */ /* 0x000fce00078e00ff */
[----:B------:R-:W-:-:S07]  /*7680*/  LEPC R20, `(.L_x_41) ;  /* 0x000000001014794e */ /* 0x000fce0000000000 */
[----:B0----5:R-:W-:Y:S05]  /*7690*/  CALL.ABS.NOINC R2 ;  /* 0x0000000002007343 */ /* 0x021fea0003c00000 */
.L_x_41:
[----:B------:R-:W-:-:S04]  /*76a0*/  UIADD3 UR4, UR39, 0x400, URZ ;  /* 0x0000040027047890 */ /* 0x000fc8000fffe03f */
[----:B------:R-:W-:-:S06]  /*76b0*/  ULOP3.LUT UP0, URZ, UR4, 0x3ff, URZ, 0xc0, !UPT ;  /* 0x000003ff043f7892 */ /* 0x000fcc000f80c03f */
[----:B------:R-:W-:-:S13]  /*76c0*/  PLOP3.LUT P0, PT, PT, PT, UP0, 0x80, 0x0 ;  /* 0x000000000000781c */ /* 0x000fda0003f0f008 */
[----:B------:R-:W-:Y:S05]  /*76d0*/  @!P0 BRA `(.L_x_42) ;  /* 0x00000000007c8947 */ /* 0x000fea0003800000 */
[----:B------:R-:W-:Y:S01]  /*76e0*/  MOV R17, 0x0 ;  /* 0x0000000000117802 */ /* 0x000fe20000000f00 */
[----:B------:R-:W-:Y:S01]  /*76f0*/  ULDC.64 UR6, c[0x4][0x90] ;  /* 0x0100240000067ab9 */ /* 0x000fe20000000a00 */
[----:B------:R-:W-:Y:S01]  /*7700*/  ULDC.64 UR8, c[0x4][0x98] ;  /* 0x0100260000087ab9 */ /* 0x000fe20000000a00 */
[----:B------:R-:W-:Y:S01]  /*7710*/  ULDC.64 UR4, c[0x4][0x10] ;  /* 0x0100040000047ab9 */ /* 0x000fe20000000a00 */
[----:B------:R0:W1:Y:S01]  /*7720*/  LDC.64 R2, c[0x4][R17] ;  /* 0x0100000011027b82 */ /* 0x0000620000000a00 */
[----:B------:R-:W-:Y:S01]  /*7730*/  IMAD.U32 R4, RZ, RZ, UR6 ;  /* 0x00000006ff047e24 */ /* 0x000fe2000f8e00ff */
[----:B------:R-:W-:Y:S01]  /*7740*/  MOV R5, UR7 ;  /* 0x0000000700057c02 */ /* 0x000fe20008000f00 */
[----:B------:R-:W-:Y:S01]  /*7750*/  IMAD.U32 R6, RZ, RZ, UR8 ;  /* 0x00000008ff067e24 */ /* 0x000fe2000f8e00ff */
[----:B------:R-:W-:Y:S01]  /*7760*/  MOV R11, UR5 ;  /* 0x00000005000b7c02 */ /* 0x000fe20008000f00 */
[----:B------:R-:W-:Y:S02]  /*7770*/  IMAD.U32 R7, RZ, RZ, UR9 ;  /* 0x00000009ff077e24 */ /* 0x000fe4000f8e00ff */
[----:B------:R-:W-:-:S02]  /*7780*/  IMAD.U32 R10, RZ, RZ, UR4 ;  /* 0x00000004ff0a7e24 */ /* 0x000fc4000f8e00ff */
[----:B------:R-:W-:Y:S02]  /*7790*/  IMAD.MOV.U32 R8, RZ, RZ, 0x70 ;  /* 0x00000070ff087424 */ /* 0x000fe400078e00ff */
[----:B------:R-:W-:Y:S02]  /*77a0*/  IMAD.MOV.U32 R12, RZ, RZ, 0x1 ;  /* 0x00000001ff0c7424 */ /* 0x000fe400078e00ff */
[----:B0-----:R-:W-:-:S07]  /*77b0*/  IMAD.MOV.U32 R13, RZ, RZ, RZ ;  /* 0x000000ffff0d7224 */ /* 0x001fce00078e00ff */
[----:B------:R-:W-:-:S07]  /*77c0*/  LEPC R20, `(.L_x_43) ;  /* 0x000000001014794e */ /* 0x000fce0000000000 */
[----:B-1---5:R-:W-:Y:S05]  /*77d0*/  CALL.ABS.NOINC R2 ;  /* 0x0000000002007343 */ /* 0x022fea0003c00000 */
.L_x_43:
[----:B------:R0:W1:Y:S01]  /*77e0*/  LDC.64 R2, c[0x4][R17] ;  /* 0x0100000011027b82 */ /* 0x0000620000000a00 */
[----:B------:R-:W-:Y:S01]  /*77f0*/  ULDC.64 UR4, c[0x4][0x90] ;  /* 0x0100240000047ab9 */ /* 0x000fe20000000a00 */
[----:B------:R-:W-:Y:S01]  /*7800*/  ULDC.64 UR6, c[0x4][0x98] ;  /* 0x0100260000067ab9 */ /* 0x000fe20000000a00 */
[----:B------:R-:W-:Y:S01]  /*7810*/  MOV R4, UR4 ;  /* 0x0000000400047c02 */ /* 0x000fe20008000f00 */
[----:B------:R-:W-:Y:S01]  /*7820*/  IMAD.U32 R5, RZ, RZ, UR5 ;  /* 0x00000005ff057e24 */ /* 0x000fe2000f8e00ff */
[----:B------:R-:W-:Y:S01]  /*7830*/  ULDC.64 UR4, c[0x4][0x18] ;  /* 0x0100060000047ab9 */ /* 0x000fe20000000a00 */
[----:B------:R-:W-:Y:S01]  /*7840*/  IMAD.U32 R6, RZ, RZ, UR6 ;  /* 0x00000006ff067e24 */ /* 0x000fe2000f8e00ff */
[----:B------:R-:W-:Y:S01]  /*7850*/  MOV R10, UR4 ;  /* 0x00000004000a7c02 */ /* 0x000fe20008000f00 */
[----:B------:R-:W-:Y:S01]  /*7860*/  IMAD.U32 R7, RZ, RZ, UR7 ;  /* 0x00000007ff077e24 */ /* 0x000fe2000f8e00ff */
[----:B------:R-:W-:Y:S01]  /*7870*/  MOV R13, RZ ;  /* 0x000000ff000d7202 */ /* 0x000fe20000000f00 */
[----:B------:R-:W-:-:S02]  /*7880*/  IMAD.U32 R11, RZ, RZ, UR5 ;  /* 0x00000005ff0b7e24 */ /* 0x000fc4000f8e00ff */
[----:B------:R-:W-:Y:S02]  /*7890*/  IMAD.MOV.U32 R8, RZ, RZ, 0x70 ;  /* 0x00000070ff087424 */ /* 0x000fe400078e00ff */
[----:B0-----:R-:W-:-:S07]  /*78a0*/  IMAD.MOV.U32 R12, RZ, RZ, 0x1 ;  /* 0x00000001ff0c7424 */ /* 0x001fce00078e00ff */
[----:B------:R-:W-:-:S07]  /*78b0*/  LEPC R20, `(.L_x_42) ;  /* 0x000000001014794e */ /* 0x000fce0000000000 */
[----:B-1----:R-:W-:Y:S05]  /*78c0*/  CALL.ABS.NOINC R2 ;  /* 0x0000000002007343 */ /* 0x002fea0003c00000 */
.L_x_42:
[----:B------:R-:W-:Y:S01]  /*78d0*/  ULDC.64 UR4, c[0x0][0x9f8] ;  /* 0x00027e0000047ab9 */ /* 0x000fe20000000a00 */
[--C-:B------:R-:W-:Y:S01]  /*78e0*/  IMAD.MOV.U32 R30, RZ, RZ, R23.reuse ;  /* 0x000000ffff1e7224 */ /* 0x100fe200078e0017 */
[----:B------:R-:W-:Y:S01]  /*78f0*/  ISETP.NE.U32.AND P0, PT, RZ, UR4, PT ;  /* 0x00000004ff007c0c */ /* 0x000fe2000bf05070 */
[----:B------:R-:W0:Y:S01]  /*7900*/  LDC R8, c[0x0][0x430] ;  /* 0x00010c00ff087b82 */ /* 0x000e220000000800 */
[----:B------:R-:W-:Y:S01]  /*7910*/  IMAD.MOV R19, RZ, RZ, -R23 ;  /* 0x000000ffff137224 */ /* 0x000fe200078e0a17 */
[----:B------:R-:W-:Y:S01]  /*7920*/  ULDC UR4, c[0x0][0xc44] ;  /* 0x0003110000047ab9 */ /* 0x000fe20000000800 */
[----:B------:R-:W-:-:S13]  /*7930*/  ISETP.NE.AND.EX P0, PT, RZ, UR5, PT, P0 ;  /* 0x00000005ff007c0c */ /* 0x000fda000bf05300 */
[----:B------:R-:W1:Y:S02]  /*7940*/  @P0 LDC.64 R2, c[0x0][0x9f8] ;  /* 0x00027e00ff020b82 */ /* 0x000e640000000a00 */
[----:B-1----:R-:W-:-:S05]  /*7950*/  @P0 IMAD.WIDE R2, R23, 0x4, R2 ;  /* 0x0000000417020825 */ /* 0x002fca00078e0202 */
[----:B------:R1:W5:Y:S01]  /*7960*/  @P0 LDG.E R30, desc[UR36][R2.64] ;  /* 0x00000024021e0981 */ /* 0x000362000c1e1900 */
[----:B------:R-:W-:Y:S01]  /*7970*/  UMOV UR5, 0xffffffff ;  /* 0xffffffff00057882 */ /* 0x000fe20000000000 */
[----:B------:R-:W-:Y:S02]  /*7980*/  IMAD R19, R19, UR4, R24 ;  /* 0x0000000413137c24 */ /* 0x000fe4000f8e0218 */
[----:B0-----:R-:W-:Y:S05]  /*7990*/  BRA.DIV UR5, `(.L_x_44) ;  /* 0x0000002e05c47947 */ /* 0x001fea000b800000 */
.L_x_92:
[----:B------:R-:W-:Y:S01]  /*79a0*/  ISETP.NE.AND P0, PT, R8, 0x1, PT ;  /* 0x000000010800780c */ /* 0x000fe20003f05270 */
[----:B------:R-:W-:Y:S01]  /*79b0*/  IMAD.U32 R0, RZ, RZ, UR43 ;  /* 0x0000002bff007e24 */ /* 0x000fe2000f8e00ff */
[----:B------:R-:W-:Y:S02]  /*79c0*/  LOP3.LUT P1, RZ, R16, 0x80, RZ, 0xc0, !PT ;  /* 0x0000008010ff7812 */ /* 0x000fe4000782c0ff */
[----:B-----5:R-:W-:Y:S01]  /*79d0*/  SHF.R.S32.HI R32, RZ, 0x1f, R30 ;  /* 0x0000001fff207819 */ /* 0x020fe2000001141e */
[----:B------:R-:W-:Y:S01]  /*79e0*/  IMAD R0, R0, 0x60, R26 ;  /* 0x0000006000007824 */ /* 0x000fe200078e021a */
[----:B------:R-:W-:-:S04]  /*79f0*/  LOP3.LUT R16, R16, 0xffffffbf, RZ, 0xc0, !PT ;  /* 0xffffffbf10107812 */ /* 0x000fc800078ec0ff */
[----:B------:R-:W-:-:S03]  /*7a00*/  IADD3 R0, R0, R31, RZ ;  /* 0x0000001f00007210 */ /* 0x000fc60007ffe0ff */
[----:B-1----:R-:W0:Y:S01]  /*7a10*/  @P0 LDC R3, c[0x0][0x434] ;  /* 0x00010d00ff030b82 */ /* 0x002e220000000800 */
[----:B------:R-:W-:Y:S01]  /*7a20*/  @P0 LOP3.LUT R16, R16, 0x40, RZ, 0xfc, !PT ;  /* 0x0000004010100812 */ /* 0x000fe200078efcff */
[----:B------:R-:W-:-:S06]  /*7a30*/  IMAD.MOV.U32 R9, RZ, RZ, R0 ;  /* 0x000000ffff097224 */ /* 0x000fcc00078e0000 */
[----:B------:R-:W1:Y:S08]  /*7a40*/  @P0 LDC R5, c[0x0][0x438] ;  /* 0x00010e00ff050b82 */ /* 0x000e700000000800 */
[----:B------:R-:W2:Y:S01]  /*7a50*/  @P1 LDC.64 R6, c[0x0][0x428] ;  /* 0x00010a00ff061b82 */ /* 0x000ea20000000a00 */
[----:B0-----:R-:W-:-:S05]  /*7a60*/  @P0 IMAD.HI.U32 R2, R0, R3, RZ ;  /* 0x0000000300020227 */ /* 0x001fca00078e00ff */
[----:B-1----:R-:W-:Y:S02]  /*7a70*/  @P0 SHF.R.U32.HI R9, RZ, R5, R2 ;  /* 0x00000005ff090219 */ /* 0x002fe40000011602 */
[----:B------:R-:W0:Y:S02]  /*7a80*/  @P1 LDC.64 R4, c[0x0][0x418] ;  /* 0x00010600ff041b82 */ /* 0x000e240000000a00 */
[----:B------:R-:W-:Y:S01]  /*7a90*/  @P1 SHF.R.S32.HI R3, RZ, 0x1f, R9 ;  /* 0x0000001fff031819 */ /* 0x000fe20000011409 */
[----:B--2---:R-:W-:-:S04]  /*7aa0*/  @P1 IMAD R2, R32, R6, RZ ;  /* 0x0000000620021224 */ /* 0x004fc800078e02ff */
[----:B------:R-:W-:Y:S02]  /*7ab0*/  @P1 IMAD R7, R30, R7, R2 ;  /* 0x000000071e071224 */ /* 0x000fe400078e0202 */
[----:B------:R-:W-:-:S04]  /*7ac0*/  @P1 IMAD.MOV.U32 R2, RZ, RZ, R9 ;  /* 0x000000ffff021224 */ /* 0x000fc800078e0009 */
[----:B------:R-:W-:Y:S01]  /*7ad0*/  @P1 IMAD.WIDE.U32 R2, R30, R6, R2 ;  /* 0x000000061e021225 */ /* 0x000fe200078e0002 */
[----:B------:R-:W-:-:S03]  /*7ae0*/  MOV R6, RZ ;  /* 0x000000ff00067202 */ /* 0x000fc60000000f00 */
[----:B------:R-:W-:Y:S01]  /*7af0*/  @P1 IMAD.IADD R3, R3, 0x1, R7 ;  /* 0x0000000103031824 */ /* 0x000fe200078e0207 */
[----:B0-----:R-:W-:-:S04]  /*7b00*/  @P1 LEA R4, P0, R2, R4, 0x2 ;  /* 0x0000000402041211 */ /* 0x001fc800078010ff */
[----:B------:R-:W-:Y:S01]  /*7b10*/  @P1 LEA.HI.X R5, R2, R5, R3, 0x2, P0 ;  /* 0x0000000502051211 */ /* 0x000fe200000f1403 */
[----:B------:R-:W-:-:S04]  /*7b20*/  IMAD.MOV R3, RZ, RZ, -R9 ;  /* 0x000000ffff037224 */ /* 0x000fc800078e0a09 */
[----:B------:R0:W5:Y:S01]  /*7b30*/  @P1 LDG.E R6, desc[UR36][R4.64] ;  /* 0x0000002404061981 */ /* 0x000162000c1e1900 */
[----:B------:R-:W-:Y:S02]  /*7b40*/  LOP3.LUT R16, R16, 0xffffffdf, RZ, 0xc0, !PT ;  /* 0xffffffdf10107812 */ /* 0x000fe400078ec0ff */
[----:B------:R-:W-:Y:S01]  /*7b50*/  SHF.R.S32.HI R29, RZ, 0x1f, R19 ;  /* 0x0000001fff1d7819 */ /* 0x000fe20000011413 */
[----:B0-----:R-:W-:Y:S02]  /*7b60*/  IMAD R5, R8, R3, R0 ;  /* 0x0000000308057224 */ /* 0x001fe400078e0200 */
[----:B------:R-:W-:-:S05]  /*7b70*/  IMAD.U32 R0, RZ, RZ, UR42 ;  /* 0x0000002aff007e24 */ /* 0x000fca000f8e00ff */
[----:B------:R-:W-:-:S13]  /*7b80*/  ISETP.NE.AND P0, PT, R0, 0x3, PT ;  /* 0x000000030000780c */ /* 0x000fda0003f05270 */
[----:B------:R-:W-:Y:S01]  /*7b90*/  @P0 LOP3.LUT R16, R16, 0x20, RZ, 0xfc, !PT ;  /* 0x0000002010100812 */ /* 0x000fe200078efcff */
[----:B------:R-:W-:Y:S06]  /*7ba0*/  @!P0 BRA `(.L_x_45) ;  /* 0x0000000000048947 */ /* 0x000fec0003800000 */
[----:B------:R-:W-:Y:S01]  /*7bb0*/  BPT.TRAP 0x1 ;  /* 0x000000040000795c */ /* 0x000fe20000300000 */
.L_x_45:
[----:B------:R-:W-:Y:S01]  /*7bc0*/  SHF.R.S32.HI R7, RZ, 0x1f, R5 ;  /* 0x0000001fff077819 */ /* 0x000fe20000011405 */
[----:B------:R-:W-:Y:S01]  /*7bd0*/  ULDC.64 UR4, c[0x0][0x328] ;  /* 0x0000ca0000047ab9 */ /* 0x000fe20000000a00 */
[----:B-----5:R-:W-:Y:S01]  /*7be0*/  SHF.R.S32.HI R4, RZ, 0x1f, R6 ;  /* 0x0000001fff047819 */ /* 0x020fe20000011406 */
[----:B------:R-:W-:Y:S01]  /*7bf0*/  IMAD.WIDE.U32 R2, R5, UR4, RZ ;  /* 0x0000000405027c25 */ /* 0x000fe2000f8e00ff */
[----:B------:R-:W-:Y:S03]  /*7c00*/  BSSY B0, `(.L_x_46) ;  /* 0x0000015000007945 */ /* 0x000fe60003800000 */
[----:B------:R-:W-:-:S04]  /*7c10*/  IMAD R0, R7, UR4, RZ ;  /* 0x0000000407007c24 */ /* 0x000fc8000f8e02ff */
[----:B------:R-:W-:Y:S01]  /*7c20*/  IMAD R9, R5, UR5, R0 ;  /* 0x0000000505097c24 */ /* 0x000fe2000f8e0200 */
[----:B------:R-:W-:-:S03]  /*7c30*/  ULDC.64 UR4, c[0x0][0x338] ;  /* 0x0000ce0000047ab9 */ /* 0x000fc60000000a00 */
[----:B------:R-:W-:Y:S02]  /*7c40*/  IMAD.IADD R3, R3, 0x1, R9 ;  /* 0x0000000103037824 */ /* 0x000fe400078e0209 */
[----:B------:R-:W-:Y:S02]  /*7c50*/  IMAD R9, R4, UR4, RZ ;  /* 0x0000000404097c24 */ /* 0x000fe4000f8e02ff */
[----:B------:R-:W-:-:S04]  /*7c60*/  IMAD.WIDE.U32 R2, R6, UR4, R2 ;  /* 0x0000000406027c25 */ /* 0x000fc8000f8e0002 */
[----:B------:R-:W-:Y:S01]  /*7c70*/  IMAD R9, R6, UR5, R9 ;  /* 0x0000000506097c24 */ /* 0x000fe2000f8e0209 */
[----:B------:R-:W-:Y:S02]  /*7c80*/  ULDC.64 UR4, c[0x0][0x330] ;  /* 0x0000cc0000047ab9 */ /* 0x000fe40000000a00 */
[----:B------:R-:W-:Y:S02]  /*7c90*/  IMAD R0, R29, UR4, RZ ;  /* 0x000000041d007c24 */ /* 0x000fe4000f8e02ff */
[----:B------:R-:W-:Y:S02]  /*7ca0*/  IADD3 R3, R3, R9, RZ ;  /* 0x0000000903037210 */ /* 0x000fe40007ffe0ff */
[C---:B------:R-:W-:Y:S01]  /*7cb0*/  IMAD R9, R19.reuse, UR5, R0 ;  /* 0x0000000513097c24 */ /* 0x040fe2000f8e0200 */
[----:B------:R-:W-:Y:S01]  /*7cc0*/  LEA R0, R22, UR39, 0x3 ;  /* 0x0000002716007c11 */ /* 0x000fe2000f8e18ff */
[----:B------:R-:W-:Y:S01]  /*7cd0*/  IMAD.WIDE.U32 R2, R19, UR4, R2 ;  /* 0x0000000413027c25 */ /* 0x000fe2000f8e0002 */
[----:B------:R-:W-:-:S03]  /*7ce0*/  ULDC.64 UR4, c[0x0][0x318] ;  /* 0x0000c60000047ab9 */ /* 0x000fc60000000a00 */
[----:B------:R-:W-:Y:S01]  /*7cf0*/  IMAD.IADD R3, R3, 0x1, R9 ;  /* 0x0000000103037824 */ /* 0x000fe200078e0209 */
[----:B------:R-:W-:-:S04]  /*7d00*/  LEA R17, P0, R2, UR4, 0x1 ;  /* 0x0000000402117c11 */ /* 0x000fc8000f8008ff */
[----:B------:R-:W-:Y:S02]  /*7d10*/  LEA.HI.X R18, R2, UR5, R3, 0x1, P0 ;  /* 0x0000000502127c11 */ /* 0x000fe400080f0c03 */
[----:B------:R-:W-:-:S06]  /*7d20*/  SHF.L.U32 R3, R25, 0x1f, RZ ;  /* 0x0000001f19037819 */ /* 0x000fcc00000006ff */
[----:B------:R-:W0:Y:S02]  /*7d30*/  SYNCS.PHASECHK.TRANS64.TRYWAIT P0, [R0+URZ+0x2a840], R3 ;  /* 0x02a84003000075a7 */ /* 0x000e24000800017f */
[----:B0-----:R-:W-:Y:S05]  /*7d40*/  @!P0 BRA `(.L_x_47) ;  /* 0x0000002c000c8947 */ /* 0x001fea0003800000 */
.L_x_93:
[----:B------:R-:W-:Y:S05]  /*7d50*/  BSYNC B0 ;  /* 0x0000000000007941 */ /* 0x000fea0003800000 */
.L_x_46:
[----:B------:R-:W-:Y:S01]  /*7d60*/  ULDC.64 UR4, c[0x0][0x300] ;  /* 0x0000c00000047ab9 */ /* 0x000fe20000000a00 */
[C---:B------:R-:W-:Y:S01]  /*7d70*/  LOP3.LUT P4, RZ, R16.reuse, 0x10, RZ, 0xc0, !PT ;  /* 0x0000001010ff7812 */ /* 0x040fe2000788c0ff */
[----:B------:R-:W-:Y:S01]  /*7d80*/  IMAD R2, R7, UR4, RZ ;  /* 0x0000000407027c24 */ /* 0x000fe2000f8e02ff */
[C---:B------:R-:W-:Y:S02]  /*7d90*/  LOP3.LUT P3, RZ, R16.reuse, 0x8, RZ, 0xc0, !PT ;  /* 0x0000000810ff7812 */ /* 0x040fe4000786c0ff */
[----:B------:R-:W-:Y:S01]  /*7da0*/  LOP3.LUT P2, RZ, R16, 0x4, RZ, 0xc0, !PT ;  /* 0x0000000410ff7812 */ /* 0x000fe2000784c0ff */
[C---:B------:R-:W-:Y:S02]  /*7db0*/  IMAD R7, R5.reuse, UR5, R2 ;  /* 0x0000000505077c24 */ /* 0x040fe4000f8e0202 */
[----:B0-----:R-:W-:Y:S01]  /*7dc0*/  IMAD.WIDE.U32 R2, R5, UR4, RZ ;  /* 0x0000000405027c25 */ /* 0x001fe2000f8e00ff */
[----:B------:R-:W-:-:S03]  /*7dd0*/  ULDC.64 UR4, c[0x0][0x310] ;  /* 0x0000c40000047ab9 */ /* 0x000fc60000000a00 */
[----:B------:R-:W-:Y:S02]  /*7de0*/  IMAD.IADD R3, R3, 0x1, R7 ;  /* 0x0000000103037824 */ /* 0x000fe400078e0207 */
[----:B------:R-:W-:Y:S02]  /*7df0*/  IMAD R5, R4, UR4, RZ ;  /* 0x0000000404057c24 */ /* 0x000fe4000f8e02ff */
[----:B------:R-:W-:-:S04]  /*7e00*/  IMAD.WIDE.U32 R2, R6, UR4, R2 ;  /* 0x0000000406027c25 */ /* 0x000fc8000f8e0002 */
[----:B------:R-:W-:Y:S01]  /*7e10*/  IMAD R5, R6, UR5, R5 ;  /* 0x0000000506057c24 */ /* 0x000fe2000f8e0205 */
[----:B------:R-:W-:Y:S02]  /*7e20*/  ULDC.64 UR4, c[0x0][0x308] ;  /* 0x0000c20000047ab9 */ /* 0x000fe40000000a00 */
[----:B------:R-:W-:Y:S02]  /*7e30*/  IMAD R4, R29, UR4, RZ ;  /* 0x000000041d047c24 */ /* 0x000fe4000f8e02ff */
[----:B------:R-:W-:Y:S02]  /*7e40*/  IMAD.IADD R3, R3, 0x1, R5 ;  /* 0x0000000103037824 */ /* 0x000fe400078e0205 */
[C---:B------:R-:W-:Y:S02]  /*7e50*/  IMAD R5, R19.reuse, UR5, R4 ;  /* 0x0000000513057c24 */ /* 0x040fe4000f8e0204 */
[----:B------:R-:W-:Y:S01]  /*7e60*/  IMAD.WIDE.U32 R2, R19, UR4, R2 ;  /* 0x0000000413027c25 */ /* 0x000fe2000f8e0002 */
[----:B------:R-:W-:-:S04]  /*7e70*/  ULDC.64 UR4, c[0x0][0x2e8] ;  /* 0x0000ba0000047ab9 */ /* 0x000fc80000000a00 */
[----:B------:R-:W-:Y:S01]  /*7e80*/  IADD3 R3, R3, R5, RZ ;  /* 0x0000000503037210 */ /* 0x000fe20007ffe0ff */
[----:B------:R-:W-:Y:S01]  /*7e90*/  IMAD R5, R22, 0x4800, R27 ;  /* 0x0000480016057824 */ /* 0x000fe200078e021b */
[----:B------:R-:W-:Y:S01]  /*7ea0*/  LEA R4, P0, R2, UR4, 0x1 ;  /* 0x0000000402047c11 */ /* 0x000fe2000f8008ff */
[----:B------:R-:W-:-:S03]  /*7eb0*/  UMOV UR4, 0xffffffff ;  /* 0xffffffff00047882 */ /* 0x000fc60000000000 */
[----:B------:R-:W-:Y:S01]  /*7ec0*/  LEA.HI.X R6, R2, UR5, R3, 0x1, P0 ;  /* 0x0000000502067c11 */ /* 0x000fe200080f0c03 */
[----:B------:R-:W-:Y:S08]  /*7ed0*/  BRA.DIV UR4, `(.L_x_48) ;  /* 0x0000002a04bc7947 */ /* 0x000ff0000b800000 */
[----:B------:R-:W0:Y:S01]  /*7ee0*/  SHFL.IDX PT, R14, R4, RZ, 0x181f ;  /* 0x00181fff040e7589 */ /* 0x000e2200000e0000 */
[----:B------:R-:W-:-:S03]  /*7ef0*/  ISETP.GE.AND P0, PT, R33, 0x1, PT ;  /* 0x000000012100780c */ /* 0x000fc60003f06270 */
[----:B------:R-:W1:Y:S04]  /*7f00*/  SHFL.IDX PT, R2, R6, RZ, 0x181f ;  /* 0x00181fff06027589 */ /* 0x000e6800000e0000 */
[----:B------:R-:W-:Y:S06]  /*7f10*/  SHFL.IDX PT, R8, R6, 0x1, 0x181f ;  /* 0x00381f0006087f89 */ /* 0x000fec00000e0000 */
[----:B------:R-:W-:-:S02]  /*7f20*/  @P0 LEA R7, R5, UR39, 0x1 ;  /* 0x0000002705070c11 */ /* 0x000fc4000f8e08ff */
[----:B0-----:R-:W-:-:S05]  /*7f30*/  @P0 LEA R14, P1, R37, R14, 0x1 ;  /* 0x0000000e250e0211 */ /* 0x001fca00078208ff */
[----:B-1----:R-:W-:Y:S02]  /*7f40*/  @P0 IMAD.X R3, RZ, RZ, R2, P1 ;  /* 0x000000ffff030224 */ /* 0x002fe400008e0602 */
[----:B------:R-:W-:Y:S02]  /*7f50*/  @P0 IMAD.MOV.U32 R2, RZ, RZ, R14 ;  /* 0x000000ffff020224 */ /* 0x000fe400078e000e */
[----:B------:R-:W0:Y:S04]  /*7f60*/  SHFL.IDX PT, R14, R4, 0x1, 0x181f ;  /* 0x00381f00040e7f89 */ /* 0x000e2800000e0000 */
[----:B------:R-:W-:Y:S04]  /*7f70*/  @P0 LDGSTS.E.BYPASS.LTC128B.128 [R7+0x18400], desc[UR36][R2.64], !P4 ;  /* 0x1840000002070fae */ /* 0x000fe8000e101d64 */
[----:B------:R-:W-:Y:S04]  /*7f80*/  @P0 LDGSTS.E.BYPASS.LTC128B.128 [R7+0x1b400], desc[UR36][R2.64+0x80], !P3 ;  /* 0x1b40008002070fae */ /* 0x000fe8000d901d64 */
[----:B------:R1:W-:Y:S01]  /*7f90*/  @P0 LDGSTS.E.BYPASS.LTC128B.128 [R7+0x1e400], desc[UR36][R2.64+0x100], !P2 ;  /* 0x1e40010002070fae */ /* 0x0003e2000d101d64 */
[----:B------:R-:W-:-:S03]  /*7fa0*/  ISETP.GE.AND P0, PT, R33, 0x11, PT ;  /* 0x000000112100780c */ /* 0x000fc60003f06270 */
[----:B-1----:R-:W-:Y:S10]  /*7fb0*/  SHFL.IDX PT, R7, R6, 0x2, 0x181f ;  /* 0x00581f0006077f89 */ /* 0x002ff400000e0000 */
[----:B0-----:R-:W-:-:S02]  /*7fc0*/  @P0 LEA R14, P1, R37, R14, 0x1 ;  /* 0x0000000e250e0211 */ /* 0x001fc400078208ff */
[----:B------:R-:W-:Y:S02]  /*7fd0*/  @P0 LEA R21, R5, UR39, 0x1 ;  /* 0x0000002705150c11 */ /* 0x000fe4000f8e08ff */
[----:B------:R-:W-:Y:S01]  /*7fe0*/  @P0 MOV R2, R14 ;  /* 0x0000000e00020202 */ /* 0x000fe20000000f00 */
[----:B------:R-:W-:Y:S01]  /*7ff0*/  @P0 IMAD.X R9, RZ, RZ, R8, P1 ;  /* 0x000000ffff090224 */ /* 0x000fe200008e0608 */
[----:B------:R-:W0:Y:S03]  /*8000*/  SHFL.IDX PT, R14, R4, 0x2, 0x181f ;  /* 0x00581f00040e7f89 */ /* 0x000e2600000e0000 */
[----:B------:R-:W-:-:S05]  /*8010*/  @P0 IMAD.MOV.U32 R3, RZ, RZ, R9 ;  /* 0x000000ffff030224 */ /* 0x000fca00078e0009 */
[----:B------:R-:W-:Y:S04]  /*8020*/  @P0 LDGSTS.E.BYPASS.LTC128B.128 [R21+0x18c00], desc[UR36][R2.64], !P4 ;  /* 0x18c0000002150fae */ /* 0x000fe8000e101d64 */
[----:B------:R-:W-:Y:S04]  /*8030*/  @P0 LDGSTS.E.BYPASS.LTC128B.128 [R21+0x1bc00], desc[UR36][R2.64+0x80], !P3 ;  /* 0x1bc0008002150fae */ /* 0x000fe8000d901d64 */
[----:B------:R1:W-:Y:S01]  /*8040*/  @P0 LDGSTS.E.BYPASS.LTC128B.128 [R21+0x1ec00], desc[UR36][R2.64+0x100], !P2 ;  /* 0x1ec0010002150fae */ /* 0x0003e2000d101d64 */
[----:B------:R-:W-:-:S13]  /*8050*/  ISETP.GE.AND P0, PT, R33, 0x21, PT ;  /* 0x000000212100780c */ /* 0x000fda0003f06270 */
[----:B0-----:R-:W-:Y:S02]  /*8060*/  @P0 LEA R14, P1, R37, R14, 0x1 ;  /* 0x0000000e250e0211 */ /* 0x001fe400078208ff */
[----:B------:R-:W-:-:S03]  /*8070*/  @P0 LEA R9, R5, UR39, 0x1 ;  /* 0x0000002705090c11 */ /* 0x000fc6000f8e08ff */
[----:B------:R-:W-:Y:S02]  /*8080*/  @P0 IMAD.X R7, RZ, RZ, R7, P1 ;  /* 0x000000ffff070224 */ /* 0x000fe400008e0607 */
[----:B-1----:R-:W-:Y:S02]  /*8090*/  @P0 IMAD.MOV.U32 R2, RZ, RZ, R14 ;  /* 0x000000ffff020224 */ /* 0x002fe400078e000e */
[----:B------:R-:W0:Y:S01]  /*80a0*/  SHFL.IDX PT, R14, R4, 0x3, 0x181f ;  /* 0x00781f00040e7f89 */ /* 0x000e2200000e0000 */
[----:B------:R-:W-:-:S03]  /*80b0*/  @P0 MOV R3, R7 ;  /* 0x0000000700030202 */ /* 0x000fc60000000f00 */
[----:B------:R-:W1:Y:S04]  /*80c0*/  SHFL.IDX PT, R7, R6, 0x3, 0x181f ;  /* 0x00781f0006077f89 */ /* 0x000e6800000e0000 */
[----:B------:R-:W-:Y:S04]  /*80d0*/  @P0 LDGSTS.E.BYPASS.LTC128B.128 [R9+0x19400], desc[UR36][R2.64], !P4 ;  /* 0x1940000002090fae */ /* 0x000fe8000e101d64 */
[----:B------:R-:W-:Y:S04]  /*80e0*/  @P0 LDGSTS.E.BYPASS.LTC128B.128 [R9+0x1c400], desc[UR36][R2.64+0x80], !P3 ;  /* 0x1c40008002090fae */ /* 0x000fe8000d901d64 */
[----:B------:R2:W-:Y:S01]  /*80f0*/  @P0 LDGSTS.E.BYPASS.LTC128B.128 [R9+0x1f400], desc[UR36][R2.64+0x100], !P2 ;  /* 0x1f40010002090fae */ /* 0x0005e2000d101d64 */
[----:B------:R-:W-:-:S13]  /*8100*/  ISETP.GE.AND P0, PT, R33, 0x31, PT ;  /* 0x000000312100780c */ /* 0x000fda0003f06270 */
[----:B0-----:R-:W-:Y:S02]  /*8110*/  @P0 LEA R14, P1, R37, R14, 0x1 ;  /* 0x0000000e250e0211 */ /* 0x001fe400078208ff */
[----:B------:R-:W-:-:S03]  /*8120*/  @P0 LEA R21, R5, UR39, 0x1 ;  /* 0x0000002705150c11 */ /* 0x000fc6000f8e08ff */
[----:B-1----:R-:W-:Y:S02]  /*8130*/  @P0 IMAD.X R7, RZ, RZ, R7, P1 ;  /* 0x000000ffff070224 */ /* 0x002fe400008e0607 */
[----:B--2---:R-:W-:Y:S02]  /*8140*/  @P0 IMAD.MOV.U32 R2, RZ, RZ, R14 ;  /* 0x000000ffff020224 */ /* 0x004fe400078e000e */
[----:B------:R-:W0:Y:S01]  /*8150*/  SHFL.IDX PT, R14, R4, 0x4, 0x181f ;  /* 0x00981f00040e7f89 */ /* 0x000e2200000e0000 */
[----:B------:R-:W-:-:S03]  /*8160*/  @P0 IMAD.MOV.U32 R3, RZ, RZ, R7 ;  /* 0x000000ffff030224 */ /* 0x000fc600078e0007 */
[----:B------:R-:W1:Y:S04]  /*8170*/  SHFL.IDX PT, R7, R6, 0x4, 0x181f ;  /* 0x00981f0006077f89 */ /* 0x000e6800000e0000 */
[----:B------:R-:W-:Y:S04]  /*8180*/  @P0 LDGSTS.E.BYPASS.LTC128B.128 [R21+0x19c00], desc[UR36][R2.64], !P4 ;  /* 0x19c0000002150fae */ /* 0x000fe8000e101d64 */
[----:B------:R-:W-:Y:S04]  /*8190*/  @P0 LDGSTS.E.BYPASS.LTC128B.128 [R21+0x1cc00], desc[UR36][R2.64+0x80], !P3 ;  /* 0x1cc0008002150fae */ /* 0x000fe8000d901d64 */
[----:B------:R2:W-:Y:S01]  /*81a0*/  @P0 LDGSTS.E.BYPASS.LTC128B.128 [R21+0x1fc00], desc[UR36][R2.64+0x100], !P2 ;  /* 0x1fc0010002150fae */ /* 0x0005e2000d101d64 */
[----:B------:R-:W-:-:S13]  /*81b0*/  ISETP.GE.AND P0, PT, R33, 0x41, PT ;  /* 0x000000412100780c */ /* 0x000fda0003f06270 */
[----:B0-----:R-:W-:Y:S02]  /*81c0*/  @P0 LEA R14, P1, R37, R14, 0x1 ;  /* 0x0000000e250e0211 */ /* 0x001fe400078208ff */
[----:B------:R-:W-:Y:S02]  /*81d0*/  @P0 LEA R9, R5, UR39, 0x1 ;  /* 0x0000002705090c11 */ /* 0x000fe4000f8e08ff */
[----:B-1----:R-:W-:Y:S01]  /*81e0*/  @P0 IADD3.X R7, RZ, R7, RZ, P1, !PT ;  /* 0x00000007ff070210 */ /* 0x002fe20000ffe4ff */
[----:B--2---:R-:W-:Y:S02]  /*81f0*/  @P0 IMAD.MOV.U32 R2, RZ, RZ, R14 ;  /* 0x000000ffff020224 */ /* 0x004fe400078e000e */
[----:B------:R0:W1:Y:S02]  /*8200*/  SHFL.IDX PT, R14, R4, 0x5, 0x181f ;  /* 0x00b81f00040e7f89 */ /* 0x00006400000e0000 */
[----:B------:R-:W-:Y:S02]  /*8210*/  @P0 IMAD.MOV.U32 R3, RZ, RZ, R7 ;  /* 0x000000ffff030224 */ /* 0x000fe400078e0007 */
[----:B------:R0:W2:Y:S04]  /*8220*/  SHFL.IDX PT, R7, R6, 0x5, 0x181f ;  /* 0x00b81f0006077f89 */ /* 0x0000a800000e0000 */
[----:B------:R0:W-:Y:S04]  /*8230*/  @P0 LDGSTS.E.BYPASS.LTC128B.128 [R9+0x1a400], desc[UR36][R2.64], !P4 ;  /* 0x1a40000002090fae */ /* 0x0001e8000e101d64 */
[----:B------:R0:W-:Y:S04]  /*8240*/  @P0 LDGSTS.E.BYPASS.LTC128B.128 [R9+0x1d400], desc[UR36][R2.64+0x80], !P3 ;  /* 0x1d40008002090fae */ /* 0x0001e8000d901d64 */
[----:B------:R0:W-:Y:S02]  /*8250*/  @P0 LDGSTS.E.BYPASS.LTC128B.128 [R9+0x20400], desc[UR36][R2.64+0x100], !P2 ;  /* 0x2040010002090fae */ /* 0x0001e4000d101d64 */
.L_x_107:
[----:B------:R-:W-:-:S13]  /*8260*/  ISETP.GE.AND P0, PT, R33, 0x51, PT ;  /* 0x000000512100780c */ /* 0x000fda0003f06270 */
[----:B01----:R-:W-:Y:S02]  /*8270*/  @P0 LEA R2, P1, R37, R14, 0x1 ;  /* 0x0000000e25020211 */ /* 0x003fe400078208ff */
[----:B------:R-:W-:-:S03]  /*8280*/  @P0 LEA R5, R5, UR39, 0x1 ;  /* 0x0000002705050c11 */ /* 0x000fc6000f8e08ff */
[----:B--2---:R-:W-:-:S05]  /*8290*/  @P0 IMAD.X R3, RZ, RZ, R7, P1 ;  /* 0x000000ffff030224 */ /* 0x004fca00008e0607 */
[----:B------:R-:W-:Y:S01]  /*82a0*/  @!PT LDS RZ, [RZ] ;  /* 0x00000000fffff984 */ /* 0x000fe20000000800 */
[----:B------:R-:W-:Y:S01]  /*82b0*/  @!PT LDS RZ, [RZ] ;  /* 0x00000000fffff984 */ /* 0x000fe20000000800 */
[----:B------:R-:W-:Y:S01]  /*82c0*/  @!PT LDS RZ, [RZ] ;  /* 0x00000000fffff984 */ /* 0x000fe20000000800 */
[----:B------:R0:W-:Y:S04]  /*82d0*/  @P0 LDGSTS.E.BYPASS.LTC128B.128 [R5+0x1ac00], desc[UR36][R2.64], !P4 ;  /* 0x1ac0000002050fae */ /* 0x0001e8000e101d64 */
[----:B------:R0:W-:Y:S04]  /*82e0*/  @P0 LDGSTS.E.BYPASS.LTC128B.128 [R5+0x1dc00], desc[UR36][R2.64+0x80], !P3 ;  /* 0x1dc0008002050fae */ /* 0x0001e8000d901d64 */
[----:B------:R0:W-:Y:S01]  /*82f0*/  @P0 LDGSTS.E.BYPASS.LTC128B.128 [R5+0x20c00], desc[UR36][R2.64+0x100], !P2 ;  /* 0x20c0010002050fae */ /* 0x0001e2000d101d64 */
[----:B------:R-:W-:Y:S01]  /*8300*/  PLOP3.LUT P0, PT, PT, PT, PT, 0x80, 0x0 ;  /* 0x000000000000781c */ /* 0x000fe20003f0f070 */
[----:B------:R-:W-:-:S12]  /*8310*/  NOP ;  /* 0x0000000000007918 */ /* 0x000fd80000000000 */
.L_x_49:
[----:B------:R-:W-:Y:S02]  /*8320*/  PLOP3.LUT P1, PT, P1, P0, PT, 0xa2, 0x0 ;  /* 0x000000000000781c */ /* 0x000fe40000f21472 */
[----:B------:R-:W-:-:S08]  /*8330*/  @P0 R2UR P1, UR4, R0 ;  /* 0x00000000000402ca */ /* 0x000fd00000020000 */
[----:B------:R-:W-:-:S05]  /*8340*/  @P0 PLOP3.LUT P0, PT, P1, PT, PT, 0x80, 0x0 ;  /* 0x000000000000081c */ /* 0x000fca0000f0f070 */
[----:B------:R-:W-:Y:S01]  /*8350*/  @!P1 SYNCS.ARRIVE.TRANS64.RED.A0T1 RZ, [UR4+0x2a830], RZ ;  /* 0x02a830ffffff99a7 */ /* 0x000fe20008200404 */
[----:B------:R-:W-:Y:S07]  /*8360*/  @!P1 ARRIVES.LDGSTSBAR.64.TRANSCNT [UR4+0x2a830] ;  /* 0x02a83000ff0099b0 */ /* 0x000fee0008000a84 */
[----:B------:R-:W-:Y:S05]  /*8370*/  @P0 BRA.U.ANY `(.L_x_49) ;  /* 0xfffffffd00e80947 */ /* 0x000fea000393ffff */
[----:B------:R-:W-:Y:S01]  /*8380*/  NOP ;  /* 0x0000000000007918 */ /* 0x000fe20000000000 */
[----:B------:R-:W-:-:S13]  /*8390*/  LOP3.LUT P2, RZ, R16, 0x20, RZ, 0xc0, !PT ;  /* 0x0000002010ff7812 */ /* 0x000fda000784c0ff */
[----:B------:R-:W-:Y:S05]  /*83a0*/  @!P2 BRA `(.L_x_50) ;  /* 0x000000000004a947 */ /* 0x000fea0003800000 */
[----:B------:R-:W-:Y:S01]  /*83b0*/  BPT.TRAP 0x1 ;  /* 0x000000040000795c */ /* 0x000fe20000300000 */
.L_x_50:
[----:B------:R1:W-:Y:S02]  /*83c0*/  SYNCS.ARRIVE.TRANS64.A1T0 RZ, [R0+URZ+0x2a830], RZ ;  /* 0x02a830ff00ff79a7 */ /* 0x0003e4000810003f */
[----:B------:R-:W-:Y:S05]  /*83d0*/  WARPSYNC.ALL ;  /* 0x0000000000007948 */ /* 0x000fea0003800000 */
[----:B------:R-:W-:-:S04]  /*83e0*/  UIADD3 UR4, UR39, 0xc400, URZ ;  /* 0x0000c40027047890 */ /* 0x000fc8000fffe03f */
[----:B------:R-:W-:Y:S01]  /*83f0*/  ULOP3.LUT UP0, URZ, UR4, 0x3ff, URZ, 0xc0, !UPT ;  /* 0x000003ff043f7892 */ /* 0x000fe2000f80c03f */
[----:B------:R-:W-:Y:S05]  /*8400*/  BAR.SYNC.DEFER_BLOCKING 0x8, 0x180 ;  /* 0x0206000000007b1d */ /* 0x000fea0000010000 */
[----:B------:R-:W-:-:S13]  /*8410*/  PLOP3.LUT P0, PT, PT, PT, UP0, 0x80, 0x0 ;  /* 0x000000000000781c */ /* 0x000fda0003f0f008 */
[----:B------:R-:W-:Y:S05]  /*8420*/  @!P0 BRA `(.L_x_51) ;  /* 0x0000000000408947 */ /* 0x000fea0003800000 */
[----:B0-----:R-:W-:Y:S01]  /*8430*/  MOV R2, 0x0 ;  /* 0x0000000000027802 */ /* 0x001fe20000000f00 */
[----:B------:R-:W-:Y:S01]  /*8440*/  ULDC.64 UR6, c[0x4][0x90] ;  /* 0x0100240000067ab9 */ /* 0x000fe20000000a00 */
[----:B------:R-:W-:Y:S01]  /*8450*/  ULDC.64 UR8, c[0x4][0x98] ;  /* 0x0100260000087ab9 */ /* 0x000fe20000000a00 */
[----:B------:R-:W-:Y:S01]  /*8460*/  ULDC.64 UR4, c[0x4][0x20] ;  /* 0x0100080000047ab9 */ /* 0x000fe20000000a00 */
[----:B------:R-:W-:Y:S01]  /*8470*/  MOV R4, UR6 ;  /* 0x0000000600047c02 */ /* 0x000fe20008000f00 */
[----:B------:R-:W-:Y:S01]  /*8480*/  IMAD.U32 R5, RZ, RZ, UR7 ;  /* 0x00000007ff057e24 */ /* 0x000fe2000f8e00ff */
[----:B------:R-:W0:Y:S01]  /*8490*/  LDC.64 R2, c[0x4][R2] ;  /* 0x0100000002027b82 */ /* 0x000e220000000a00 */
[----:B------:R-:W-:Y:S01]  /*84a0*/  IMAD.U32 R6, RZ, RZ, UR8 ;  /* 0x00000008ff067e24 */ /* 0x000fe2000f8e00ff */
[----:B------:R-:W-:Y:S01]  /*84b0*/  MOV R10, UR4 ;  /* 0x00000004000a7c02 */ /* 0x000fe20008000f00 */
[----:B------:R-:W-:Y:S01]  /*84c0*/  IMAD.U32 R7, RZ, RZ, UR9 ;  /* 0x00000009ff077e24 */ /* 0x000fe2000f8e00ff */
[----:B------:R-:W-:Y:S01]  /*84d0*/  MOV R13, RZ ;  /* 0x000000ff000d7202 */ /* 0x000fe20000000f00 */
[----:B------:R-:W-:-:S02]  /*84e0*/  IMAD.U32 R11, RZ, RZ, UR5 ;  /* 0x00000005ff0b7e24 */ /* 0x000fc4000f8e00ff */
[----:B------:R-:W-:Y:S02]  /*84f0*/  IMAD.MOV.U32 R8, RZ, RZ, 0x70 ;  /* 0x00000070ff087424 */ /* 0x000fe400078e00ff */
[----:B------:R-:W-:-:S07]  /*8500*/  IMAD.MOV.U32 R12, RZ, RZ, 0x1 ;  /* 0x00000001ff0c7424 */ /* 0x000fce00078e00ff */
[----:B------:R-:W-:-:S07]  /*8510*/  LEPC R20, `(.L_x_51) ;  /* 0x000000001014794e */ /* 0x000fce0000000000 */
[----:B01----:R-:W-:Y:S05]  /*8520*/  CALL.ABS.NOINC R2 ;  /* 0x0000000002007343 */ /* 0x003fea0003c00000 */
.L_x_51:
[----:B-1----:R-:W1:Y:S01]  /*8530*/  LDC R0, c[0x0][0x448] ;  /* 0x00011200ff007b82 */ /* 0x002e620000000800 */
[----:B0-----:R-:W-:Y:S01]  /*8540*/  IMAD.MOV R3, RZ, RZ, -R24 ;  /* 0x000000ffff037224 */ /* 0x001fe200078e0a18 */
[----:B------:R-:W-:Y:S01]  /*8550*/  ULDC UR4, c[0x0][0xc38] ;  /* 0x00030e0000047ab9 */ /* 0x000fe20000000800 */
[----:B------:R-:W-:Y:S02]  /*8560*/  SHF.R.S32.HI R6, RZ, 0x1f, R23 ;  /* 0x0000001fff067819 */ /* 0x000fe40000011417 */
[----:B------:R-:W-:Y:S01]  /*8570*/  IMAD R4, R3, UR4, R36 ;  /* 0x0000000403047c24 */ /* 0x000fe2000f8e0224 */
[----:B------:R-:W-:Y:S01]  /*8580*/  ULDC.64 UR4, c[0x0][0x2d8] ;  /* 0x0000b60000047ab9 */ /* 0x000fe20000000a00 */
[----:B------:R-:W-:Y:S02]  /*8590*/  LOP3.LUT P3, RZ, R16, 0x400, RZ, 0xc0, !PT ;  /* 0x0000040010ff7812 */ /* 0x000fe4000786c0ff */
[----:B------:R-:W-:Y:S01]  /*85a0*/  IMAD.SHL.U32 R4, R4, 0x80, RZ ;  /* 0x0000008004047824 */ /* 0x000fe200078e00ff */
[----:B------:R-:W-:-:S02]  /*85b0*/  LOP3.LUT P4, RZ, R16, 0x200, RZ, 0xc0, !PT ;  /* 0x0000020010ff7812 */ /* 0x000fc4000788c0ff */
[----:B------:R-:W-:Y:S02]  /*85c0*/  LOP3.LUT P5, RZ, R16, 0x100, RZ, 0xc0, !PT ;  /* 0x0000010010ff7812 */ /* 0x000fe400078ac0ff */
[----:B------:R-:W-:Y:S02]  /*85d0*/  LOP3.LUT R7, R26, R4, RZ, 0xfc, !PT ;  /* 0x000000041a077212 */ /* 0x000fe400078efcff */
[----:B------:R-:W-:-:S03]  /*85e0*/  LEA R20, R27, UR39, 0x1 ;  /* 0x000000271b147c11 */ /* 0x000fc6000f8e08ff */
[----:B------:R-:W-:Y:S01]  /*85f0*/  IMAD.MOV.U32 R5, RZ, RZ, R7 ;  /* 0x000000ffff057224 */ /* 0x000fe200078e0007 */
[----:B-1----:R-:W-:-:S13]  /*8600*/  ISETP.NE.AND P0, PT, R0, 0x1, PT ;  /* 0x000000010000780c */ /* 0x002fda0003f05270 */
[----:B------:R-:W0:Y:S08]  /*8610*/  @P0 LDC R2, c[0x0][0x44c] ;  /* 0x00011300ff020b82 */ /* 0x000e300000000800 */
[----:B------:R-:W1:Y:S01]  /*8620*/  @P0 LDC R9, c[0x0][0x450] ;  /* 0x00011400ff090b82 */ /* 0x000e620000000800 */
[----:B0-----:R-:W-:-:S05]  /*8630*/  @P0 IMAD.HI.U32 R2, R7, R2, RZ ;  /* 0x0000000207020227 */ /* 0x001fca00078e00ff */
[----:B-1----:R-:W-:Y:S01]  /*8640*/  @P0 SHF.R.U32.HI R5, RZ, R9, R2 ;  /* 0x00000009ff050219 */ /* 0x002fe20000011602 */
[----:B------:R-:W-:-:S04]  /*8650*/  IMAD R2, R29, UR4, RZ ;  /* 0x000000041d027c24 */ /* 0x000fc8000f8e02ff */
[C---:B------:R-:W-:Y:S02]  /*8660*/  IMAD R9, R19.reuse, UR5, R2 ;  /* 0x0000000513097c24 */ /* 0x040fe4000f8e0202 */
[----:B------:R-:W-:Y:S01]  /*8670*/  IMAD.WIDE.U32 R2, R19, UR4, RZ ;  /* 0x0000000413027c25 */ /* 0x000fe2000f8e00ff */
[----:B------:R-:W-:-:S03]  /*8680*/  ULDC.64 UR4, c[0x0][0x2e0] ;  /* 0x0000b80000047ab9 */ /* 0x000fc60000000a00 */
[----:B------:R-:W-:Y:S01]  /*8690*/  IMAD R6, R6, UR4, RZ ;  /* 0x0000000406067c24 */ /* 0x000fe2000f8e02ff */
[----:B------:R-:W-:-:S03]  /*86a0*/  IADD3 R3, R3, R9, RZ ;  /* 0x0000000903037210 */ /* 0x000fc60007ffe0ff */
[C---:B------:R-:W-:Y:S02]  /*86b0*/  IMAD R9, R23.reuse, UR5, R6 ;  /* 0x0000000517097c24 */ /* 0x040fe4000f8e0206 */
[----:B------:R-:W-:Y:S02]  /*86c0*/  IMAD.MOV R6, RZ, RZ, -R5 ;  /* 0x000000ffff067224 */ /* 0x000fe400078e0a05 */
[----:B------:R-:W-:Y:S01]  /*86d0*/  IMAD.WIDE.U32 R2, R23, UR4, R2 ;  /* 0x0000000417027c25 */ /* 0x000fe2000f8e0002 */
[----:B------:R-:W-:-:S03]  /*86e0*/  ULDC.64 UR4, c[0x0][0x2d0] ;  /* 0x0000b40000047ab9 */ /* 0x000fc60000000a00 */
[----:B------:R-:W-:Y:S01]  /*86f0*/  IMAD R7, R0, R6, R7 ;  /* 0x0000000600077224 */ /* 0x000fe200078e0207 */
[----:B------:R-:W-:Y:S01]  /*8700*/  SHF.R.S32.HI R0, RZ, 0x1f, R5 ;  /* 0x0000001fff007819 */ /* 0x000fe20000011405 */
[----:B------:R-:W-:-:S04]  /*8710*/  IMAD.IADD R3, R3, 0x1, R9 ;  /* 0x0000000103037824 */ /* 0x000fc800078e0209 */
[----:B------:R-:W-:Y:S02]  /*8720*/  IMAD R0, R0, UR4, RZ ;  /* 0x0000000400007c24 */ /* 0x000fe4000f8e02ff */
[----:B------:R-:W-:-:S04]  /*8730*/  IMAD.WIDE.U32 R2, R5, UR4, R2 ;  /* 0x0000000405027c25 */ /* 0x000fc8000f8e0002 */
[----:B------:R-:W-:Y:S01]  /*8740*/  IMAD R5, R5, UR5, R0 ;  /* 0x0000000505057c24 */ /* 0x000fe2000f8e0200 */
[----:B------:R-:W-:Y:S01]  /*8750*/  SHF.R.S32.HI R0, RZ, 0x1f, R7 ;  /* 0x0000001fff007819 */ /* 0x000fe20000011407 */
[----:B------:R-:W-:Y:S02]  /*8760*/  ULDC.64 UR4, c[0x0][0x2c8] ;  /* 0x0000b20000047ab9 */ /* 0x000fe40000000a00 */
[----:B------:R-:W-:Y:S02]  /*8770*/  IMAD.IADD R3, R3, 0x1, R5 ;  /* 0x0000000103037824 */ /* 0x000fe400078e0205 */
[----:B------:R-:W-:Y:S02]  /*8780*/  IMAD R0, R0, UR4, RZ ;  /* 0x0000000400007c24 */ /* 0x000fe4000f8e02ff */
[----:B------:R-:W-:-:S04]  /*8790*/  IMAD.WIDE.U32 R2, R7, UR4, R2 ;  /* 0x0000000407027c25 */ /* 0x000fc8000f8e0002 */
[----:B------:R-:W-:Y:S01]  /*87a0*/  IMAD R5, R7, UR5, R0 ;  /* 0x0000000507057c24 */ /* 0x000fe2000f8e0200 */
[----:B------:R-:W-:Y:S02]  /*87b0*/  ULDC.64 UR4, c[0x0][0x280] ;  /* 0x0000a00000047ab9 */ /* 0x000fe40000000a00 */
[----:B------:R-:W-:Y:S01]  /*87c0*/  LEA R0, P0, R2, UR4, 0x1 ;  /* 0x0000000402007c11 */ /* 0x000fe2000f8008ff */
[----:B------:R-:W-:Y:S01]  /*87d0*/  UMOV UR4, 0xffffffff ;  /* 0xffffffff00047882 */ /* 0x000fe20000000000 */
[----:B------:R-:W-:-:S04]  /*87e0*/  IADD3 R5, R3, R5, RZ ;  /* 0x0000000503057210 */ /* 0x000fc80007ffe0ff */
[----:B------:R-:W-:Y:S01]  /*87f0*/  LEA.HI.X R5, R2, UR5, R5, 0x1, P0 ;  /* 0x0000000502057c11 */ /* 0x000fe200080f0c05 */
[----:B------:R-:W-:Y:S06]  /*8800*/  BRA.DIV UR4, `(.L_x_52) ;  /* 0x0000002a046c7947 */ /* 0x000fec000b800000 */
[----:B------:R-:W0:Y:S01]  /*8810*/  SHFL.IDX PT, R14, R0, RZ, 0x181f ;  /* 0x00181fff000e7589 */ /* 0x000e2200000e0000 */
[----:B------:R-:W-:-:S03]  /*8820*/  IMAD.IADD R4, R34, 0x1, R4 ;  /* 0x0000000122047824 */ /* 0x000fc600078e0204 */
[----:B------:R-:W1:Y:S02]  /*8830*/  SHFL.IDX PT, R2, R5, RZ, 0x181f ;  /* 0x00181fff05027589 */ /* 0x000e6400000e0000 */
[C---:B------:R-:W-:Y:S02]  /*8840*/  ISETP.GE.AND P0, PT, R4.reuse, UR40, PT ;  /* 0x0000002804007c0c */ /* 0x040fe4000bf06270 */
[----:B------:R-:W-:Y:S01]  /*8850*/  SHFL.IDX PT, R6, R5, 0x1, 0x181f ;  /* 0x00381f0005067f89 */ /* 0x000fe200000e0000 */
[----:B------:R-:W-:-:S10]  /*8860*/  IADD3 R7, R4, 0x10, RZ ;  /* 0x0000001004077810 */ /* 0x000fd40007ffe0ff */
[----:B0-----:R-:W-:-:S05]  /*8870*/  @!P0 LEA R14, P1, R37, R14, 0x1 ;  /* 0x0000000e250e8211 */ /* 0x001fca00078208ff */
[----:B-1----:R-:W-:Y:S02]  /*8880*/  @!P0 IMAD.X R3, RZ, RZ, R2, P1 ;  /* 0x000000ffff038224 */ /* 0x002fe400008e0602 */
[----:B------:R-:W-:Y:S02]  /*8890*/  @!P0 IMAD.MOV.U32 R2, RZ, RZ, R14 ;  /* 0x000000ffff028224 */ /* 0x000fe400078e000e */
[----:B------:R-:W0:Y:S04]  /*88a0*/  SHFL.IDX PT, R14, R0, 0x1, 0x181f ;  /* 0x00381f00000e7f89 */ /* 0x000e2800000e0000 */
[----:B------:R-:W-:Y:S04]  /*88b0*/  @!P0 LDGSTS.E.BYPASS.LTC128B.128 [R20+0xc400], desc[UR36][R2.64], !P3 ;  /* 0x0c40000002148fae */ /* 0x000fe8000d901d64 */
[----:B------:R-:W-:Y:S04]  /*88c0*/  @!P0 LDGSTS.E.BYPASS.LTC128B.128 [R20+0x10400], desc[UR36][R2.64+0x80], !P4 ;  /* 0x1040008002148fae */ /* 0x000fe8000e101d64 */
[----:B------:R1:W-:Y:S01]  /*88d0*/  @!P0 LDGSTS.E.BYPASS.LTC128B.128 [R20+0x14400], desc[UR36][R2.64+0x100], !P5 ;  /* 0x1440010002148fae */ /* 0x0003e2000e901d64 */
[----:B------:R-:W-:-:S13]  /*88e0*/  ISETP.GE.AND P0, PT, R7, UR40, PT ;  /* 0x0000002807007c0c */ /* 0x000fda000bf06270 */
[----:B0-----:R-:W-:-:S05]  /*88f0*/  @!P0 LEA R14, P1, R37, R14, 0x1 ;  /* 0x0000000e250e8211 */ /* 0x001fca00078208ff */
[----:B------:R-:W-:Y:S02]  /*8900*/  @!P0 IMAD.X R7, RZ, RZ, R6, P1 ;  /* 0x000000ffff078224 */ /* 0x000fe400008e0606 */
[----:B-1----:R-:W-:Y:S01]  /*8910*/  @!P0 IMAD.MOV.U32 R2, RZ, RZ, R14 ;  /* 0x000000ffff028224 */ /* 0x002fe200078e000e */
[----:B------:R-:W-:Y:S01]  /*8920*/  SHFL.IDX PT, R6, R5, 0x2, 0x181f ;  /* 0x00581f0005067f89 */ /* 0x000fe200000e0000 */
[----:B------:R-:W-:Y:S01]  /*8930*/  @!P0 IMAD.MOV.U32 R3, RZ, RZ, R7 ;  /* 0x000000ffff038224 */ /* 0x000fe200078e0007 */
[----:B------:R-:W-:Y:S02]  /*8940*/  IADD3 R7, R4, 0x20, RZ ;  /* 0x0000002004077810 */ /* 0x000fe40007ffe0ff */
        /* <DEDUP_REMOVED lines=52> */
[----:B------:R0:W1:Y:S01]  /*8c90*/  SHFL.IDX PT, R6, R5, 0x7, 0x181f ;  /* 0x00f81f0005067f89 */ /* 0x00006200000e0000 */
[----:B------:R-:W-:-:S03]  /*8ca0*/  @!P0 IMAD.MOV.U32 R3, RZ, RZ, R7 ;  /* 0x000000ffff038224 */ /* 0x000fc600078e0007 */
[----:B------:R0:W2:Y:S04]  /*8cb0*/  SHFL.IDX PT, R14, R0, 0x7, 0x181f ;  /* 0x00f81f00000e7f89 */ /* 0x0000a800000e0000 */
[----:B------:R0:W-:Y:S04]  /*8cc0*/  @!P0 LDGSTS.E.BYPASS.LTC128B.128 [R20+0xf400], desc[UR36][R2.64], !P3 ;  /* 0x0f40000002148fae */ /* 0x0001e8000d901d64 */
[----:B------:R0:W-:Y:S04]  /*8cd0*/  @!P0 LDGSTS.E.BYPASS.LTC128B.128 [R20+0x13400], desc[UR36][R2.64+0x80], !P4 ;  /* 0x1340008002148fae */ /* 0x0001e8000e101d64 */
[----:B------:R0:W-:Y:S02]  /*8ce0*/  @!P0 LDGSTS.E.BYPASS.LTC128B.128 [R20+0x17400], desc[UR36][R2.64+0x100], !P5 ;  /* 0x1740010002148fae */ /* 0x0001e4000e901d64 */
.L_x_124:
[----:B0-----:R-:W3:Y:S01]  /*8cf0*/  LDL R0, [R1] ;  /* 0x0000000001007983 */ /* 0x001ee20000100800 */
[----:B------:R-:W-:-:S04]  /*8d00*/  IADD3 R4, R4, 0x70, RZ ;  /* 0x0000007004047810 */ /* 0x000fc80007ffe0ff */
[----:B------:R-:W-:-:S13]  /*8d10*/  ISETP.GE.AND P0, PT, R4, UR40, PT ;  /* 0x0000002804007c0c */ /* 0x000fda000bf06270 */
[----:B--2---:R-:W-:-:S05]  /*8d20*/  @!P0 LEA R2, P1, R37, R14, 0x1 ;  /* 0x0000000e25028211 */ /* 0x004fca00078208ff */
[----:B-1----:R-:W-:-:S05]  /*8d30*/  @!P0 IMAD.X R3, RZ, RZ, R6, P1 ;  /* 0x000000ffff038224 */ /* 0x002fca00008e0606 */
[----:B------:R-:W-:Y:S01]  /*8d40*/  @!PT LDS RZ, [RZ] ;  /* 0x00000000fffff984 */ /* 0x000fe20000000800 */
[----:B------:R-:W-:Y:S01]  /*8d50*/  @!PT LDS RZ, [RZ] ;  /* 0x00000000fffff984 */ /* 0x000fe20000000800 */
[----:B------:R-:W-:Y:S01]  /*8d60*/  @!PT LDS RZ, [RZ] ;  /* 0x00000000fffff984 */ /* 0x000fe20000000800 */
[----:B------:R0:W-:Y:S04]  /*8d70*/  @!P0 LDGSTS.E.BYPASS.LTC128B.128 [R20+0xfc00], desc[UR36][R2.64], !P3 ;  /* 0x0fc0000002148fae */ /* 0x0001e8000d901d64 */
[----:B------:R0:W-:Y:S04]  /*8d80*/  @!P0 LDGSTS.E.BYPASS.LTC128B.128 [R20+0x13c00], desc[UR36][R2.64+0x80], !P4 ;  /* 0x13c0008002148fae */ /* 0x0001e8000e101d64 */
[----:B------:R0:W-:Y:S01]  /*8d90*/  @!P0 LDGSTS.E.BYPASS.LTC128B.128 [R20+0x17c00], desc[UR36][R2.64+0x100], !P5 ;  /* 0x17c0010002148fae */ /* 0x0001e2000e901d64 */
[----:B------:R-:W-:Y:S01]  /*8da0*/  NOP ;  /* 0x0000000000007918 */ /* 0x000fe20000000000 */
[----:B------:R-:W-:Y:S02]  /*8db0*/  SYNCS.ARRIVE.TRANS64.RED.A0T1 RZ, [UR39+0x2a800], RZ ;  /* 0x02a800ffffff79a7 */ /* 0x000fe40008200427 */
[----:B------:R-:W-:Y:S01]  /*8dc0*/  ARRIVES.LDGSTSBAR.64.TRANSCNT [UR39+0x2a800] ;  /* 0x02a80000ff0079b0 */ /* 0x000fe20008000aa7 */
[----:B---3--:R-:W-:-:S04]  /*8dd0*/  LOP3.LUT R0, R0, 0x1, RZ, 0xc, !PT ;  /* 0x0000000100007812 */ /* 0x008fc800078e0cff */
[----:B------:R-:W-:Y:S01]  /*8de0*/  SHF.L.U32 R0, R0, 0x1f, RZ ;  /* 0x0000001f00007819 */ /* 0x000fe200000006ff */
[----:B------:R-:W-:Y:S01]  /*8df0*/  NOP ;  /* 0x0000000000007918 */ /* 0x000fe20000000000 */
[----:B------:R-:W-:Y:S01]  /*8e00*/  SYNCS.ARRIVE.TRANS64.A1T0 RZ, [UR39+0x2a800], RZ ;  /* 0x02a800ffffff79a7 */ /* 0x000fe20008100027 */
[----:B------:R-:W-:Y:S01]  /*8e10*/  BSSY B0, `(.L_x_53) ;  /* 0x0000003000007945 */ /* 0x000fe20003800000 */
[----:B------:R-:W1:Y:S03]  /*8e20*/  SYNCS.PHASECHK.TRANS64.TRYWAIT P0, [UR39+0x2a820], R0 ;  /* 0x02a82000ff0075a7 */ /* 0x000e660008000167 */
[----:B01----:R-:W-:Y:S05]  /*8e30*/  @!P0 BRA `(.L_x_54) ;  /* 0x0000002c00788947 */ /* 0x003fea0003800000 */
.L_x_125:
[----:B------:R-:W-:Y:S05]  /*8e40*/  BSYNC B0 ;  /* 0x0000000000007941 */ /* 0x000fea0003800000 */
.L_x_53:
[----:B------:R-:W-:Y:S01]  /*8e50*/  UISETP.GE.AND UP0, UPT, UR38, 0x61, UPT ;  /* 0x000000612600788c */ /* 0x000fe2000bf06270 */
[----:B------:R-:W-:-:S05]  /*8e60*/  IMAD.U32 R20, RZ, RZ, UR43 ;  /* 0x0000002bff147e24 */ /* 0x000fca000f8e00ff */
[----:B------:R-:W-:-:S13]  /*8e70*/  PLOP3.LUT P0, PT, PT, PT, UP0, 0x40, 0x0 ;  /* 0x000000000000781c */ /* 0x000fda0003f0e808 */
[----:B------:R-:W-:Y:S05]  /*8e80*/  @P0 BRA `(.L_x_55) ;  /* 0x0000000c00b80947 */ /* 0x000fea0003800000 */
[----:B------:R-:W-:Y:S01]  /*8e90*/  BSSY B0, `(.L_x_55) ;  /* 0x00000ed000007945 */ /* 0x000fe20003800000 */
[----:B------:R-:W-:Y:S01]  /*8ea0*/  IMAD.MOV.U32 R21, RZ, RZ, R25 ;  /* 0x000000ffff157224 */ /* 0x000fe200078e0019 */
[----:B------:R-:W-:Y:S01]  /*8eb0*/  MOV R7, R22 ;  /* 0x0000001600077202 */ /* 0x000fe20000000f00 */
[----:B------:R-:W-:Y:S02]  /*8ec0*/  IMAD.U32 R6, RZ, RZ, UR41 ;  /* 0x00000029ff067e24 */ /* 0x000fe4000f8e00ff */
[----:B------:R-:W-:-:S07]  /*8ed0*/  IMAD.U32 R28, RZ, RZ, UR43 ;  /* 0x0000002bff1c7e24 */ /* 0x000fce000f8e00ff */
.L_x_68:
[----:B0-----:R-:W0:Y:S01]  /*8ee0*/  LDC R0, c[0x0][0x430] ;  /* 0x00010c00ff007b82 */ /* 0x001e220000000800 */
[----:B------:R-:W-:Y:S01]  /*8ef0*/  ISETP.GT.U32.AND P0, PT, R26, 0x5f, PT ;  /* 0x0000005f1a00780c */ /* 0x000fe20003f04070 */
[----:B------:R-:W-:Y:S01]  /*8f00*/  IMAD R3, R6, 0x60, R31 ;  /* 0x0000006006037824 */ /* 0x000fe200078e021f */
[----:B------:R-:W-:Y:S01]  /*8f10*/  LOP3.LUT P2, RZ, R16, 0x20, RZ, 0xc0, !PT ;  /* 0x0000002010ff7812 */ /* 0x000fe2000784c0ff */
[----:B------:R-:W-:Y:S02]  /*8f20*/  ULDC UR4, c[0x0][0x430] ;  /* 0x00010c0000047ab9 */ /* 0x000fe40000000800 */
[----:B------:R-:W-:-:S05]  /*8f30*/  IMAD.IADD R10, R26, 0x1, R3 ;  /* 0x000000011a0a7824 */ /* 0x000fca00078e0203 */
[----:B------:R-:W-:-:S03]  /*8f40*/  MOV R11, R10 ;  /* 0x0000000a000b7202 */ /* 0x000fc60000000f00 */
[----:B------:R-:W1:Y:S01]  /*8f50*/  @!P0 LDC.64 R8, c[0x0][0x428] ;  /* 0x00010a00ff088b82 */ /* 0x000e620000000a00 */
[----:B0-----:R-:W-:-:S13]  /*8f60*/  ISETP.NE.AND P1, PT, R0, 0x1, PT ;  /* 0x000000010000780c */ /* 0x001fda0003f25270 */
[----:B------:R-:W0:Y:S08]  /*8f70*/  @P1 LDC R5, c[0x0][0x434] ;  /* 0x00010d00ff051b82 */ /* 0x000e300000000800 */
[----:B------:R-:W2:Y:S01]  /*8f80*/  @P1 LDC R3, c[0x0][0x438] ;  /* 0x00010e00ff031b82 */ /* 0x000ea20000000800 */
[----:B0-----:R-:W-:-:S07]  /*8f90*/  @P1 IMAD.HI.U32 R0, R10, R5, RZ ;  /* 0x000000050a001227 */ /* 0x001fce00078e00ff */
[----:B------:R-:W0:Y:S01]  /*8fa0*/  @!P0 LDC.64 R4, c[0x0][0x418] ;  /* 0x00010600ff048b82 */ /* 0x000e220000000a00 */
[----:B--2---:R-:W-:Y:S01]  /*8fb0*/  @P1 SHF.R.U32.HI R11, RZ, R3, R0 ;  /* 0x00000003ff0b1219 */ /* 0x004fe20000011600 */
[----:B-1----:R-:W-:-:S03]  /*8fc0*/  @!P0 IMAD R0, R32, R8, RZ ;  /* 0x0000000820008224 */ /* 0x002fc600078e02ff */
[--C-:B------:R-:W-:Y:S01]  /*8fd0*/  @!P0 SHF.R.S32.HI R3, RZ, 0x1f, R11.reuse ;  /* 0x0000001fff038819 */ /* 0x100fe2000001140b */
[----:B------:R-:W-:Y:S02]  /*8fe0*/  @!P0 IMAD.MOV.U32 R2, RZ, RZ, R11 ;  /* 0x000000ffff028224 */ /* 0x000fe400078e000b */
[C---:B------:R-:W-:Y:S02]  /*8ff0*/  @!P0 IMAD R9, R30.reuse, R9, R0 ;  /* 0x000000091e098224 */ /* 0x040fe400078e0200 */
[----:B------:R-:W-:-:S04]  /*9000*/  @!P0 IMAD.WIDE.U32 R2, R30, R8, R2 ;  /* 0x000000081e028225 */ /* 0x000fc800078e0002 */
[----:B------:R-:W-:Y:S01]  /*9010*/  @!P0 IMAD.IADD R0, R9, 0x1, R3 ;  /* 0x0000000109008824 */ /* 0x000fe200078e0203 */
[----:B0-----:R-:W-:-:S04]  /*9020*/  @!P0 LEA R4, P1, R2, R4, 0x2 ;  /* 0x0000000402048211 */ /* 0x001fc800078210ff */
[----:B------:R-:W-:Y:S01]  /*9030*/  @!P0 LEA.HI.X R5, R2, R5, R0, 0x2, P1 ;  /* 0x0000000502058211 */ /* 0x000fe200008f1400 */
[----:B------:R-:W-:Y:S01]  /*9040*/  IMAD.MOV.U32 R0, RZ, RZ, RZ ;  /* 0x000000ffff007224 */ /* 0x000fe200078e00ff */
[----:B------:R-:W-:Y:S01]  /*9050*/  IADD3 R22, R7, 0x1, RZ ;  /* 0x0000000107167810 */ /* 0x000fe20007ffe0ff */
[----:B------:R-:W-:-:S04]  /*9060*/  IMAD.MOV R3, RZ, RZ, -R11 ;  /* 0x000000ffff037224 */ /* 0x000fc800078e0a0b */
[----:B------:R0:W5:Y:S01]  /*9070*/  @!P0 LDG.E R0, desc[UR36][R4.64] ;  /* 0x0000002404008981 */ /* 0x000162000c1e1900 */
[----:B------:R-:W-:Y:S01]  /*9080*/  ISETP.NE.AND P0, PT, R22, 0x2, PT ;  /* 0x000000021600780c */ /* 0x000fe20003f05270 */
[----:B------:R-:W-:-:S03]  /*9090*/  IMAD.MOV.U32 R20, RZ, RZ, R6 ;  /* 0x000000ffff147224 */ /* 0x000fc600078e0006 */
[----:B------:R-:W-:Y:S02]  /*90a0*/  SEL R2, RZ, 0x1, P0 ;  /* 0x00000001ff027807 */ /* 0x000fe40000000000 */
[----:B------:R-:W-:Y:S02]  /*90b0*/  SEL R22, R22, RZ, P0 ;  /* 0x000000ff16167207 */ /* 0x000fe40000000000 */
[----:B------:R-:W-:Y:S01]  /*90c0*/  LOP3.LUT R25, R21, R2, RZ, 0x3c, !PT ;  /* 0x0000000215197212 */ /* 0x000fe200078e3cff */
[----:B0-----:R-:W-:Y:S01]  /*90d0*/  IMAD R4, R3, UR4, R10 ;  /* 0x0000000403047c24 */ /* 0x001fe2000f8e020a */
[----:B------:R-:W-:Y:S06]  /*90e0*/  @!P2 BRA `(.L_x_56) ;  /* 0x000000000004a947 */ /* 0x000fec0003800000 */
[----:B------:R-:W-:Y:S01]  /*90f0*/  BPT.TRAP 0x1 ;  /* 0x000000040000795c */ /* 0x000fe20000300000 */
.L_x_56:
[----:B------:R-:W-:Y:S01]  /*9100*/  LEA R6, R22, UR39, 0x3 ;  /* 0x0000002716067c11 */ /* 0x000fe2000f8e18ff */
[----:B------:R-:W-:Y:S01]  /*9110*/  BSSY B1, `(.L_x_57) ;  /* 0x0000004000017945 */ /* 0x000fe20003800000 */
[----:B------:R-:W-:-:S04]  /*9120*/  SHF.L.U32 R3, R25, 0x1f, RZ ;  /* 0x0000001f19037819 */ /* 0x000fc800000006ff */
[----:B------:R-:W0:Y:S02]  /*9130*/  SYNCS.PHASECHK.TRANS64.TRYWAIT P0, [R6+URZ+0x2a840], R3 ;  /* 0x02a84003060075a7 */ /* 0x000e24000800017f */
[----:B0-----:R-:W-:Y:S05]  /*9140*/  @!P0 BRA `(.L_x_58) ;  /* 0x0000002800cc8947 */ /* 0x001fea0003800000 */
.L_x_126:
[----:B------:R-:W-:Y:S05]  /*9150*/  BSYNC B1 ;  /* 0x0000000000017941 */ /* 0x000fea0003800000 */
.L_x_57:
[----:B------:R-:W-:Y:S01]  /*9160*/  SHF.R.S32.HI R23, RZ, 0x1f, R4 ;  /* 0x0000001fff177819 */ /* 0x000fe20000011404 */
[----:B------:R-:W-:Y:S01]  /*9170*/  ULDC.64 UR4, c[0x0][0x300] ;  /* 0x0000c00000047ab9 */ /* 0x000fe20000000a00 */
[----:B-----5:R-:W-:Y:S01]  /*9180*/  SHF.R.S32.HI R24, RZ, 0x1f, R0 ;  /* 0x0000001fff187819 */ /* 0x020fe20000011400 */
[----:B------:R-:W-:Y:S01]  /*9190*/  IMAD R9, R22, 0x4800, R27 ;  /* 0x0000480016097824 */ /* 0x000fe200078e021b */
[C---:B------:R-:W-:Y:S01]  /*91a0*/  LOP3.LUT P3, RZ, R16.reuse, 0x10, RZ, 0xc0, !PT ;  /* 0x0000001010ff7812 */ /* 0x040fe2000786c0ff */
[----:B0-----:R-:W-:Y:S01]  /*91b0*/  IMAD R3, R23, UR4, RZ ;  /* 0x0000000417037c24 */ /* 0x001fe2000f8e02ff */
[C---:B------:R-:W-:Y:S02]  /*91c0*/  LOP3.LUT P2, RZ, R16.reuse, 0x8, RZ, 0xc0, !PT ;  /* 0x0000000810ff7812 */ /* 0x040fe4000784c0ff */
[----:B------:R-:W-:Y:S01]  /*91d0*/  LOP3.LUT P1, RZ, R16, 0x4, RZ, 0xc0, !PT ;  /* 0x0000000410ff7812 */ /* 0x000fe2000782c0ff */
[C---:B------:R-:W-:Y:S02]  /*91e0*/  IMAD R5, R4.reuse, UR5, R3 ;  /* 0x0000000504057c24 */ /* 0x040fe4000f8e0203 */
[----:B------:R-:W-:Y:S01]  /*91f0*/  IMAD.WIDE.U32 R2, R4, UR4, RZ ;  /* 0x0000000404027c25 */ /* 0x000fe2000f8e00ff */
        /* <DEDUP_REMOVED lines=8> */
[C---:B------:R-:W-:Y:S02]  /*9280*/  IMAD R5, R19.reuse, UR5, R8 ;  /* 0x0000000513057c24 */ /* 0x040fe4000f8e0208 */
[----:B------:R-:W-:Y:S01]  /*9290*/  IMAD.WIDE.U32 R2, R19, UR4, R2 ;  /* 0x0000000413027c25 */ /* 0x000fe2000f8e0002 */
[----:B------:R-:W-:-:S03]  /*92a0*/  ULDC.64 UR4, c[0x0][0x2e8] ;  /* 0x0000ba0000047ab9 */ /* 0x000fc60000000a00 */
[----:B------:R-:W-:Y:S01]  /*92b0*/  IMAD.IADD R3, R5, 0x1, R3 ;  /* 0x0000000105037824 */ /* 0x000fe200078e0203 */
[----:B------:R-:W-:Y:S01]  /*92c0*/  LEA R8, P0, R2, UR4, 0x1 ;  /* 0x0000000402087c11 */ /* 0x000fe2000f8008ff */
[----:B------:R-:W-:-:S03]  /*92d0*/  UMOV UR4, 0xffffffff ;  /* 0xffffffff00047882 */ /* 0x000fc60000000000 */
[----:B------:R-:W-:Y:S01]  /*92e0*/  LEA.HI.X R10, R2, UR5, R3, 0x1, P0 ;  /* 0x00000005020a7c11 */ /* 0x000fe200080f0c03 */
[----:B------:R-:W-:Y:S08]  /*92f0*/  BRA.DIV UR4, `(.L_x_59) ;  /* 0x0000002a04747947 */ /* 0x000ff0000b800000 */
[----:B------:R-:W0:Y:S01]  /*9300*/  SHFL.IDX PT, R14, R8, RZ, 0x181f ;  /* 0x00181fff080e7589 */ /* 0x000e2200000e0000 */
[----:B------:R-:W-:Y:S01]  /*9310*/  IMAD.SHL.U32 R5, R37, 0x2, RZ ;  /* 0x0000000225057824 */ /* 0x000fe200078e00ff */
[----:B------:R-:W-:Y:S02]  /*9320*/  LEA R9, R9, UR39, 0x1 ;  /* 0x0000002709097c11 */ /* 0x000fe4000f8e08ff */
[----:B------:R-:W1:Y:S04]  /*9330*/  SHFL.IDX PT, R3, R10, RZ, 0x181f ;  /* 0x00181fff0a037589 */ /* 0x000e6800000e0000 */
[----:B------:R-:W-:Y:S01]  /*9340*/  SHFL.IDX PT, R35, R10, 0x2, 0x181f ;  /* 0x00581f000a237f89 */ /* 0x000fe200000e0000 */
[----:B0-----:R-:W-:-:S03]  /*9350*/  IADD3 R2, P0, R14, R5, RZ ;  /* 0x000000050e027210 */ /* 0x001fc60007f1e0ff */
[----:B------:R-:W0:Y:S02]  /*9360*/  SHFL.IDX PT, R14, R8, 0x1, 0x181f ;  /* 0x00381f00080e7f89 */ /* 0x000e2400000e0000 */
[----:B-1----:R-:W-:-:S05]  /*9370*/  IMAD.X R3, RZ, RZ, R3, P0 ;  /* 0x000000ffff037224 */ /* 0x002fca00000e0603 */
[----:B------:R-:W-:Y:S04]  /*9380*/  LDGSTS.E.BYPASS.LTC128B.128 [R9+0x18400], desc[UR36][R2.64], !P3 ;  /* 0x1840000002097fae */ /* 0x000fe8000d901d64 */
[----:B------:R-:W-:Y:S04]  /*9390*/  LDGSTS.E.BYPASS.LTC128B.128 [R9+0x1b400], desc[UR36][R2.64+0x80], !P2 ;  /* 0x1b40008002097fae */ /* 0x000fe8000d101d64 */
[----:B------:R1:W-:Y:S04]  /*93a0*/  LDGSTS.E.BYPASS.LTC128B.128 [R9+0x1e400], desc[UR36][R2.64+0x100], !P1 ;  /* 0x1e40010002097fae */ /* 0x0003e8000c901d64 */
[----:B-1----:R-:W1:Y:S01]  /*93b0*/  SHFL.IDX PT, R3, R10, 0x1, 0x181f ;  /* 0x00381f000a037f89 */ /* 0x002e6200000e0000 */
[----:B0-----:R-:W-:-:S03]  /*93c0*/  IADD3 R2, P0, R14, R5, RZ ;  /* 0x000000050e027210 */ /* 0x001fc60007f1e0ff */
[----:B------:R-:W0:Y:S01]  /*93d0*/  SHFL.IDX PT, R14, R8, 0x2, 0x181f ;  /* 0x00581f00080e7f89 */ /* 0x000e2200000e0000 */
[----:B-1----:R-:W-:-:S05]  /*93e0*/  IADD3.X R3, RZ, R3, RZ, P0, !PT ;  /* 0x00000003ff037210 */ /* 0x002fca00007fe4ff */
[----:B------:R-:W-:Y:S04]  /*93f0*/  LDGSTS.E.BYPASS.LTC128B.128 [R9+0x18c00], desc[UR36][R2.64], !P3 ;  /* 0x18c0000002097fae */ /* 0x000fe8000d901d64 */
[----:B------:R-:W-:Y:S04]  /*9400*/  LDGSTS.E.BYPASS.LTC128B.128 [R9+0x1bc00], desc[UR36][R2.64+0x80], !P2 ;  /* 0x1bc0008002097fae */ /* 0x000fe8000d101d64 */
[----:B------:R0:W-:Y:S02]  /*9410*/  LDGSTS.E.BYPASS.LTC128B.128 [R9+0x1ec00], desc[UR36][R2.64+0x100], !P1 ;  /* 0x1ec0010002097fae */ /* 0x0001e4000c901d64 */
[----:B0-----:R-:W-:-:S02]  /*9420*/  IADD3 R2, P0, R14, R5, RZ ;  /* 0x000000050e027210 */ /* 0x001fc40007f1e0ff */
[----:B------:R-:W0:Y:S03]  /*9430*/  SHFL.IDX PT, R14, R8, 0x3, 0x181f ;  /* 0x00781f00080e7f89 */ /* 0x000e2600000e0000 */
[----:B------:R-:W-:Y:S02]  /*9440*/  IMAD.X R3, RZ, RZ, R35, P0 ;  /* 0x000000ffff037224 */ /* 0x000fe400000e0623 */
[----:B------:R-:W1:Y:S04]  /*9450*/  SHFL.IDX PT, R35, R10, 0x3, 0x181f ;  /* 0x00781f000a237f89 */ /* 0x000e6800000e0000 */
[----:B------:R-:W-:Y:S04]  /*9460*/  LDGSTS.E.BYPASS.LTC128B.128 [R9+0x19400], desc[UR36][R2.64], !P3 ;  /* 0x1940000002097fae */ /* 0x000fe8000d901d64 */
[----:B------:R-:W-:Y:S04]  /*9470*/  LDGSTS.E.BYPASS.LTC128B.128 [R9+0x1c400], desc[UR36][R2.64+0x80], !P2 ;  /* 0x1c40008002097fae */ /* 0x000fe8000d101d64 */
[----:B------:R0:W-:Y:S02]  /*9480*/  LDGSTS.E.BYPASS.LTC128B.128 [R9+0x1f400], desc[UR36][R2.64+0x100], !P1 ;  /* 0x1f40010002097fae */ /* 0x0001e4000c901d64 */
[----:B0-----:R-:W-:-:S02]  /*9490*/  IADD3 R2, P0, R14, R5, RZ ;  /* 0x000000050e027210 */ /* 0x001fc40007f1e0ff */
[----:B------:R-:W0:Y:S03]  /*94a0*/  SHFL.IDX PT, R14, R8, 0x4, 0x181f ;  /* 0x00981f00080e7f89 */ /* 0x000e2600000e0000 */
[----:B-1----:R-:W-:Y:S02]  /*94b0*/  IMAD.X R3, RZ, RZ, R35, P0 ;  /* 0x000000ffff037224 */ /* 0x002fe400000e0623 */
[----:B------:R-:W1:Y:S04]  /*94c0*/  SHFL.IDX PT, R35, R10, 0x4, 0x181f ;  /* 0x00981f000a237f89 */ /* 0x000e6800000e0000 */
[----:B------:R-:W-:Y:S04]  /*94d0*/  LDGSTS.E.BYPASS.LTC128B.128 [R9+0x19c00], desc[UR36][R2.64], !P3 ;  /* 0x19c0000002097fae */ /* 0x000fe8000d901d64 */
[----:B------:R-:W-:Y:S04]  /*94e0*/  LDGSTS.E.BYPASS.LTC128B.128 [R9+0x1cc00], desc[UR36][R2.64+0x80], !P2 ;  /* 0x1cc0008002097fae */ /* 0x000fe8000d101d64 */
[----:B------:R0:W-:Y:S02]  /*94f0*/  LDGSTS.E.BYPASS.LTC128B.128 [R9+0x1fc00], desc[UR36][R2.64+0x100], !P1 ;  /* 0x1fc0010002097fae */ /* 0x0001e4000c901d64 */
[----:B0-----:R-:W-:-:S02]  /*9500*/  IADD3 R2, P0, R14, R5, RZ ;  /* 0x000000050e027210 */ /* 0x001fc40007f1e0ff */
[----:B------:R0:W2:Y:S03]  /*9510*/  SHFL.IDX PT, R14, R8, 0x5, 0x181f ;  /* 0x00b81f00080e7f89 */ /* 0x0000a600000e0000 */
[----:B-1----:R-:W-:Y:S02]  /*9520*/  IMAD.X R3, RZ, RZ, R35, P0 ;  /* 0x000000ffff037224 */ /* 0x002fe400000e0623 */
[----:B------:R0:W1:Y:S04]  /*9530*/  SHFL.IDX PT, R35, R10, 0x5, 0x181f ;  /* 0x00b81f000a237f89 */ /* 0x00006800000e0000 */
[----:B------:R0:W-:Y:S04]  /*9540*/  LDGSTS.E.BYPASS.LTC128B.128 [R9+0x1a400], desc[UR36][R2.64], !P3 ;  /* 0x1a40000002097fae */ /* 0x0001e8000d901d64 */
[----:B------:R0:W-:Y:S04]  /*9550*/  LDGSTS.E.BYPASS.LTC128B.128 [R9+0x1d400], desc[UR36][R2.64+0x80], !P2 ;  /* 0x1d40008002097fae */ /* 0x0001e8000d101d64 */
[----:B------:R0:W-:Y:S02]  /*9560*/  LDGSTS.E.BYPASS.LTC128B.128 [R9+0x20400], desc[UR36][R2.64+0x100], !P1 ;  /* 0x2040010002097fae */ /* 0x0001e4000c901d64 */
.L_x_140:
[----:B0-2---:R-:W-:-:S04]  /*9570*/  IADD3 R2, P0, R14, R5, RZ ;  /* 0x000000050e027210 */ /* 0x005fc80007f1e0ff */
[----:B-1----:R-:W-:Y:S02]  /*9580*/  IADD3.X R3, RZ, R35, RZ, P0, !PT ;  /* 0x00000023ff037210 */ /* 0x002fe400007fe4ff */
[----:B------:R-:W-:-:S03]  /*9590*/  PLOP3.LUT P0, PT, PT, PT, PT, 0x80, 0x0 ;  /* 0x000000000000781c */ /* 0x000fc60003f0f070 */
[----:B------:R-:W-:Y:S01]  /*95a0*/  @!PT LDS RZ, [RZ] ;  /* 0x00000000fffff984 */ /* 0x000fe20000000800 */
[----:B------:R-:W-:Y:S01]  /*95b0*/  @!PT LDS RZ, [RZ] ;  /* 0x00000000fffff984 */ /* 0x000fe20000000800 */
[----:B------:R-:W-:Y:S01]  /*95c0*/  @!PT LDS RZ, [RZ] ;  /* 0x00000000fffff984 */ /* 0x000fe20000000800 */
[----:B------:R0:W-:Y:S04]  /*95d0*/  LDGSTS.E.BYPASS.LTC128B.128 [R9+0x1ac00], desc[UR36][R2.64], !P3 ;  /* 0x1ac0000002097fae */ /* 0x0001e8000d901d64 */
[----:B------:R0:W-:Y:S04]  /*95e0*/  LDGSTS.E.BYPASS.LTC128B.128 [R9+0x1dc00], desc[UR36][R2.64+0x80], !P2 ;  /* 0x1dc0008002097fae */ /* 0x0001e8000d101d64 */
[----:B------:R0:W-:Y:S01]  /*95f0*/  LDGSTS.E.BYPASS.LTC128B.128 [R9+0x20c00], desc[UR36][R2.64+0x100], !P1 ;  /* 0x20c0010002097fae */ /* 0x0001e2000c901d64 */
[----:B------:R-:W-:Y:S01]  /*9600*/  NOP ;  /* 0x0000000000007918 */ /* 0x000fe20000000000 */
.L_x_60:
        /* <DEDUP_REMOVED lines=10> */
.L_x_61:
[----:B------:R1:W-:Y:S01]  /*96b0*/  SYNCS.ARRIVE.TRANS64.A1T0 RZ, [R6+URZ+0x2a830], RZ ;  /* 0x02a830ff06ff79a7 */ /* 0x0003e2000810003f */
[----:B------:R-:W-:Y:S05]  /*96c0*/  @!P2 BRA `(.L_x_62) ;  /* 0x000000000004a947 */ /* 0x000fea0003800000 */
[----:B------:R-:W-:Y:S01]  /*96d0*/  BPT.TRAP 0x1 ;  /* 0x000000040000795c */ /* 0x000fe20000300000 */
.L_x_62:
[----:B0-----:R-:W-:Y:S01]  /*96e0*/  SHF.L.U32 R9, R21, 0x1f, RZ ;  /* 0x0000001f15097819 */ /* 0x001fe200000006ff */
[----:B------:R-:W-:Y:S01]  /*96f0*/  IMAD.MOV.U32 R3, RZ, RZ, -0x60 ;  /* 0xffffffa0ff037424 */ /* 0x000fe200078e00ff */
[----:B-1----:R-:W-:Y:S01]  /*9700*/  LEA R6, R7, UR39, 0x3 ;  /* 0x0000002707067c11 */ /* 0x002fe2000f8e18ff */
[----:B------:R-:W-:Y:S02]  /*9710*/  BSSY B1, `(.L_x_63) ;  /* 0x0000004000017945 */ /* 0x000fe40003800000 */
[----:B------:R-:W-:Y:S01]  /*9720*/  IMAD R3, R28, R3, UR38 ;  /* 0x000000261c037e24 */ /* 0x000fe2000f8e0203 */
[----:B------:R-:W0:Y:S02]  /*9730*/  SYNCS.PHASECHK.TRANS64.TRYWAIT P0, [R6+URZ+0x2a860], R9 ;  /* 0x02a86009060075a7 */ /* 0x000e24000800017f */
[----:B0-----:R-:W-:Y:S05]  /*9740*/  @!P0 BRA `(.L_x_64) ;  /* 0x0000002c00188947 */ /* 0x001fea0003800000 */
.L_x_141:
[----:B------:R-:W-:Y:S05]  /*9750*/  BSYNC B1 ;  /* 0x0000000000017941 */ /* 0x000fea0003800000 */
.L_x_63:
[----:B------:R-:W-:Y:S01]  /*9760*/  UMOV UR4, 0xffffffff ;  /* 0xffffffff00047882 */ /* 0x000fe20000000000 */
[C---:B------:R-:W-:Y:S01]  /*9770*/  LOP3.LUT P2, RZ, R16.reuse, 0x2, RZ, 0xc0, !PT ;  /* 0x0000000210ff7812 */ /* 0x040fe2000784c0ff */
[----:B------:R-:W-:Y:S01]  /*9780*/  IMAD R7, R7, 0x3000, R27 ;  /* 0x0000300007077824 */ /* 0x000fe200078e021b */
[----:B------:R-:W-:Y:S01]  /*9790*/  LOP3.LUT P1, RZ, R16, 0x1, RZ, 0xc0, !PT ;  /* 0x0000000110ff7812 */ /* 0x000fe2000782c0ff */
[----:B------:R-:W-:Y:S01]  /*97a0*/  IMAD.IADD R8, R3, 0x1, -R34 ;  /* 0x0000000103087824 */ /* 0x000fe200078e0a22 */
[----:B------:R-:W-:Y:S11]  /*97b0*/  BRA.DIV UR4, `(.L_x_65) ;  /* 0x0000002e04107947 */ /* 0x000ff6000b800000 */
[----:B------:R-:W1:Y:S01]  /*97c0*/  SHFL.IDX PT, R14, R17, RZ, 0x181f ;  /* 0x00181fff110e7589 */ /* 0x000e6200000e0000 */
[----:B------:R-:W-:-:S03]  /*97d0*/  LEA R7, R7, UR39, 0x1 ;  /* 0x0000002707077c11 */ /* 0x000fc6000f8e08ff */
[----:B------:R-:W2:Y:S01]  /*97e0*/  SHFL.IDX PT, R3, R18, RZ, 0x181f ;  /* 0x00181fff12037589 */ /* 0x000ea200000e0000 */
[----:B-1----:R-:W-:-:S03]  /*97f0*/  IADD3 R2, P0, R14, R5, RZ ;  /* 0x000000050e027210 */ /* 0x002fc60007f1e0ff */
[----:B------:R-:W1:Y:S02]  /*9800*/  SHFL.IDX PT, R14, R17, 0x1, 0x181f ;  /* 0x00381f00110e7f89 */ /* 0x000e6400000e0000 */
[----:B--2---:R-:W-:Y:S01]  /*9810*/  IMAD.X R3, RZ, RZ, R3, P0 ;  /* 0x000000ffff037224 */ /* 0x004fe200000e0603 */
[----:B------:R-:W-:-:S13]  /*9820*/  ISETP.LT.OR P0, PT, R8, 0x1, P2 ;  /* 0x000000010800780c */ /* 0x000fda0001701670 */
[----:B------:R-:W-:Y:S01]  /*9830*/  LDGSTS.E.BYPASS.LTC128B.128 [R7+0x400], desc[UR36][R2.64], !P0 ;  /* 0x0040000002077fae */ /* 0x000fe2000c101d64 */
[----:B------:R-:W-:-:S13]  /*9840*/  ISETP.LT.OR P0, PT, R8, 0x1, P1 ;  /* 0x000000010800780c */ /* 0x000fda0000f01670 */
[----:B------:R2:W-:Y:S04]  /*9850*/  LDGSTS.E.BYPASS.LTC128B.128 [R7+0x3400], desc[UR36][R2.64+0x80], !P0 ;  /* 0x0340008002077fae */ /* 0x0005e8000c101d64 */
[----:B--2---:R-:W2:Y:S01]  /*9860*/  SHFL.IDX PT, R3, R18, 0x1, 0x181f ;  /* 0x00381f0012037f89 */ /* 0x004ea200000e0000 */
[----:B-1----:R-:W-:-:S03]  /*9870*/  IADD3 R2, P0, R14, R5, RZ ;  /* 0x000000050e027210 */ /* 0x002fc60007f1e0ff */
[----:B------:R-:W1:Y:S01]  /*9880*/  SHFL.IDX PT, R14, R17, 0x2, 0x181f ;  /* 0x00581f00110e7f89 */ /* 0x000e6200000e0000 */
[----:B--2---:R-:W-:Y:S02]  /*9890*/  IADD3.X R3, RZ, R3, RZ, P0, !PT ;  /* 0x00000003ff037210 */ /* 0x004fe400007fe4ff */
[----:B------:R-:W-:-:S13]  /*98a0*/  ISETP.LT.OR P0, PT, R8, 0x11, P2 ;  /* 0x000000110800780c */ /* 0x000fda0001701670 */
[----:B------:R-:W-:Y:S01]  /*98b0*/  LDGSTS.E.BYPASS.LTC128B.128 [R7+0xc00], desc[UR36][R2.64], !P0 ;  /* 0x00c0000002077fae */ /* 0x000fe2000c101d64 */
[----:B------:R-:W-:-:S13]  /*98c0*/  ISETP.LT.OR P0, PT, R8, 0x11, P1 ;  /* 0x000000110800780c */ /* 0x000fda0000f01670 */
[----:B------:R2:W-:Y:S04]  /*98d0*/  LDGSTS.E.BYPASS.LTC128B.128 [R7+0x3c00], desc[UR36][R2.64+0x80], !P0 ;  /* 0x03c0008002077fae */ /* 0x0005e8000c101d64 */
[----:B--2---:R-:W2:Y:S01]  /*98e0*/  SHFL.IDX PT, R3, R18, 0x2, 0x181f ;  /* 0x00581f0012037f89 */ /* 0x004ea200000e0000 */
        /* <DEDUP_REMOVED lines=17> */
[----:B------:R-:W1:Y:S04]  /*9a00*/  SHFL.IDX PT, R18, R18, 0x5, 0x181f ;  /* 0x00b81f0012127f89 */ /* 0x000e6800000e0000 */
[----:B------:R3:W4:Y:S01]  /*9a10*/  SHFL.IDX PT, R14, R17, 0x5, 0x181f ;  /* 0x00b81f00110e7f89 */ /* 0x00072200000e0000 */
[----:B--2---:R-:W-:Y:S01]  /*9a20*/  IMAD.X R3, RZ, RZ, R3, P0 ;  /* 0x000000ffff037224 */ /* 0x004fe200000e0603 */
[----:B------:R-:W-:-:S13]  /*9a30*/  ISETP.LT.OR P0, PT, R8, 0x41, P2 ;  /* 0x000000410800780c */ /* 0x000fda0001701670 */
[----:B------:R3:W-:Y:S01]  /*9a40*/  LDGSTS.E.BYPASS.LTC128B.128 [R7+0x2400], desc[UR36][R2.64], !P0 ;  /* 0x0240000002077fae */ /* 0x0007e2000c101d64 */
[----:B------:R-:W-:-:S13]  /*9a50*/  ISETP.LT.OR P0, PT, R8, 0x41, P1 ;  /* 0x000000410800780c */ /* 0x000fda0000f01670 */
[----:B-1--4-:R3:W-:Y:S02]  /*9a60*/  LDGSTS.E.BYPASS.LTC128B.128 [R7+0x5400], desc[UR36][R2.64+0x80], !P0 ;  /* 0x0540008002077fae */ /* 0x0127e4000c101d64 */
.L_x_155:
[----:B0--3--:R-:W-:Y:S01]  /*9a70*/  IADD3 R2, P0, R14, R5, RZ ;  /* 0x000000050e027210 */ /* 0x009fe20007f1e0ff */
[----:B------:R-:W-:Y:S02]  /*9a80*/  ULDC.64 UR4, c[0x0][0x328] ;  /* 0x0000ca0000047ab9 */ /* 0x000fe40000000a00 */
[----:B------:R-:W-:Y:S01]  /*9a90*/  IMAD R23, R23, UR4, RZ ;  /* 0x0000000417177c24 */ /* 0x000fe2000f8e02ff */
[----:B------:R-:W-:Y:S02]  /*9aa0*/  IADD3.X R3, RZ, R18, RZ, P0, !PT ;  /* 0x00000012ff037210 */ /* 0x000fe400007fe4ff */
[----:B------:R-:W-:Y:S01]  /*9ab0*/  ISETP.LT.OR P0, PT, R8, 0x51, P2 ;  /* 0x000000510800780c */ /* 0x000fe20001701670 */
[----:B------:R-:W-:-:S12]  /*9ac0*/  IMAD R23, R4, UR5, R23 ;  /* 0x0000000504177c24 */ /* 0x000fd8000f8e0217 */
[----:B------:R-:W-:Y:S01]  /*9ad0*/  @!PT LDS RZ, [RZ] ;  /* 0x00000000fffff984 */ /* 0x000fe20000000800 */
[----:B------:R-:W-:Y:S01]  /*9ae0*/  @!PT LDS RZ, [RZ] ;  /* 0x00000000fffff984 */ /* 0x000fe20000000800 */
[----:B------:R-:W-:Y:S01]  /*9af0*/  @!PT LDS RZ, [RZ] ;  /* 0x00000000fffff984 */ /* 0x000fe20000000800 */
[----:B------:R-:W-:Y:S01]  /*9b00*/  LDGSTS.E.BYPASS.LTC128B.128 [R7+0x2c00], desc[UR36][R2.64], !P0 ;  /* 0x02c0000002077fae */ /* 0x000fe2000c101d64 */
[----:B------:R-:W-:-:S13]  /*9b10*/  ISETP.LT.OR P0, PT, R8, 0x51, P1 ;  /* 0x000000510800780c */ /* 0x000fda0000f01670 */
[----:B------:R0:W-:Y:S01]  /*9b20*/  LDGSTS.E.BYPASS.LTC128B.128 [R7+0x5c00], desc[UR36][R2.64+0x80], !P0 ;  /* 0x05c0008002077fae */ /* 0x0001e2000c101d64 */
[----:B------:R-:W-:Y:S01]  /*9b30*/  PLOP3.LUT P0, PT, PT, PT, PT, 0x80, 0x0 ;  /* 0x000000000000781c */ /* 0x000fe20003f0f070 */
[----:B------:R-:W-:Y:S01]  /*9b40*/  NOP ;  /* 0x0000000000007918 */ /* 0x000fe20000000000 */
[----:B0-----:R-:W-:Y:S01]  /*9b50*/  IMAD.WIDE.U32 R2, R4, UR4, RZ ;  /* 0x0000000404027c25 */ /* 0x001fe2000f8e00ff */
[----:B------:R-:W-:-:S03]  /*9b60*/  ULDC.64 UR4, c[0x0][0x338] ;  /* 0x0000ce0000047ab9 */ /* 0x000fc60000000a00 */
[----:B------:R-:W-:Y:S02]  /*9b70*/  IMAD.IADD R3, R3, 0x1, R23 ;  /* 0x0000000103037824 */ /* 0x000fe400078e0217 */
[----:B------:R-:W-:Y:S02]  /*9b80*/  IMAD R5, R24, UR4, RZ ;  /* 0x0000000418057c24 */ /* 0x000fe4000f8e02ff */
[----:B------:R-:W-:-:S04]  /*9b90*/  IMAD.WIDE.U32 R2, R0, UR4, R2 ;  /* 0x0000000400027c25 */ /* 0x000fc8000f8e0002 */
[----:B------:R-:W-:-:S04]  /*9ba0*/  IMAD R5, R0, UR5, R5 ;  /* 0x0000000500057c24 */ /* 0x000fc8000f8e0205 */
[----:B------:R-:W-:-:S07]  /*9bb0*/  IMAD.IADD R5, R3, 0x1, R5 ;  /* 0x0000000103057824 */ /* 0x000fce00078e0205 */
.L_x_66:
        /* <DEDUP_REMOVED lines=10> */
.L_x_67:
[----:B------:R-:W-:Y:S01]  /*9c60*/  ULDC.64 UR4, c[0x0][0x330] ;  /* 0x0000cc0000047ab9 */ /* 0x000fe20000000a00 */
[----:B------:R-:W-:Y:S01]  /*9c70*/  IMAD.MOV.U32 R3, RZ, RZ, R5 ;  /* 0x000000ffff037224 */ /* 0x000fe200078e0005 */
[----:B------:R0:W-:Y:S01]  /*9c80*/  SYNCS.ARRIVE.TRANS64.A1T0 RZ, [R6+URZ+0x2a850], RZ ;  /* 0x02a850ff06ff79a7 */ /* 0x0001e2000810003f */
[----:B------:R-:W-:Y:S01]  /*9c90*/  IMAD R0, R29, UR4, RZ ;  /* 0x000000041d007c24 */ /* 0x000fe2000f8e02ff */
[----:B------:R-:W-:Y:S01]  /*9ca0*/  MOV R28, R20 ;  /* 0x00000014001c7202 */ /* 0x000fe20000000f00 */
[----:B------:R-:W-:-:S04]  /*9cb0*/  IMAD.WIDE.U32 R2, R19, UR4, R2 ;  /* 0x0000000413027c25 */ /* 0x000fc8000f8e0002 */
[----:B------:R-:W-:Y:S01]  /*9cc0*/  IMAD R5, R19, UR5, R0 ;  /* 0x0000000513057c24 */ /* 0x000fe2000f8e0200 */
[----:B------:R-:W-:Y:S01]  /*9cd0*/  ULDC.64 UR4, c[0x0][0x318] ;  /* 0x0000c60000047ab9 */ /* 0x000fe20000000a00 */
[----:B0-----:R-:W-:Y:S01]  /*9ce0*/  VIADD R6, R20, 0xffffffff ;  /* 0xffffffff14067836 */ /* 0x001fe20000000000 */
[----:B------:R-:W-:Y:S01]  /*9cf0*/  LEA R17, P0, R2, UR4, 0x1 ;  /* 0x0000000402117c11 */ /* 0x000fe2000f8008ff */
[----:B------:R-:W-:Y:S01]  /*9d00*/  IMAD.MOV.U32 R21, RZ, RZ, R25 ;  /* 0x000000ffff157224 */ /* 0x000fe200078e0019 */
[----:B------:R-:W-:Y:S01]  /*9d10*/  IADD3 R3, R5, R3, RZ ;  /* 0x0000000305037210 */ /* 0x000fe20007ffe0ff */
[----:B------:R-:W-:-:S03]  /*9d20*/  IMAD.MOV.U32 R7, RZ, RZ, R22 ;  /* 0x000000ffff077224 */ /* 0x000fc600078e0016 */
[----:B------:R-:W-:Y:S02]  /*9d30*/  LEA.HI.X R18, R2, UR5, R3, 0x1, P0 ;  /* 0x0000000502127c11 */ /* 0x000fe400080f0c03 */
[----:B------:R-:W-:-:S13]  /*9d40*/  ISETP.GT.AND P0, PT, R20, RZ, PT ;  /* 0x000000ff1400720c */ /* 0x000fda0003f04270 */
[----:B------:R-:W-:Y:S05]  /*9d50*/  @P0 BRA `(.L_x_68) ;  /* 0xfffffff000600947 */ /* 0x000fea000383ffff */
[----:B------:R-:W-:Y:S05]  /*9d60*/  BSYNC B0 ;  /* 0x0000000000007941 */ /* 0x000fea0003800000 */
.L_x_55:
[----:B------:R-:W-:-:S13]  /*9d70*/  LOP3.LUT P0, RZ, R16, 0x20, RZ, 0xc0, !PT ;  /* 0x0000002010ff7812 */ /* 0x000fda000780c0ff */
[----:B------:R-:W-:Y:S05]  /*9d80*/  @!P0 BRA `(.L_x_69) ;  /* 0x0000000000048947 */ /* 0x000fea0003800000 */
[----:B------:R-:W-:Y:S01]  /*9d90*/  BPT.TRAP 0x1 ;  /* 0x000000040000795c */ /* 0x000fe20000300000 */
.L_x_69:
[----:B------:R-:W-:Y:S01]  /*9da0*/  LEA R4, R22, UR39, 0x3 ;  /* 0x0000002716047c11 */ /* 0x000fe2000f8e18ff */
[----:B------:R-:W-:Y:S01]  /*9db0*/  IMAD.MOV.U32 R5, RZ, RZ, -0x60 ;  /* 0xffffffa0ff057424 */ /* 0x000fe200078e00ff */
[----:B0-----:R-:W-:Y:S01]  /*9dc0*/  SHF.L.U32 R3, R25, 0x1f, RZ ;  /* 0x0000001f19037819 */ /* 0x001fe200000006ff */
[----:B------:R-:W-:Y:S02]  /*9dd0*/  BSSY B0, `(.L_x_70) ;  /* 0x0000004000007945 */ /* 0x000fe40003800000 */
[----:B------:R-:W-:Y:S01]  /*9de0*/  IMAD R5, R20, R5, UR38 ;  /* 0x0000002614057e24 */ /* 0x000fe2000f8e0205 */
[----:B------:R-:W0:Y:S02]  /*9df0*/  SYNCS.PHASECHK.TRANS64.TRYWAIT P0, [R4+URZ+0x2a860], R3 ;  /* 0x02a86003040075a7 */ /* 0x000e24000800017f */
[----:B0-----:R-:W-:Y:S05]  /*9e00*/  @!P0 BRA `(.L_x_71) ;  /* 0x0000002c00508947 */ /* 0x001fea0003800000 */
.L_x_156:
[----:B------:R-:W-:Y:S05]  /*9e10*/  BSYNC B0 ;  /* 0x0000000000007941 */ /* 0x000fea0003800000 */
.L_x_70:
[----:B------:R-:W-:Y:S01]  /*9e20*/  UMOV UR4, 0xffffffff ;  /* 0xffffffff00047882 */ /* 0x000fe20000000000 */
[----:B------:R-:W-:Y:S01]  /*9e30*/  LOP3.LUT P2, RZ, R16, 0x2, RZ, 0xc0, !PT ;  /* 0x0000000210ff7812 */ /* 0x000fe2000784c0ff */
[----:B------:R-:W-:Y:S01]  /*9e40*/  IMAD R7, R22, 0x3000, R27 ;  /* 0x0000300016077824 */ /* 0x000fe200078e021b */
[----:B------:R-:W-:Y:S01]  /*9e50*/  LOP3.LUT P1, RZ, R16, 0x1, RZ, 0xc0, !PT ;  /* 0x0000000110ff7812 */ /* 0x000fe2000782c0ff */
[----:B------:R-:W-:Y:S01]  /*9e60*/  IMAD.IADD R5, R5, 0x1, -R34 ;  /* 0x0000000105057824 */ /* 0x000fe200078e0a22 */
[----:B------:R-:W-:Y:S11]  /*9e70*/  BRA.DIV UR4, `(.L_x_72) ;  /* 0x0000002e04487947 */ /* 0x000ff6000b800000 */
[----:B------:R-:W1:Y:S01]  /*9e80*/  SHFL.IDX PT, R14, R17, RZ, 0x181f ;  /* 0x00181fff110e7589 */ /* 0x000e6200000e0000 */
[----:B------:R-:W-:-:S03]  /*9e90*/  IMAD.SHL.U32 R6, R37, 0x2, RZ ;  /* 0x0000000225067824 */ /* 0x000fc600078e00ff */
[----:B------:R-:W0:Y:S02]  /*9ea0*/  SHFL.IDX PT, R0, R18, RZ, 0x181f ;  /* 0x00181fff12007589 */ /* 0x000e2400000e0000 */
[----:B-1----:R-:W-:Y:S02]  /*9eb0*/  IADD3 R2, P0, R14, R6, RZ ;  /* 0x000000060e027210 */ /* 0x002fe40007f1e0ff */
[----:B------:R-:W1:Y:S02]  /*9ec0*/  SHFL.IDX PT, R14, R17, 0x1, 0x181f ;  /* 0x00381f00110e7f89 */ /* 0x000e6400000e0000 */
[----:B0-----:R-:W-:Y:S02]  /*9ed0*/  IADD3.X R3, RZ, R0, RZ, P0, !PT ;  /* 0x00000000ff037210 */ /* 0x001fe400007fe4ff */
[----:B------:R-:W-:Y:S02]  /*9ee0*/  ISETP.LT.OR P0, PT, R5, 0x1, P2 ;  /* 0x000000010500780c */ /* 0x000fe40001701670 */
[----:B------:R-:W-:-:S02]  /*9ef0*/  LEA R0, R7, UR39, 0x1 ;  /* 0x0000002707007c11 */ /* 0x000fc4000f8e08ff */
[----:B------:R-:W0:Y:S09]  /*9f00*/  SHFL.IDX PT, R7, R18, 0x1, 0x181f ;  /* 0x00381f0012077f89 */ /* 0x000e3200000e0000 */
[----:B------:R-:W-:Y:S01]  /*9f10*/  LDGSTS.E.BYPASS.LTC128B.128 [R0+0x400], desc[UR36][R2.64], !P0 ;  /* 0x0040000002007fae */ /* 0x000fe2000c101d64 */
[----:B------:R-:W-:-:S13]  /*9f20*/  ISETP.LT.OR P0, PT, R5, 0x1, P1 ;  /* 0x000000010500780c */ /* 0x000fda0000f01670 */
[----:B------:R1:W-:Y:S02]  /*9f30*/  LDGSTS.E.BYPASS.LTC128B.128 [R0+0x3400], desc[UR36][R2.64+0x80], !P0 ;  /* 0x0340008002007fae */ /* 0x0003e4000c101d64 */
[----:B-1----:R-:W-:Y:S02]  /*9f40*/  IADD3 R2, P0, R14, R6, RZ ;  /* 0x000000060e027210 */ /* 0x002fe40007f1e0ff */
[----:B------:R-:W1:Y:S03]  /*9f50*/  SHFL.IDX PT, R14, R17, 0x2, 0x181f ;  /* 0x00581f00110e7f89 */ /* 0x000e6600000e0000 */
[----:B0-----:R-:W-:Y:S01]  /*9f60*/  IMAD.X R3, RZ, RZ, R7, P0 ;  /* 0x000000ffff037224 */ /* 0x001fe200000e0607 */
[----:B------:R-:W-:Y:S01]  /*9f70*/  ISETP.LT.OR P0, PT, R5, 0x11, P2 ;  /* 0x000000110500780c */ /* 0x000fe20001701670 */
[----:B------:R-:W0:-:S12]  /*9f80*/  SHFL.IDX PT, R7, R18, 0x2, 0x181f ;  /* 0x00581f0012077f89 */ /* 0x000e1800000e0000 */
        /* <DEDUP_REMOVED lines=20> */
[----:B------:R1:W2:Y:S02]  /*a0d0*/  SHFL.IDX PT, R14, R17, 0x5, 0x181f ;  /* 0x00b81f00110e7f89 */ /* 0x0002a400000e0000 */
[----:B0-----:R-:W-:Y:S02]  /*a0e0*/  IADD3.X R3, RZ, R7, RZ, P0, !PT ;  /* 0x00000007ff037210 */ /* 0x001fe400007fe4ff */
[----:B------:R-:W-:Y:S01]  /*a0f0*/  ISETP.LT.OR P0, PT, R5, 0x41, P2 ;  /* 0x000000410500780c */ /* 0x000fe20001701670 */
[----:B------:R1:W3:-:S12]  /*a100*/  SHFL.IDX PT, R7, R18, 0x5, 0x181f ;  /* 0x00b81f0012077f89 */ /* 0x0002d800000e0000 */
[----:B------:R1:W-:Y:S01]  /*a110*/  LDGSTS.E.BYPASS.LTC128B.128 [R0+0x2400], desc[UR36][R2.64], !P0 ;  /* 0x0240000002007fae */ /* 0x0003e2000c101d64 */
[----:B------:R-:W-:-:S13]  /*a120*/  ISETP.LT.OR P0, PT, R5, 0x41, P1 ;  /* 0x000000410500780c */ /* 0x000fda0000f01670 */
[----:B--23--:R1:W-:Y:S02]  /*a130*/  LDGSTS.E.BYPASS.LTC128B.128 [R0+0x5400], desc[UR36][R2.64+0x80], !P0 ;  /* 0x0540008002007fae */ /* 0x00c3e4000c101d64 */
.L_x_170:
[----:B01----:R-:W-:-:S05]  /*a140*/  IADD3 R2, P0, R14, R6, RZ ;  /* 0x000000060e027210 */ /* 0x003fca0007f1e0ff */
[----:B------:R-:W-:Y:S01]  /*a150*/  IMAD.X R3, RZ, RZ, R7, P0 ;  /* 0x000000ffff037224 */ /* 0x000fe200000e0607 */
[----:B------:R-:W-:-:S13]  /*a160*/  ISETP.LT.OR P0, PT, R5, 0x51, P2 ;  /* 0x000000510500780c */ /* 0x000fda0001701670 */
[----:B------:R-:W-:Y:S01]  /*a170*/  @!PT LDS RZ, [RZ] ;  /* 0x00000000fffff984 */ /* 0x000fe20000000800 */
[----:B------:R-:W-:Y:S01]  /*a180*/  @!PT LDS RZ, [RZ] ;  /* 0x00000000fffff984 */ /* 0x000fe20000000800 */
[----:B------:R-:W-:Y:S01]  /*a190*/  @!PT LDS RZ, [RZ] ;  /* 0x00000000fffff984 */ /* 0x000fe20000000800 */
[----:B------:R0:W-:Y:S01]  /*a1a0*/  LDGSTS.E.BYPASS.LTC128B.128 [R0+0x2c00], desc[UR36][R2.64], !P0 ;  /* 0x02c0000002007fae */ /* 0x0001e2000c101d64 */
[----:B------:R-:W-:-:S13]  /*a1b0*/  ISETP.LT.OR P0, PT, R5, 0x51, P1 ;  /* 0x000000510500780c */ /* 0x000fda0000f01670 */
[----:B------:R0:W-:Y:S01]  /*a1c0*/  LDGSTS.E.BYPASS.LTC128B.128 [R0+0x5c00], desc[UR36][R2.64+0x80], !P0 ;  /* 0x05c0008002007fae */ /* 0x0001e2000c101d64 */
[----:B------:R-:W-:Y:S01]  /*a1d0*/  PLOP3.LUT P0, PT, PT, PT, PT, 0x80, 0x0 ;  /* 0x000000000000781c */ /* 0x000fe20003f0f070 */
[----:B------:R-:W-:-:S12]  /*a1e0*/  NOP ;  /* 0x0000000000007918 */ /* 0x000fd80000000000 */
.L_x_73:
        /* <DEDUP_REMOVED lines=10> */
.L_x_74:
[----:B0-----:R-:W2:Y:S01]  /*a290*/  LDL.LU R2, [R1] ;  /* 0x0000000001027983 */ /* 0x001ea20000300800 */
[----:B------:R-:W-:Y:S01]  /*a2a0*/  VIADD R22, R22, 0x1 ;  /* 0x0000000116167836 */ /* 0x000fe20000000000 */
[----:B------:R-:W-:Y:S01]  /*a2b0*/  ULDC UR4, c[0x0][0xc34] ;  /* 0x00030d0000047ab9 */ /* 0x000fe20000000800 */
[----:B------:R-:W-:Y:S01]  /*a2c0*/  VIADD R36, R36, UR44 ;  /* 0x0000002c24247c36 */ /* 0x000fe20008000000 */
[----:B------:R0:W-:Y:S02]  /*a2d0*/  SYNCS.ARRIVE.TRANS64.A1T0 RZ, [R4+URZ+0x2a850], RZ ;  /* 0x02a850ff04ff79a7 */ /* 0x0001e4000810003f */
[----:B------:R-:W-:-:S04]  /*a2e0*/  ISETP.NE.AND P0, PT, R22, 0x2, PT ;  /* 0x000000021600780c */ /* 0x000fc80003f05270 */
[----:B------:R-:W-:Y:S02]  /*a2f0*/  SEL R22, R22, RZ, P0 ;  /* 0x000000ff16167207 */ /* 0x000fe40000000000 */
[----:B------:R-:W-:Y:S02]  /*a300*/  SEL R0, RZ, 0x1, P0 ;  /* 0x00000001ff007807 */ /* 0x000fe40000000000 */
[----:B------:R-:W-:Y:S02]  /*a310*/  ISETP.GE.AND P0, PT, R36, UR4, PT ;  /* 0x0000000424007c0c */ /* 0x000fe4000bf06270 */
[----:B------:R-:W-:Y:S02]  /*a320*/  LOP3.LUT R25, R25, R0, RZ, 0x3c, !PT ;  /* 0x0000000019197212 */ /* 0x000fe400078e3cff */
[----:B--2---:R-:W-:-:S05]  /*a330*/  IADD3 R2, R2, 0x1, RZ ;  /* 0x0000000102027810 */ /* 0x004fca0007ffe0ff */
[----:B------:R0:W-:Y:S04]  /*a340*/  STL [R1], R2 ;  /* 0x0000000201007387 */ /* 0x0001e80000100800 */
[----:B------:R-:W-:Y:S05]  /*a350*/  @!P0 BRA `(.L_x_75) ;  /* 0xffffffd0002c8947 */ /* 0x000fea000383ffff */
[----:B------:R-:W-:-:S07]  /*a360*/  LOP3.LUT R0, R2, 0x1, RZ, 0xc, !PT ;  /* 0x0000000102007812 */ /* 0x000fce00078e0cff */
.L_x_40:
[----:B------:R-:W1:Y:S01]  /*a370*/  S2R R3, SR_CgaCtaId ;  /* 0x0000000000037919 */ /* 0x000e620000008800 */
[----:B0-----:R-:W-:Y:S01]  /*a380*/  MOV R2, 0x400 ;  /* 0x0000040000027802 */ /* 0x001fe20000000f00 */
[----:B------:R-:W-:Y:S01]  /*a390*/  BSSY B0, `(.L_x_76) ;  /* 0x0000005000007945 */ /* 0x000fe20003800000 */
[----:B------:R-:W-:Y:S02]  /*a3a0*/  SHF.L.U32 R0, R0, 0x1f, RZ ;  /* 0x0000001f00007819 */ /* 0x000fe400000006ff */
[----:B-1----:R-:W-:-:S04]  /*a3b0*/  LEA R5, R3, R2, 0x18 ;  /* 0x0000000203057211 */ /* 0x002fc800078ec0ff */
[----:B------:R-:W0:Y:S02]  /*a3c0*/  SYNCS.PHASECHK.TRANS64.TRYWAIT P0, [R5+URZ+0x2a820], R0 ;  /* 0x02a82000050075a7 */ /* 0x000e24000800017f */
[----:B0-----:R-:W-:Y:S05]  /*a3d0*/  @!P0 BRA `(.L_x_77) ;  /* 0x0000002c00f88947 */ /* 0x001fea0003800000 */
.L_x_171:
[----:B------:R-:W-:Y:S05]  /*a3e0*/  BSYNC B0 ;  /* 0x0000000000007941 */ /* 0x000fea0003800000 */
.L_x_76:
[----:B------:R-:W-:-:S03]  /*a3f0*/  UMOV UR4, 0xffffffff ;  /* 0xffffffff00047882 */ /* 0x000fc60000000000 */
[----:B------:R-:W-:Y:S05]  /*a400*/  BRA.DIV UR4, `(.L_x_78) ;  /* 0x0000003204007947 */ /* 0x000fea000b800000 */
[----:B0-----:R-:W0:Y:S02]  /*a410*/  S2R R0, SR_TID.X ;  /* 0x0000000000007919 */ /* 0x001e240000002100 */
[----:B0-----:R-:W-:-:S04]  /*a420*/  SHF.R.U32.HI R0, RZ, 0x5, R0 ;  /* 0x00000005ff007819 */ /* 0x001fc80000011600 */
[----:B------:R-:W-:-:S05]  /*a430*/  LOP3.LUT R0, R0, 0x3, RZ, 0xc0, !PT ;  /* 0x0000000300007812 */ /* 0x000fca00078ec0ff */
[----:B------:R0:W1:Y:S02]  /*a440*/  SHFL.IDX PT, R14, R0, RZ, 0x1f ;  /* 0x00001fff000e7589 */ /* 0x00006400000e0000 */
.L_x_174:
[----:B-1----:R-:W-:Y:S01]  /*a450*/  ISETP.NE.AND P0, PT, R14, RZ, PT ;  /* 0x000000ff0e00720c */ /* 0x002fe20003f05270 */
[----:B------:R-:W-:-:S12]  /*a460*/  BSSY B0, `(.L_x_79) ;  /* 0x0000026000007945 */ /* 0x000fd80003800000 */
[----:B------:R-:W-:Y:S05]  /*a470*/  @P0 BRA `(.L_x_80) ;  /* 0x0000000000900947 */ /* 0x000fea0003800000 */
[----:B------:R-:W-:-:S03]  /*a480*/  UMOV UR4, 0xffffffff ;  /* 0xffffffff00047882 */ /* 0x000fc60000000000 */
[----:B------:R-:W-:Y:S05]  /*a490*/  BRA.DIV UR4, `(.L_x_81) ;  /* 0x0000003204107947 */ /* 0x000fea000b800000 */
[----:B------:R-:W-:-:S13]  /*a4a0*/  ELECT P6, URZ, PT ;  /* 0x00000000003f782f */ /* 0x000fda00038c0000 */
.L_x_177:
[----:B------:R-:W-:Y:S05]  /*a4b0*/  @!P6 BRA `(.L_x_80) ;  /* 0x000000000080e947 */ /* 0x000fea0003800000 */
[----:B0-----:R-:W2:Y:S02]  /*a4c0*/  LDL R0, [R1+0x4] ;  /* 0x0000040001007983 */ /* 0x001ea40000100800 */
[----:B--2---:R-:W-:-:S13]  /*a4d0*/  R2UR UR4, R0 ;  /* 0x00000000000472ca */ /* 0x004fda00000e0000 */
[----:B------:R-:W-:-:S06]  /*a4e0*/  ULOP3.LUT UR4, UR4, 0x2, URZ, 0xfc, !UPT ;  /* 0x0000000204047892 */ /* 0x000fcc000f8efc3f */
[----:B------:R-:W-:-:S05]  /*a4f0*/  IMAD.U32 R0, RZ, RZ, UR4 ;  /* 0x00000004ff007e24 */ /* 0x000fca000f8e00ff */
[----:B------:R-:W-:-:S13]  /*a500*/  ISETP.NE.AND P0, PT, R0, 0x3, PT ;  /* 0x000000030000780c */ /* 0x000fda0003f05270 */
[----:B------:R-:W-:Y:S05]  /*a510*/  @!P0 BRA `(.L_x_82) ;  /* 0x0000000000048947 */ /* 0x000fea0003800000 */
[----:B------:R-:W-:Y:S01]  /*a520*/  BPT.TRAP 0x1 ;  /* 0x000000040000795c */ /* 0x000fe20000300000 */
.L_x_82:
[C---:B------:R-:W-:Y:S01]  /*a530*/  IMAD R3, R22.reuse, 0x8, R5 ;  /* 0x0000000816037824 */ /* 0x040fe200078e0205 */
[----:B------:R-:W-:Y:S01]  /*a540*/  SHF.L.U32 R2, R25, 0x1f, RZ ;  /* 0x0000001f19027819 */ /* 0x000fe200000006ff */
[----:B------:R-:W-:-:S03]  /*a550*/  VIADD R22, R22, 0x1 ;  /* 0x0000000116167836 */ /* 0x000fc60000000000 */
[----:B------:R-:W0:Y:S02]  /*a560*/  SYNCS.PHASECHK.TRANS64.TRYWAIT P1, [R3+URZ+0x2a840], R2 ;  /* 0x02a84002030075a7 */ /* 0x000e24000802017f */
[----:B------:R-:W-:-:S04]  /*a570*/  ISETP.NE.AND P2, PT, R22, 0x2, PT ;  /* 0x000000021600780c */ /* 0x000fc80003f45270 */
[----:B------:R-:W-:Y:S01]  /*a580*/  SEL R0, RZ, 0x1, P2 ;  /* 0x00000001ff007807 */ /* 0x000fe20001000000 */
[----:B0-----:R-:W-:Y:S08]  /*a590*/  @!P1 BRA `(.L_x_83) ;  /* 0x0000002c00f09947 */ /* 0x001ff00003800000 */
.L_x_178:
[----:B------:R-:W-:Y:S02]  /*a5a0*/  SEL R22, R22, RZ, P2 ;  /* 0x000000ff16167207 */ /* 0x000fe40001000000 */
[----:B------:R-:W-:Y:S01]  /*a5b0*/  LOP3.LUT R0, R25, R0, RZ, 0x3c, !PT ;  /* 0x0000000019007212 */ /* 0x000fe200078e3cff */
[----:B------:R-:W-:Y:S06]  /*a5c0*/  @!P0 BRA `(.L_x_84) ;  /* 0x0000000000048947 */ /* 0x000fec0003800000 */
[----:B------:R-:W-:Y:S01]  /*a5d0*/  BPT.TRAP 0x1 ;  /* 0x000000040000795c */ /* 0x000fe20000300000 */
.L_x_84:
[----:B------:R-:W-:Y:S02]  /*a5e0*/  LEA R5, R22, R5, 0x3 ;  /* 0x0000000516057211 */ /* 0x000fe400078e18ff */
[----:B------:R-:W-:-:S04]  /*a5f0*/  SHF.L.U32 R0, R0, 0x1f, RZ ;  /* 0x0000001f00007819 */ /* 0x000fc800000006ff */
[----:B------:R-:W1:Y:S02]  /*a600*/  SYNCS.PHASECHK.TRANS64.TRYWAIT P1, [R5+URZ+0x2a840], R0 ;  /* 0x02a84000050075a7 */ /* 0x000e64000802017f */
[----:B-1----:R-:W-:Y:S05]  /*a610*/  @!P1 BRA `(.L_x_85) ;  /* 0x0000002c00e49947 */ /* 0x002fea0003800000 */
.L_x_179:
[----:B------:R-:W-:Y:S05]  /*a620*/  @!P0 BRA `(.L_x_86) ;  /* 0x0000000000048947 */ /* 0x000fea0003800000 */
[----:B------:R-:W-:Y:S01]  /*a630*/  BPT.TRAP 0x1 ;  /* 0x000000040000795c */ /* 0x000fe20000300000 */
.L_x_86:
[----:B------:R-:W2:Y:S02]  /*a640*/  SYNCS.PHASECHK.TRANS64.TRYWAIT P1, [R3+URZ+0x2a860], R2 ;  /* 0x02a86002030075a7 */ /* 0x000ea4000802017f */
[----:B--2---:R-:W-:Y:S05]  /*a650*/  @!P1 BRA `(.L_x_87) ;  /* 0x0000002c00e89947 */ /* 0x004fea0003800000 */
.L_x_180:
[----:B------:R-:W-:Y:S05]  /*a660*/  @!P0 BRA `(.L_x_88) ;  /* 0x0000000000048947 */ /* 0x000fea0003800000 */
[----:B------:R-:W-:Y:S01]  /*a670*/  BPT.TRAP 0x1 ;  /* 0x000000040000795c */ /* 0x000fe20000300000 */
.L_x_88:
[----:B---3--:R3:W4:Y:S02]  /*a680*/  SYNCS.PHASECHK.TRANS64.TRYWAIT P0, [R5+URZ+0x2a860], R0 ;  /* 0x02a86000050075a7 */ /* 0x008724000800017f */
[----:B----4-:R-:W-:Y:S05]  /*a690*/  @!P0 NANOSLEEP.SYNCS 0x989680 ;  /* 0x009896800000895d */ /* 0x010fea0003900000 */
[----:B------:R-:W4:Y:S02]  /*a6a0*/  @!P0 SYNCS.PHASECHK.TRANS64 P0, [R5+URZ+0x2a860], R0 ;  /* 0x02a86000050085a7 */ /* 0x000f24000800007f */
[----:B----4-:R-:W-:Y:S05]  /*a6b0*/  @!P0 BRA `(.L_x_88) ;  /* 0xfffffffc00f08947 */ /* 0x010fea000383ffff */
.L_x_80:
[----:B------:R-:W-:Y:S05]  /*a6c0*/  BSYNC B0 ;  /* 0x0000000000007941 */ /* 0x000fea0003800000 */
.L_x_79:
[----:B------:R-:W-:Y:S05]  /*a6d0*/  EXIT ;  /* 0x000000000000794d */ /* 0x000fea0003800000 */
.L_x_8:
[----:B0-----:R-:W-:-:S04]  /*a6e0*/  IMAD.U32 R3, RZ, RZ, UR41 ;  /* 0x00000029ff037e24 */ /* 0x001fc8000f8e00ff */
[----:B------:R0:W1:Y:S03]  /*a6f0*/  SYNCS.PHASECHK.TRANS64.TRYWAIT P1, [R3+URZ+0x2a800], R0 ;  /* 0x02a80000030075a7 */ /* 0x000066000802017f */
[----:B-1----:R-:W-:Y:S05]  /*a700*/  @!P1 NANOSLEEP.SYNCS 0x989680 ;  /* 0x009896800000995d */ /* 0x002fea0003900000 */
[----:B------:R-:W1:Y:S02]  /*a710*/  @!P1 SYNCS.PHASECHK.TRANS64 P1, [R3+URZ+0x2a800], R0 ;  /* 0x02a80000030095a7 */ /* 0x000e64000802007f */
[----:B-1----:R-:W-:Y:S05]  /*a720*/  @!P1 BRA `(.L_x_8) ;  /* 0xfffffffc00ec9947 */ /* 0x002fea000383ffff */
[----:B------:R-:W-:Y:S05]  /*a730*/  BRA `(.L_x_89) ;  /* 0xffffff6800747947 */ /* 0x000fea000383ffff */
.L_x_12:
[----:B-1----:R1:W2:Y:S02]  /*a740*/  SYNCS.PHASECHK.TRANS64.TRYWAIT P1, [R4+URZ+0x2a830], R3 ;  /* 0x02a83003040075a7 */ /* 0x0022a4000802017f */
[----:B--2---:R-:W-:Y:S05]  /*a750*/  @!P1 NANOSLEEP.SYNCS 0x989680 ;  /* 0x009896800000995d */ /* 0x004fea0003900000 */
[----:B------:R-:W2:Y:S02]  /*a760*/  @!P1 SYNCS.PHASECHK.TRANS64 P1, [R4+URZ+0x2a830], R3 ;  /* 0x02a83003040095a7 */ /* 0x000ea4000802007f */
[----:B--2---:R-:W-:Y:S05]  /*a770*/  @!P1 BRA `(.L_x_12) ;  /* 0xfffffffc00f09947 */ /* 0x004fea000383ffff */
[----:B------:R-:W-:Y:S05]  /*a780*/  BRA `(.L_x_11) ;  /* 0xffffff6800947947 */ /* 0x000fea000383ffff */
.L_x_18:
[----:B-1----:R-:W-:-:S04]  /*a790*/  IMAD.U32 R3, RZ, RZ, UR7 ;  /* 0x00000007ff037e24 */ /* 0x002fc8000f8e00ff */
[----:B------:R1:W2:Y:S03]  /*a7a0*/  SYNCS.PHASECHK.TRANS64.TRYWAIT P1, [R3+URZ+0x2a830], R0 ;  /* 0x02a83000030075a7 */ /* 0x0002a6000802017f */
[----:B--2---:R-:W-:Y:S05]  /*a7b0*/  @!P1 NANOSLEEP.SYNCS 0x989680 ;  /* 0x009896800000995d */ /* 0x004fea0003900000 */
[----:B------:R-:W2:Y:S02]  /*a7c0*/  @!P1 SYNCS.PHASECHK.TRANS64 P1, [R3+URZ+0x2a830], R0 ;  /* 0x02a83000030095a7 */ /* 0x000ea4000802007f */
[----:B--2---:R-:W-:Y:S05]  /*a7d0*/  @!P1 BRA `(.L_x_18) ;  /* 0xfffffffc00ec9947 */ /* 0x004fea000383ffff */
[----:B------:R-:W-:Y:S05]  /*a7e0*/  BRA `(.L_x_17) ;  /* 0xffffff8800bc7947 */ /* 0x000fea000383ffff */
.L_x_22:
[----:B-1----:R-:W-:-:S04]  /*a7f0*/  IMAD.U32 R3, RZ, RZ, UR10 ;  /* 0x0000000aff037e24 */ /* 0x002fc8000f8e00ff */
[----:B------:R1:W2:Y:S03]  /*a800*/  SYNCS.PHASECHK.TRANS64.TRYWAIT P1, [R3+URZ+0x2a850], R0 ;  /* 0x02a85000030075a7 */ /* 0x0002a6000802017f */
[----:B--2---:R-:W-:Y:S05]  /*a810*/  @!P1 NANOSLEEP.SYNCS 0x989680 ;  /* 0x009896800000995d */ /* 0x004fea0003900000 */
[----:B------:R-:W2:Y:S02]  /*a820*/  @!P1 SYNCS.PHASECHK.TRANS64 P1, [R3+URZ+0x2a850], R0 ;  /* 0x02a85000030095a7 */ /* 0x000ea4000802007f */
[----:B--2---:R-:W-:Y:S05]  /*a830*/  @!P1 BRA `(.L_x_22) ;  /* 0xfffffffc00ec9947 */ /* 0x004fea000383ffff */
[----:B------:R-:W-:Y:S05]  /*a840*/  BRA `(.L_x_21) ;  /* 0xffffff9000f47947 */ /* 0x000fea000383ffff */
.L_x_29:
[----:B-1----:R-:W-:-:S04]  /*a850*/  MOV R7, UR10 ;  /* 0x0000000a00077c02 */ /* 0x002fc80008000f00 */
[----:B------:R1:W2:Y:S03]  /*a860*/  SYNCS.PHASECHK.TRANS64.TRYWAIT P1, [R7+URZ+0x2a850], R6 ;  /* 0x02a85006070075a7 */ /* 0x0002a6000802017f */
[----:B--2---:R-:W-:Y:S05]  /*a870*/  @!P1 NANOSLEEP.SYNCS 0x989680 ;  /* 0x009896800000995d */ /* 0x004fea0003900000 */
[----:B------:R-:W2:Y:S02]  /*a880*/  @!P1 SYNCS.PHASECHK.TRANS64 P1, [R7+URZ+0x2a850], R6 ;  /* 0x02a85006070095a7 */ /* 0x000ea4000802007f */
[----:B--2---:R-:W-:Y:S05]  /*a890*/  @!P1 BRA `(.L_x_29) ;  /* 0xfffffffc00ec9947 */ /* 0x004fea000383ffff */
[----:B------:R-:W-:Y:S05]  /*a8a0*/  BRA `(.L_x_28) ;  /* 0xffffffa800907947 */ /* 0x000fea000383ffff */
.L_x_44:
[----:B------:R-:W0:Y:S01]  /*a8b0*/  S2R R17, SR_TID.X ;  /* 0x0000000000117919 */ /* 0x000e220000002100 */
[----:B------:R-:W-:Y:S01]  /*a8c0*/  BSSY B0, `(.L_x_90) ;  /* 0x000000a000007945 */ /* 0x000fe20003800000 */
[----:B------:R-:W-:Y:S01]  /*a8d0*/  IMAD.MOV.U32 R12, RZ, RZ, RZ ;  /* 0x000000ffff0c7224 */ /* 0x000fe200078e00ff */
[----:B------:R-:W-:Y:S01]  /*a8e0*/  MOV R15, 0xffffffff ;  /* 0xffffffff000f7802 */ /* 0x000fe20000000f00 */
[----:B------:R-:W-:Y:S01]  /*a8f0*/  IMAD.MOV.U32 R11, RZ, RZ, 0x1f ;  /* 0x0000001fff0b7424 */ /* 0x000fe200078e00ff */
[----:B0-----:R-:W-:-:S04]  /*a900*/  SHF.R.U32.HI R17, RZ, 0x5, R17 ;  /* 0x00000005ff117819 */ /* 0x001fc80000011611 */
[----:B------:R-:W-:-:S05]  /*a910*/  LOP3.LUT R17, R17, 0x3, RZ, 0xc0, !PT ;  /* 0x0000000311117812 */ /* 0x000fca00078ec0ff */
[----:B------:R-:W-:-:S07]  /*a920*/  IMAD.MOV.U32 R13, RZ, RZ, R17 ;  /* 0x000000ffff0d7224 */ /* 0x000fce00078e0011 */
[----:B-1---5:R-:W-:Y:S05]  /*a930*/  WARPSYNC.COLLECTIVE R15, `(.L_x_91) ;  /* 0x000000000f087348 */ /* 0x022fea0003c00000 */
[----:B------:R0:W2:Y:S02]  /*a940*/  SHFL.IDX P6, R14, R13, R12, R11 ;  /* 0x0000000c0d0e7389 */ /* 0x0000a400000c000b */
[----:B012--5:R-:W-:Y:S01]  /*a950*/  ENDCOLLECTIVE ;  /* 0x000000000000791b */ /* 0x027fe20003800000 */
.L_x_91:
[----:B------:R-:W-:Y:S05]  /*a960*/  BSYNC B0 ;  /* 0x0000000000007941 */ /* 0x000fea0003800000 */
.L_x_90:
[----:B------:R-:W-:Y:S05]  /*a970*/  BRA `(.L_x_92) ;  /* 0xffffffd000087947 */ /* 0x000fea000383ffff */
.L_x_47:
[----:B0-----:R0:W1:Y:S02]  /*a980*/  SYNCS.PHASECHK.TRANS64.TRYWAIT P0, [R0+URZ+0x2a840], R3 ;  /* 0x02a84003000075a7 */ /* 0x001064000800017f */
[----:B-1----:R-:W-:Y:S05]  /*a990*/  @!P0 NANOSLEEP.SYNCS 0x989680 ;  /* 0x009896800000895d */ /* 0x002fea0003900000 */
[----:B------:R-:W1:Y:S02]  /*a9a0*/  @!P0 SYNCS.PHASECHK.TRANS64 P0, [R0+URZ+0x2a840], R3 ;  /* 0x02a84003000085a7 */ /* 0x000e64000800007f */
[----:B-1----:R-:W-:Y:S05]  /*a9b0*/  @!P0 BRA `(.L_x_47) ;  /* 0xfffffffc00f08947 */ /* 0x002fea000383ffff */
[----:B------:R-:W-:Y:S05]  /*a9c0*/  BRA `(.L_x_93) ;  /* 0xffffffd000e07947 */ /* 0x000fea000383ffff */
.L_x_48:
[----:B------:R-:W-:Y:S01]  /*a9d0*/  BSSY B0, `(.L_x_94) ;  /* 0x0000008000007945 */ /* 0x000fe20003800000 */
[----:B------:R-:W-:Y:S01]  /*a9e0*/  IMAD.MOV.U32 R13, RZ, RZ, R6 ;  /* 0x000000ffff0d7224 */ /* 0x000fe200078e0006 */
[----:B------:R-:W-:Y:S01]  /*a9f0*/  MOV R15, 0xffffffff ;  /* 0xffffffff000f7802 */ /* 0x000fe20000000f00 */
[----:B------:R-:W-:Y:S02]  /*aa00*/  IMAD.MOV.U32 R12, RZ, RZ, RZ ;  /* 0x000000ffff0c7224 */ /* 0x000fe400078e00ff */
[----:B------:R-:W-:-:S07]  /*aa10*/  IMAD.MOV.U32 R11, RZ, RZ, 0x181f ;  /* 0x0000181fff0b7424 */ /* 0x000fce00078e00ff */
[----:B------:R-:W-:Y:S05]  /*aa20*/  WARPSYNC.COLLECTIVE R15, `(.L_x_95) ;  /* 0x000000000f087348 */ /* 0x000fea0003c00000 */
[----:B------:R0:W1:Y:S02]  /*aa30*/  SHFL.IDX P6, R14, R13, R12, R11 ;  /* 0x0000000c0d0e7389 */ /* 0x00006400000c000b */
[----:B01----:R-:W-:Y:S01]  /*aa40*/  ENDCOLLECTIVE ;  /* 0x000000000000791b */ /* 0x003fe20003800000 */
.L_x_95:
[----:B------:R-:W-:Y:S05]  /*aa50*/  BSYNC B0 ;  /* 0x0000000000007941 */ /* 0x000fea0003800000 */
.L_x_94:
[----:B------:R-:W-:Y:S01]  /*aa60*/  IMAD.MOV.U32 R13, RZ, RZ, R4 ;  /* 0x000000ffff0d7224 */ /* 0x000fe200078e0004 */
[----:B------:R-:W-:Y:S01]  /*aa70*/  MOV R11, 0x181f ;  /* 0x0000181f000b7802 */ /* 0x000fe20000000f00 */
[----:B------:R-:W-:Y:S01]  /*aa80*/  IMAD.MOV.U32 R12, RZ, RZ, RZ ;  /* 0x000000ffff0c7224 */ /* 0x000fe200078e00ff */
[----:B------:R-:W-:Y:S01]  /*aa90*/  ISETP.GE.AND P0, PT, R33, 0x1, PT ;  /* 0x000000012100780c */ /* 0x000fe20003f06270 */
[----:B------:R-:W-:Y:S02]  /*aaa0*/  IMAD.MOV.U32 R15, RZ, RZ, -0x1 ;  /* 0xffffffffff0f7424 */ /* 0x000fe400078e00ff */
[----:B------:R-:W-:-:S10]  /*aab0*/  IMAD.MOV.U32 R2, RZ, RZ, R14 ;  /* 0x000000ffff027224 */ /* 0x000fd400078e000e */
[----:B------:R-:W-:Y:S05]  /*aac0*/  WARPSYNC.COLLECTIVE R15, `(.L_x_96) ;  /* 0x000000000f087348 */ /* 0x000fea0003c00000 */
[----:B------:R0:W1:Y:S02]  /*aad0*/  SHFL.IDX P6, R14, R13, R12, R11 ;  /* 0x0000000c0d0e7389 */ /* 0x00006400000c000b */
[----:B01----:R-:W-:Y:S01]  /*aae0*/  ENDCOLLECTIVE ;  /* 0x000000000000791b */ /* 0x003fe20003800000 */
.L_x_96:
[----:B------:R-:W-:Y:S02]  /*aaf0*/  @P0 LEA R7, R5, UR39, 0x1 ;  /* 0x0000002705070c11 */ /* 0x000fe4000f8e08ff */
[----:B------:R-:W-:Y:S01]  /*ab00*/  MOV R13, R6 ;  /* 0x00000006000d7202 */ /* 0x000fe20000000f00 */
[----:B------:R-:W-:Y:S01]  /*ab10*/  IMAD.MOV.U32 R12, RZ, RZ, 0x1 ;  /* 0x00000001ff0c7424 */ /* 0x000fe200078e00ff */
[----:B------:R-:W-:-:S05]  /*ab20*/  @P0 LEA R14, P1, R37, R14, 0x1 ;  /* 0x0000000e250e0211 */ /* 0x000fca00078208ff */
[----:B------:R-:W-:Y:S02]  /*ab30*/  @P0 IMAD.X R3, RZ, RZ, R2, P1 ;  /* 0x000000ffff030224 */ /* 0x000fe400008e0602 */
[----:B------:R-:W-:-:S07]  /*ab40*/  @P0 IMAD.MOV.U32 R2, RZ, RZ, R14 ;  /* 0x000000ffff020224 */ /* 0x000fce00078e000e */
[----:B------:R-:W-:Y:S05]  /*ab50*/  WARPSYNC.COLLECTIVE R15, `(.L_x_97) ;  /* 0x000000000f087348 */ /* 0x000fea0003c00000 */
[----:B------:R0:W1:Y:S02]  /*ab60*/  SHFL.IDX P6, R14, R13, R12, R11 ;  /* 0x0000000c0d0e7389 */ /* 0x00006400000c000b */
[----:B01----:R-:W-:Y:S01]  /*ab70*/  ENDCOLLECTIVE ;  /* 0x000000000000791b */ /* 0x003fe20003800000 */
.L_x_97:
[----:B------:R-:W-:Y:S01]  /*ab80*/  @!PT LDS RZ, [RZ] ;  /* 0x00000000fffff984 */ /* 0x000fe20000000800 */
[----:B------:R-:W-:Y:S01]  /*ab90*/  @!PT LDS RZ, [RZ] ;  /* 0x00000000fffff984 */ /* 0x000fe20000000800 */
[----:B------:R-:W-:Y:S01]  /*aba0*/  @!PT LDS RZ, [RZ] ;  /* 0x00000000fffff984 */ /* 0x000fe20000000800 */
[----:B------:R0:W-:Y:S04]  /*abb0*/  @P0 LDGSTS.E.BYPASS.LTC128B.128 [R7+0x18400], desc[UR36][R2.64], !P4 ;  /* 0x1840000002070fae */ /* 0x0001e8000e101d64 */
[----:B------:R0:W-:Y:S04]  /*abc0*/  @P0 LDGSTS.E.BYPASS.LTC128B.128 [R7+0x1b400], desc[UR36][R2.64+0x80], !P3 ;  /* 0x1b40008002070fae */ /* 0x0001e8000d901d64 */
[----:B------:R0:W-:Y:S01]  /*abd0*/  @P0 LDGSTS.E.BYPASS.LTC128B.128 [R7+0x1e400], desc[UR36][R2.64+0x100], !P2 ;  /* 0x1e40010002070fae */ /* 0x0001e2000d101d64 */
[----:B------:R-:W-:Y:S01]  /*abe0*/  ISETP.GE.AND P0, PT, R33, 0x11, PT ;  /* 0x000000112100780c */ /* 0x000fe20003f06270 */
[----:B------:R-:W-:-:S02]  /*abf0*/  IMAD.MOV.U32 R13, RZ, RZ, R4 ;  /* 0x000000ffff0d7224 */ /* 0x000fc400078e0004 */
[----:B------:R-:W-:-:S10]  /*ac00*/  IMAD.MOV.U32 R8, RZ, RZ, R14 ;  /* 0x000000ffff087224 */ /* 0x000fd400078e000e */
[----:B0-----:R-:W-:Y:S05]  /*ac10*/  WARPSYNC.COLLECTIVE R15, `(.L_x_98) ;  /* 0x000000000f087348 */ /* 0x001fea0003c00000 */
[----:B------:R1:W2:Y:S02]  /*ac20*/  SHFL.IDX P6, R14, R13, R12, R11 ;  /* 0x0000000c0d0e7389 */ /* 0x0002a400000c000b */
[----:B012---:R-:W-:Y:S01]  /*ac30*/  ENDCOLLECTIVE ;  /* 0x000000000000791b */ /* 0x007fe20003800000 */
.L_x_98:
[----:B------:R-:W-:Y:S01]  /*ac40*/  @P0 LEA R21, R5, UR39, 0x1 ;  /* 0x0000002705150c11 */ /* 0x000fe2000f8e08ff */
[----:B------:R-:W-:Y:S01]  /*ac50*/  IMAD.MOV.U32 R13, RZ, RZ, R6 ;  /* 0x000000ffff0d7224 */ /* 0x000fe200078e0006 */
[----:B------:R-:W-:Y:S02]  /*ac60*/  MOV R12, 0x2 ;  /* 0x00000002000c7802 */ /* 0x000fe40000000f00 */
[----:B------:R-:W-:-:S04]  /*ac70*/  @P0 LEA R14, P1, R37, R14, 0x1 ;  /* 0x0000000e250e0211 */ /* 0x000fc800078208ff */
[----:B------:R-:W-:Y:S01]  /*ac80*/  @P0 IADD3.X R9, RZ, R8, RZ, P1, !PT ;  /* 0x00000008ff090210 */ /* 0x000fe20000ffe4ff */
[----:B------:R-:W-:-:S08]  /*ac90*/  @P0 IMAD.MOV.U32 R2, RZ, RZ, R14 ;  /* 0x000000ffff020224 */ /* 0x000fd000078e000e */
[----:B------:R-:W-:Y:S05]  /*aca0*/  WARPSYNC.COLLECTIVE R15, `(.L_x_99) ;  /* 0x000000000f087348 */ /* 0x000fea0003c00000 */
[----:B------:R0:W1:Y:S02]  /*acb0*/  SHFL.IDX P6, R14, R13, R12, R11 ;  /* 0x0000000c0d0e7389 */ /* 0x00006400000c000b */
[----:B01----:R-:W-:Y:S01]  /*acc0*/  ENDCOLLECTIVE ;  /* 0x000000000000791b */ /* 0x003fe20003800000 */
.L_x_99:
[----:B------:R-:W-:-:S05]  /*acd0*/  @P0 IMAD.MOV.U32 R3, RZ, RZ, R9 ;  /* 0x000000ffff030224 */ /* 0x000fca00078e0009 */
[----:B------:R-:W-:Y:S01]  /*ace0*/  @!PT LDS RZ, [RZ] ;  /* 0x00000000fffff984 */ /* 0x000fe20000000800 */
[----:B------:R-:W-:Y:S01]  /*acf0*/  @!PT LDS RZ, [RZ] ;  /* 0x00000000fffff984 */ /* 0x000fe20000000800 */
[----:B------:R-:W-:Y:S01]  /*ad00*/  @!PT LDS RZ, [RZ] ;  /* 0x00000000fffff984 */ /* 0x000fe20000000800 */
[----:B------:R0:W-:Y:S04]  /*ad10*/  @P0 LDGSTS.E.BYPASS.LTC128B.128 [R21+0x18c00], desc[UR36][R2.64], !P4 ;  /* 0x18c0000002150fae */ /* 0x0001e8000e101d64 */
[----:B------:R0:W-:Y:S01]  /*ad20*/  @P0 LDGSTS.E.BYPASS.LTC128B.128 [R21+0x1bc00], desc[UR36][R2.64+0x80], !P3 ;  /* 0x1bc0008002150fae */ /* 0x0001e2000d901d64 */
[----:B------:R-:W-:-:S03]  /*ad30*/  IMAD.MOV.U32 R13, RZ, RZ, R4 ;  /* 0x000000ffff0d7224 */ /* 0x000fc600078e0004 */
[----:B------:R0:W-:Y:S01]  /*ad40*/  @P0 LDGSTS.E.BYPASS.LTC128B.128 [R21+0x1ec00], desc[UR36][R2.64+0x100], !P2 ;  /* 0x1ec0010002150fae */ /* 0x0001e2000d101d64 */
[----:B------:R-:W-:Y:S01]  /*ad50*/  ISETP.GE.AND P0, PT, R33, 0x21, PT ;  /* 0x000000212100780c */ /* 0x000fe20003f06270 */
[----:B------:R-:W-:-:S12]  /*ad60*/  IMAD.MOV.U32 R7, RZ, RZ, R14 ;  /* 0x000000ffff077224 */ /* 0x000fd800078e000e */
[----:B0-----:R-:W-:Y:S05]  /*ad70*/  WARPSYNC.COLLECTIVE R15, `(.L_x_100) ;  /* 0x000000000f087348 */ /* 0x001fea0003c00000 */
[----:B------:R1:W2:Y:S02]  /*ad80*/  SHFL.IDX P6, R14, R13, R12, R11 ;  /* 0x0000000c0d0e7389 */ /* 0x0002a400000c000b */
[----:B012---:R-:W-:Y:S01]  /*ad90*/  ENDCOLLECTIVE ;  /* 0x000000000000791b */ /* 0x007fe20003800000 */
.L_x_100:
[----:B------:R-:W-:Y:S01]  /*ada0*/  @P0 LEA R9, R5, UR39, 0x1 ;  /* 0x0000002705090c11 */ /* 0x000fe2000f8e08ff */
[----:B------:R-:W-:Y:S02]  /*adb0*/  IMAD.MOV.U32 R13, RZ, RZ, R6 ;  /* 0x000000ffff0d7224 */ /* 0x000fe400078e0006 */
[----:B------:R-:W-:Y:S01]  /*adc0*/  IMAD.MOV.U32 R12, RZ, RZ, 0x3 ;  /* 0x00000003ff0c7424 */ /* 0x000fe200078e00ff */
[----:B------:R-:W-:-:S04]  /*add0*/  @P0 LEA R14, P1, R37, R14, 0x1 ;  /* 0x0000000e250e0211 */ /* 0x000fc800078208ff */
[----:B------:R-:W-:Y:S01]  /*ade0*/  @P0 MOV R2, R14 ;  /* 0x0000000e00020202 */ /* 0x000fe20000000f00 */
[----:B------:R-:W-:-:S08]  /*adf0*/  @P0 IMAD.X R7, RZ, RZ, R7, P1 ;  /* 0x000000ffff070224 */ /* 0x000fd000008e0607 */
[----:B------:R-:W-:Y:S05]  /*ae00*/  WARPSYNC.COLLECTIVE R15, `(.L_x_101) ;  /* 0x000000000f087348 */ /* 0x000fea0003c00000 */
[----:B------:R0:W1:Y:S02]  /*ae10*/  SHFL.IDX P6, R14, R13, R12, R11 ;  /* 0x0000000c0d0e7389 */ /* 0x00006400000c000b */
[----:B01----:R-:W-:Y:S01]  /*ae20*/  ENDCOLLECTIVE ;  /* 0x000000000000791b */ /* 0x003fe20003800000 */
.L_x_101:
        /* <DEDUP_REMOVED lines=8> */
[----:B------:R-:W-:Y:S02]  /*aeb0*/  ISETP.GE.AND P0, PT, R33, 0x31, PT ;  /* 0x000000312100780c */ /* 0x000fe40003f06270 */
[----:B------:R-:W-:-:S11]  /*aec0*/  MOV R7, R14 ;  /* 0x0000000e00077202 */ /* 0x000fd60000000f00 */
[----:B0-----:R-:W-:Y:S05]  /*aed0*/  WARPSYNC.COLLECTIVE R15, `(.L_x_102) ;  /* 0x000000000f087348 */ /* 0x001fea0003c00000 */
[----:B------:R1:W2:Y:S02]  /*aee0*/  SHFL.IDX P6, R14, R13, R12, R11 ;  /* 0x0000000c0d0e7389 */ /* 0x0002a400000c000b */
[----:B012---:R-:W-:Y:S01]  /*aef0*/  ENDCOLLECTIVE ;  /* 0x000000000000791b */ /* 0x007fe20003800000 */
.L_x_102:
[----:B------:R-:W-:Y:S01]  /*af00*/  @P0 LEA R21, R5, UR39, 0x1 ;  /* 0x0000002705150c11 */ /* 0x000fe2000f8e08ff */
[----:B------:R-:W-:Y:S02]  /*af10*/  IMAD.MOV.U32 R13, RZ, RZ, R6 ;  /* 0x000000ffff0d7224 */ /* 0x000fe400078e0006 */
[----:B------:R-:W-:Y:S01]  /*af20*/  IMAD.MOV.U32 R12, RZ, RZ, 0x4 ;  /* 0x00000004ff0c7424 */ /* 0x000fe200078e00ff */
[----:B------:R-:W-:-:S05]  /*af30*/  @P0 LEA R14, P1, R37, R14, 0x1 ;  /* 0x0000000e250e0211 */ /* 0x000fca00078208ff */
[----:B------:R-:W-:-:S08]  /*af40*/  @P0 IMAD.MOV.U32 R2, RZ, RZ, R14 ;  /* 0x000000ffff020224 */ /* 0x000fd000078e000e */
[----:B------:R-:W-:Y:S05]  /*af50*/  WARPSYNC.COLLECTIVE R15, `(.L_x_103) ;  /* 0x000000000f087348 */ /* 0x000fea0003c00000 */
[----:B------:R0:W1:Y:S02]  /*af60*/  SHFL.IDX P6, R14, R13, R12, R11 ;  /* 0x0000000c0d0e7389 */ /* 0x00006400000c000b */
[----:B01----:R-:W-:Y:S01]  /*af70*/  ENDCOLLECTIVE ;  /* 0x000000000000791b */ /* 0x003fe20003800000 */
.L_x_103:
[----:B------:R-:W-:-:S05]  /*af80*/  @P0 IMAD.X R7, RZ, RZ, R7, P1 ;  /* 0x000000ffff070224 */ /* 0x000fca00008e0607 */
[----:B------:R-:W-:-:S05]  /*af90*/  @P0 MOV R3, R7 ;  /* 0x0000000700030202 */ /* 0x000fca0000000f00 */
[----:B------:R-:W-:Y:S01]  /*afa0*/  @!PT LDS RZ, [RZ] ;  /* 0x00000000fffff984 */ /* 0x000fe20000000800 */
[----:B------:R-:W-:Y:S01]  /*afb0*/  @!PT LDS RZ, [RZ] ;  /* 0x00000000fffff984 */ /* 0x000fe20000000800 */
[----:B------:R-:W-:Y:S01]  /*afc0*/  @!PT LDS RZ, [RZ] ;  /* 0x00000000fffff984 */ /* 0x000fe20000000800 */
[----:B------:R0:W-:Y:S01]  /*afd0*/  @P0 LDGSTS.E.BYPASS.LTC128B.128 [R21+0x19c00], desc[UR36][R2.64], !P4 ;  /* 0x19c0000002150fae */ /* 0x0001e2000e101d64 */
[----:B------:R-:W-:-:S03]  /*afe0*/  MOV R13, R4 ;  /* 0x00000004000d7202 */ /* 0x000fc60000000f00 */
[----:B------:R0:W-:Y:S04]  /*aff0*/  @P0 LDGSTS.E.BYPASS.LTC128B.128 [R21+0x1cc00], desc[UR36][R2.64+0x80], !P3 ;  /* 0x1cc0008002150fae */ /* 0x0001e8000d901d64 */
[----:B------:R0:W-:Y:S01]  /*b000*/  @P0 LDGSTS.E.BYPASS.LTC128B.128 [R21+0x1fc00], desc[UR36][R2.64+0x100], !P2 ;  /* 0x1fc0010002150fae */ /* 0x0001e2000d101d64 */
[----:B------:R-:W-:Y:S01]  /*b010*/  ISETP.GE.AND P0, PT, R33, 0x41, PT ;  /* 0x000000412100780c */ /* 0x000fe20003f06270 */
[----:B------:R-:W-:-:S12]  /*b020*/  IMAD.MOV.U32 R7, RZ, RZ, R14 ;  /* 0x000000ffff077224 */ /* 0x000fd800078e000e */
[----:B0-----:R-:W-:Y:S05]  /*b030*/  WARPSYNC.COLLECTIVE R15, `(.L_x_104) ;  /* 0x000000000f087348 */ /* 0x001fea0003c00000 */
[----:B------:R1:W2:Y:S02]  /*b040*/  SHFL.IDX P6, R14, R13, R12, R11 ;  /* 0x0000000c0d0e7389 */ /* 0x0002a400000c000b */
[----:B012---:R-:W-:Y:S01]  /*b050*/  ENDCOLLECTIVE ;  /* 0x000000000000791b */ /* 0x007fe20003800000 */
.L_x_104:
[----:B------:R-:W-:Y:S02]  /*b060*/  @P0 LEA R9, R5, UR39, 0x1 ;  /* 0x0000002705090c11 */ /* 0x000fe4000f8e08ff */
[----:B------:R-:W-:Y:S01]  /*b070*/  MOV R13, R6 ;  /* 0x00000006000d7202 */ /* 0x000fe20000000f00 */
[----:B------:R-:W-:Y:S01]  /*b080*/  IMAD.MOV.U32 R12, RZ, RZ, 0x5 ;  /* 0x00000005ff0c7424 */ /* 0x000fe200078e00ff */
[----:B------:R-:W-:-:S05]  /*b090*/  @P0 LEA R14, P1, R37, R14, 0x1 ;  /* 0x0000000e250e0211 */ /* 0x000fca00078208ff */
[----:B------:R-:W-:-:S08]  /*b0a0*/  @P0 IMAD.MOV.U32 R2, RZ, RZ, R14 ;  /* 0x000000ffff020224 */ /* 0x000fd000078e000e */
[----:B------:R-:W-:Y:S05]  /*b0b0*/  WARPSYNC.COLLECTIVE R15, `(.L_x_105) ;  /* 0x000000000f087348 */ /* 0x000fea0003c00000 */
[----:B------:R0:W1:Y:S02]  /*b0c0*/  SHFL.IDX P6, R14, R13, R12, R11 ;  /* 0x0000000c0d0e7389 */ /* 0x00006400000c000b */
[----:B01----:R-:W-:Y:S01]  /*b0d0*/  ENDCOLLECTIVE ;  /* 0x000000000000791b */ /* 0x003fe20003800000 */
.L_x_105:
[----:B------:R-:W-:-:S04]  /*b0e0*/  @P0 IMAD.X R7, RZ, RZ, R7, P1 ;  /* 0x000000ffff070224 */ /* 0x000fc800008e0607 */
[----:B------:R-:W-:-:S05]  /*b0f0*/  @P0 IMAD.MOV.U32 R3, RZ, RZ, R7 ;  /* 0x000000ffff030224 */ /* 0x000fca00078e0007 */
[----:B------:R-:W-:Y:S01]  /*b100*/  @!PT LDS RZ, [RZ] ;  /* 0x00000000fffff984 */ /* 0x000fe20000000800 */
[----:B------:R-:W-:Y:S01]  /*b110*/  @!PT LDS RZ, [RZ] ;  /* 0x00000000fffff984 */ /* 0x000fe20000000800 */
[----:B------:R-:W-:Y:S01]  /*b120*/  @!PT LDS RZ, [RZ] ;  /* 0x00000000fffff984 */ /* 0x000fe20000000800 */
[----:B------:R0:W-:Y:S01]  /*b130*/  @P0 LDGSTS.E.BYPASS.LTC128B.128 [R9+0x1a400], desc[UR36][R2.64], !P4 ;  /* 0x1a40000002090fae */ /* 0x0001e2000e101d64 */
[----:B------:R-:W-:-:S03]  /*b140*/  IMAD.MOV.U32 R13, RZ, RZ, R4 ;  /* 0x000000ffff0d7224 */ /* 0x000fc600078e0004 */
[----:B------:R0:W-:Y:S04]  /*b150*/  @P0 LDGSTS.E.BYPASS.LTC128B.128 [R9+0x1d400], desc[UR36][R2.64+0x80], !P3 ;  /* 0x1d40008002090fae */ /* 0x0001e8000d901d64 */
[----:B------:R0:W-:Y:S01]  /*b160*/  @P0 LDGSTS.E.BYPASS.LTC128B.128 [R9+0x20400], desc[UR36][R2.64+0x100], !P2 ;  /* 0x2040010002090fae */ /* 0x0001e2000d101d64 */
[----:B------:R-:W-:-:S07]  /*b170*/  IMAD.MOV.U32 R7, RZ, RZ, R14 ;  /* 0x000000ffff077224 */ /* 0x000fce00078e000e */
[----:B0-----:R-:W-:Y:S05]  /*b180*/  WARPSYNC.COLLECTIVE R15, `(.L_x_106) ;  /* 0x000000000f087348 */ /* 0x001fea0003c00000 */
[----:B------:R1:W2:Y:S02]  /*b190*/  SHFL.IDX P6, R14, R13, R12, R11 ;  /* 0x0000000c0d0e7389 */ /* 0x0002a400000c000b */
[----:B012---:R-:W-:Y:S01]  /*b1a0*/  ENDCOLLECTIVE ;  /* 0x000000000000791b */ /* 0x007fe20003800000 */
.L_x_106:
[----:B------:R-:W-:Y:S05]  /*b1b0*/  BRA `(.L_x_107) ;  /* 0xffffffd000287947 */ /* 0x000fea000383ffff */
.L_x_52:
[----:B------:R-:W-:Y:S01]  /*b1c0*/  MOV R13, R5 ;  /* 0x00000005000d7202 */ /* 0x000fe20000000f00 */
[----:B------:R-:W-:Y:S02]  /*b1d0*/  IMAD.MOV.U32 R12, RZ, RZ, RZ ;  /* 0x000000ffff0c7224 */ /* 0x000fe400078e00ff */
[----:B------:R-:W-:Y:S02]  /*b1e0*/  IMAD.MOV.U32 R11, RZ, RZ, 0x181f ;  /* 0x0000181fff0b7424 */ /* 0x000fe400078e00ff */
[----:B------:R-:W-:Y:S02]  /*b1f0*/  IMAD.MOV.U32 R15, RZ, RZ, -0x1 ;  /* 0xffffffffff0f7424 */ /* 0x000fe400078e00ff */
[----:B------:R-:W-:-:S07]  /*b200*/  IMAD.IADD R4, R34, 0x1, R4 ;  /* 0x0000000122047824 */ /* 0x000fce00078e0204 */
[----:B------:R-:W-:Y:S05]  /*b210*/  WARPSYNC.COLLECTIVE R15, `(.L_x_108) ;  /* 0x000000000f087348 */ /* 0x000fea0003c00000 */
[----:B------:R0:W1:Y:S02]  /*b220*/  SHFL.IDX P6, R14, R13, R12, R11 ;  /* 0x0000000c0d0e7389 */ /* 0x00006400000c000b */
[----:B01----:R-:W-:Y:S01]  /*b230*/  ENDCOLLECTIVE ;  /* 0x000000000000791b */ /* 0x003fe20003800000 */
.L_x_108:
[C---:B------:R-:W-:Y:S01]  /*b240*/  VIADD R6, R4.reuse, 0x10 ;  /* 0x0000001004067836 */ /* 0x040fe20000000000 */
[----:B------:R-:W-:Y:S01]  /*b250*/  ISETP.GE.AND P0, PT, R4, UR40, PT ;  /* 0x0000002804007c0c */ /* 0x000fe2000bf06270 */
[----:B------:R-:W-:Y:S01]  /*b260*/  IMAD.MOV.U32 R13, RZ, RZ, R0 ;  /* 0x000000ffff0d7224 */ /* 0x000fe200078e0000 */
[----:B------:R-:W-:-:S11]  /*b270*/  MOV R2, R14 ;  /* 0x0000000e00027202 */ /* 0x000fd60000000f00 */
[----:B------:R-:W-:Y:S05]  /*b280*/  WARPSYNC.COLLECTIVE R15, `(.L_x_109) ;  /* 0x000000000f087348 */ /* 0x000fea0003c00000 */
[----:B------:R0:W1:Y:S02]  /*b290*/  SHFL.IDX P6, R14, R13, R12, R11 ;  /* 0x0000000c0d0e7389 */ /* 0x00006400000c000b */
[----:B01----:R-:W-:Y:S01]  /*b2a0*/  ENDCOLLECTIVE ;  /* 0x000000000000791b */ /* 0x003fe20003800000 */
.L_x_109:
[----:B------:R-:W-:Y:S02]  /*b2b0*/  IMAD.MOV.U32 R13, RZ, RZ, R5 ;  /* 0x000000ffff0d7224 */ /* 0x000fe400078e0005 */
[----:B------:R-:W-:Y:S01]  /*b2c0*/  IMAD.MOV.U32 R12, RZ, RZ, 0x1 ;  /* 0x00000001ff0c7424 */ /* 0x000fe200078e00ff */
[----:B------:R-:W-:-:S05]  /*b2d0*/  @!P0 LEA R14, P1, R37, R14, 0x1 ;  /* 0x0000000e250e8211 */ /* 0x000fca00078208ff */
[----:B------:R-:W-:Y:S01]  /*b2e0*/  @!P0 IMAD.X R3, RZ, RZ, R2, P1 ;  /* 0x000000ffff038224 */ /* 0x000fe200008e0602 */
[----:B------:R-:W-:-:S07]  /*b2f0*/  @!P0 MOV R2, R14 ;  /* 0x0000000e00028202 */ /* 0x000fce0000000f00 */
[----:B------:R-:W-:Y:S05]  /*b300*/  WARPSYNC.COLLECTIVE R15, `(.L_x_110) ;  /* 0x000000000f087348 */ /* 0x000fea0003c00000 */
[----:B------:R0:W1:Y:S02]  /*b310*/  SHFL.IDX P6, R14, R13, R12, R11 ;  /* 0x0000000c0d0e7389 */ /* 0x00006400000c000b */
[----:B01----:R-:W-:Y:S01]  /*b320*/  ENDCOLLECTIVE ;  /* 0x000000000000791b */ /* 0x003fe20003800000 */
.L_x_110:
[----:B------:R-:W-:Y:S01]  /*b330*/  @!PT LDS RZ, [RZ] ;  /* 0x00000000fffff984 */ /* 0x000fe20000000800 */
[----:B------:R-:W-:Y:S01]  /*b340*/  @!PT LDS RZ, [RZ] ;  /* 0x00000000fffff984 */ /* 0x000fe20000000800 */
[----:B------:R-:W-:Y:S01]  /*b350*/  @!PT LDS RZ, [RZ] ;  /* 0x00000000fffff984 */ /* 0x000fe20000000800 */
[----:B------:R0:W-:Y:S04]  /*b360*/  @!P0 LDGSTS.E.BYPASS.LTC128B.128 [R20+0xc400], desc[UR36][R2.64], !P3 ;  /* 0x0c40000002148fae */ /* 0x0001e8000d901d64 */
[----:B------:R0:W-:Y:S04]  /*b370*/  @!P0 LDGSTS.E.BYPASS.LTC128B.128 [R20+0x10400], desc[UR36][R2.64+0x80], !P4 ;  /* 0x1040008002148fae */ /* 0x0001e8000e101d64 */
[----:B------:R0:W-:Y:S01]  /*b380*/  @!P0 LDGSTS.E.BYPASS.LTC128B.128 [R20+0x14400], desc[UR36][R2.64+0x100], !P5 ;  /* 0x1440010002148fae */ /* 0x0001e2000e901d64 */
[----:B------:R-:W-:Y:S01]  /*b390*/  ISETP.GE.AND P0, PT, R6, UR40, PT ;  /* 0x0000002806007c0c */ /* 0x000fe2000bf06270 */
[----:B------:R-:W-:Y:S01]  /*b3a0*/  IMAD.MOV.U32 R13, RZ, RZ, R0 ;  /* 0x000000ffff0d7224 */ /* 0x000fe200078e0000 */
[----:B------:R-:W-:-:S11]  /*b3b0*/  MOV R6, R14 ;  /* 0x0000000e00067202 */ /* 0x000fd60000000f00 */
[----:B0-----:R-:W-:Y:S05]  /*b3c0*/  WARPSYNC.COLLECTIVE R15, `(.L_x_111) ;  /* 0x000000000f087348 */ /* 0x001fea0003c00000 */
[----:B------:R1:W2:Y:S02]  /*b3d0*/  SHFL.IDX P6, R14, R13, R12, R11 ;  /* 0x0000000c0d0e7389 */ /* 0x0002a400000c000b */
[----:B012---:R-:W-:Y:S01]  /*b3e0*/  ENDCOLLECTIVE ;  /* 0x000000000000791b */ /* 0x007fe20003800000 */
.L_x_111:
[----:B------:R-:W-:Y:S02]  /*b3f0*/  IMAD.MOV.U32 R13, RZ, RZ, R5 ;  /* 0x000000ffff0d7224 */ /* 0x000fe400078e0005 */
[----:B------:R-:W-:Y:S01]  /*b400*/  IMAD.MOV.U32 R12, RZ, RZ, 0x2 ;  /* 0x00000002ff0c7424 */ /* 0x000fe200078e00ff */
[----:B------:R-:W-:-:S05]  /*b410*/  @!P0 LEA R14, P1, R37, R14, 0x1 ;  /* 0x0000000e250e8211 */ /* 0x000fca00078208ff */
[----:B------:R-:W-:-:S08]  /*b420*/  @!P0 IMAD.MOV.U32 R2, RZ, RZ, R14 ;  /* 0x000000ffff028224 */ /* 0x000fd000078e000e */
[----:B------:R-:W-:Y:S05]  /*b430*/  WARPSYNC.COLLECTIVE R15, `(.L_x_112) ;  /* 0x000000000f087348 */ /* 0x000fea0003c00000 */
[----:B------:R0:W1:Y:S02]  /*b440*/  SHFL.IDX P6, R14, R13, R12, R11 ;  /* 0x0000000c0d0e7389 */ /* 0x00006400000c000b */
[----:B01----:R-:W-:Y:S01]  /*b450*/  ENDCOLLECTIVE ;  /* 0x000000000000791b */ /* 0x003fe20003800000 */
.L_x_112:
[----:B------:R-:W-:Y:S02]  /*b460*/  @!P0 IMAD.X R7, RZ, RZ, R6, P1 ;  /* 0x000000ffff078224 */ /* 0x000fe400008e0606 */
[----:B------:R-:W-:-:S03]  /*b470*/  VIADD R6, R4, 0x20 ;  /* 0x0000002004067836 */ /* 0x000fc60000000000 */
[----:B------:R-:W-:-:S05]  /*b480*/  @!P0 MOV R3, R7 ;  /* 0x0000000700038202 */ /* 0x000fca0000000f00 */
[----:B------:R-:W-:Y:S01]  /*b490*/  @!PT LDS RZ, [RZ] ;  /* 0x00000000fffff984 */ /* 0x000fe20000000800 */
[----:B------:R-:W-:Y:S01]  /*b4a0*/  @!PT LDS RZ, [RZ] ;  /* 0x00000000fffff984 */ /* 0x000fe20000000800 */
[----:B------:R-:W-:Y:S01]  /*b4b0*/  @!PT LDS RZ, [RZ] ;  /* 0x00000000fffff984 */ /* 0x000fe20000000800 */
[----:B------:R0:W-:Y:S01]  /*b4c0*/  @!P0 LDGSTS.E.BYPASS.LTC128B.128 [R20+0xcc00], desc[UR36][R2.64], !P3 ;  /* 0x0cc0000002148fae */ /* 0x0001e2000d901d64 */
[----:B------:R-:W-:-:S03]  /*b4d0*/  IMAD.MOV.U32 R13, RZ, RZ, R0 ;  /* 0x000000ffff0d7224 */ /* 0x000fc600078e0000 */
[----:B------:R0:W-:Y:S04]  /*b4e0*/  @!P0 LDGSTS.E.BYPASS.LTC128B.128 [R20+0x10c00], desc[UR36][R2.64+0x80], !P4 ;  /* 0x10c0008002148fae */ /* 0x0001e8000e101d64 */
[----:B------:R0:W-:Y:S01]  /*b4f0*/  @!P0 LDGSTS.E.BYPASS.LTC128B.128 [R20+0x14c00], desc[UR36][R2.64+0x100], !P5 ;  /* 0x14c0010002148fae */ /* 0x0001e2000e901d64 */
[----:B------:R-:W-:Y:S02]  /*b500*/  ISETP.GE.AND P0, PT, R6, UR40, PT ;  /* 0x0000002806007c0c */ /* 0x000fe4000bf06270 */
[----:B------:R-:W-:-:S11]  /*b510*/  MOV R6, R14 ;  /* 0x0000000e00067202 */ /* 0x000fd60000000f00 */
[----:B0-----:R-:W-:Y:S05]  /*b520*/  WARPSYNC.COLLECTIVE R15, `(.L_x_113) ;  /* 0x000000000f087348 */ /* 0x001fea0003c00000 */
[----:B------:R1:W2:Y:S02]  /*b530*/  SHFL.IDX P6, R14, R13, R12, R11 ;  /* 0x0000000c0d0e7389 */ /* 0x0002a400000c000b */
[----:B012---:R-:W-:Y:S01]  /*b540*/  ENDCOLLECTIVE ;  /* 0x000000000000791b */ /* 0x007fe20003800000 */
.L_x_113:
[----:B------:R-:W-:Y:S02]  /*b550*/  IMAD.MOV.U32 R13, RZ, RZ, R5 ;  /* 0x000000ffff0d7224 */ /* 0x000fe400078e0005 */
[----:B------:R-:W-:Y:S01]  /*b560*/  IMAD.MOV.U32 R12, RZ, RZ, 0x3 ;  /* 0x00000003ff0c7424 */ /* 0x000fe200078e00ff */
[----:B------:R-:W-:-:S05]  /*b570*/  @!P0 LEA R14, P1, R37, R14, 0x1 ;  /* 0x0000000e250e8211 */ /* 0x000fca00078208ff */
[----:B------:R-:W-:-:S08]  /*b580*/  @!P0 IMAD.MOV.U32 R2, RZ, RZ, R14 ;  /* 0x000000ffff028224 */ /* 0x000fd000078e000e */
[----:B------:R-:W-:Y:S05]  /*b590*/  WARPSYNC.COLLECTIVE R15, `(.L_x_114) ;  /* 0x000000000f087348 */ /* 0x000fea0003c00000 */
[----:B------:R0:W1:Y:S02]  /*b5a0*/  SHFL.IDX P6, R14, R13, R12, R11 ;  /* 0x0000000c0d0e7389 */ /* 0x00006400000c000b */
[----:B01----:R-:W-:Y:S01]  /*b5b0*/  ENDCOLLECTIVE ;  /* 0x000000000000791b */ /* 0x003fe20003800000 */
.L_x_114:
        /* <DEDUP_REMOVED lines=15> */
.L_x_115:
[----:B------:R-:W-:Y:S02]  /*b6b0*/  IMAD.MOV.U32 R13, RZ, RZ, R5 ;  /* 0x000000ffff0d7224 */ /* 0x000fe400078e0005 */
[----:B------:R-:W-:Y:S01]  /*b6c0*/  IMAD.MOV.U32 R12, RZ, RZ, 0x4 ;  /* 0x00000004ff0c7424 */ /* 0x000fe200078e00ff */
[----:B------:R-:W-:-:S05]  /*b6d0*/  @!P0 LEA R14, P1, R37, R14, 0x1 ;  /* 0x0000000e250e8211 */ /* 0x000fca00078208ff */
[----:B------:R-:W-:-:S08]  /*b6e0*/  @!P0 IMAD.MOV.U32 R2, RZ, RZ, R14 ;  /* 0x000000ffff028224 */ /* 0x000fd000078e000e */
[----:B------:R-:W-:Y:S05]  /*b6f0*/  WARPSYNC.COLLECTIVE R15, `(.L_x_116) ;  /* 0x000000000f087348 */ /* 0x000fea0003c00000 */
[----:B------:R0:W1:Y:S02]  /*b700*/  SHFL.IDX P6, R14, R13, R12, R11 ;  /* 0x0000000c0d0e7389 */ /* 0x00006400000c000b */
[----:B01----:R-:W-:Y:S01]  /*b710*/  ENDCOLLECTIVE ;  /* 0x000000000000791b */ /* 0x003fe20003800000 */
.L_x_116:
        /* <DEDUP_REMOVED lines=15> */
.L_x_117:
[----:B------:R-:W-:Y:S02]  /*b810*/  IMAD.MOV.U32 R13, RZ, RZ, R5 ;  /* 0x000000ffff0d7224 */ /* 0x000fe400078e0005 */
[----:B------:R-:W-:Y:S01]  /*b820*/  IMAD.MOV.U32 R12, RZ, RZ, 0x5 ;  /* 0x00000005ff0c7424 */ /* 0x000fe200078e00ff */
[----:B------:R-:W-:-:S05]  /*b830*/  @!P0 LEA R14, P1, R37, R14, 0x1 ;  /* 0x0000000e250e8211 */ /* 0x000fca00078208ff */
[----:B------:R-:W-:-:S08]  /*b840*/  @!P0 IMAD.MOV.U32 R2, RZ, RZ, R14 ;  /* 0x000000ffff028224 */ /* 0x000fd000078e000e */
[----:B------:R-:W-:Y:S05]  /*b850*/  WARPSYNC.COLLECTIVE R15, `(.L_x_118) ;  /* 0x000000000f087348 */ /* 0x000fea0003c00000 */
[----:B------:R0:W1:Y:S02]  /*b860*/  SHFL.IDX P6, R14, R13, R12, R11 ;  /* 0x0000000c0d0e7389 */ /* 0x00006400000c000b */
[----:B01----:R-:W-:Y:S01]  /*b870*/  ENDCOLLECTIVE ;  /* 0x000000000000791b */ /* 0x003fe20003800000 */
.L_x_118:
        /* <DEDUP_REMOVED lines=15> */
.L_x_119:
[----:B------:R-:W-:Y:S02]  /*b970*/  IMAD.MOV.U32 R13, RZ, RZ, R5 ;  /* 0x000000ffff0d7224 */ /* 0x000fe400078e0005 */
[----:B------:R-:W-:Y:S01]  /*b980*/  IMAD.MOV.U32 R12, RZ, RZ, 0x6 ;  /* 0x00000006ff0c7424 */ /* 0x000fe200078e00ff */
[----:B------:R-:W-:-:S05]  /*b990*/  @!P0 LEA R14, P1, R37, R14, 0x1 ;  /* 0x0000000e250e8211 */ /* 0x000fca00078208ff */
[----:B------:R-:W-:-:S08]  /*b9a0*/  @!P0 IMAD.MOV.U32 R2, RZ, RZ, R14 ;  /* 0x000000ffff028224 */ /* 0x000fd000078e000e */
[----:B------:R-:W-:Y:S05]  /*b9b0*/  WARPSYNC.COLLECTIVE R15, `(.L_x_120) ;  /* 0x000000000f087348 */ /* 0x000fea0003c00000 */
[----:B------:R0:W1:Y:S02]  /*b9c0*/  SHFL.IDX P6, R14, R13, R12, R11 ;  /* 0x0000000c0d0e7389 */ /* 0x00006400000c000b */
[----:B01----:R-:W-:Y:S01]  /*b9d0*/  ENDCOLLECTIVE ;  /* 0x000000000000791b */ /* 0x003fe20003800000 */
.L_x_120:
        /* <DEDUP_REMOVED lines=15> */
.L_x_121:
[----:B------:R-:W-:Y:S02]  /*bad0*/  IMAD.MOV.U32 R13, RZ, RZ, R5 ;  /* 0x000000ffff0d7224 */ /* 0x000fe400078e0005 */
[----:B------:R-:W-:Y:S01]  /*bae0*/  IMAD.MOV.U32 R12, RZ, RZ, 0x7 ;  /* 0x00000007ff0c7424 */ /* 0x000fe200078e00ff */
[----:B------:R-:W-:-:S05]  /*baf0*/  @!P0 LEA R14, P1, R37, R14, 0x1 ;  /* 0x0000000e250e8211 */ /* 0x000fca00078208ff */
[----:B------:R-:W-:-:S08]  /*bb00*/  @!P0 IMAD.MOV.U32 R2, RZ, RZ, R14 ;  /* 0x000000ffff028224 */ /* 0x000fd000078e000e */
[----:B------:R-:W-:Y:S05]  /*bb10*/  WARPSYNC.COLLECTIVE R15, `(.L_x_122) ;  /* 0x000000000f087348 */ /* 0x000fea0003c00000 */
[----:B------:R0:W1:Y:S02]  /*bb20*/  SHFL.IDX P6, R14, R13, R12, R11 ;  /* 0x0000000c0d0e7389 */ /* 0x00006400000c000b */
[----:B01----:R-:W-:Y:S01]  /*bb30*/  ENDCOLLECTIVE ;  /* 0x000000000000791b */ /* 0x003fe20003800000 */
.L_x_122:
[----:B------:R-:W-:-:S05]  /*bb40*/  @!P0 IMAD.X R7, RZ, RZ, R6, P1 ;  /* 0x000000ffff078224 */ /* 0x000fca00008e0606 */
[----:B------:R-:W-:-:S05]  /*bb50*/  @!P0 MOV R3, R7 ;  /* 0x0000000700038202 */ /* 0x000fca0000000f00 */
[----:B------:R-:W-:Y:S01]  /*bb60*/  @!PT LDS RZ, [RZ] ;  /* 0x00000000fffff984 */ /* 0x000fe20000000800 */
[----:B------:R-:W-:Y:S01]  /*bb70*/  @!PT LDS RZ, [RZ] ;  /* 0x00000000fffff984 */ /* 0x000fe20000000800 */
[----:B------:R-:W-:Y:S01]  /*bb80*/  @!PT LDS RZ, [RZ] ;  /* 0x00000000fffff984 */ /* 0x000fe20000000800 */
[----:B------:R0:W-:Y:S01]  /*bb90*/  @!P0 LDGSTS.E.BYPASS.LTC128B.128 [R20+0xf400], desc[UR36][R2.64], !P3 ;  /* 0x0f40000002148fae */ /* 0x0001e2000d901d64 */
[----:B------:R-:W-:-:S03]  /*bba0*/  MOV R13, R0 ;  /* 0x00000000000d7202 */ /* 0x000fc60000000f00 */
[----:B------:R0:W-:Y:S04]  /*bbb0*/  @!P0 LDGSTS.E.BYPASS.LTC128B.128 [R20+0x13400], desc[UR36][R2.64+0x80], !P4 ;  /* 0x1340008002148fae */ /* 0x0001e8000e101d64 */
[----:B------:R0:W-:Y:S01]  /*bbc0*/  @!P0 LDGSTS.E.BYPASS.LTC128B.128 [R20+0x17400], desc[UR36][R2.64+0x100], !P5 ;  /* 0x1740010002148fae */ /* 0x0001e2000e901d64 */
[----:B------:R-:W-:-:S07]  /*bbd0*/  IMAD.MOV.U32 R6, RZ, RZ, R14 ;  /* 0x000000ffff067224 */ /* 0x000fce00078e000e */
[----:B0-----:R-:W-:Y:S05]  /*bbe0*/  WARPSYNC.COLLECTIVE R15, `(.L_x_123) ;  /* 0x000000000f087348 */ /* 0x001fea0003c00000 */
[----:B------:R1:W2:Y:S02]  /*bbf0*/  SHFL.IDX P6, R14, R13, R12, R11 ;  /* 0x0000000c0d0e7389 */ /* 0x0002a400000c000b */
[----:B012---:R-:W-:Y:S01]  /*bc00*/  ENDCOLLECTIVE ;  /* 0x000000000000791b */ /* 0x007fe20003800000 */
.L_x_123:
[----:B------:R-:W-:Y:S05]  /*bc10*/  BRA `(.L_x_124) ;  /* 0xffffffd000347947 */ /* 0x000fea000383ffff */
.L_x_54:
[----:B0-----:R-:W-:-:S04]  /*bc20*/  IMAD.U32 R3, RZ, RZ, UR39 ;  /* 0x00000027ff037e24 */ /* 0x001fc8000f8e00ff */
[----:B------:R0:W1:Y:S03]  /*bc30*/  SYNCS.PHASECHK.TRANS64.TRYWAIT P0, [R3+URZ+0x2a820], R0 ;  /* 0x02a82000030075a7 */ /* 0x000066000800017f */
[----:B-1----:R-:W-:Y:S05]  /*bc40*/  @!P0 NANOSLEEP.SYNCS 0x989680 ;  /* 0x009896800000895d */ /* 0x002fea0003900000 */
[----:B------:R-:W1:Y:S02]  /*bc50*/  @!P0 SYNCS.PHASECHK.TRANS64 P0, [R3+URZ+0x2a820], R0 ;  /* 0x02a82000030085a7 */ /* 0x000e64000800007f */
[----:B-1----:R-:W-:Y:S05]  /*bc60*/  @!P0 BRA `(.L_x_54) ;  /* 0xfffffffc00ec8947 */ /* 0x002fea000383ffff */
[----:B------:R-:W-:Y:S05]  /*bc70*/  BRA `(.L_x_125) ;  /* 0xffffffd000707947 */ /* 0x000fea000383ffff */
.L_x_58:
[----:B0-----:R0:W1:Y:S02]  /*bc80*/  SYNCS.PHASECHK.TRANS64.TRYWAIT P0, [R6+URZ+0x2a840], R3 ;  /* 0x02a84003060075a7 */ /* 0x001064000800017f */
[----:B-1----:R-:W-:Y:S05]  /*bc90*/  @!P0 NANOSLEEP.SYNCS 0x989680 ;  /* 0x009896800000895d */ /* 0x002fea0003900000 */
[----:B------:R-:W1:Y:S02]  /*bca0*/  @!P0 SYNCS.PHASECHK.TRANS64 P0, [R6+URZ+0x2a840], R3 ;  /* 0x02a84003060085a7 */ /* 0x000e64000800007f */
[----:B-1----:R-:W-:Y:S05]  /*bcb0*/  @!P0 BRA `(.L_x_58) ;  /* 0xfffffffc00f08947 */ /* 0x002fea000383ffff */
[----:B------:R-:W-:Y:S05]  /*bcc0*/  BRA `(.L_x_126) ;  /* 0xffffffd400207947 */ /* 0x000fea000383ffff */
.L_x_59:
[----:B------:R-:W-:Y:S01]  /*bcd0*/  BSSY B1, `(.L_x_127) ;  /* 0x0000008000017945 */ /* 0x000fe20003800000 */
[----:B------:R-:W-:Y:S01]  /*bce0*/  IMAD.MOV.U32 R13, RZ, RZ, R10 ;  /* 0x000000ffff0d7224 */ /* 0x000fe200078e000a */
[----:B------:R-:W-:Y:S01]  /*bcf0*/  MOV R11, 0x181f ;  /* 0x0000181f000b7802 */ /* 0x000fe20000000f00 */
[----:B------:R-:W-:Y:S02]  /*bd00*/  IMAD.MOV.U32 R12, RZ, RZ, RZ ;  /* 0x000000ffff0c7224 */ /* 0x000fe400078e00ff */
[----:B------:R-:W-:-:S07]  /*bd10*/  IMAD.MOV.U32 R15, RZ, RZ, -0x1 ;  /* 0xffffffffff0f7424 */ /* 0x000fce00078e00ff */
[----:B------:R-:W-:Y:S05]  /*bd20*/  WARPSYNC.COLLECTIVE R15, `(.L_x_128) ;  /* 0x000000000f087348 */ /* 0x000fea0003c00000 */
[----:B------:R0:W1:Y:S02]  /*bd30*/  SHFL.IDX P6, R14, R13, R12, R11 ;  /* 0x0000000c0d0e7389 */ /* 0x00006400000c000b */
[----:B01----:R-:W-:Y:S01]  /*bd40*/  ENDCOLLECTIVE ;  /* 0x000000000000791b */ /* 0x003fe20003800000 */
.L_x_128:
[----:B------:R-:W-:Y:S05]  /*bd50*/  BSYNC B1 ;  /* 0x0000000000017941 */ /* 0x000fea0003800000 */
.L_x_127:
[----:B------:R-:W-:Y:S01]  /*bd60*/  IMAD.MOV.U32 R13, RZ, RZ, R8 ;  /* 0x000000ffff0d7224 */ /* 0x000fe200078e0008 */
[----:B------:R-:W-:Y:S01]  /*bd70*/  MOV R12, RZ ;  /* 0x000000ff000c7202 */ /* 0x000fe20000000f00 */
[----:B------:R-:W-:Y:S01]  /*bd80*/  IMAD.MOV.U32 R11, RZ, RZ, 0x181f ;  /* 0x0000181fff0b7424 */ /* 0x000fe200078e00ff */
[----:B------:R-:W-:Y:S01]  /*bd90*/  LEA R9, R9, UR39, 0x1 ;  /* 0x0000002709097c11 */ /* 0x000fe2000f8e08ff */
[----:B------:R-:W-:Y:S02]  /*bda0*/  IMAD.MOV.U32 R15, RZ, RZ, -0x1 ;  /* 0xffffffffff0f7424 */ /* 0x000fe400078e00ff */
[----:B------:R-:W-:Y:S02]  /*bdb0*/  IMAD.MOV.U32 R3, RZ, RZ, R14 ;  /* 0x000000ffff037224 */ /* 0x000fe400078e000e */
[----:B------:R-:W-:-:S07]  /*bdc0*/  IMAD.SHL.U32 R5, R37, 0x2, RZ ;  /* 0x0000000225057824 */ /* 0x000fce00078e00ff */
[----:B------:R-:W-:Y:S05]  /*bdd0*/  WARPSYNC.COLLECTIVE R15, `(.L_x_129) ;  /* 0x000000000f087348 */ /* 0x000fea0003c00000 */
[----:B------:R0:W1:Y:S02]  /*bde0*/  SHFL.IDX P6, R14, R13, R12, R11 ;  /* 0x0000000c0d0e7389 */ /* 0x00006400000c000b */
[----:B01----:R-:W-:Y:S01]  /*bdf0*/  ENDCOLLECTIVE ;  /* 0x000000000000791b */ /* 0x003fe20003800000 */
.L_x_129:
[----:B------:R-:W-:Y:S02]  /*be00*/  IMAD.MOV.U32 R13, RZ, RZ, R10 ;  /* 0x000000ffff0d7224 */ /* 0x000fe400078e000a */
[----:B------:R-:W-:Y:S01]  /*be10*/  IMAD.MOV.U32 R12, RZ, RZ, 0x1 ;  /* 0x00000001ff0c7424 */ /* 0x000fe200078e00ff */
[----:B------:R-:W-:-:S13]  /*be20*/  IADD3 R2, P0, R14, R5, RZ ;  /* 0x000000050e027210 */ /* 0x000fda0007f1e0ff */
[----:B------:R-:W-:Y:S05]  /*be30*/  WARPSYNC.COLLECTIVE R15, `(.L_x_130) ;  /* 0x000000000f087348 */ /* 0x000fea0003c00000 */
[----:B------:R0:W1:Y:S02]  /*be40*/  SHFL.IDX P6, R14, R13, R12, R11 ;  /* 0x0000000c0d0e7389 */ /* 0x00006400000c000b */
[----:B01----:R-:W-:Y:S01]  /*be50*/  ENDCOLLECTIVE ;  /* 0x000000000000791b */ /* 0x003fe20003800000 */
.L_x_130:
[----:B------:R-:W-:-:S05]  /*be60*/  IADD3.X R3, RZ, R3, RZ, P0, !PT ;  /* 0x00000003ff037210 */ /* 0x000fca00007fe4ff */
[----:B------:R-:W-:Y:S01]  /*be70*/  @!PT LDS RZ, [RZ] ;  /* 0x00000000fffff984 */ /* 0x000fe20000000800 */
[----:B------:R-:W-:Y:S01]  /*be80*/  @!PT LDS RZ, [RZ] ;  /* 0x00000000fffff984 */ /* 0x000fe20000000800 */
[----:B------:R-:W-:Y:S01]  /*be90*/  @!PT LDS RZ, [RZ] ;  /* 0x00000000fffff984 */ /* 0x000fe20000000800 */
[----:B------:R-:W-:Y:S04]  /*bea0*/  LDGSTS.E.BYPASS.LTC128B.128 [R9+0x18400], desc[UR36][R2.64], !P3 ;  /* 0x1840000002097fae */ /* 0x000fe8000d901d64 */
[----:B------:R-:W-:Y:S01]  /*beb0*/  LDGSTS.E.BYPASS.LTC128B.128 [R9+0x1b400], desc[UR36][R2.64+0x80], !P2 ;  /* 0x1b40008002097fae */ /* 0x000fe2000d101d64 */
[----:B------:R-:W-:-:S03]  /*bec0*/  MOV R13, R8 ;  /* 0x00000008000d7202 */ /* 0x000fc60000000f00 */
[----:B------:R0:W-:Y:S02]  /*bed0*/  LDGSTS.E.BYPASS.LTC128B.128 [R9+0x1e400], desc[UR36][R2.64+0x100], !P1 ;  /* 0x1e40010002097fae */ /* 0x0001e4000c901d64 */
[----:B0-----:R-:W-:-:S07]  /*bee0*/  IMAD.MOV.U32 R3, RZ, RZ, R14 ;  /* 0x000000ffff037224 */ /* 0x001fce00078e000e */
[----:B------:R-:W-:Y:S05]  /*bef0*/  WARPSYNC.COLLECTIVE R15, `(.L_x_131) ;  /* 0x000000000f087348 */ /* 0x000fea0003c00000 */
[----:B------:R0:W1:Y:S02]  /*bf00*/  SHFL.IDX P6, R14, R13, R12, R11 ;  /* 0x0000000c0d0e7389 */ /* 0x00006400000c000b */
[----:B01----:R-:W-:Y:S01]  /*bf10*/  ENDCOLLECTIVE ;  /* 0x000000000000791b */ /* 0x003fe20003800000 */
.L_x_131:
[----:B------:R-:W-:Y:S02]  /*bf20*/  IMAD.MOV.U32 R13, RZ, RZ, R10 ;  /* 0x000000ffff0d7224 */ /* 0x000fe400078e000a */
[----:B------:R-:W-:Y:S01]  /*bf30*/  IMAD.MOV.U32 R12, RZ, RZ, 0x2 ;  /* 0x00000002ff0c7424 */ /* 0x000fe200078e00ff */
[----:B------:R-:W-:-:S13]  /*bf40*/  IADD3 R2, P0, R14, R5, RZ ;  /* 0x000000050e027210 */ /* 0x000fda0007f1e0ff */
[----:B------:R-:W-:Y:S05]  /*bf50*/  WARPSYNC.COLLECTIVE R15, `(.L_x_132) ;  /* 0x000000000f087348 */ /* 0x000fea0003c00000 */
[----:B------:R0:W1:Y:S02]  /*bf60*/  SHFL.IDX P6, R14, R13, R12, R11 ;  /* 0x0000000c0d0e7389 */ /* 0x00006400000c000b */
[----:B01----:R-:W-:Y:S01]  /*bf70*/  ENDCOLLECTIVE ;  /* 0x000000000000791b */ /* 0x003fe20003800000 */
.L_x_132:
[----:B------:R-:W-:-:S05]  /*bf80*/  IMAD.X R3, RZ, RZ, R3, P0 ;  /* 0x000000ffff037224 */ /* 0x000fca00000e0603 */
[----:B------:R-:W-:Y:S01]  /*bf90*/  @!PT LDS RZ, [RZ] ;  /* 0x00000000fffff984 */ /* 0x000fe20000000800 */
[----:B------:R-:W-:Y:S01]  /*bfa0*/  @!PT LDS RZ, [RZ] ;  /* 0x00000000fffff984 */ /* 0x000fe20000000800 */
[----:B------:R-:W-:Y:S01]  /*bfb0*/  @!PT LDS RZ, [RZ] ;  /* 0x00000000fffff984 */ /* 0x000fe20000000800 */
[----:B------:R0:W-:Y:S04]  /*bfc0*/  LDGSTS.E.BYPASS.LTC128B.128 [R9+0x18c00], desc[UR36][R2.64], !P3 ;  /* 0x18c0000002097fae */ /* 0x0001e8000d901d64 */
[----:B------:R0:W-:Y:S01]  /*bfd0*/  LDGSTS.E.BYPASS.LTC128B.128 [R9+0x1bc00], desc[UR36][R2.64+0x80], !P2 ;  /* 0x1bc0008002097fae */ /* 0x0001e2000d101d64 */
[----:B------:R-:W-:-:S03]  /*bfe0*/  IMAD.MOV.U32 R13, RZ, RZ, R8 ;  /* 0x000000ffff0d7224 */ /* 0x000fc600078e0008 */
[----:B------:R0:W-:Y:S01]  /*bff0*/  LDGSTS.E.BYPASS.LTC128B.128 [R9+0x1ec00], desc[UR36][R2.64+0x100], !P1 ;  /* 0x1ec0010002097fae */ /* 0x0001e2000c901d64 */
[----:B------:R-:W-:-:S07]  /*c000*/  MOV R35, R14 ;  /* 0x0000000e00237202 */ /* 0x000fce0000000f00 */
[----:B0-----:R-:W-:Y:S05]  /*c010*/  WARPSYNC.COLLECTIVE R15, `(.L_x_133) ;  /* 0x000000000f087348 */ /* 0x001fea0003c00000 */
[----:B------:R1:W2:Y:S02]  /*c020*/  SHFL.IDX P6, R14, R13, R12, R11 ;  /* 0x0000000c0d0e7389 */ /* 0x0002a400000c000b */
[----:B012---:R-:W-:Y:S01]  /*c030*/  ENDCOLLECTIVE ;  /* 0x000000000000791b */ /* 0x007fe20003800000 */
.L_x_133:
[----:B------:R-:W-:Y:S01]  /*c040*/  IMAD.MOV.U32 R13, RZ, RZ, R10 ;  /* 0x000000ffff0d7224 */ /* 0x000fe200078e000a */
[----:B------:R-:W-:Y:S02]  /*c050*/  MOV R12, 0x3 ;  /* 0x00000003000c7802 */ /* 0x000fe40000000f00 */
[----:B------:R-:W-:-:S13]  /*c060*/  IADD3 R2, P0, R14, R5, RZ ;  /* 0x000000050e027210 */ /* 0x000fda0007f1e0ff */
[----:B------:R-:W-:Y:S05]  /*c070*/  WARPSYNC.COLLECTIVE R15, `(.L_x_134) ;  /* 0x000000000f087348 */ /* 0x000fea0003c00000 */
[----:B------:R0:W1:Y:S02]  /*c080*/  SHFL.IDX P6, R14, R13, R12, R11 ;  /* 0x0000000c0d0e7389 */ /* 0x00006400000c000b */
[----:B01----:R-:W-:Y:S01]  /*c090*/  ENDCOLLECTIVE ;  /* 0x000000000000791b */ /* 0x003fe20003800000 */
.L_x_134:
        /* <DEDUP_REMOVED lines=8> */
[----:B------:R-:W-:-:S07]  /*c120*/  IMAD.MOV.U32 R35, RZ, RZ, R14 ;  /* 0x000000ffff237224 */ /* 0x000fce00078e000e */
[----:B0-----:R-:W-:Y:S05]  /*c130*/  WARPSYNC.COLLECTIVE R15, `(.L_x_135) ;  /* 0x000000000f087348 */ /* 0x001fea0003c00000 */
[----:B------:R1:W2:Y:S02]  /*c140*/  SHFL.IDX P6, R14, R13, R12, R11 ;  /* 0x0000000c0d0e7389 */ /* 0x0002a400000c000b */
[----:B012---:R-:W-:Y:S01]  /*c150*/  ENDCOLLECTIVE ;  /* 0x000000000000791b */ /* 0x007fe20003800000 */
.L_x_135:
[----:B------:R-:W-:Y:S01]  /*c160*/  MOV R13, R10 ;  /* 0x0000000a000d7202 */ /* 0x000fe20000000f00 */
[----:B------:R-:W-:Y:S01]  /*c170*/  IMAD.MOV.U32 R12, RZ, RZ, 0x4 ;  /* 0x00000004ff0c7424 */ /* 0x000fe200078e00ff */
[----:B------:R-:W-:-:S13]  /*c180*/  IADD3 R2, P0, R14, R5, RZ ;  /* 0x000000050e027210 */ /* 0x000fda0007f1e0ff */
[----:B------:R-:W-:Y:S05]  /*c190*/  WARPSYNC.COLLECTIVE R15, `(.L_x_136) ;  /* 0x000000000f087348 */ /* 0x000fea0003c00000 */
[----:B------:R0:W1:Y:S02]  /*c1a0*/  SHFL.IDX P6, R14, R13, R12, R11 ;  /* 0x0000000c0d0e7389 */ /* 0x00006400000c000b */
[----:B01----:R-:W-:Y:S01]  /*c1b0*/  ENDCOLLECTIVE ;  /* 0x000000000000791b */ /* 0x003fe20003800000 */
.L_x_136:
        /* <DEDUP_REMOVED lines=12> */
.L_x_137:
[----:B------:R-:W-:Y:S02]  /*c280*/  IMAD.MOV.U32 R13, RZ, RZ, R10 ;  /* 0x000000ffff0d7224 */ /* 0x000fe400078e000a */
[----:B------:R-:W-:Y:S01]  /*c290*/  IMAD.MOV.U32 R12, RZ, RZ, 0x5 ;  /* 0x00000005ff0c7424 */ /* 0x000fe200078e00ff */
[----:B------:R-:W-:-:S13]  /*c2a0*/  IADD3 R2, P0, R14, R5, RZ ;  /* 0x000000050e027210 */ /* 0x000fda0007f1e0ff */
[----:B------:R-:W-:Y:S05]  /*c2b0*/  WARPSYNC.COLLECTIVE R15, `(.L_x_138) ;  /* 0x000000000f087348 */ /* 0x000fea0003c00000 */
[----:B------:R0:W1:Y:S02]  /*c2c0*/  SHFL.IDX P6, R14, R13, R12, R11 ;  /* 0x0000000c0d0e7389 */ /* 0x00006400000c000b */
[----:B01----:R-:W-:Y:S01]  /*c2d0*/  ENDCOLLECTIVE ;  /* 0x000000000000791b */ /* 0x003fe20003800000 */
.L_x_138:
[----:B------:R-:W-:-:S05]  /*c2e0*/  IADD3.X R3, RZ, R35, RZ, P0, !PT ;  /* 0x00000023ff037210 */ /* 0x000fca00007fe4ff */
[----:B------:R-:W-:Y:S01]  /*c2f0*/  @!PT LDS RZ, [RZ] ;  /* 0x00000000fffff984 */ /* 0x000fe20000000800 */
[----:B------:R-:W-:Y:S01]  /*c300*/  @!PT LDS RZ, [RZ] ;  /* 0x00000000fffff984 */ /* 0x000fe20000000800 */
[----:B------:R-:W-:Y:S01]  /*c310*/  @!PT LDS RZ, [RZ] ;  /* 0x00000000fffff984 */ /* 0x000fe20000000800 */
[----:B------:R0:W-:Y:S04]  /*c320*/  LDGSTS.E.BYPASS.LTC128B.128 [R9+0x1a400], desc[UR36][R2.64], !P3 ;  /* 0x1a40000002097fae */ /* 0x0001e8000d901d64 */
[----:B------:R0:W-:Y:S01]  /*c330*/  LDGSTS.E.BYPASS.LTC128B.128 [R9+0x1d400], desc[UR36][R2.64+0x80], !P2 ;  /* 0x1d40008002097fae */ /* 0x0001e2000d101d64 */
[----:B------:R-:W-:-:S03]  /*c340*/  MOV R13, R8 ;  /* 0x00000008000d7202 */ /* 0x000fc60000000f00 */
[----:B------:R0:W-:Y:S01]  /*c350*/  LDGSTS.E.BYPASS.LTC128B.128 [R9+0x20400], desc[UR36][R2.64+0x100], !P1 ;  /* 0x2040010002097fae */ /* 0x0001e2000c901d64 */
[----:B------:R-:W-:-:S07]  /*c360*/  IMAD.MOV.U32 R35, RZ, RZ, R14 ;  /* 0x000000ffff237224 */ /* 0x000fce00078e000e */
[----:B0-----:R-:W-:Y:S05]  /*c370*/  WARPSYNC.COLLECTIVE R15, `(.L_x_139) ;  /* 0x000000000f087348 */ /* 0x001fea0003c00000 */
[----:B------:R1:W2:Y:S02]  /*c380*/  SHFL.IDX P6, R14, R13, R12, R11 ;  /* 0x0000000c0d0e7389 */ /* 0x0002a400000c000b */
[----:B012---:R-:W-:Y:S01]  /*c390*/  ENDCOLLECTIVE ;  /* 0x000000000000791b */ /* 0x007fe20003800000 */
.L_x_139:
[----:B------:R-:W-:Y:S05]  /*c3a0*/  BRA `(.L_x_140) ;  /* 0xffffffd000707947 */ /* 0x000fea000383ffff */
.L_x_64:
[----:B0-----:R0:W1:Y:S02]  /*c3b0*/  SYNCS.PHASECHK.TRANS64.TRYWAIT P0, [R6+URZ+0x2a860], R9 ;  /* 0x02a86009060075a7 */ /* 0x001064000800017f */
[----:B-1----:R-:W-:Y:S05]  /*c3c0*/  @!P0 NANOSLEEP.SYNCS 0x989680 ;  /* 0x009896800000895d */ /* 0x002fea0003900000 */
[----:B------:R-:W1:Y:S02]  /*c3d0*/  @!P0 SYNCS.PHASECHK.TRANS64 P0, [R6+URZ+0x2a860], R9 ;  /* 0x02a86009060085a7 */ /* 0x000e64000800007f */
[----:B-1----:R-:W-:Y:S05]  /*c3e0*/  @!P0 BRA `(.L_x_64) ;  /* 0xfffffffc00f08947 */ /* 0x002fea000383ffff */
[----:B------:R-:W-:Y:S05]  /*c3f0*/  BRA `(.L_x_141) ;  /* 0xffffffd000d47947 */ /* 0x000fea000383ffff */
.L_x_65:
[----:B------:R-:W-:Y:S01]  /*c400*/  BSSY B1, `(.L_x_142) ;  /* 0x0000008000017945 */ /* 0x000fe20003800000 */
[----:B------:R-:W-:Y:S01]  /*c410*/  IMAD.MOV.U32 R13, RZ, RZ, R18 ;  /* 0x000000ffff0d7224 */ /* 0x000fe200078e0012 */
[----:B------:R-:W-:Y:S01]  /*c420*/  MOV R15, 0xffffffff ;  /* 0xffffffff000f7802 */ /* 0x000fe20000000f00 */
[----:B------:R-:W-:Y:S02]  /*c430*/  IMAD.MOV.U32 R12, RZ, RZ, RZ ;  /* 0x000000ffff0c7224 */ /* 0x000fe400078e00ff */
[----:B------:R-:W-:-:S07]  /*c440*/  IMAD.MOV.U32 R11, RZ, RZ, 0x181f ;  /* 0x0000181fff0b7424 */ /* 0x000fce00078e00ff */
[----:B0-----:R-:W-:Y:S05]  /*c450*/  WARPSYNC.COLLECTIVE R15, `(.L_x_143) ;  /* 0x000000000f087348 */ /* 0x001fea0003c00000 */
[----:B------:R1:W2:Y:S02]  /*c460*/  SHFL.IDX P6, R14, R13, R12, R11 ;  /* 0x0000000c0d0e7389 */ /* 0x0002a400000c000b */
[----:B012---:R-:W-:Y:S01]  /*c470*/  ENDCOLLECTIVE ;  /* 0x000000000000791b */ /* 0x007fe20003800000 */
.L_x_143:
[----:B------:R-:W-:Y:S05]  /*c480*/  BSYNC B1 ;  /* 0x0000000000017941 */ /* 0x000fea0003800000 */
.L_x_142:
[----:B------:R-:W-:Y:S01]  /*c490*/  IMAD.MOV.U32 R13, RZ, RZ, R17 ;  /* 0x000000ffff0d7224 */ /* 0x000fe200078e0011 */
[----:B------:R-:W-:Y:S01]  /*c4a0*/  MOV R11, 0x181f ;  /* 0x0000181f000b7802 */ /* 0x000fe20000000f00 */
[----:B------:R-:W-:Y:S01]  /*c4b0*/  IMAD.MOV.U32 R12, RZ, RZ, RZ ;  /* 0x000000ffff0c7224 */ /* 0x000fe200078e00ff */
[----:B------:R-:W-:Y:S01]  /*c4c0*/  LEA R7, R7, UR39, 0x1 ;  /* 0x0000002707077c11 */ /* 0x000fe2000f8e08ff */
[----:B------:R-:W-:Y:S02]  /*c4d0*/  IMAD.MOV.U32 R15, RZ, RZ, -0x1 ;  /* 0xffffffffff0f7424 */ /* 0x000fe400078e00ff */
[----:B------:R-:W-:-:S07]  /*c4e0*/  IMAD.MOV.U32 R3, RZ, RZ, R14 ;  /* 0x000000ffff037224 */ /* 0x000fce00078e000e */
[----:B------:R-:W-:Y:S05]  /*c4f0*/  WARPSYNC.COLLECTIVE R15, `(.L_x_144) ;  /* 0x000000000f087348 */ /* 0x000fea0003c00000 */
[----:B------:R0:W1:Y:S02]  /*c500*/  SHFL.IDX P6, R14, R13, R12, R11 ;  /* 0x0000000c0d0e7389 */ /* 0x00006400000c000b */
[----:B01----:R-:W-:Y:S01]  /*c510*/  ENDCOLLECTIVE ;  /* 0x000000000000791b */ /* 0x003fe20003800000 */
.L_x_144:
[----:B------:R-:W-:Y:S01]  /*c520*/  IMAD.MOV.U32 R13, RZ, RZ, R18 ;  /* 0x000000ffff0d7224 */ /* 0x000fe200078e0012 */
[----:B------:R-:W-:Y:S02]  /*c530*/  MOV R12, 0x1 ;  /* 0x00000001000c7802 */ /* 0x000fe40000000f00 */
[----:B------:R-:W-:-:S13]  /*c540*/  IADD3 R2, P0, R14, R5, RZ ;  /* 0x000000050e027210 */ /* 0x000fda0007f1e0ff */
[----:B------:R-:W-:Y:S05]  /*c550*/  WARPSYNC.COLLECTIVE R15, `(.L_x_145) ;  /* 0x000000000f087348 */ /* 0x000fea0003c00000 */
[----:B------:R0:W1:Y:S02]  /*c560*/  SHFL.IDX P6, R14, R13, R12, R11 ;  /* 0x0000000c0d0e7389 */ /* 0x00006400000c000b */
[----:B01----:R-:W-:Y:S01]  /*c570*/  ENDCOLLECTIVE ;  /* 0x000000000000791b */ /* 0x003fe20003800000 */
.L_x_145:
[----:B------:R-:W-:Y:S01]  /*c580*/  IMAD.X R3, RZ, RZ, R3, P0 ;  /* 0x000000ffff037224 */ /* 0x000fe200000e0603 */
[----:B------:R-:W-:Y:S01]  /*c590*/  ISETP.LT.OR P0, PT, R8, 0x1, P2 ;  /* 0x000000010800780c */ /* 0x000fe20001701670 */
[----:B------:R-:W-:-:S12]  /*c5a0*/  IMAD.MOV.U32 R13, RZ, RZ, R17 ;  /* 0x000000ffff0d7224 */ /* 0x000fd800078e0011 */
[----:B------:R-:W-:Y:S01]  /*c5b0*/  @!PT LDS RZ, [RZ] ;  /* 0x00000000fffff984 */ /* 0x000fe20000000800 */
[----:B------:R-:W-:Y:S01]  /*c5c0*/  @!PT LDS RZ, [RZ] ;  /* 0x00000000fffff984 */ /* 0x000fe20000000800 */
[----:B------:R-:W-:Y:S01]  /*c5d0*/  @!PT LDS RZ, [RZ] ;  /* 0x00000000fffff984 */ /* 0x000fe20000000800 */
[----:B------:R-:W-:Y:S01]  /*c5e0*/  LDGSTS.E.BYPASS.LTC128B.128 [R7+0x400], desc[UR36][R2.64], !P0 ;  /* 0x0040000002077fae */ /* 0x000fe2000c101d64 */
[----:B------:R-:W-:-:S13]  /*c5f0*/  ISETP.LT.OR P0, PT, R8, 0x1, P1 ;  /* 0x000000010800780c */ /* 0x000fda0000f01670 */
[----:B------:R0:W-:Y:S02]  /*c600*/  LDGSTS.E.BYPASS.LTC128B.128 [R7+0x3400], desc[UR36][R2.64+0x80], !P0 ;  /* 0x0340008002077fae */ /* 0x0001e4000c101d64 */
[----:B0-----:R-:W-:-:S07]  /*c610*/  IMAD.MOV.U32 R3, RZ, RZ, R14 ;  /* 0x000000ffff037224 */ /* 0x001fce00078e000e */
[----:B------:R-:W-:Y:S05]  /*c620*/  WARPSYNC.COLLECTIVE R15, `(.L_x_146) ;  /* 0x000000000f087348 */ /* 0x000fea0003c00000 */
[----:B------:R0:W1:Y:S02]  /*c630*/  SHFL.IDX P6, R14, R13, R12, R11 ;  /* 0x0000000c0d0e7389 */ /* 0x00006400000c000b */
[----:B01----:R-:W-:Y:S01]  /*c640*/  ENDCOLLECTIVE ;  /* 0x000000000000791b */ /* 0x003fe20003800000 */
.L_x_146:
[----:B------:R-:W-:Y:S01]  /*c650*/  MOV R13, R18 ;  /* 0x00000012000d7202 */ /* 0x000fe20000000f00 */
[----:B------:R-:W-:Y:S01]  /*c660*/  IMAD.MOV.U32 R12, RZ, RZ, 0x2 ;  /* 0x00000002ff0c7424 */ /* 0x000fe200078e00ff */
[----:B------:R-:W-:-:S13]  /*c670*/  IADD3 R2, P0, R14, R5, RZ ;  /* 0x000000050e027210 */ /* 0x000fda0007f1e0ff */
[----:B------:R-:W-:Y:S05]  /*c680*/  WARPSYNC.COLLECTIVE R15, `(.L_x_147) ;  /* 0x000000000f087348 */ /* 0x000fea0003c00000 */
[----:B------:R0:W1:Y:S02]  /*c690*/  SHFL.IDX P6, R14, R13, R12, R11 ;  /* 0x0000000c0d0e7389 */ /* 0x00006400000c000b */
[----:B01----:R-:W-:Y:S01]  /*c6a0*/  ENDCOLLECTIVE ;  /* 0x000000000000791b */ /* 0x003fe20003800000 */
.L_x_147:
        /* <DEDUP_REMOVED lines=13> */
.L_x_148:
[----:B------:R-:W-:Y:S02]  /*c780*/  IMAD.MOV.U32 R13, RZ, RZ, R18 ;  /* 0x000000ffff0d7224 */ /* 0x000fe400078e0012 */
[----:B------:R-:W-:Y:S01]  /*c790*/  IMAD.MOV.U32 R12, RZ, RZ, 0x3 ;  /* 0x00000003ff0c7424 */ /* 0x000fe200078e00ff */
[----:B------:R-:W-:-:S13]  /*c7a0*/  IADD3 R2, P0, R14, R5, RZ ;  /* 0x000000050e027210 */ /* 0x000fda0007f1e0ff */
[----:B------:R-:W-:Y:S05]  /*c7b0*/  WARPSYNC.COLLECTIVE R15, `(.L_x_149) ;  /* 0x000000000f087348 */ /* 0x000fea0003c00000 */
[----:B------:R0:W1:Y:S02]  /*c7c0*/  SHFL.IDX P6, R14, R13, R12, R11 ;  /* 0x0000000c0d0e7389 */ /* 0x00006400000c000b */
[----:B01----:R-:W-:Y:S01]  /*c7d0*/  ENDCOLLECTIVE ;  /* 0x000000000000791b */ /* 0x003fe20003800000 */
.L_x_149:
[----:B------:R-:W-:Y:S02]  /*c7e0*/  IADD3.X R3, RZ, R3, RZ, P0, !PT ;  /* 0x00000003ff037210 */ /* 0x000fe400007fe4ff */
[----:B------:R-:W-:Y:S02]  /*c7f0*/  ISETP.LT.OR P0, PT, R8, 0x21, P2 ;  /* 0x000000210800780c */ /* 0x000fe40001701670 */
[----:B------:R-:W-:-:S11]  /*c800*/  MOV R13, R17 ;  /* 0x00000011000d7202 */ /* 0x000fd60000000f00 */
        /* <DEDUP_REMOVED lines=10> */
.L_x_150:
[----:B------:R-:W-:Y:S02]  /*c8b0*/  IMAD.MOV.U32 R13, RZ, RZ, R18 ;  /* 0x000000ffff0d7224 */ /* 0x000fe400078e0012 */
[----:B------:R-:W-:Y:S01]  /*c8c0*/  IMAD.MOV.U32 R12, RZ, RZ, 0x4 ;  /* 0x00000004ff0c7424 */ /* 0x000fe200078e00ff */
[----:B------:R-:W-:-:S13]  /*c8d0*/  IADD3 R2, P0, R14, R5, RZ ;  /* 0x000000050e027210 */ /* 0x000fda0007f1e0ff */
[----:B------:R-:W-:Y:S05]  /*c8e0*/  WARPSYNC.COLLECTIVE R15, `(.L_x_151) ;  /* 0x000000000f087348 */ /* 0x000fea0003c00000 */
[----:B------:R0:W1:Y:S02]  /*c8f0*/  SHFL.IDX P6, R14, R13, R12, R11 ;  /* 0x0000000c0d0e7389 */ /* 0x00006400000c000b */
[----:B01----:R-:W-:Y:S01]  /*c900*/  ENDCOLLECTIVE ;  /* 0x000000000000791b */ /* 0x003fe20003800000 */
.L_x_151:
        /* <DEDUP_REMOVED lines=9> */
[----:B0-----:R-:W-:-:S07]  /*c9a0*/  MOV R3, R14 ;  /* 0x0000000e00037202 */ /* 0x001fce0000000f00 */
[----:B------:R-:W-:Y:S05]  /*c9b0*/  WARPSYNC.COLLECTIVE R15, `(.L_x_152) ;  /* 0x000000000f087348 */ /* 0x000fea0003c00000 */
[----:B------:R0:W1:Y:S02]  /*c9c0*/  SHFL.IDX P6, R14, R13, R12, R11 ;  /* 0x0000000c0d0e7389 */ /* 0x00006400000c000b */
[----:B01----:R-:W-:Y:S01]  /*c9d0*/  ENDCOLLECTIVE ;  /* 0x000000000000791b */ /* 0x003fe20003800000 */
.L_x_152:
[----:B------:R-:W-:Y:S01]  /*c9e0*/  IMAD.MOV.U32 R13, RZ, RZ, R18 ;  /* 0x000000ffff0d7224 */ /* 0x000fe200078e0012 */
[----:B------:R-:W-:Y:S02]  /*c9f0*/  MOV R12, 0x5 ;  /* 0x00000005000c7802 */ /* 0x000fe40000000f00 */
[----:B------:R-:W-:-:S13]  /*ca00*/  IADD3 R2, P0, R14, R5, RZ ;  /* 0x000000050e027210 */ /* 0x000fda0007f1e0ff */
[----:B------:R-:W-:Y:S05]  /*ca10*/  WARPSYNC.COLLECTIVE R15, `(.L_x_153) ;  /* 0x000000000f087348 */ /* 0x000fea0003c00000 */
[----:B------:R0:W1:Y:S02]  /*ca20*/  SHFL.IDX P6, R14, R13, R12, R11 ;  /* 0x0000000c0d0e7389 */ /* 0x00006400000c000b */
[----:B01----:R-:W-:Y:S01]  /*ca30*/  ENDCOLLECTIVE ;  /* 0x000000000000791b */ /* 0x003fe20003800000 */
.L_x_153:
[----:B------:R-:W-:Y:S01]  /*ca40*/  IMAD.X R3, RZ, RZ, R3, P0 ;  /* 0x000000ffff037224 */ /* 0x000fe200000e0603 */
[----:B------:R-:W-:Y:S01]  /*ca50*/  ISETP.LT.OR P0, PT, R8, 0x41, P2 ;  /* 0x000000410800780c */ /* 0x000fe20001701670 */
[----:B------:R-:W-:-:S12]  /*ca60*/  IMAD.MOV.U32 R13, RZ, RZ, R17 ;  /* 0x000000ffff0d7224 */ /* 0x000fd800078e0011 */
[----:B------:R-:W-:Y:S01]  /*ca70*/  @!PT LDS RZ, [RZ] ;  /* 0x00000000fffff984 */ /* 0x000fe20000000800 */
[----:B------:R-:W-:Y:S01]  /*ca80*/  @!PT LDS RZ, [RZ] ;  /* 0x00000000fffff984 */ /* 0x000fe20000000800 */
[----:B------:R-:W-:Y:S01]  /*ca90*/  @!PT LDS RZ, [RZ] ;  /* 0x00000000fffff984 */ /* 0x000fe20000000800 */
[----:B------:R0:W-:Y:S01]  /*caa0*/  LDGSTS.E.BYPASS.LTC128B.128 [R7+0x2400], desc[UR36][R2.64], !P0 ;  /* 0x0240000002077fae */ /* 0x0001e2000c101d64 */
[----:B------:R-:W-:Y:S01]  /*cab0*/  ISETP.LT.OR P0, PT, R8, 0x41, P1 ;  /* 0x000000410800780c */ /* 0x000fe20000f01670 */
[----:B------:R-:W-:-:S12]  /*cac0*/  IMAD.MOV.U32 R18, RZ, RZ, R14 ;  /* 0x000000ffff127224 */ /* 0x000fd800078e000e */
[----:B0-----:R-:W-:Y:S05]  /*cad0*/  WARPSYNC.COLLECTIVE R15, `(.L_x_154) ;  /* 0x000000000f087348 */ /* 0x001fea0003c00000 */
[----:B------:R1:W2:Y:S02]  /*cae0*/  SHFL.IDX P6, R14, R13, R12, R11 ;  /* 0x0000000c0d0e7389 */ /* 0x0002a400000c000b */
[----:B012---:R-:W-:Y:S01]  /*caf0*/  ENDCOLLECTIVE ;  /* 0x000000000000791b */ /* 0x007fe20003800000 */
.L_x_154:
[----:B------:R-:W-:Y:S01]  /*cb00*/  @!PT LDS RZ, [RZ] ;  /* 0x00000000fffff984 */ /* 0x000fe20000000800 */
[----:B------:R-:W-:Y:S01]  /*cb10*/  @!PT LDS RZ, [RZ] ;  /* 0x00000000fffff984 */ /* 0x000fe20000000800 */
[----:B------:R-:W-:Y:S01]  /*cb20*/  @!PT LDS RZ, [RZ] ;  /* 0x00000000fffff984 */ /* 0x000fe20000000800 */
[----:B------:R0:W-:Y:S01]  /*cb30*/  LDGSTS.E.BYPASS.LTC128B.128 [R7+0x5400], desc[UR36][R2.64+0x80], !P0 ;  /* 0x0540008002077fae */ /* 0x0001e2000c101d64 */
[----:B------:R-:W-:Y:S05]  /*cb40*/  BRA `(.L_x_155) ;  /* 0xffffffcc00c87947 */ /* 0x000fea000383ffff */
.L_x_71:
[----:B0-----:R0:W1:Y:S02]  /*cb50*/  SYNCS.PHASECHK.TRANS64.TRYWAIT P0, [R4+URZ+0x2a860], R3 ;  /* 0x02a86003040075a7 */ /* 0x001064000800017f */
[----:B-1----:R-:W-:Y:S05]  /*cb60*/  @!P0 NANOSLEEP.SYNCS 0x989680 ;  /* 0x009896800000895d */ /* 0x002fea0003900000 */
[----:B------:R-:W1:Y:S02]  /*cb70*/  @!P0 SYNCS.PHASECHK.TRANS64 P0, [R4+URZ+0x2a860], R3 ;  /* 0x02a86003040085a7 */ /* 0x000e64000800007f */
[----:B-1----:R-:W-:Y:S05]  /*cb80*/  @!P0 BRA `(.L_x_71) ;  /* 0xfffffffc00f08947 */ /* 0x002fea000383ffff */
[----:B------:R-:W-:Y:S05]  /*cb90*/  BRA `(.L_x_156) ;  /* 0xffffffd0009c7947 */ /* 0x000fea000383ffff */
.L_x_72:
[----:B------:R-:W-:Y:S01]  /*cba0*/  BSSY B0, `(.L_x_157) ;  /* 0x0000008000007945 */ /* 0x000fe20003800000 */
[----:B------:R-:W-:Y:S01]  /*cbb0*/  IMAD.MOV.U32 R13, RZ, RZ, R18 ;  /* 0x000000ffff0d7224 */ /* 0x000fe200078e0012 */
[----:B------:R-:W-:Y:S01]  /*cbc0*/  MOV R12, RZ ;  /* 0x000000ff000c7202 */ /* 0x000fe20000000f00 */
[----:B------:R-:W-:Y:S02]  /*cbd0*/  IMAD.MOV.U32 R11, RZ, RZ, 0x181f ;  /* 0x0000181fff0b7424 */ /* 0x000fe400078e00ff */
[----:B------:R-:W-:-:S07]  /*cbe0*/  IMAD.MOV.U32 R15, RZ, RZ, -0x1 ;  /* 0xffffffffff0f7424 */ /* 0x000fce00078e00ff */
[----:B0-----:R-:W-:Y:S05]  /*cbf0*/  WARPSYNC.COLLECTIVE R15, `(.L_x_158) ;  /* 0x000000000f087348 */ /* 0x001fea0003c00000 */
[----:B------:R1:W2:Y:S02]  /*cc00*/  SHFL.IDX P6, R14, R13, R12, R11 ;  /* 0x0000000c0d0e7389 */ /* 0x0002a400000c000b */
[----:B012---:R-:W-:Y:S01]  /*cc10*/  ENDCOLLECTIVE ;  /* 0x000000000000791b */ /* 0x007fe20003800000 */
.L_x_158:
[----:B------:R-:W-:Y:S05]  /*cc20*/  BSYNC B0 ;  /* 0x0000000000007941 */ /* 0x000fea0003800000 */
.L_x_157:
[----:B------:R-:W-:Y:S01]  /*cc30*/  MOV R13, R17 ;  /* 0x00000011000d7202 */ /* 0x000fe20000000f00 */
[----:B------:R-:W-:Y:S01]  /*cc40*/  IMAD.MOV.U32 R12, RZ, RZ, RZ ;  /* 0x000000ffff0c7224 */ /* 0x000fe200078e00ff */
[----:B------:R-:W-:Y:S01]  /*cc50*/  SHF.L.U32 R6, R37, 0x1, RZ ;  /* 0x0000000125067819 */ /* 0x000fe200000006ff */
[----:B------:R-:W-:Y:S02]  /*cc60*/  IMAD.MOV.U32 R11, RZ, RZ, 0x181f ;  /* 0x0000181fff0b7424 */ /* 0x000fe400078e00ff */
[----:B------:R-:W-:Y:S02]  /*cc70*/  IMAD.MOV.U32 R15, RZ, RZ, -0x1 ;  /* 0xffffffffff0f7424 */ /* 0x000fe400078e00ff */
[----:B------:R-:W-:-:S07]  /*cc80*/  IMAD.MOV.U32 R0, RZ, RZ, R14 ;  /* 0x000000ffff007224 */ /* 0x000fce00078e000e */
[----:B------:R-:W-:Y:S05]  /*cc90*/  WARPSYNC.COLLECTIVE R15, `(.L_x_159) ;  /* 0x000000000f087348 */ /* 0x000fea0003c00000 */
[----:B------:R0:W1:Y:S02]  /*cca0*/  SHFL.IDX P6, R14, R13, R12, R11 ;  /* 0x0000000c0d0e7389 */ /* 0x00006400000c000b */
[----:B01----:R-:W-:Y:S01]  /*ccb0*/  ENDCOLLECTIVE ;  /* 0x000000000000791b */ /* 0x003fe20003800000 */
.L_x_159:
[----:B------:R-:W-:Y:S02]  /*ccc0*/  IMAD.MOV.U32 R13, RZ, RZ, R18 ;  /* 0x000000ffff0d7224 */ /* 0x000fe400078e0012 */
[----:B------:R-:W-:Y:S01]  /*ccd0*/  IMAD.MOV.U32 R12, RZ, RZ, 0x1 ;  /* 0x00000001ff0c7424 */ /* 0x000fe200078e00ff */
[----:B------:R-:W-:-:S13]  /*cce0*/  IADD3 R2, P0, R14, R6, RZ ;  /* 0x000000060e027210 */ /* 0x000fda0007f1e0ff */
[----:B------:R-:W-:Y:S05]  /*ccf0*/  WARPSYNC.COLLECTIVE R15, `(.L_x_160) ;  /* 0x000000000f087348 */ /* 0x000fea0003c00000 */
[----:B------:R0:W1:Y:S02]  /*cd00*/  SHFL.IDX P6, R14, R13, R12, R11 ;  /* 0x0000000c0d0e7389 */ /* 0x00006400000c000b */
[----:B01----:R-:W-:Y:S01]  /*cd10*/  ENDCOLLECTIVE ;  /* 0x000000000000791b */ /* 0x003fe20003800000 */
.L_x_160:
[----:B------:R-:W-:Y:S01]  /*cd20*/  IMAD.X R3, RZ, RZ, R0, P0 ;  /* 0x000000ffff037224 */ /* 0x000fe200000e0600 */
[----:B------:R-:W-:Y:S02]  /*cd30*/  ISETP.LT.OR P0, PT, R5, 0x1, P2 ;  /* 0x000000010500780c */ /* 0x000fe40001701670 */
[----:B------:R-:W-:Y:S01]  /*cd40*/  LEA R0, R7, UR39, 0x1 ;  /* 0x0000002707007c11 */ /* 0x000fe2000f8e08ff */
[----:B------:R-:W-:-:S10]  /*cd50*/  IMAD.MOV.U32 R13, RZ, RZ, R17 ;  /* 0x000000ffff0d7224 */ /* 0x000fd400078e0011 */
[----:B------:R-:W-:Y:S01]  /*cd60*/  @!PT LDS RZ, [RZ] ;  /* 0x00000000fffff984 */ /* 0x000fe20000000800 */
[----:B------:R-:W-:Y:S01]  /*cd70*/  @!PT LDS RZ, [RZ] ;  /* 0x00000000fffff984 */ /* 0x000fe20000000800 */
[----:B------:R-:W-:Y:S01]  /*cd80*/  @!PT LDS RZ, [RZ] ;  /* 0x00000000fffff984 */ /* 0x000fe20000000800 */
[----:B------:R0:W-:Y:S01]  /*cd90*/  LDGSTS.E.BYPASS.LTC128B.128 [R0+0x400], desc[UR36][R2.64], !P0 ;  /* 0x0040000002007fae */ /* 0x0001e2000c101d64 */
[----:B------:R-:W-:Y:S02]  /*cda0*/  ISETP.LT.OR P0, PT, R5, 0x1, P1 ;  /* 0x000000010500780c */ /* 0x000fe40000f01670 */
[----:B------:R-:W-:-:S11]  /*cdb0*/  MOV R7, R14 ;  /* 0x0000000e00077202 */ /* 0x000fd60000000f00 */
[----:B0-----:R-:W-:Y:S05]  /*cdc0*/  WARPSYNC.COLLECTIVE R15, `(.L_x_161) ;  /* 0x000000000f087348 */ /* 0x001fea0003c00000 */
[----:B------:R1:W2:Y:S02]  /*cdd0*/  SHFL.IDX P6, R14, R13, R12, R11 ;  /* 0x0000000c0d0e7389 */ /* 0x0002a400000c000b */
[----:B012---:R-:W-:Y:S01]  /*cde0*/  ENDCOLLECTIVE ;  /* 0x000000000000791b */ /* 0x007fe20003800000 */
.L_x_161:
[----:B------:R-:W-:Y:S01]  /*cdf0*/  @!PT LDS RZ, [RZ] ;  /* 0x00000000fffff984 */ /* 0x000fe20000000800 */
[----:B------:R-:W-:Y:S01]  /*ce00*/  @!PT LDS RZ, [RZ] ;  /* 0x00000000fffff984 */ /* 0x000fe20000000800 */
[----:B------:R-:W-:Y:S01]  /*ce10*/  @!PT LDS RZ, [RZ] ;  /* 0x00000000fffff984 */ /* 0x000fe20000000800 */
[----:B------:R0:W-:Y:S01]  /*ce20*/  LDGSTS.E.BYPASS.LTC128B.128 [R0+0x3400], desc[UR36][R2.64+0x80], !P0 ;  /* 0x0340008002007fae */ /* 0x0001e2000c101d64 */
[----:B------:R-:W-:Y:S01]  /*ce30*/  IMAD.MOV.U32 R13, RZ, RZ, R18 ;  /* 0x000000ffff0d7224 */ /* 0x000fe200078e0012 */
[----:B------:R-:W-:Y:S02]  /*ce40*/  MOV R12, 0x2 ;  /* 0x00000002000c7802 */ /* 0x000fe40000000f00 */
[----:B0-----:R-:W-:-:S13]  /*ce50*/  IADD3 R2, P0, R14, R6, RZ ;  /* 0x000000060e027210 */ /* 0x001fda0007f1e0ff */
[----:B------:R-:W-:Y:S05]  /*ce60*/  WARPSYNC.COLLECTIVE R15, `(.L_x_162) ;  /* 0x000000000f087348 */ /* 0x000fea0003c00000 */
[----:B------:R0:W1:Y:S02]  /*ce70*/  SHFL.IDX P6, R14, R13, R12, R11 ;  /* 0x0000000c0d0e7389 */ /* 0x00006400000c000b */
[----:B01----:R-:W-:Y:S01]  /*ce80*/  ENDCOLLECTIVE ;  /* 0x000000000000791b */ /* 0x003fe20003800000 */
.L_x_162:
        /* <DEDUP_REMOVED lines=12> */
.L_x_163:
[----:B------:R-:W-:Y:S01]  /*cf50*/  @!PT LDS RZ, [RZ] ;  /* 0x00000000fffff984 */ /* 0x000fe20000000800 */
[----:B------:R-:W-:Y:S01]  /*cf60*/  @!PT LDS RZ, [RZ] ;  /* 0x00000000fffff984 */ /* 0x000fe20000000800 */
[----:B------:R-:W-:Y:S01]  /*cf70*/  @!PT LDS RZ, [RZ] ;  /* 0x00000000fffff984 */ /* 0x000fe20000000800 */
[----:B------:R0:W-:Y:S01]  /*cf80*/  LDGSTS.E.BYPASS.LTC128B.128 [R0+0x3c00], desc[UR36][R2.64+0x80], !P0 ;  /* 0x03c0008002007fae */ /* 0x0001e2000c101d64 */
[----:B------:R-:W-:Y:S01]  /*cf90*/  MOV R13, R18 ;  /* 0x00000012000d7202 */ /* 0x000fe20000000f00 */
[----:B------:R-:W-:Y:S01]  /*cfa0*/  IMAD.MOV.U32 R12, RZ, RZ, 0x3 ;  /* 0x00000003ff0c7424 */ /* 0x000fe200078e00ff */
[----:B0-----:R-:W-:-:S13]  /*cfb0*/  IADD3 R2, P0, R14, R6, RZ ;  /* 0x000000060e027210 */ /* 0x001fda0007f1e0ff */
[----:B------:R-:W-:Y:S05]  /*cfc0*/  WARPSYNC.COLLECTIVE R15, `(.L_x_164) ;  /* 0x000000000f087348 */ /* 0x000fea0003c00000 */
[----:B------:R0:W1:Y:S02]  /*cfd0*/  SHFL.IDX P6, R14, R13, R12, R11 ;  /* 0x0000000c0d0e7389 */ /* 0x00006400000c000b */
[----:B01----:R-:W-:Y:S01]  /*cfe0*/  ENDCOLLECTIVE ;  /* 0x000000000000791b */ /* 0x003fe20003800000 */
.L_x_164:
        /* <DEDUP_REMOVED lines=12> */
.L_x_165:
[----:B------:R-:W-:Y:S01]  /*d0b0*/  @!PT LDS RZ, [RZ] ;  /* 0x00000000fffff984 */ /* 0x000fe20000000800 */
[----:B------:R-:W-:Y:S01]  /*d0c0*/  @!PT LDS RZ, [RZ] ;  /* 0x00000000fffff984 */ /* 0x000fe20000000800 */
[----:B------:R-:W-:Y:S01]  /*d0d0*/  @!PT LDS RZ, [RZ] ;  /* 0x00000000fffff984 */ /* 0x000fe20000000800 */
[----:B------:R0:W-:Y:S01]  /*d0e0*/  LDGSTS.E.BYPASS.LTC128B.128 [R0+0x4400], desc[UR36][R2.64+0x80], !P0 ;  /* 0x0440008002007fae */ /* 0x0001e2000c101d64 */
[----:B------:R-:W-:Y:S02]  /*d0f0*/  IMAD.MOV.U32 R13, RZ, RZ, R18 ;  /* 0x000000ffff0d7224 */ /* 0x000fe400078e0012 */
[----:B------:R-:W-:Y:S01]  /*d100*/  IMAD.MOV.U32 R12, RZ, RZ, 0x4 ;  /* 0x00000004ff0c7424 */ /* 0x000fe200078e00ff */
[----:B0-----:R-:W-:-:S13]  /*d110*/  IADD3 R2, P0, R14, R6, RZ ;  /* 0x000000060e027210 */ /* 0x001fda0007f1e0ff */
[----:B------:R-:W-:Y:S05]  /*d120*/  WARPSYNC.COLLECTIVE R15, `(.L_x_166) ;  /* 0x000000000f087348 */ /* 0x000fea0003c00000 */
[----:B------:R0:W1:Y:S02]  /*d130*/  SHFL.IDX P6, R14, R13, R12, R11 ;  /* 0x0000000c0d0e7389 */ /* 0x00006400000c000b */
[----:B01----:R-:W-:Y:S01]  /*d140*/  ENDCOLLECTIVE ;  /* 0x000000000000791b */ /* 0x003fe20003800000 */
.L_x_166:
[----:B------:R-:W-:Y:S02]  /*d150*/  IADD3.X R3, RZ, R7, RZ, P0, !PT ;  /* 0x00000007ff037210 */ /* 0x000fe400007fe4ff */
[----:B------:R-:W-:Y:S02]  /*d160*/  ISETP.LT.OR P0, PT, R5, 0x31, P2 ;  /* 0x000000310500780c */ /* 0x000fe40001701670 */
[----:B------:R-:W-:-:S11]  /*d170*/  MOV R13, R17 ;  /* 0x00000011000d7202 */ /* 0x000fd60000000f00 */
        /* <DEDUP_REMOVED lines=9> */
.L_x_167:
        /* <DEDUP_REMOVED lines=10> */
.L_x_168:
[----:B------:R-:W-:Y:S01]  /*d2b0*/  IMAD.X R3, RZ, RZ, R7, P0 ;  /* 0x000000ffff037224 */ /* 0x000fe200000e0607 */
[----:B------:R-:W-:Y:S01]  /*d2c0*/  ISETP.LT.OR P0, PT, R5, 0x41, P2 ;  /* 0x000000410500780c */ /* 0x000fe20001701670 */
[----:B------:R-:W-:-:S12]  /*d2d0*/  IMAD.MOV.U32 R13, RZ, RZ, R17 ;  /* 0x000000ffff0d7224 */ /* 0x000fd800078e0011 */
        /* <DEDUP_REMOVED lines=9> */
.L_x_169:
[----:B------:R-:W-:Y:S01]  /*d370*/  @!PT LDS RZ, [RZ] ;  /* 0x00000000fffff984 */ /* 0x000fe20000000800 */
[----:B------:R-:W-:Y:S01]  /*d380*/  @!PT LDS RZ, [RZ] ;  /* 0x00000000fffff984 */ /* 0x000fe20000000800 */
[----:B------:R-:W-:Y:S01]  /*d390*/  @!PT LDS RZ, [RZ] ;  /* 0x00000000fffff984 */ /* 0x000fe20000000800 */
[----:B------:R0:W-:Y:S01]  /*d3a0*/  LDGSTS.E.BYPASS.LTC128B.128 [R0+0x5400], desc[UR36][R2.64+0x80], !P0 ;  /* 0x0540008002007fae */ /* 0x0001e2000c101d64 */
[----:B------:R-:W-:Y:S05]  /*d3b0*/  BRA `(.L_x_170) ;  /* 0xffffffcc00607947 */ /* 0x000fea000383ffff */
.L_x_77:
[----:B0-----:R0:W1:Y:S02]  /*d3c0*/  SYNCS.PHASECHK.TRANS64.TRYWAIT P0, [R5+URZ+0x2a820], R0 ;  /* 0x02a82000050075a7 */ /* 0x001064000800017f */
[----:B-1----:R-:W-:Y:S05]  /*d3d0*/  @!P0 NANOSLEEP.SYNCS 0x989680 ;  /* 0x009896800000895d */ /* 0x002fea0003900000 */
[----:B------:R-:W1:Y:S02]  /*d3e0*/  @!P0 SYNCS.PHASECHK.TRANS64 P0, [R5+URZ+0x2a820], R0 ;  /* 0x02a82000050085a7 */ /* 0x000e64000800007f */
[----:B-1----:R-:W-:Y:S05]  /*d3f0*/  @!P0 BRA `(.L_x_77) ;  /* 0xfffffffc00f08947 */ /* 0x002fea000383ffff */
[----:B------:R-:W-:Y:S05]  /*d400*/  BRA `(.L_x_171) ;  /* 0xffffffcc00f47947 */ /* 0x000fea000383ffff */
.L_x_78:
[----:B------:R-:W1:Y:S01]  /*d410*/  S2R R2, SR_TID.X ;  /* 0x0000000000027919 */ /* 0x000e620000002100 */
[----:B------:R-:W-:Y:S01]  /*d420*/  BSSY B0, `(.L_x_172) ;  /* 0x000000a000007945 */ /* 0x000fe20003800000 */
[----:B------:R-:W-:Y:S01]  /*d430*/  IMAD.MOV.U32 R12, RZ, RZ, RZ ;  /* 0x000000ffff0c7224 */ /* 0x000fe200078e00ff */
[----:B------:R-:W-:Y:S01]  /*d440*/  MOV R11, 0x1f ;  /* 0x0000001f000b7802 */ /* 0x000fe20000000f00 */
[----:B------:R-:W-:Y:S01]  /*d450*/  IMAD.MOV.U32 R15, RZ, RZ, -0x1 ;  /* 0xffffffffff0f7424 */ /* 0x000fe200078e00ff */
[----:B-1----:R-:W-:-:S04]  /*d460*/  SHF.R.U32.HI R2, RZ, 0x5, R2 ;  /* 0x00000005ff027819 */ /* 0x002fc80000011602 */
[----:B------:R-:W-:-:S05]  /*d470*/  LOP3.LUT R2, R2, 0x3, RZ, 0xc0, !PT ;  /* 0x0000000302027812 */ /* 0x000fca00078ec0ff */
[----:B------:R-:W-:-:S07]  /*d480*/  IMAD.MOV.U32 R13, RZ, RZ, R2 ;  /* 0x000000ffff0d7224 */ /* 0x000fce00078e0002 */
[----:B0-----:R-:W-:Y:S05]  /*d490*/  WARPSYNC.COLLECTIVE R15, `(.L_x_173) ;  /* 0x000000000f087348 */ /* 0x001fea0003c00000 */
[----:B------:R1:W2:Y:S02]  /*d4a0*/  SHFL.IDX P6, R14, R13, R12, R11 ;  /* 0x0000000c0d0e7389 */ /* 0x0002a400000c000b */
[----:B012---:R-:W-:Y:S01]  /*d4b0*/  ENDCOLLECTIVE ;  /* 0x000000000000791b */ /* 0x007fe20003800000 */
.L_x_173:
[----:B------:R-:W-:Y:S05]  /*d4c0*/  BSYNC B0 ;  /* 0x0000000000007941 */ /* 0x000fea0003800000 */
.L_x_172:
[----:B------:R-:W-:Y:S05]  /*d4d0*/  BRA `(.L_x_174) ;  /* 0xffffffcc00dc7947 */ /* 0x000fea000383ffff */
.L_x_81:
[----:B------:R-:W-:Y:S01]  /*d4e0*/  BSSY B1, `(.L_x_175) ;  /* 0x0000006000017945 */ /* 0x000fe20003800000 */
[----:B------:R-:W-:-:S07]  /*d4f0*/  IMAD.MOV.U32 R15, RZ, RZ, -0x1 ;  /* 0xffffffffff0f7424 */ /* 0x000fce00078e00ff */
[----:B0-----:R-:W-:Y:S05]  /*d500*/  WARPSYNC.COLLECTIVE R15, `(.L_x_176) ;  /* 0x000000000f0c7348 */ /* 0x001fea0003c00000 */
[----:B------:R-:W-:Y:S02]  /*d510*/  ELECT P6, UR62, PT ;  /* 0x00000000003e782f */ /* 0x000fe400038c0000 */
[----:B------:R-:W-:Y:S01]  /*d520*/  MOV R14, UR62 ;  /* 0x0000003e000e7c02 */ /* 0x000fe20008000f00 */
[----:B0-----:R-:W-:Y:S10]  /*d530*/  ENDCOLLECTIVE ;  /* 0x000000000000791b */ /* 0x001ff40003800000 */
.L_x_176:
[----:B------:R-:W-:Y:S05]  /*d540*/  BSYNC B1 ;  /* 0x0000000000017941 */ /* 0x000fea0003800000 */
.L_x_175:
[----:B------:R-:W-:Y:S05]  /*d550*/  BRA `(.L_x_177) ;  /* 0xffffffcc00d47947 */ /* 0x000fea000383ffff */
.L_x_83:
[----:B0-----:R0:W1:Y:S02]  /*d560*/  SYNCS.PHASECHK.TRANS64.TRYWAIT P1, [R3+URZ+0x2a840], R2 ;  /* 0x02a84002030075a7 */ /* 0x001064000802017f */
[----:B-1----:R-:W-:Y:S05]  /*d570*/  @!P1 NANOSLEEP.SYNCS 0x989680 ;  /* 0x009896800000995d */ /* 0x002fea0003900000 */
[----:B------:R-:W1:Y:S02]  /*d580*/  @!P1 SYNCS.PHASECHK.TRANS64 P1, [R3+URZ+0x2a840], R2 ;  /* 0x02a84002030095a7 */ /* 0x000e64000802007f */
[----:B-1----:R-:W-:Y:S05]  /*d590*/  @!P1 BRA `(.L_x_83) ;  /* 0xfffffffc00f09947 */ /* 0x002fea000383ffff */
[----:B------:R-:W-:Y:S05]  /*d5a0*/  BRA `(.L_x_178) ;  /* 0xffffffcc00fc7947 */ /* 0x000fea000383ffff */
.L_x_85:
[----:B-1----:R1:W2:Y:S02]  /*d5b0*/  SYNCS.PHASECHK.TRANS64.TRYWAIT P1, [R5+URZ+0x2a840], R0 ;  /* 0x02a84000050075a7 */ /* 0x0022a4000802017f */
[----:B--2---:R-:W-:Y:S05]  /*d5c0*/  @!P1 NANOSLEEP.SYNCS 0x989680 ;  /* 0x009896800000995d */ /* 0x004fea0003900000 */
[----:B------:R-:W2:Y:S02]  /*d5d0*/  @!P1 SYNCS.PHASECHK.TRANS64 P1, [R5+URZ+0x2a840], R0 ;  /* 0x02a84000050095a7 */ /* 0x000ea4000802007f */
[----:B--2---:R-:W-:Y:S05]  /*d5e0*/  @!P1 BRA `(.L_x_85) ;  /* 0xfffffffc00f09947 */ /* 0x004fea000383ffff */
[----:B------:R-:W-:Y:S05]  /*d5f0*/  BRA `(.L_x_179) ;  /* 0xffffffd000087947 */ /* 0x000fea000383ffff */
.L_x_87:
[----:B--2---:R2:W3:Y:S02]  /*d600*/  SYNCS.PHASECHK.TRANS64.TRYWAIT P1, [R3+URZ+0x2a860], R2 ;  /* 0x02a86002030075a7 */ /* 0x0044e4000802017f */
[----:B---3--:R-:W-:Y:S05]  /*d610*/  @!P1 NANOSLEEP.SYNCS 0x989680 ;  /* 0x009896800000995d */ /* 0x008fea0003900000 */
[----:B------:R-:W3:Y:S02]  /*d620*/  @!P1 SYNCS.PHASECHK.TRANS64 P1, [R3+URZ+0x2a860], R2 ;  /* 0x02a86002030095a7 */ /* 0x000ee4000802007f */
[----:B---3--:R-:W-:Y:S05]  /*d630*/  @!P1 BRA `(.L_x_87) ;  /* 0xfffffffc00f09947 */ /* 0x008fea000383ffff */
[----:B------:R-:W-:Y:S05]  /*d640*/  BRA `(.L_x_180) ;  /* 0xffffffd000047947 */ /* 0x000fea000383ffff */
.L_x_181:
[----:B------:R-:W-:-:S00]  /*d650*/  BRA `(.L_x_181) ;  /* 0xfffffffc00fc7947 */ /* 0x000fc0000383ffff */
[----:B------:R-:W-:-:S00]  /*d660*/  NOP ;  /* 0x0000000000007918 */ /* 0x000fc00000000000 */
        /* <DEDUP_REMOVED lines=9> */
.L_x_3226:


//--------------------- .text._ZN7cutlass13device_kernelIN5flash11enable_sm90INS1_16FlashAttnFwdSm90INS1_25CollectiveMainloopFwdSm90ILi2EN4cute5tupleIJNS5_1CILi1EEES8_S8_EEENS6_IJNS7_ILi128EEENS7_ILi96EEENS7_ILi192EEEEEELi128ENS_10bfloat16_tEfNS_4arch4Sm90ELb0ELb0ELb0ELb1ELb1ELb0ELb0ELb1ELb1ELb1ELb0ELb0EEENS1_21CollectiveEpilogueFwdINS6_IJSA_SA_SB_EEES9_SE_SG_Li256ELb1ELb1ELb0ELb0EEENS1_36VarlenDynamicPersistentTileSchedulerILi128ELi96ELi256ELi128ELb0ELb1ELb1ELb0ELb1ELb1EEEEEEEEEvNT_6ParamsE --------------------------
	.section	.text._ZN7cutlass13device_kernelIN5flash11enable_sm90INS1_16FlashAttnFwdSm90INS1_25CollectiveMainloopFwdSm90ILi2EN4cute5tupleIJNS5_1CILi1EEES8_S8_EEENS6_IJNS7_ILi128EEENS7_ILi96EEENS7_ILi192EEEEEELi128ENS_10bfloat16_tEfNS_4arch4Sm90ELb0ELb0ELb0ELb1ELb1ELb0ELb0ELb1ELb1ELb1ELb0ELb0EEENS1_21CollectiveEpilogueFwdINS6_IJSA_SA_SB_EEES9_SE_SG_Li256ELb1ELb1ELb0ELb0EEENS1_36VarlenDynamicPersistentTileSchedulerILi128ELi96ELi256ELi128ELb0ELb1ELb1ELb0ELb1ELb1EEEEEEEEEvNT_6ParamsE,"ax",@progbits
	.align	128
.text._ZN7cutlass13device_kernelIN5flash11enable_sm90INS1_16FlashAttnFwdSm90INS1_25CollectiveMainloopFwdSm90ILi2EN4cute5tupleIJNS5_1CILi1EEES8_S8_EEENS6_IJNS7_ILi128EEENS7_ILi96EEENS7_ILi192EEEEEELi128ENS_10bfloat16_tEfNS_4arch4Sm90ELb0ELb0ELb0ELb1ELb1ELb0ELb0ELb1ELb1ELb1ELb0ELb0EEENS1_21CollectiveEpilogueFwdINS6_IJSA_SA_SB_EEES9_SE_SG_Li256ELb1ELb1ELb0ELb0EEENS1_36VarlenDynamicPersistentTileSchedulerILi128ELi96ELi256ELi128ELb0ELb1ELb1ELb0ELb1ELb1EEEEEEEEEvNT_6ParamsE:
        .type           _ZN7cutlass13device_kernelIN5flash11enable_sm90INS1_16FlashAttnFwdSm90INS1_25CollectiveMainloopFwdSm90ILi2EN4cute5tupleIJNS5_1CILi1EEES8_S8_EEENS6_IJNS7_ILi128EEENS7_ILi96EEENS7_ILi192EEEEEELi128ENS_10bfloat16_tEfNS_4arch4Sm90ELb0ELb0ELb0ELb1ELb1ELb0ELb0ELb1ELb1ELb1ELb0ELb0EEENS1_21CollectiveEpilogueFwdINS6_IJSA_SA_SB_EEES9_SE_SG_Li256ELb1ELb1ELb0ELb0EEENS1_36VarlenDynamicPersistentTileSchedulerILi128ELi96ELi256ELi128ELb0ELb1ELb1ELb0ELb1ELb1EEEEEEEEEvNT_6ParamsE,@function
        .size           _ZN7cutlass13device_kernelIN5flash11enable_sm90INS1_16FlashAttnFwdSm90INS1_25CollectiveMainloopFwdSm90ILi2EN4cute5tupleIJNS5_1CILi1EEES8_S8_EEENS6_IJNS7_ILi128EEENS7_ILi96EEENS7_ILi192EEEEEELi128ENS_10bfloat16_tEfNS_4arch4Sm90ELb0ELb0ELb0ELb1ELb1ELb0ELb0ELb1ELb1ELb1ELb0ELb0EEENS1_21CollectiveEpilogueFwdINS6_IJSA_SA_SB_EEES9_SE_SG_Li256ELb1ELb1ELb0ELb0EEENS1_36VarlenDynamicPersistentTileSchedulerILi128ELi96ELi256ELi128ELb0ELb1ELb1ELb0ELb1ELb1EEEEEEEEEvNT_6ParamsE,(.L_x_3227 - _ZN7cutlass13device_kernelIN5flash11enable_sm90INS1_16FlashAttnFwdSm90INS1_25CollectiveMainloopFwdSm90ILi2EN4cute5tupleIJNS5_1CILi1EEES8_S8_EEENS6_IJNS7_ILi128EEENS7_ILi96EEENS7_ILi192EEEEEELi128ENS_10bfloat16_tEfNS_4arch4Sm90ELb0ELb0ELb0ELb1ELb1ELb0ELb0ELb1ELb1ELb1ELb0ELb0EEENS1_21CollectiveEpilogueFwdINS6_IJSA_SA_SB_EEES9_SE_SG_Li256ELb1ELb1ELb0ELb0EEENS1_36VarlenDynamicPersistentTileSchedulerILi128ELi96ELi256ELi128ELb0ELb1ELb1ELb0ELb1ELb1EEEEEEEEEvNT_6ParamsE)
        .other          _ZN7cutlass13device_kernelIN5flash11enable_sm90INS1_16FlashAttnFwdSm90INS1_25CollectiveMainloopFwdSm90ILi2EN4cute5tupleIJNS5_1CILi1EEES8_S8_EEENS6_IJNS7_ILi128EEENS7_ILi96EEENS7_ILi192EEEEEELi128ENS_10bfloat16_tEfNS_4arch4Sm90ELb0ELb0ELb0ELb1ELb1ELb0ELb0ELb1ELb1ELb1ELb0ELb0EEENS1_21CollectiveEpilogueFwdINS6_IJSA_SA_SB_EEES9_SE_SG_Li256ELb1ELb1ELb0ELb0EEENS1_36VarlenDynamicPersistentTileSchedulerILi128ELi96ELi256ELi128ELb0ELb1ELb1ELb0ELb1ELb1EEEEEEEEEvNT_6ParamsE,@"STO_CUDA_ENTRY STV_DEFAULT"
_ZN7cutlass13device_kernelIN5flash11enable_sm90INS1_16FlashAttnFwdSm90INS1_25CollectiveMainloopFwdSm90ILi2EN4cute5tupleIJNS5_1CILi1EEES8_S8_EEENS6_IJNS7_ILi128EEENS7_ILi96EEENS7_ILi192EEEEEELi128ENS_10bfloat16_tEfNS_4arch4Sm90ELb0ELb0ELb0ELb1ELb1ELb0ELb0ELb1ELb1ELb1ELb0ELb0EEENS1_21CollectiveEpilogueFwdINS6_IJSA_SA_SB_EEES9_SE_SG_Li256ELb1ELb1ELb0ELb0EEENS1_36VarlenDynamicPersistentTileSchedulerILi128ELi96ELi256ELi128ELb0ELb1ELb1ELb0ELb1ELb1EEEEEEEEEvNT_6ParamsE:
        /* <DEDUP_REMOVED lines=45> */
.L_x_182:
        /* <DEDUP_REMOVED lines=22> */
.L_x_183:
        /* <DEDUP_REMOVED lines=18> */
.L_x_184:
        /* <DEDUP_REMOVED lines=22> */
.L_x_185:
        /* <DEDUP_REMOVED lines=22> */
.L_x_186:
[----:B------:R-:W-:Y:S01]  /*0810*/  ISETP.NE.AND P0, PT, R2, RZ, PT ;  /* 0x000000ff0200720c */ /* 0x000fe20003f05270 */
[----:B------:R-:W-:Y:S01]  /*0820*/  IMAD.MOV.U32 R2, RZ, RZ, 0x1 ;  /* 0x00000001ff027424 */ /* 0x000fe200078e00ff */
[----:B------:R-:W-:Y:S01]  /*0830*/  NOP ;  /* 0x0000000000007918 */ /* 0x000fe20000000000 */
[----:B------:R-:W-:-:S03]  /*0840*/  ULDC.64 UR56, c[0x0][0x208] ;  /* 0x0000820000387ab9 */ /* 0x000fc60000000a00 */
[----:B------:R-:W-:-:S05]  /*0850*/  SEL R2, R2, 0x2, !P0 ;  /* 0x0000000202027807 */ /* 0x000fca0004000000 */
[----:B------:R0:W-:Y:S02]  /*0860*/  STL [R1+0x4], R2 ;  /* 0x0000040201007387 */ /* 0x0001e40000100800 */
[----:B01234-:R-:W-:Y:S06]  /*0870*/  BAR.SYNC.DEFER_BLOCKING 0x0 ;  /* 0x0000000000007b1d */ /* 0x01ffec0000010000 */
[----:B------:R-:W-:Y:S05]  /*0880*/  @!P0 BRA `(.L_x_187) ;  /* 0x0000007400488947 */ /* 0x000fea0003800000 */
.L_x_188:
[----:B------:R-:W-:-:S08]  /*0890*/  NOP ;  /* 0x0000000000007918 */ /* 0x000fd00000000000 */
[----:B------:R-:W0:Y:S02]  /*08a0*/  USETMAXREG.TRY_ALLOC.CTAPOOL UP0, 0xe8 ;  /* 0x000000e8000079c8 */ /* 0x000e240008000600 */
[----:B0-----:R-:W-:-:S13]  /*08b0*/  PLOP3.LUT P0, PT, PT, PT, UP0, 0x80, 0x0 ;  /* 0x000000000000781c */ /* 0x001fda0003f0f008 */
[----:B------:R-:W-:Y:S05]  /*08c0*/  @!P0 BRA `(.L_x_188) ;  /* 0xfffffffc00f08947 */ /* 0x000fea000383ffff */
[----:B------:R-:W0:Y:S08]  /*08d0*/  S2UR UR5, SR_CgaCtaId ;  /* 0x00000000000579c3 */ /* 0x000e300000008800 */
[----:B------:R-:W-:Y:S06]  /*08e0*/  BAR.ARV 0x8, 0x180 ;  /* 0x0206000000007b1d */ /* 0x000fec0000002000 */
[----:B------:R-:W-:-:S02]  /*08f0*/  UMOV UR4, 0x400 ;  /* 0x0000040000047882 */ /* 0x000fc40000000000 */
[----:B------:R-:W-:Y:S01]  /*0900*/  BAR.SYNC.DEFER_BLOCKING 0x5, 0x180 ;  /* 0x0146000000007b1d */ /* 0x000fe20000010000 */
[----:B0-----:R-:W-:-:S09]  /*0910*/  ULEA UR4, UR5, UR4, 0x18 ;  /* 0x0000000405047291 */ /* 0x001fd2000f8ec03f */
[----:B------:R-:W0:Y:S01]  /*0920*/  LDS.128 R44, [UR4+0x2a8d0] ;  /* 0x02a8d004ff2c7984 */ /* 0x000e220008000c00 */
[----:B------:R-:W-:Y:S01]  /*0930*/  ULDC UR4, c[0x0][0xc3c] ;  /* 0x00030f0000047ab9 */ /* 0x000fe20000000800 */
[----:B------:R-:W-:Y:S06]  /*0940*/  BAR.ARV 0x4, 0x180 ;  /* 0x0106000000007b1d */ /* 0x000fec0000002000 */
[----:B0-----:R-:W-:-:S13]  /*0950*/  ISETP.GE.AND P0, PT, R47, UR4, PT ;  /* 0x000000042f007c0c */ /* 0x001fda000bf06270 */
[----:B------:R-:W-:Y:S05]  /*0960*/  @P0 EXIT ;  /* 0x000000000000094d */ /* 0x000fea0003800000 */
[----:B------:R-:W2:Y:S01]  /*0970*/  LDL.LU R10, [R1+0x4] ;  /* 0x00000400010a7983 */ /* 0x000ea20000300800 */
[----:B------:R-:W0:Y:S02]  /*0980*/  S2R R0, SR_TID.X ;  /* 0x0000000000007919 */ /* 0x000e240000002100 */
[----:B0-----:R-:W-:-:S05]  /*0990*/  VIADD R171, R0, 0xffffff80 ;  /* 0xffffff8000ab7836 */ /* 0x001fca0000000000 */
[----:B------:R-:W-:-:S04]  /*09a0*/  SHF.R.S32.HI R0, RZ, 0x1f, R171 ;  /* 0x0000001fff007819 */ /* 0x000fc800000114ab */
[----:B------:R-:W-:-:S04]  /*09b0*/  LEA.HI R3, R0, R171, RZ, 0x7 ;  /* 0x000000ab00037211 */ /* 0x000fc800078f38ff */
[----:B------:R-:W-:Y:S02]  /*09c0*/  LOP3.LUT R2, R3, 0xffffff80, RZ, 0xc0, !PT ;  /* 0xffffff8003027812 */ /* 0x000fe400078ec0ff */
[----:B------:R-:W-:-:S03]  /*09d0*/  LEA.HI R4, R0, R171, RZ, 0x5 ;  /* 0x000000ab00047211 */ /* 0x000fc600078f28ff */
[----:B------:R-:W-:Y:S01]  /*09e0*/  IMAD.IADD R163, R171, 0x1, -R2 ;  /* 0x00000001aba37824 */ /* 0x000fe200078e0a02 */
[----:B------:R-:W-:Y:S01]  /*09f0*/  LEA.HI R2, R0, R171, RZ, 0x4 ;  /* 0x000000ab00027211 */ /* 0x000fe200078f20ff */
[----:B------:R-:W-:-:S03]  /*0a00*/  IMAD.SHL.U32 R6, R4, 0x20, RZ ;  /* 0x0000002004067824 */ /* 0x000fc600078e00ff */
[----:B------:R-:W-:Y:S02]  /*0a10*/  SHF.R.S32.HI R5, RZ, 0x4, R2 ;  /* 0x00000004ff057819 */ /* 0x000fe40000011402 */
[----:B------:R-:W-:Y:S02]  /*0a20*/  SHF.R.S32.HI R8, RZ, 0x1f, R163 ;  /* 0x0000001fff087819 */ /* 0x000fe400000114a3 */
[C---:B------:R-:W-:Y:S02]  /*0a30*/  LOP3.LUT R4, R2.reuse, 0x3fffff0, RZ, 0xc0, !PT ;  /* 0x03fffff002047812 */ /* 0x040fe400078ec0ff */
[----:B------:R-:W-:Y:S02]  /*0a40*/  LEA.HI R2, R2, R5, RZ, 0x1 ;  /* 0x0000000502027211 */ /* 0x000fe400078f08ff */
[----:B------:R-:W-:Y:S02]  /*0a50*/  LEA.HI R9, R8, R163, RZ, 0x2 ;  /* 0x000000a308097211 */ /* 0x000fe400078f10ff */
[----:B------:R-:W-:-:S02]  /*0a60*/  LOP3.LUT R7, R6, 0xfffffc00, RZ, 0xc0, !PT ;  /* 0xfffffc0006077812 */ /* 0x000fc400078ec0ff */
[----:B------:R-:W-:Y:S02]  /*0a70*/  IADD3 R4, R171, -R4, RZ ;  /* 0x80000004ab047210 */ /* 0x000fe40007ffe0ff */
[----:B------:R-:W-:Y:S02]  /*0a80*/  LOP3.LUT R2, R2, 0x1ffffffe, RZ, 0xc0, !PT ;  /* 0x1ffffffe02027812 */ /* 0x000fe400078ec0ff */
[----:B------:R-:W-:Y:S01]  /*0a90*/  SHF.R.S32.HI R6, RZ, 0x2, R9 ;  /* 0x00000002ff067819 */ /* 0x000fe20000011409 */
[----:B------:R-:W-:Y:S01]  /*0aa0*/  IMAD R7, R4, 0x40, R7 ;  /* 0x0000004004077824 */ /* 0x000fe200078e0207 */
[----:B------:R-:W-:Y:S02]  /*0ab0*/  SHF.R.S32.HI R11, RZ, 0x1f, R9 ;  /* 0x0000001fff0b7819 */ /* 0x000fe40000011409 */
[----:B------:R-:W-:Y:S01]  /*0ac0*/  LEA.HI R4, R0, R171, RZ, 0x2 ;  /* 0x000000ab00047211 */ /* 0x000fe200078f10ff */
[----:B------:R-:W-:Y:S01]  /*0ad0*/  IMAD.IADD R2, R5, 0x1, -R2 ;  /* 0x0000000105027824 */ /* 0x000fe200078e0a02 */
[----:B------:R-:W-:-:S02]  /*0ae0*/  LEA.HI R11, R11, R6, RZ, 0x3 ;  /* 0x000000060b0b7211 */ /* 0x000fc400078f18ff */
[----:B------:R-:W-:Y:S02]  /*0af0*/  SHF.R.S32.HI R164, RZ, 0x7, R3 ;  /* 0x00000007ffa47819 */ /* 0x000fe40000011403 */
[----:B------:R-:W-:Y:S02]  /*0b00*/  LEA.HI R0, R0, R171, RZ, 0x3 ;  /* 0x000000ab00007211 */ /* 0x000fe400078f18ff */
[----:B------:R-:W-:Y:S01]  /*0b10*/  LOP3.LUT R4, R4, 0xfffffffc, RZ, 0xc0, !PT ;  /* 0xfffffffc04047812 */ /* 0x000fe200078ec0ff */
[----:B------:R-:W-:Y:S01]  /*0b20*/  IMAD R168, R2, 0x8, R7 ;  /* 0x0000000802a87824 */ /* 0x000fe200078e0207 */
[----:B------:R-:W-:Y:S02]  /*0b30*/  LOP3.LUT R11, R11, 0xfffffff8, RZ, 0xc0, !PT ;  /* 0xfffffff80b0b7812 */ /* 0x000fe400078ec0ff */
[----:B------:R-:W-:Y:S02]  /*0b40*/  LEA.HI R8, R8, R163, RZ, 0x5 ;  /* 0x000000a308087211 */ /* 0x000fe400078f28ff */
[----:B------:R-:W-:-:S02]  /*0b50*/  LEA.HI R3, R3, R164, RZ, 0x1 ;  /* 0x000000a403037211 */ /* 0x000fc400078f08ff */
[----:B------:R-:W-:Y:S02]  /*0b60*/  LOP3.LUT R2, R0, 0xfffffff8, RZ, 0xc0, !PT ;  /* 0xfffffff800027812 */ /* 0x000fe400078ec0ff */
[----:B------:R-:W-:Y:S01]  /*0b70*/  IADD3 R4, R171, -R4, RZ ;  /* 0x80000004ab047210 */ /* 0x000fe20007ffe0ff */
[----:B------:R-:W-:Y:S01]  /*0b80*/  IMAD.IADD R11, R6, 0x1, -R11 ;  /* 0x00000001060b7824 */ /* 0x000fe200078e0a0b */
[----:B------:R-:W-:Y:S02]  /*0b90*/  SHF.R.S32.HI R8, RZ, 0x5, R8 ;  /* 0x00000005ff087819 */ /* 0x000fe40000011408 */
[----:B------:R-:W-:Y:S01]  /*0ba0*/  LOP3.LUT R3, R3, 0x3fffffe, RZ, 0xc0, !PT ;  /* 0x03fffffe03037812 */ /* 0x000fe200078ec0ff */
[----:B------:R-:W-:Y:S01]  /*0bb0*/  IMAD.IADD R19, R171, 0x1, -R2 ;  /* 0x00000001ab137824 */ /* 0x000fe200078e0a02 */
[----:B------:R-:W-:Y:S01]  /*0bc0*/  LEA.HI R5, R4, R4, RZ, 0x1 ;  /* 0x0000000404057211 */ /* 0x000fe200078f08ff */
[----:B------:R-:W-:Y:S01]  /*0bd0*/  IMAD R8, R8, 0x10, R11 ;  /* 0x0000001008087824 */ /* 0x000fe200078e020b */
[----:B------:R-:W-:Y:S01]  /*0be0*/  LOP3.LUT R6, R9, 0x7ffffffc, RZ, 0xc0, !PT ;  /* 0x7ffffffc09067812 */ /* 0x000fe200078ec0ff */
[----:B------:R-:W-:Y:S01]  /*0bf0*/  IMAD.IADD R3, R164, 0x1, -R3 ;  /* 0x00000001a4037824 */ /* 0x000fe200078e0a03 */
[----:B------:R-:W-:Y:S01]  /*0c00*/  LOP3.LUT R5, R5, 0x1ffffffe, RZ, 0xc0, !PT ;  /* 0x1ffffffe05057812 */ /* 0x000fe200078ec0ff */
[----:B------:R-:W-:-:S02]  /*0c10*/  IMAD.SHL.U32 R2, R19, 0x8, RZ ;  /* 0x0000000813027824 */ /* 0x000fc400078e00ff */
[----:B------:R-:W-:Y:S01]  /*0c20*/  IMAD.MOV.U32 R167, RZ, RZ, -0x2 ;  /* 0xfffffffeffa77424 */ /* 0x000fe200078e00ff */
[----:B------:R-:W-:Y:S01]  /*0c30*/  LEA R165, R3, R8, 0x6 ;  /* 0x0000000803a57211 */ /* 0x000fe200078e30ff */
[----:B------:R-:W-:Y:S02]  /*0c40*/  VIADD R17, R2, 0x40 ;  /* 0x0000004002117836 */ /* 0x000fe40000000000 */
[----:B------:R-:W-:Y:S02]  /*0c50*/  IMAD.IADD R6, R163, 0x1, -R6 ;  /* 0x00000001a3067824 */ /* 0x000fe400078e0a06 */
[----:B------:R-:W-:Y:S01]  /*0c60*/  IMAD.IADD R166, R4, 0x1, -R5 ;  /* 0x0000000104a67824 */ /* 0x000fe200078e0a05 */
[----:B------:R-:W-:Y:S01]  /*0c70*/  SHF.R.S32.HI R161, RZ, 0x3, R0 ;  /* 0x00000003ffa17819 */ /* 0x000fe20000011400 */
[----:B------:R-:W-:Y:S01]  /*0c80*/  IMAD R167, R6, R167, 0x60 ;  /* 0x0000006006a77424 */ /* 0x000fe200078e02a7 */
[----:B------:R-:W-:Y:S01]  /*0c90*/  SHF.R.S32.HI R170, RZ, 0x1f, R2 ;  /* 0x0000001fffaa7819 */ /* 0x000fe20000011402 */
[----:B------:R-:W-:Y:S01]  /*0ca0*/  IMAD.MOV.U32 R162, RZ, RZ, RZ ;  /* 0x000000ffffa27224 */ /* 0x000fe200078e00ff */
[----:B------:R-:W-:Y:S01]  /*0cb0*/  SHF.R.S32.HI R169, RZ, 0x1f, R17 ;  /* 0x0000001fffa97819 */ /* 0x000fe20000011411 */
[----:B------:R-:W-:Y:S01]  /*0cc0*/  IMAD R166, R166, 0x8, R165 ;  /* 0x00000008a6a67824 */ /* 0x000fe200078e02a5 */
[----:B------:R-:W-:Y:S01]  /*0cd0*/  UMOV UR36, URZ ;  /* 0x0000003f00247c82 */ /* 0x000fe20008000000 */
[----:B------:R-:W-:Y:S01]  /*0ce0*/  UMOV UR37, URZ ;  /* 0x0000003f00257c82 */ /* 0x000fe20008000000 */
[----:B--2---:R-:W-:-:S07]  /*0cf0*/  LOP3.LUT R16, R10, 0x1, RZ, 0xfc, !PT ;  /* 0x000000010a107812 */ /* 0x004fce00078efcff */
.L_x_234:
[----:B0--34-:R-:W0:Y:S01]  /*0d00*/  LDC.64 R4, c[0x0][0xc88] ;  /* 0x00032200ff047b82 */ /* 0x019e220000000a00 */
[----:B------:R-:W-:Y:S01]  /*0d10*/  ULDC.64 UR4, c[0x0][0xa28] ;  /* 0x00028a0000047ab9 */ /* 0x000fe20000000a00 */
[----:B------:R-:W-:Y:S01]  /*0d20*/  IMAD.MOV.U32 R3, RZ, RZ, RZ ;  /* 0x000000ffff037224 */ /* 0x000fe200078e00ff */
[----:B------:R-:W-:Y:S01]  /*0d30*/  ULDC.64 UR6, c[0x0][0xa20] ;  /* 0x0002880000067ab9 */ /* 0x000fe20000000a00 */
[----:B0-----:R-:W-:-:S05]  /*0d40*/  IMAD.WIDE R4, R47, 0x4, R4 ;  /* 0x000000042f047825 */ /* 0x001fca00078e0204 */
[----:B--2---:R-:W2:Y:S01]  /*0d50*/  LDG.E R18, desc[UR56][R4.64] ;  /* 0x0000003804127981 */ /* 0x004ea2000c1e1900 */
[----:B------:R-:W-:-:S04]  /*0d60*/  ISETP.NE.U32.AND P0, PT, RZ, UR4, PT ;  /* 0x00000004ff007c0c */ /* 0x000fc8000bf05070 */
[----:B------:R-:W-:Y:S02]  /*0d70*/  ISETP.NE.AND.EX P0, PT, RZ, UR5, PT, P0 ;  /* 0x00000005ff007c0c */ /* 0x000fe4000bf05300 */
[----:B--2---:R-:W-:-:S11]  /*0d80*/  SHF.R.S32.HI R160, RZ, 0x1f, R18 ;  /* 0x0000001fffa07819 */ /* 0x004fd60000011412 */
[----:B------:R-:W-:-:S04]  /*0d90*/  @P0 LEA R6, P1, R18, UR4, 0x2 ;  /* 0x0000000412060c11 */ /* 0x000fc8000f8210ff */
[----:B------:R-:W-:Y:S01]  /*0da0*/  @P0 LEA.HI.X R7, R18, UR5, R160, 0x2, P1 ;  /* 0x0000000512070c11 */ /* 0x000fe200088f14a0 */
[----:B------:R-:W-:-:S04]  /*0db0*/  ULDC.64 UR4, c[0x0][0x418] ;  /* 0x0001060000047ab9 */ /* 0x000fc80000000a00 */
[----:B------:R0:W5:Y:S01]  /*0dc0*/  @P0 LDG.E R3, desc[UR56][R6.64] ;  /* 0x0000003806030981 */ /* 0x000162000c1e1900 */
[----:B------:R-:W-:Y:S01]  /*0dd0*/  ISETP.NE.U32.AND P0, PT, RZ, UR6, PT ;  /* 0x00000006ff007c0c */ /* 0x000fe2000bf05070 */
[----:B------:R-:W-:-:S03]  /*0de0*/  UISETP.NE.U32.AND UP0, UPT, UR4, URZ, UPT ;  /* 0x0000003f0400728c */ /* 0x000fc6000bf05070 */
[----:B------:R-:W-:Y:S01]  /*0df0*/  ISETP.NE.AND.EX P0, PT, RZ, UR7, PT, P0 ;  /* 0x00000007ff007c0c */ /* 0x000fe2000bf05300 */
[----:B------:R-:W-:Y:S01]  /*0e00*/  UISETP.NE.AND.EX UP0, UPT, UR5, URZ, UPT, UP0 ;  /* 0x0000003f0500728c */ /* 0x000fe2000bf05300 */
[----:B------:R-:W-:Y:S02]  /*0e10*/  ULDC UR4, c[0x0][0x424] ;  /* 0x0001090000047ab9 */ /* 0x000fe40000000800 */
[----:B------:R-:W-:Y:S01]  /*0e20*/  ULDC UR5, c[0x0][0x2f0] ;  /* 0x0000bc0000057ab9 */ /* 0x000fe20000000800 */
[----:B------:R-:W-:-:S04]  /*0e30*/  USEL UR4, UR4, 0x1, UP0 ;  /* 0x0000000104047887 */ /* 0x000fc80008000000 */
[----:B------:R-:W-:-:S04]  /*0e40*/  UIMAD UR4, UR4, UR5, URZ ;  /* 0x00000005040472a4 */ /* 0x000fc8000f8e023f */
[C---:B------:R-:W-:Y:S02]  /*0e50*/  @P0 LEA R4, P1, R18.reuse, UR6, 0x2 ;  /* 0x0000000612040c11 */ /* 0x040fe4000f8210ff */
[----:B------:R-:W-:Y:S02]  /*0e60*/  MOV R72, UR4 ;  /* 0x0000000400487c02 */ /* 0x000fe40008000f00 */
[----:B------:R-:W-:-:S05]  /*0e70*/  @P0 LEA.HI.X R5, R18, UR7, R160, 0x2, P1 ;  /* 0x0000000712050c11 */ /* 0x000fca00088f14a0 */
[----:B------:R0:W5:Y:S01]  /*0e80*/  @P0 LDG.E R72, desc[UR56][R4.64] ;  /* 0x0000003804480981 */ /* 0x000162000c1e1900 */
[----:B------:R-:W-:Y:S05]  /*0e90*/  @P0 BRA `(.L_x_189) ;  /* 0x0000000000240947 */ /* 0x000fea0003800000 */
[----:B------:R-:W-:Y:S02]  /*0ea0*/  ULDC.64 UR4, c[0x0][0xa08] ;  /* 0x0002820000047ab9 */ /* 0x000fe40000000a00 */
[----:B------:R-:W-:-:S04]  /*0eb0*/  ISETP.NE.U32.AND P0, PT, RZ, UR4, PT ;  /* 0x00000004ff007c0c */ /* 0x000fc8000bf05070 */
[----:B------:R-:W-:-:S13]  /*0ec0*/  ISETP.NE.AND.EX P0, PT, RZ, UR5, PT, P0 ;  /* 0x00000005ff007c0c */ /* 0x000fda000bf05300 */
[----:B------:R-:W-:Y:S05]  /*0ed0*/  @!P0 BRA `(.L_x_189) ;  /* 0x0000000000148947 */ /* 0x000fea0003800000 */
[----:B0-----:R-:W0:Y:S02]  /*0ee0*/  LDC.64 R4, c[0x0][0xa08] ;  /* 0x00028200ff047b82 */ /* 0x001e240000000a00 */
[----:B0-----:R-:W-:-:S05]  /*0ef0*/  IMAD.WIDE R4, R18, 0x4, R4 ;  /* 0x0000000412047825 */ /* 0x001fca00078e0204 */
[----:B-----5:R-:W2:Y:S04]  /*0f00*/  LDG.E R72, desc[UR56][R4.64] ;  /* 0x0000003804487981 */ /* 0x020ea8000c1e1900 */
[----:B------:R-:W2:Y:S02]  /*0f10*/  LDG.E R7, desc[UR56][R4.64+0x4] ;  /* 0x0000043804077981 */ /* 0x000ea4000c1e1900 */
[----:B--2---:R-:W-:-:S07]  /*0f20*/  IMAD.IADD R72, R7, 0x1, -R72 ;  /* 0x0000000107487824 */ /* 0x004fce00078e0a48 */
.L_x_189:
[----:B-----5:R-:W-:Y:S01]  /*0f30*/  IMAD.IADD R72, R72, 0x1, -R3 ;  /* 0x0000000148487824 */ /* 0x020fe200078e0a03 */
[----:B------:R-:W-:Y:S01]  /*0f40*/  PLOP3.LUT P0, PT, PT, PT, PT, 0x80, 0x0 ;  /* 0x000000000000781c */ /* 0x000fe20003f0f070 */
[----:B------:R-:W-:Y:S01]  /*0f50*/  IMAD.MOV.U32 R23, RZ, RZ, R45 ;  /* 0x000000ffff177224 */ /* 0x000fe200078e002d */
[----:B------:R-:W-:Y:S01]  /*0f60*/  CS2R R20, SRZ ;  /* 0x0000000000147805 */ /* 0x000fe2000001ff00 */
[C---:B------:R-:W-:Y:S01]  /*0f70*/  VIADD R0, R72.reuse, 0x5f ;  /* 0x0000005f48007836 */ /* 0x040fe20000000000 */
[----:B------:R-:W-:Y:S01]  /*0f80*/  ISETP.GE.AND P1, PT, R72, 0x1, PT ;  /* 0x000000014800780c */ /* 0x000fe20003f26270 */
[----:B------:R-:W-:Y:S01]  /*0f90*/  IMAD.MOV.U32 R22, RZ, RZ, R46 ;  /* 0x000000ffff167224 */ /* 0x000fe200078e002e */
[----:B------:R-:W-:Y:S01]  /*0fa0*/  CS2R R86, SRZ ;  /* 0x0000000000567805 */ /* 0x000fe2000001ff00 */
[----:B------:R-:W-:Y:S01]  /*0fb0*/  IMAD.HI R0, R0, 0x2aaaaaab, RZ ;  /* 0x2aaaaaab00007827 */ /* 0x000fe200078e02ff */
[----:B------:R-:W-:Y:S02]  /*0fc0*/  CS2R R84, SRZ ;  /* 0x0000000000547805 */ /* 0x000fe4000001ff00 */
[----:B------:R-:W-:-:S02]  /*0fd0*/  CS2R R82, SRZ ;  /* 0x0000000000527805 */ /* 0x000fc4000001ff00 */
[----:B------:R-:W-:Y:S02]  /*0fe0*/  CS2R R80, SRZ ;  /* 0x0000000000507805 */ /* 0x000fe4000001ff00 */
[----:B------:R-:W-:Y:S02]  /*0ff0*/  CS2R R78, SRZ ;  /* 0x00000000004e7805 */ /* 0x000fe4000001ff00 */
[----:B------:R-:W-:Y:S02]  /*1000*/  SHF.R.U32.HI R3, RZ, 0x1f, R0 ;  /* 0x0000001fff037819 */ /* 0x000fe40000011600 */
[----:B------:R-:W-:Y:S02]  /*1010*/  CS2R R76, SRZ ;  /* 0x00000000004c7805 */ /* 0x000fe4000001ff00 */
[----:B------:R-:W-:Y:S02]  /*1020*/  CS2R R74, SRZ ;  /* 0x00000000004a7805 */ /* 0x000fe4000001ff00 */
[----:B------:R-:W-:-:S02]  /*1030*/  MOV R73, RZ ;  /* 0x000000ff00497202 */ /* 0x000fc40000000f00 */
[----:B------:R-:W-:Y:S02]  /*1040*/  CS2R R36, SRZ ;  /* 0x0000000000247805 */ /* 0x000fe4000001ff00 */
[----:B------:R-:W-:Y:S02]  /*1050*/  LEA.HI.SX32 R88, R0, R3, 0x1c ;  /* 0x0000000300587211 */ /* 0x000fe400078fe2ff */
[----:B------:R-:W-:Y:S01]  /*1060*/  CS2R R34, SRZ ;  /* 0x0000000000227805 */ /* 0x000fe2000001ff00 */
[----:B------:R-:W-:Y:S01]  /*1070*/  IMAD.MOV.U32 R70, RZ, RZ, RZ ;  /* 0x000000ffff467224 */ /* 0x000fe200078e00ff */
[----:B------:R-:W-:Y:S02]  /*1080*/  CS2R R68, SRZ ;  /* 0x0000000000447805 */ /* 0x000fe4000001ff00 */
[----:B------:R-:W-:Y:S01]  /*1090*/  CS2R R32, SRZ ;  /* 0x0000000000207805 */ /* 0x000fe2000001ff00 */
[----:B------:R-:W-:Y:S01]  /*10a0*/  IMAD.MOV.U32 R66, RZ, RZ, RZ ;  /* 0x000000ffff427224 */ /* 0x000fe200078e00ff */
[----:B------:R-:W-:Y:S01]  /*10b0*/  CS2R R62, SRZ ;  /* 0x00000000003e7805 */ /* 0x000fe2000001ff00 */
[----:B------:R-:W-:Y:S01]  /*10c0*/  IMAD.MOV.U32 R3, RZ, RZ, RZ ;  /* 0x000000ffff037224 */ /* 0x000fe200078e00ff */
        /* <DEDUP_REMOVED lines=8> */
[----:B------:R-:W-:Y:S01]  /*1150*/  CS2R R42, SRZ ;  /* 0x00000000002a7805 */ /* 0x000fe2000001ff00 */
[----:B------:R-:W-:Y:S01]  /*1160*/  IMAD.MOV.U32 R89, RZ, RZ, RZ ;  /* 0x000000ffff597224 */ /* 0x000fe200078e00ff */
[----:B------:R-:W-:Y:S02]  /*1170*/  CS2R R90, SRZ ;  /* 0x00000000005a7805 */ /* 0x000fe4000001ff00 */
[----:B------:R-:W-:Y:S02]  /*1180*/  CS2R R38, SRZ ;  /* 0x0000000000267805 */ /* 0x000fe4000001ff00 */
[----:B------:R-:W-:Y:S02]  /*1190*/  CS2R R92, SRZ ;  /* 0x00000000005c7805 */ /* 0x000fe4000001ff00 */
[----:B------:R-:W-:-:S02]  /*11a0*/  CS2R R64, SRZ ;  /* 0x0000000000407805 */ /* 0x000fc4000001ff00 */
[----:B------:R-:W-:Y:S02]  /*11b0*/  CS2R R94, SRZ ;  /* 0x00000000005e7805 */ /* 0x000fe4000001ff00 */
[----:B0-----:R-:W-:Y:S01]  /*11c0*/  CS2R R6, SRZ ;  /* 0x0000000000067805 */ /* 0x001fe2000001ff00 */
[----:B------:R-:W-:Y:S01]  /*11d0*/  IMAD.MOV.U32 R30, RZ, RZ, RZ ;  /* 0x000000ffff1e7224 */ /* 0x000fe200078e00ff */
[----:B------:R-:W-:Y:S01]  /*11e0*/  MOV R8, RZ ;  /* 0x000000ff00087202 */ /* 0x000fe20000000f00 */
[----:B------:R-:W-:Y:S02]  /*11f0*/  IMAD.MOV.U32 R97, RZ, RZ, RZ ;  /* 0x000000ffff617224 */ /* 0x000fe400078e00ff */
[----:B------:R-:W-:Y:S02]  /*1200*/  IMAD.MOV.U32 R10, RZ, RZ, RZ ;  /* 0x000000ffff0a7224 */ /* 0x000fe400078e00ff */
[----:B------:R-:W-:Y:S01]  /*1210*/  IMAD.MOV.U32 R99, RZ, RZ, RZ ;  /* 0x000000ffff637224 */ /* 0x000fe200078e00ff */
[----:B------:R-:W-:Y:S06]  /*1220*/  @!P1 BRA `(.L_x_190) ;  /* 0x0000004800f49947 */ /* 0x000fec0003800000 */
[----:B------:R-:W0:Y:S01]  /*1230*/  SHFL.IDX PT, R0, R164, RZ, 0x1f ;  /* 0x00001fffa4007589 */ /* 0x000e2200000e0000 */
[----:B------:R-:W1:Y:S01]  /*1240*/  S2UR UR39, SR_CgaCtaId ;  /* 0x00000000002779c3 */ /* 0x000e620000008800 */
[----:B------:R-:W-:Y:S01]  /*1250*/  UMOV UR6, 0x400 ;  /* 0x0000040000067882 */ /* 0x000fe20000000000 */
[----:B0-----:R-:W-:Y:S01]  /*1260*/  R2UR UR4, R0 ;  /* 0x00000000000472ca */ /* 0x001fe200000e0000 */
[----:B-1----:R-:W-:-:S04]  /*1270*/  ULEA UR38, UR39, UR6, 0x18 ;  /* 0x0000000627267291 */ /* 0x002fc8000f8ec03f */
[----:B------:R-:W-:-:S04]  /*1280*/  UIADD3 UR6, UR38, 0xc400, URZ ;  /* 0x0000c40026067890 */ /* 0x000fc8000fffe03f */
[----:B------:R-:W-:-:S04]  /*1290*/  ULOP3.LUT UP0, URZ, UR6, 0x1bf, URZ, 0xc0, !UPT ;  /* 0x000001bf063f7892 */ /* 0x000fc8000f80c03f */
[----:B------:R-:W-:Y:S02]  /*12a0*/  ULEA.HI UR5, UR4, UR4, URZ, 0x1 ;  /* 0x0000000404057291 */ /* 0x000fe4000f8f083f */
[----:B------:R-:W-:Y:S02]  /*12b0*/  PLOP3.LUT P0, PT, PT, PT, UP0, 0x80, 0x0 ;  /* 0x000000000000781c */ /* 0x000fe40003f0f008 */
[----:B------:R-:W-:-:S04]  /*12c0*/  ULOP3.LUT UR5, UR5, 0x1e, URZ, 0xc0, !UPT ;  /* 0x0000001e05057892 */ /* 0x000fc8000f8ec03f */
[----:B------:R-:W-:-:S04]  /*12d0*/  UIADD3 UR5, UR4, -UR5, URZ ;  /* 0x8000000504057290 */ /* 0x000fc8000fffe03f */
[----:B------:R-:W-:-:S04]  /*12e0*/  ULEA UR5, UR5, UR6, 0xd ;  /* 0x0000000605057291 */ /* 0x000fc8000f8e683f */
[----:B------:R-:W-:-:S04]  /*12f0*/  USHF.R.U32.HI UR5, URZ, 0x4, UR5 ;  /* 0x000000043f057899 */ /* 0x000fc80008011605 */
[----:B------:R-:W-:Y:S01]  /*1300*/  ULOP3.LUT UR52, UR5, 0x3fff, URZ, 0xc0, !UPT ;  /* 0x00003fff05347892 */ /* 0x000fe2000f8ec03f */
[----:B------:R-:W-:Y:S11]  /*1310*/  @!P0 BRA `(.L_x_191) ;  /* 0x0000000000408947 */ /* 0x000ff60003800000 */
        /* <DEDUP_REMOVED lines=16> */
.L_x_191:
[----:B------:R-:W-:Y:S02]  /*1420*/  LEA.HI R0, R162, R162, RZ, 0x1 ;  /* 0x000000a2a2007211 */ /* 0x000fe400078f08ff */
[----:B------:R-:W-:Y:S02]  /*1430*/  ISETP.NE.AND P0, PT, R16, 0x3, PT ;  /* 0x000000031000780c */ /* 0x000fe40003f05270 */
[----:B------:R-:W-:-:S05]  /*1440*/  LOP3.LUT R3, R0, 0xfffffffe, RZ, 0xc0, !PT ;  /* 0xfffffffe00037812 */ /* 0x000fca00078ec0ff */
[----:B------:R-:W-:-:S05]  /*1450*/  IMAD.IADD R0, R162, 0x1, -R3 ;  /* 0x00000001a2007824 */ /* 0x000fca00078e0a03 */
[----:B------:R-:W-:-:S04]  /*1460*/  SHF.L.U32 R0, R0, 0x1f, RZ ;  /* 0x0000001f00007819 */ /* 0x000fc800000006ff */
[----:B------:R-:W0:Y:S02]  /*1470*/  SYNCS.PHASECHK.TRANS64.TRYWAIT P1, [UR38+0x2a800], R0 ;  /* 0x02a80000ff0075a7 */ /* 0x000e240008020166 */
[----:B0-----:R-:W-:Y:S05]  /*1480*/  @!P1 BRA `(.L_x_192) ;  /* 0x000000bc003c9947 */ /* 0x001fea0003800000 */
.L_x_321:
[----:B------:R-:W-:Y:S05]  /*1490*/  @!P0 BRA `(.L_x_193) ;  /* 0x0000000000048947 */ /* 0x000fea0003800000 */
[----:B------:R-:W-:Y:S01]  /*14a0*/  BPT.TRAP 0x1 ;  /* 0x000000040000795c */ /* 0x000fe20000300000 */
.L_x_193:
[----:B------:R-:W-:Y:S02]  /*14b0*/  IMAD.U32 R4, RZ, RZ, UR37 ;  /* 0x00000025ff047e24 */ /* 0x000fe4000f8e00ff */
[----:B0-----:R-:W-:-:S03]  /*14c0*/  IMAD.U32 R3, RZ, RZ, UR36 ;  /* 0x00000024ff037e24 */ /* 0x001fc6000f8e00ff */
[----:B------:R-:W-:Y:S02]  /*14d0*/  LEA R4, R4, UR38, 0x3 ;  /* 0x0000002604047c11 */ /* 0x000fe4000f8e18ff */
[----:B------:R-:W-:-:S04]  /*14e0*/  SHF.L.U32 R3, R3, 0x1f, RZ ;  /* 0x0000001f03037819 */ /* 0x000fc800000006ff */
[----:B------:R0:W1:Y:S01]  /*14f0*/  SYNCS.PHASECHK.TRANS64.TRYWAIT P1, [R4+URZ+0x2a830], R3 ;  /* 0x02a83003040075a7 */ /* 0x000062000802017f */
[----:B------:R-:W-:Y:S05]  /*1500*/  @!P0 BRA `(.L_x_194) ;  /* 0x0000000000048947 */ /* 0x000fea0003800000 */
[----:B------:R-:W-:Y:S01]  /*1510*/  BPT.TRAP 0x1 ;  /* 0x000000040000795c */ /* 0x000fe20000300000 */
.L_x_194:
[----:B------:R-:W-:Y:S01]  /*1520*/  IMAD.MOV.U32 R87, RZ, RZ, RZ ;  /* 0x000000ffff577224 */ /* 0x000fe200078e00ff */
[----:B-1----:R-:W-:Y:S06]  /*1530*/  @P1 BRA `(.L_x_195) ;  /* 0x0000000000081947 */ /* 0x002fec0003800000 */
[----:B------:R-:W1:Y:S02]  /*1540*/  SYNCS.PHASECHK.TRANS64.TRYWAIT P1, [R4+URZ+0x2a830], R3 ;  /* 0x02a83003040075a7 */ /* 0x000e64000802017f */
[----:B-1----:R-:W-:Y:S05]  /*1550*/  @!P1 BRA `(.L_x_196) ;  /* 0x000000bc00209947 */ /* 0x002fea0003800000 */
.L_x_195:
        /* <DEDUP_REMOVED lines=8> */
[----:B------:R-:W-:Y:S01]  /*15e0*/  UMOV UR5, 0x40000040 ;  /* 0x4000004000057882 */ /* 0x000fe20000000000 */
[----:B------:R-:W-:Y:S02]  /*15f0*/  UMOV UR7, 0x40000040 ;  /* 0x4000004000077882 */ /* 0x000fe40000000000 */
[----:B------:R-:W-:Y:S02]  /*1600*/  ULOP3.LUT UR38, UR4, 0x10000, URZ, 0xfc, !UPT ;  /* 0x0001000004267892 */ /* 0x000fe4000f8efc3f */
[----:B------:R-:W-:Y:S02]  /*1610*/  UIADD3 UR4, UR52, 0x2, URZ ;  /* 0x0000000234047890 */ /* 0x000fe4000fffe03f */
[----:B------:R-:W-:Y:S02]  /*1620*/  UIMAD UR54, UR37, 0x900, UR38 ;  /* 0x00000900253678a4 */ /* 0x000fe4000f8e0226 */
[----:B------:R-:W-:-:S02]  /*1630*/  UIADD3 UR8, UR52, 0x4, URZ ;  /* 0x0000000434087890 */ /* 0x000fc4000fffe03f */
[----:B------:R-:W-:Y:S02]  /*1640*/  UIADD3 UR6, UR54, 0x2, URZ ;  /* 0x0000000236067890 */ /* 0x000fe4000fffe03f */
[----:B------:R-:W-:Y:S01]  /*1650*/  UIADD3 UR10, UR54, 0x4, URZ ;  /* 0x00000004360a7890 */ /* 0x000fe2000fffe03f */
[----:B------:R-:W-:Y:S02]  /*1660*/  UMOV UR9, 0x40000040 ;  /* 0x4000004000097882 */ /* 0x000fe40000000000 */
        /* <DEDUP_REMOVED lines=74> */
.L_x_197:
[----:B01----:R-:W-:Y:S01]  /*1b10*/  IMAD.IADD R3, R167, 0x1, R72 ;  /* 0x00000001a7037824 */ /* 0x003fe200078e0248 */
[----:B------:R-:W-:Y:S01]  /*1b20*/  ULDC UR6, c[0x0][0x988] ;  /* 0x0002620000067ab9 */ /* 0x000fe20000000800 */
[----:B------:R-:W-:Y:S01]  /*1b30*/  P2R R14, PR, RZ, 0x1 ;  /* 0x00000001ff0e7803 */ /* 0x000fe20000000000 */
[----:B------:R-:W-:Y:S02]  /*1b40*/  IMAD.MOV.U32 R86, RZ, RZ, R87 ;  /* 0x000000ffff567224 */ /* 0x000fe400078e0057 */
        /* <DEDUP_REMOVED lines=44> */
[----:B------:R-:W-:Y:S01]  /*1e10*/  FSEL R79, R44, -INF , P2 ;  /* 0xff8000002c4f7808 */ /* 0x000fe20001000000 */
[----:B------:R-:W-:Y:S01]  /*1e20*/  IMAD.MOV.U32 R44, RZ, RZ, R87 ;  /* 0x000000ffff2c7224 */ /* 0x000fe200078e0057 */
[----:B------:R-:W-:Y:S02]  /*1e30*/  FMNMX.FTZ R0, R77, R0, !PT ;  /* 0x000000004d007209 */ /* 0x000fe40007810000 */
[----:B------:R-:W-:Y:S02]  /*1e40*/  FSEL R21, R38, -INF , P6 ;  /* 0xff80000026157808 */ /* 0x000fe40003000000 */
        /* <DEDUP_REMOVED lines=59> */
[----:B------:R-:W-:Y:S02]  /*2200*/  FMNMX.FTZ R0, R101, R0, !PT ;  /* 0x0000000065007209 */ /* 0x000fe40007810000 */
[----:B------:R-:W-:Y:S02]  /*2210*/  FSEL R63, R63, -INF , P5 ;  /* 0xff8000003f3f7808 */ /* 0x000fe40002800000 */
[----:B------:R-:W-:-:S02]  /*2220*/  FMNMX.FTZ R8, R69, R0, !PT ;  /* 0x0000000045087209 */ /* 0x000fc40007810000 */
[----:B------:R-:W-:Y:S02]  /*2230*/  MOV R0, UR6 ;  /* 0x0000000600007c02 */ /* 0x000fe40008000f00 */
[----:B------:R-:W-:Y:S01]  /*2240*/  FSEL R67, R67, -INF , P3 ;  /* 0xff80000043437808 */ /* 0x000fe20001800000 */
[----:B------:R-:W0:Y:S01]  /*2250*/  SHFL.BFLY PT, R3, R8, 0x2, 0x1f ;  /* 0x0c401f0008037f89 */ /* 0x000e2200000e0000 */
[----:B------:R-:W-:Y:S02]  /*2260*/  FSEL R71, R71, -INF , P1 ;  /* 0xff80000047477808 */ /* 0x000fe40000800000 */
[----:B------:R-:W-:-:S13]  /*2270*/  R2UR UR6, R4 ;  /* 0x00000000040672ca */ /* 0x000fda00000e0000 */
[----:B------:R-:W-:-:S04]  /*2280*/  UIADD3 UR6, UR6, 0x2a840, URZ ;  /* 0x0002a84006067890 */ /* 0x000fc8000fffe03f */
[----:B------:R-:W-:Y:S01]  /*2290*/  UPRMT UR6, UR39, 0x654, UR6 ;  /* 0x0000065427067896 */ /* 0x000fe20008000006 */
[----:B0-----:R-:W-:-:S05]  /*22a0*/  FMNMX.FTZ R10, R8, R3, !PT ;  /* 0x00000003080a7209 */ /* 0x001fca0007810000 */
[----:B------:R-:W0:Y:S03]  /*22b0*/  SHFL.BFLY PT, R3, R10, 0x1, 0x1f ;  /* 0x0c201f000a037f89 */ /* 0x000e2600000e0000 */
[----:B------:R-:W-:Y:S01]  /*22c0*/  SYNCS.ARRIVE.TRANS64.RED.A1T0 RZ, [UR6], RZ ;  /* 0x000000ffffff79a7 */ /* 0x000fe20008100406 */
        /* <DEDUP_REMOVED lines=70> */
[----:B------:R-:W-:Y:S02]  /*2730*/  FMNMX.FTZ R6, R71, R6, !PT ;  /* 0x0000000647067209 */ /* 0x000fe40007810000 */
[----:B--2---:R-:W-:-:S03]  /*2740*/  MOV R77, R87 ;  /* 0x00000057004d7202 */ /* 0x004fc60000000f00 */
[----:B------:R-:W2:Y:S02]  /*2750*/  SHFL.BFLY PT, R5, R6, 0x2, 0x1f ;  /* 0x0c401f0006057f89 */ /* 0x000ea400000e0000 */
[----:B------:R3:W-:Y:S08]  /*2760*/  MUFU.EX2 R146, R81 ;  /* 0x0000005100927308 */ /* 0x0007f00000000800 */
[----:B------:R-:W-:Y:S01]  /*2770*/  MUFU.EX2 R83, R83 ;  /* 0x0000005300537308 */ /* 0x000fe20000000800 */
[----:B---3--:R-:W-:-:S07]  /*2780*/  IMAD.MOV.U32 R81, RZ, RZ, R87 ;  /* 0x000000ffff517224 */ /* 0x008fce00078e0057 */
[----:B------:R3:W-:Y:S01]  /*2790*/  MUFU.EX2 R148, R85 ;  /* 0x0000005500947308 */ /* 0x0007e20000000800 */
[----:B--2---:R-:W-:-:S07]  /*27a0*/  FMNMX.FTZ R8, R6, R5, !PT ;  /* 0x0000000506087209 */ /* 0x004fce0007810000 */
[----:B------:R-:W-:Y:S01]  /*27b0*/  MUFU.EX2 R89, R89 ;  /* 0x0000005900597308 */ /* 0x000fe20000000800 */
[----:B---3--:R-:W-:Y:S01]  /*27c0*/  IMAD.MOV.U32 R85, RZ, RZ, R87 ;  /* 0x000000ffff557224 */ /* 0x008fe200078e0057 */
[----:B------:R-:W2:Y:S06]  /*27d0*/  SHFL.BFLY PT, R5, R8, 0x1, 0x1f ;  /* 0x0c201f0008057f89 */ /* 0x000eac00000e0000 */
[----:B------:R-:W-:Y:S08]  /*27e0*/  MUFU.EX2 R150, R91 ;  /* 0x0000005b00967308 */ /* 0x000ff00000000800 */
[----:B------:R-:W-:Y:S08]  /*27f0*/  MUFU.EX2 R93, R93 ;  /* 0x0000005d005d7308 */ /* 0x000ff00000000800 */
[----:B------:R-:W-:Y:S01]  /*2800*/  MUFU.EX2 R152, R95 ;  /* 0x0000005f00987308 */ /* 0x000fe20000000800 */
[----:B--2---:R-:W-:-:S04]  /*2810*/  FMNMX.FTZ R5, R8, R5, !PT ;  /* 0x0000000508057209 */ /* 0x004fc80007810000 */
[C---:B------:R-:W-:Y:S01]  /*2820*/  FSETP.NEU.FTZ.AND P1, PT, R5.reuse, -INF , PT ;  /* 0xff8000000500780b */ /* 0x040fe20003f3d000 */
[-C--:B------:R-:W-:Y:S02]  /*2830*/  FMUL.FTZ R6, R5, R0.reuse ;  /* 0x0000000005067220 */ /* 0x080fe40000410000 */
[----:B------:R-:W-:Y:S03]  /*2840*/  MUFU.EX2 R97, R97 ;  /* 0x0000006100617308 */ /* 0x000fe60000000800 */
[----:B------:R-:W-:Y:S02]  /*2850*/  FSEL R6, R6, RZ, P1 ;  /* 0x000000ff06067208 */ /* 0x000fe40000800000 */
[----:B------:R-:W-:Y:S01]  /*2860*/  ISETP.GE.AND P1, PT, R72, 0x61, PT ;  /* 0x000000614800780c */ /* 0x000fe20003f26270 */
[----:B------:R-:W-:Y:S02]  /*2870*/  IMAD.MOV.U32 R72, RZ, RZ, R87 ;  /* 0x000000ffff487224 */ /* 0x000fe400078e0057 */
        /* <DEDUP_REMOVED lines=43> */
[----:B0-----:R-:W-:Y:S02]  /*2b30*/  FADD.FTZ R31, R73, R32 ;  /* 0x00000020491f7221 */ /* 0x001fe40000010000 */
        /* <DEDUP_REMOVED lines=12> */
[----:B------:R-:W-:Y:S01]  /*2c00*/  IMAD.MOV.U32 R75, RZ, RZ, R87 ;  /* 0x000000ffff4b7224 */ /* 0x000fe200078e0057 */
[----:B0-----:R-:W-:Y:S01]  /*2c10*/  MOV R35, R87 ;  /* 0x0000005700237202 */ /* 0x001fe20000000f00 */
[----:B------:R-:W-:-:S02]  /*2c20*/  FADD.FTZ R31, R79, R34 ;  /* 0x000000224f1f7221 */ /* 0x000fc40000010000 */
[----:B------:R0:W2:Y:S01]  /*2c30*/  MUFU.EX2 R20, R39 ;  /* 0x0000002700147308 */ /* 0x0000a20000000800 */
[----:B---3--:R-:W-:Y:S01]  /*2c40*/  FADD.FTZ R32, R14, R27 ;  /* 0x0000001b0e207221 */ /* 0x008fe20000010000 */
[C---:B------:R-:W-:Y:S01]  /*2c50*/  FADD.FTZ R34, R146.reuse, R31 ;  /* 0x0000001f92227221 */ /* 0x040fe20000010000 */
[----:B------:R-:W-:Y:S01]  /*2c60*/  F2FP.BF16.F32.PACK_AB R146, R146, R79 ;  /* 0x0000004f9292723e */ /* 0x000fe200000010ff */
[----:B------:R-:W-:Y:S01]  /*2c70*/  IMAD.MOV.U32 R79, RZ, RZ, R87 ;  /* 0x000000ffff4f7224 */ /* 0x000fe200078e0057 */
[----:B------:R-:W-:Y:S01]  /*2c80*/  F2FP.BF16.F32.PACK_AB R141, R14, R13 ;  /* 0x0000000d0e8d723e */ /* 0x000fe200000010ff */
[----:B------:R-:W-:Y:S02]  /*2c90*/  FADD.FTZ R31, R83, R34 ;  /* 0x00000022531f7221 */ /* 0x000fe40000010000 */
[----:B------:R-:W3:Y:S01]  /*2ca0*/  MUFU.EX2 R41, R41 ;  /* 0x0000002900297308 */ /* 0x000ee20000000800 */
[----:B-1----:R-:W-:Y:S01]  /*2cb0*/  FADD.FTZ R27, R21, R32 ;  /* 0x00000020151b7221 */ /* 0x002fe20000010000 */
[C---:B------:R-:W-:Y:S01]  /*2cc0*/  FADD.FTZ R34, R148.reuse, R31 ;  /* 0x0000001f94227221 */ /* 0x040fe20000010000 */
[----:B------:R-:W-:Y:S01]  /*2cd0*/  F2FP.BF16.F32.PACK_AB R148, R148, R83 ;  /* 0x000000539494723e */ /* 0x000fe200000010ff */
[----:B0-----:R-:W-:Y:S01]  /*2ce0*/  IMAD.MOV.U32 R39, RZ, RZ, R87 ;  /* 0x000000ffff277224 */ /* 0x001fe200078e0057 */
[----:B------:R-:W-:Y:S01]  /*2cf0*/  MOV R83, R87 ;  /* 0x0000005700537202 */ /* 0x000fe20000000f00 */
[----:B------:R-:W-:-:S02]  /*2d00*/  FADD.FTZ R31, R89, R34 ;  /* 0x00000022591f7221 */ /* 0x000fc40000010000 */
[----:B------:R0:W1:Y:S01]  /*2d10*/  MUFU.EX2 R24, R43 ;  /* 0x0000002b00187308 */ /* 0x0000620000000800 */
[----:B--2---:R-:W-:Y:S01]  /*2d20*/  FADD.FTZ R32, R20, R27 ;  /* 0x0000001b14207221 */ /* 0x004fe20000010000 */
[C---:B------:R-:W-:Y:S01]  /*2d30*/  FADD.FTZ R36, R150.reuse, R31 ;  /* 0x0000001f96247221 */ /* 0x040fe20000010000 */
[----:B------:R-:W-:Y:S02]  /*2d40*/  F2FP.BF16.F32.PACK_AB R150, R150, R89 ;  /* 0x000000599696723e */ /* 0x000fe400000010ff */
[----:B------:R-:W-:Y:S01]  /*2d50*/  F2FP.BF16.F32.PACK_AB R143, R20, R21 ;  /* 0x00000015148f723e */ /* 0x000fe200000010ff */
[----:B------:R-:W-:Y:S02]  /*2d60*/  FADD.FTZ R31, R93, R36 ;  /* 0x000000245d1f7221 */ /* 0x000fe40000010000 */
[----:B------:R-:W2:Y:S01]  /*2d70*/  MUFU.EX2 R45, R45 ;  /* 0x0000002d002d7308 */ /* 0x000ea20000000800 */
[----:B---3--:R-:W-:Y:S01]  /*2d80*/  FADD.FTZ R27, R41, R32 ;  /* 0x00000020291b7221 */ /* 0x008fe20000010000 */
[----:B0-----:R-:W-:-:S06]  /*2d90*/  IMAD.MOV.U32 R43, RZ, RZ, R87 ;  /* 0x000000ffff2b7224 */ /* 0x001fcc00078e0057 */
[----:B------:R0:W3:Y:S01]  /*2da0*/  MUFU.EX2 R26, R47 ;  /* 0x0000002f001a7308 */ /* 0x0000e20000000800 */
[C---:B-1----:R-:W-:Y:S01]  /*2db0*/  FADD.FTZ R32, R24.reuse, R27 ;  /* 0x0000001b18207221 */ /* 0x042fe20000010000 */
[----:B------:R-:W-:Y:S01]  /*2dc0*/  F2FP.BF16.F32.PACK_AB R145, R24, R41 ;  /* 0x000000291891723e */ /* 0x000fe200000010ff */
[----:B------:R-:W-:Y:S01]  /*2dd0*/  IMAD.MOV.U32 R24, RZ, RZ, R87 ;  /* 0x000000ffff187224 */ /* 0x000fe200078e0057 */
[----:B------:R-:W-:-:S04]  /*2de0*/  MOV R41, R87 ;  /* 0x0000005700297202 */ /* 0x000fc80000000f00 */
[----:B------:R-:W1:Y:S01]  /*2df0*/  MUFU.EX2 R49, R49 ;  /* 0x0000003100317308 */ /* 0x000e620000000800 */
[----:B--2---:R-:W-:Y:S01]  /*2e00*/  FADD.FTZ R27, R45, R32 ;  /* 0x000000202d1b7221 */ /* 0x004fe20000010000 */
[----:B0-----:R-:W-:-:S06]  /*2e10*/  MOV R47, R87 ;  /* 0x00000057002f7202 */ /* 0x001fcc0000000f00 */
[----:B------:R0:W2:Y:S01]  /*2e20*/  MUFU.EX2 R28, R51 ;  /* 0x00000033001c7308 */ /* 0x0000a20000000800 */
[C---:B---3--:R-:W-:Y:S01]  /*2e30*/  FADD.FTZ R34, R26.reuse, R27 ;  /* 0x0000001b1a227221 */ /* 0x048fe20000010000 */
[----:B------:R-:W-:Y:S01]  /*2e40*/  F2FP.BF16.F32.PACK_AB R147, R26, R45 ;  /* 0x0000002d1a93723e */ /* 0x000fe200000010ff */
[--C-:B------:R-:W-:Y:S02]  /*2e50*/  IMAD.MOV.U32 R45, RZ, RZ, R87.reuse ;  /* 0x000000ffff2d7224 */ /* 0x100fe400078e0057 */
[----:B------:R-:W-:-:S03]  /*2e60*/  IMAD.MOV.U32 R26, RZ, RZ, R87 ;  /* 0x000000ffff1a7224 */ /* 0x000fc600078e0057 */
        /* <DEDUP_REMOVED lines=19> */
[----:B------:R-:W-:Y:S01]  /*2fa0*/  F2FP.BF16.F32.PACK_AB R151, R30, R53 ;  /* 0x000000351e97723e */ /* 0x000fe200000010ff */
[----:B------:R-:W-:Y:S01]  /*2fb0*/  IMAD.MOV.U32 R30, RZ, RZ, R87 ;  /* 0x000000ffff1e7224 */ /* 0x000fe200078e0057 */
[----:B------:R-:W-:-:S04]  /*2fc0*/  MOV R53, R87 ;  /* 0x0000005700357202 */ /* 0x000fc80000000f00 */
[----:B------:R1:W3:Y:S01]  /*2fd0*/  MUFU.EX2 R4, R59 ;  /* 0x0000003b00047308 */ /* 0x0002e20000000800 */
[----:B--2---:R-:W-:-:S07]  /*2fe0*/  FADD.FTZ R27, R57, R6 ;  /* 0x00000006391b7221 */ /* 0x004fce0000010000 */
[----:B------:R2:W4:Y:S01]  /*2ff0*/  MUFU.EX2 R156, R65 ;  /* 0x00000041009c7308 */ /* 0x0005220000000800 */
[----:B0-----:R-:W-:Y:S01]  /*3000*/  FADD.FTZ R29, R99, R36 ;  /* 0x00000024631d7221 */ /* 0x001fe20000010000 */
[----:B-1----:R-:W-:-:S06]  /*3010*/  MOV R59, R87 ;  /* 0x00000057003b7202 */ /* 0x002fcc0000000f00 */
[----:B------:R-:W0:Y:S01]  /*3020*/  MUFU.EX2 R11, R11 ;  /* 0x0000000b000b7308 */ /* 0x000e220000000800 */
[C---:B---3--:R-:W-:Y:S01]  /*3030*/  FADD.FTZ R6, R4.reuse, R27 ;  /* 0x0000001b04067221 */ /* 0x048fe20000010000 */
[----:B------:R-:W-:Y:S01]  /*3040*/  F2FP.BF16.F32.PACK_AB R153, R4, R57 ;  /* 0x000000390499723e */ /* 0x000fe200000010ff */
[----:B------:R-:W-:Y:S01]  /*3050*/  IMAD.MOV.U32 R57, RZ, RZ, R87 ;  /* 0x000000ffff397224 */ /* 0x000fe200078e0057 */
[----:B--2---:R-:W-:-:S04]  /*3060*/  MOV R65, R87 ;  /* 0x0000005700417202 */ /* 0x004fc80000000f00 */
[----:B------:R-:W1:Y:S01]  /*3070*/  MUFU.EX2 R101, R101 ;  /* 0x0000006500657308 */ /* 0x000e620000000800 */
[C---:B----4-:R-:W-:Y:S01]  /*3080*/  FADD.FTZ R36, R156.reuse, R29 ;  /* 0x0000001d9c247221 */ /* 0x050fe20000010000 */
[----:B------:R-:W-:-:S06]  /*3090*/  F2FP.BF16.F32.PACK_AB R156, R156, R99 ;  /* 0x000000639c9c723e */ /* 0x000fcc00000010ff */
[----:B------:R2:W3:Y:S01]  /*30a0*/  MUFU.EX2 R32, R63 ;  /* 0x0000003f00207308 */ /* 0x0004e20000000800 */
[----:B0-----:R-:W-:-:S07]  /*30b0*/  FADD.FTZ R27, R11, R6 ;  /* 0x000000060b1b7221 */ /* 0x001fce0000010000 */
[----:B------:R-:W0:Y:S01]  /*30c0*/  MUFU.EX2 R15, R15 ;  /* 0x0000000f000f7308 */ /* 0x000e220000000800 */
[----:B-1----:R-:W-:Y:S01]  /*30d0*/  FADD.FTZ R29, R101, R36 ;  /* 0x00000024651d7221 */ /* 0x002fe20000010000 */
[----:B--2---:R-:W-:-:S06]  /*30e0*/  IMAD.MOV.U32 R63, RZ, RZ, R87 ;  /* 0x000000ffff3f7224 */ /* 0x004fcc00078e0057 */
[----:B------:R1:W2:Y:S01]  /*30f0*/  MUFU.EX2 R34, R67 ;  /* 0x0000004300227308 */ /* 0x0002a20000000800 */
[C---:B---3--:R-:W-:Y:S01]  /*3100*/  FADD.FTZ R38, R32.reuse, R27 ;  /* 0x0000001b20267221 */ /* 0x048fe20000010000 */
[----:B------:R-:W-:Y:S01]  /*3110*/  F2FP.BF16.F32.PACK_AB R155, R32, R11 ;  /* 0x0000000b209b723e */ /* 0x000fe200000010ff */
[--C-:B------:R-:W-:Y:S02]  /*3120*/  IMAD.MOV.U32 R32, RZ, RZ, R87.reuse ;  /* 0x000000ffff207224 */ /* 0x100fe400078e0057 */
[----:B------:R-:W-:-:S03]  /*3130*/  IMAD.MOV.U32 R27, RZ, RZ, R87 ;  /* 0x000000ffff1b7224 */ /* 0x000fc600078e0057 */
[----:B------:R-:W3:Y:S01]  /*3140*/  MUFU.EX2 R25, R25 ;  /* 0x0000001900197308 */ /* 0x000ee20000000800 */
[----:B0-----:R-:W-:Y:S01]  /*3150*/  FADD.FTZ R7, R15, R38 ;  /* 0x000000260f077221 */ /* 0x001fe20000010000 */
[--C-:B-1----:R-:W-:Y:S02]  /*3160*/  IMAD.MOV.U32 R67, RZ, RZ, R87.reuse ;  /* 0x000000ffff437224 */ /* 0x102fe400078e0057 */
[----:B------:R-:W-:-:S04]  /*3170*/  IMAD.MOV.U32 R38, RZ, RZ, R87 ;  /* 0x000000ffff267224 */ /* 0x000fc800078e0057 */
[----:B------:R-:W0:Y:S01]  /*3180*/  MUFU.EX2 R12, R12 ;  /* 0x0000000c000c7308 */ /* 0x000e220000000800 */
[C---:B--2---:R-:W-:Y:S01]  /*3190*/  FADD.FTZ R8, R34.reuse, R7 ;  /* 0x0000000722087221 */ /* 0x044fe20000010000 */
[----:B------:R-:W-:Y:S01]  /*31a0*/  F2FP.BF16.F32.PACK_AB R157, R34, R15 ;  /* 0x0000000f229d723e */ /* 0x000fe200000010ff */
[----:B------:R-:W-:-:S05]  /*31b0*/  IMAD.MOV.U32 R34, RZ, RZ, R87 ;  /* 0x000000ffff227224 */ /* 0x000fca00078e0057 */
[----:B------:R1:W2:Y:S01]  /*31c0*/  MUFU.EX2 R36, R71 ;  /* 0x0000004700247308 */ /* 0x0002a20000000800 */
[----:B---3--:R-:W-:Y:S01]  /*31d0*/  FADD.FTZ R7, R25, R8 ;  /* 0x0000000819077221 */ /* 0x008fe20000010000 */
[C---:B0-----:R-:W-:Y:S01]  /*31e0*/  FADD.FTZ R6, R12.reuse, R29 ;  /* 0x0000001d0c067221 */ /* 0x041fe20000010000 */
[----:B------:R-:W-:Y:S02]  /*31f0*/  F2FP.BF16.F32.PACK_AB R158, R12, R101 ;  /* 0x000000650c9e723e */ /* 0x000fe400000010ff */
[-C--:B-1----:R-:W-:Y:S02]  /*3200*/  MOV R71, R87.reuse ;  /* 0x0000005700477202 */ /* 0x082fe40000000f00 */
[----:B------:R-:W-:Y:S01]  /*3210*/  MOV R29, R87 ;  /* 0x00000057001d7202 */ /* 0x000fe20000000f00 */
[C---:B--2---:R-:W-:Y:S01]  /*3220*/  FADD.FTZ R4, R36.reuse, R7 ;  /* 0x0000000724047221 */ /* 0x044fe20000010000 */
[----:B------:R-:W-:Y:S01]  /*3230*/  F2FP.BF16.F32.PACK_AB R159, R36, R25 ;  /* 0x00000019249f723e */ /* 0x000fe200000010ff */
[----:B------:R-:W-:-:S02]  /*3240*/  IMAD.MOV.U32 R7, RZ, RZ, 0x3f800000 ;  /* 0x3f800000ff077424 */ /* 0x000fc400078e00ff */
[--C-:B------:R-:W-:Y:S02]  /*3250*/  IMAD.MOV.U32 R36, RZ, RZ, R87.reuse ;  /* 0x000000ffff247224 */ /* 0x100fe400078e0057 */
[----:B------:R-:W-:Y:S01]  /*3260*/  IMAD.MOV.U32 R25, RZ, RZ, R87 ;  /* 0x000000ffff197224 */ /* 0x000fe200078e0057 */
[----:B------:R-:W-:Y:S06]  /*3270*/  @!P1 BRA `(.L_x_198) ;  /* 0x0000001c00749947 */ /* 0x000fec0003800000 */
[----:B------:R-:W-:Y:S01]  /*3280*/  IADD3 R8, R88, -0x2, RZ ;  /* 0xfffffffe58087810 */ /* 0x000fe20007ffe0ff */
[----:B------:R-:W-:Y:S01]  /*3290*/  IMAD.MOV.U32 R10, RZ, RZ, R5 ;  /* 0x000000ffff0a7224 */ /* 0x000fe200078e0005 */
[----:B------:R-:W-:Y:S01]  /*32a0*/  CS2R R86, SRZ ;  /* 0x0000000000567805 */ /* 0x000fe2000001ff00 */
[----:B------:R-:W-:Y:S01]  /*32b0*/  IMAD.MOV.U32 R11, RZ, RZ, R3 ;  /* 0x000000ffff0b7224 */ /* 0x000fe200078e0003 */
[----:B------:R-:W-:Y:S01]  /*32c0*/  CS2R R82, SRZ ;  /* 0x0000000000527805 */ /* 0x000fe2000001ff00 */
[----:B------:R-:W-:Y:S01]  /*32d0*/  IMAD.MOV.U32 R7, RZ, RZ, 0x3f800000 ;  /* 0x3f800000ff077424 */ /* 0x000fe200078e00ff */
        /* <DEDUP_REMOVED lines=32> */
.L_x_209:
[----:B------:R-:W-:-:S04]  /*34e0*/  UISETP.NE.AND UP0, UPT, UR60, 0x1, UPT ;  /* 0x000000013c00788c */ /* 0x000fc8000bf05270 */
[----:B------:R-:W-:-:S04]  /*34f0*/  USEL UR36, URZ, 0x1, UP0 ;  /* 0x000000013f247887 */ /* 0x000fc80008000000 */
[----:B------:R-:W-:Y:S01]  /*3500*/  ULOP3.LUT UR36, UR61, UR36, URZ, 0x3c, !UPT ;  /* 0x000000243d247292 */ /* 0x000fe2000f8e3c3f */
[----:B------:R-:W-:Y:S11]  /*3510*/  @!P0 BRA `(.L_x_199) ;  /* 0x0000000000048947 */ /* 0x000ff60003800000 */
[----:B------:R-:W-:Y:S01]  /*3520*/  BPT.TRAP 0x1 ;  /* 0x000000040000795c */ /* 0x000fe20000300000 */
.L_x_199:
        /* <DEDUP_REMOVED lines=12> */
.L_x_200:
[----:B-1----:R-:W-:Y:S05]  /*35f0*/  @P1 BRA `(.L_x_201) ;  /* 0x0000000000081947 */ /* 0x002fea0003800000 */
[----:B------:R-:W1:Y:S02]  /*3600*/  SYNCS.PHASECHK.TRANS64.TRYWAIT P1, [UR59+0x2a830], R0 ;  /* 0x02a83000ff0075a7 */ /* 0x000e64000802017b */
[----:B-1----:R-:W-:Y:S05]  /*3610*/  @!P1 BRA `(.L_x_202) ;  /* 0x0000009c00049947 */ /* 0x002fea0003800000 */
.L_x_201:
[----:B------:R-:W-:Y:S01]  /*3620*/  UIMAD UR54, UR37, 0x900, UR38 ;  /* 0x00000900253678a4 */ /* 0x000fe2000f8e0226 */
[----:B------:R-:W-:Y:S01]  /*3630*/  WARPGROUP.ARRIVE ;  /* 0x00000000000079c5 */ /* 0x000fe20000000000 */
[----:B------:R-:W-:Y:S01]  /*3640*/  UMOV UR55, 0x40000040 ;  /* 0x4000004000377882 */ /* 0x000fe20000000000 */
[----:B------:R-:W-:Y:S01]  /*3650*/  UMOV UR7, 0x40000040 ;  /* 0x4000004000077882 */ /* 0x000fe20000000000 */
[----:B------:R-:W-:Y:S01]  /*3660*/  UIADD3 UR6, UR54, 0x2, URZ ;  /* 0x0000000236067890 */ /* 0x000fe2000fffe03f */
[-C--:B------:R-:W-:Y:S01]  /*3670*/  FMUL.FTZ R24, R24, R9.reuse ;  /* 0x0000000918187220 */ /* 0x080fe20000410000 */
[----:B------:R-:W-:Y:S01]  /*3680*/  UIADD3 UR10, UR54, 0x4, URZ ;  /* 0x00000004360a7890 */ /* 0x000fe2000fffe03f */
[-C--:B------:R-:W-:Y:S01]  /*3690*/  FMUL.FTZ R25, R25, R9.reuse ;  /* 0x0000000919197220 */ /* 0x080fe20000410000 */
[----:B------:R-:W-:Y:S01]  /*36a0*/  UMOV UR11, 0x40000040 ;  /* 0x40000040000b7882 */ /* 0x000fe20000000000 */
[----:B------:R-:W-:Y:S01]  /*36b0*/  HGMMA.64x96x16.F32.BF16 R88, gdesc[UR52], RZ, !UPT, gsb0 ;  /* 0x01600000345879f0 */ /* 0x000fe2000c0018ff */
        /* <DEDUP_REMOVED lines=116> */
.L_x_203:
[----:B------:R-:W-:Y:S01]  /*3e00*/  ULEA UR6, UR60, UR39, 0x3 ;  /* 0x000000273c067291 */ /* 0x000fe2000f8e183f */
[----:B01----:R-:W-:-:S05]  /*3e10*/  IMAD.U32 R0, RZ, RZ, UR61 ;  /* 0x0000003dff007e24 */ /* 0x003fca000f8e00ff */
[----:B------:R-:W-:-:S04]  /*3e20*/  SHF.L.U32 R0, R0, 0x1f, RZ ;  /* 0x0000001f00007819 */ /* 0x000fc800000006ff */
[----:B------:R0:W1:Y:S01]  /*3e30*/  SYNCS.PHASECHK.TRANS64.TRYWAIT P1, [UR6+0x2a850], R0 ;  /* 0x02a85000ff0075a7 */ /* 0x0000620008020146 */
[----:B------:R-:W-:Y:S05]  /*3e40*/  @!P0 BRA `(.L_x_204) ;  /* 0x0000000000048947 */ /* 0x000fea0003800000 */
[----:B------:R-:W-:Y:S01]  /*3e50*/  BPT.TRAP 0x1 ;  /* 0x000000040000795c */ /* 0x000fe20000300000 */
.L_x_204:
[----:B-1----:R-:W-:Y:S05]  /*3e60*/  @P1 BRA `(.L_x_205) ;  /* 0x0000000000081947 */ /* 0x002fea0003800000 */
[----:B------:R-:W1:Y:S02]  /*3e70*/  SYNCS.PHASECHK.TRANS64.TRYWAIT P1, [UR6+0x2a850], R0 ;  /* 0x02a85000ff0075a7 */ /* 0x000e640008020146 */
[----:B-1----:R-:W-:Y:S05]  /*3e80*/  @!P1 BRA `(.L_x_206) ;  /* 0x0000009400009947 */ /* 0x002fea0003800000 */
.L_x_205:
[----:B------:R-:W-:Y:S01]  /*3e90*/  UIADD3 UR39, UR39, 0x400, URZ ;  /* 0x0000040027277890 */ /* 0x000fe2000fffe03f */
[----:B------:R-:W-:Y:S01]  /*3ea0*/  WARPGROUP.ARRIVE ;  /* 0x00000000000079c5 */ /* 0x000fe20000000000 */
[----:B------:R-:W-:Y:S01]  /*3eb0*/  UMOV UR11, 0x40000040 ;  /* 0x40000040000b7882 */ /* 0x000fe20000000000 */
[----:B------:R-:W-:Y:S01]  /*3ec0*/  UMOV UR15, 0x40000040 ;  /* 0x40000040000f7882 */ /* 0x000fe20000000000 */
[----:B------:R-:W-:-:S04]  /*3ed0*/  USHF.R.U32.HI UR39, URZ, 0x4, UR39 ;  /* 0x000000043f277899 */ /* 0x000fc80008011627 */
[----:B------:R-:W-:-:S04]  /*3ee0*/  ULOP3.LUT UR39, UR39, 0x3fff, URZ, 0xc0, !UPT ;  /* 0x00003fff27277892 */ /* 0x000fc8000f8ec03f */
[----:B------:R-:W-:-:S04]  /*3ef0*/  ULOP3.LUT UR10, UR39, 0x3000000, URZ, 0xfc, !UPT ;  /* 0x03000000270a7892 */ /* 0x000fc8000f8efc3f */
[----:B------:R-:W-:-:S04]  /*3f00*/  UIMAD UR10, UR60, 0x600, UR10 ;  /* 0x000006003c0a78a4 */ /* 0x000fc8000f8e020a */
[----:B------:R-:W-:-:S05]  /*3f10*/  UIADD3 UR14, UR10, 0x80, URZ ;  /* 0x000000800a0e7890 */ /* 0x000fca000fffe03f */
[----:B------:R-:W-:Y:S01]  /*3f20*/  HGMMA.64x128x16.F32.BF16 R24, R136, gdesc[UR8].tnspB, R24, gsb0 ;  /* 0x41e0000888187df0 */ /* 0x000fe20008001818 */
[----:B------:R-:W-:Y:S02]  /*3f30*/  UMOV UR11, 0x40000040 ;  /* 0x40000040000b7882 */ /* 0x000fe40000000000 */
        /* <DEDUP_REMOVED lines=18> */
[----:B------:R-:W-:Y:S03]  /*4060*/  HGMMA.64x128x16.F32.BF16 R24, R152, gdesc[UR12].tnspB, R24, gsb0 ;  /* 0x41e0000c98187df0 */ /* 0x000fe60008001818 */
[----:B------:R-:W-:Y:S02]  /*4070*/  WARPGROUP.DEPBAR.LE gsb0, 0x0 ;  /* 0x00008000000079c5 */ /* 0x000fe40000010000 */
[----:B------:R-:W-:-:S07]  /*4080*/  WARPGROUP.ARRIVE ;  /* 0x00000000000079c5 */ /* 0x000fce0000000000 */
[----:B------:R-:W-:Y:S03]  /*4090*/  HGMMA.64x128x16.F32.BF16 R24, R156, gdesc[UR8].tnspB, R24, gsb0 ;  /* 0x41e000089c187df0 */ /* 0x000fe60008001818 */
[----:B------:R-:W-:Y:S02]  /*40a0*/  WARPGROUP.DEPBAR.LE gsb0, 0x0 ;  /* 0x00008000000079c5 */ /* 0x000fe40000010000 */
[----:B------:R-:W-:Y:S05]  /*40b0*/  @!P0 BRA `(.L_x_207) ;  /* 0x0000000000048947 */ /* 0x000fea0003800000 */
[----:B------:R-:W-:Y:S01]  /*40c0*/  BPT.TRAP 0x1 ;  /* 0x000000040000795c */ /* 0x000fe20000300000 */
.L_x_207:
        /* <DEDUP_REMOVED lines=65> */
[C---:B------:R-:W-:Y:S01]  /*44e0*/  FADD.FTZ R7, -R5.reuse, R10 ;  /* 0x0000000a05077221 */ /* 0x040fe20000010100 */
[-C--:B------:R-:W-:Y:S01]  /*44f0*/  FMUL.FTZ R121, R5, R0.reuse ;  /* 0x0000000005797220 */ /* 0x080fe20000410000 */
[-C--:B------:R-:W-:Y:S01]  /*4500*/  FMUL.FTZ R9, R9, R0.reuse ;  /* 0x0000000009097220 */ /* 0x080fe20000410000 */
[-C--:B------:R-:W-:Y:S01]  /*4510*/  FFMA.FTZ R136, R88, R0.reuse, -R137 ;  /* 0x0000000058887223 */ /* 0x080fe20000010889 */
[-C--:B------:R-:W-:Y:S01]  /*4520*/  FMUL.FTZ R7, R7, R0.reuse ;  /* 0x0000000007077220 */ /* 0x080fe20000410000 */
        /* <DEDUP_REMOVED lines=45> */
[--C-:B------:R-:W-:Y:S01]  /*4800*/  FFMA.FTZ R134, R134, R0, -R121.reuse ;  /* 0x0000000086867223 */ /* 0x100fe20000010879 */
[----:B------:R-:W1:Y:S01]  /*4810*/  MUFU.EX2 R10, R10 ;  /* 0x0000000a000a7308 */ /* 0x000e620000000800 */
[----:B0-----:R-:W-:Y:S01]  /*4820*/  FFMA.FTZ R6, R9, R6, R136 ;  /* 0x0000000609067223 */ /* 0x001fe20000010088 */
[----:B------:R-:W-:-:S06]  /*4830*/  FFMA.FTZ R121, R135, R0, -R121 ;  /* 0x0000000087797223 */ /* 0x000fcc0000010879 */
[----:B------:R-:W0:Y:S08]  /*4840*/  MUFU.EX2 R11, R11 ;  /* 0x0000000b000b7308 */ /* 0x000e300000000800 */
[----:B------:R-:W2:Y:S01]  /*4850*/  MUFU.EX2 R137, R137 ;  /* 0x0000008900897308 */ /* 0x000ea20000000800 */
[----:B-1----:R-:W-:-:S07]  /*4860*/  FFMA.FTZ R4, R7, R4, R10 ;  /* 0x0000000407047223 */ /* 0x002fce000001000a */
[----:B------:R-:W1:Y:S01]  /*4870*/  MUFU.EX2 R138, R138 ;  /* 0x0000008a008a7308 */ /* 0x000e620000000800 */
[----:B0-----:R-:W-:-:S07]  /*4880*/  FADD.FTZ R91, R11, R6 ;  /* 0x000000060b5b7221 */ /* 0x001fce0000010000 */
[----:B------:R-:W0:Y:S01]  /*4890*/  MUFU.EX2 R139, R139 ;  /* 0x0000008b008b7308 */ /* 0x000e220000000800 */
[----:B--2---:R-:W-:-:S07]  /*48a0*/  FADD.FTZ R4, R137, R4 ;  /* 0x0000000489047221 */ /* 0x004fce0000010000 */
[----:B------:R-:W2:Y:S01]  /*48b0*/  MUFU.EX2 R13, R13 ;  /* 0x0000000d000d7308 */ /* 0x000ea20000000800 */
[----:B-1----:R-:W-:-:S07]  /*48c0*/  FADD.FTZ R6, R138, R91 ;  /* 0x0000005b8a067221 */ /* 0x002fce0000010000 */
        /* <DEDUP_REMOVED lines=81> */
[----:B--2---:R-:W-:Y:S01]  /*4de0*/  FADD.FTZ R4, R159, R4 ;  /* 0x000000049f047221 */ /* 0x004fe20000010000 */
[----:B-1----:R-:W-:-:S03]  /*4df0*/  FADD.FTZ R6, R117, R6 ;  /* 0x0000000675067221 */ /* 0x002fc60000010000 */
[----:B0-----:R-:W-:Y:S01]  /*4e00*/  FADD.FTZ R4, R121, R4 ;  /* 0x0000000479047221 */ /* 0x001fe20000010000 */
[----:B------:R-:W-:Y:S06]  /*4e10*/  @!P0 BRA `(.L_x_208) ;  /* 0x0000000000048947 */ /* 0x000fec0003800000 */
[----:B------:R-:W-:Y:S01]  /*4e20*/  BPT.TRAP 0x1 ;  /* 0x000000040000795c */ /* 0x000fe20000300000 */
.L_x_208:
[----:B------:R-:W-:Y:S01]  /*4e30*/  UIADD3 UR6, UR6, 0x2a860, URZ ;  /* 0x0002a86006067890 */ /* 0x000fe2000fffe03f */
[----:B------:R-:W-:Y:S01]  /*4e40*/  ISETP.GT.AND P1, PT, R8, RZ, PT ;  /* 0x000000ff0800720c */ /* 0x000fe20003f24270 */
[----:B------:R-:W-:Y:S01]  /*4e50*/  UMOV UR61, UR36 ;  /* 0x00000024003d7c82 */ /* 0x000fe20008000000 */
[----:B------:R-:W-:Y:S01]  /*4e60*/  UMOV UR60, UR37 ;  /* 0x00000025003c7c82 */ /* 0x000fe20008000000 */
[----:B------:R-:W-:Y:S01]  /*4e70*/  UPRMT UR6, UR58, 0x654, UR6 ;  /* 0x000006543a067896 */ /* 0x000fe20008000006 */
[----:B------:R-:W-:Y:S01]  /*4e80*/  F2FP.BF16.F32.PACK_AB R136, R11, R136 ;  /* 0x000000880b88723e */ /* 0x000fe200000010ff */
[----:B------:R-:W-:Y:S01]  /*4e90*/  IMAD.MOV.U32 R11, RZ, RZ, R3 ;  /* 0x000000ffff0b7224 */ /* 0x000fe200078e0003 */
        /* <DEDUP_REMOVED lines=24> */
[----:B------:R-:W-:Y:S02]  /*5020*/  IADD3 R8, R8, -0x1, RZ ;  /* 0xffffffff08087810 */ /* 0x000fe40007ffe0ff */
[----:B------:R-:W-:Y:S01]  /*5030*/  F2FP.BF16.F32.PACK_AB R159, R121, R159 ;  /* 0x0000009f799f723e */ /* 0x000fe200000010ff */
[----:B------:R-:W-:Y:S06]  /*5040*/  @P1 BRA `(.L_x_209) ;  /* 0xffffffe400241947 */ /* 0x000fec000383ffff */
.L_x_198:
        /* <DEDUP_REMOVED lines=67> */
.L_x_210:
        /* <DEDUP_REMOVED lines=9> */
.L_x_211:
[----:B-1----:R-:W-:Y:S05]  /*5510*/  @P1 BRA `(.L_x_212) ;  /* 0x0000000000081947 */ /* 0x002fea0003800000 */
[----:B------:R-:W1:Y:S02]  /*5520*/  SYNCS.PHASECHK.TRANS64.TRYWAIT P1, [UR5+0x2a850], R7 ;  /* 0x02a85007ff0075a7 */ /* 0x000e640008020145 */
[----:B-1----:R-:W-:Y:S05]  /*5530*/  @!P1 BRA `(.L_x_213) ;  /* 0x0000007c006c9947 */ /* 0x002fea0003800000 */
.L_x_212:
[----:B------:R-:W-:Y:S01]  /*5540*/  UIADD3 UR4, UR4, 0x400, URZ ;  /* 0x0000040004047890 */ /* 0x000fe2000fffe03f */
[----:B------:R-:W-:Y:S01]  /*5550*/  WARPGROUP.ARRIVE ;  /* 0x00000000000079c5 */ /* 0x000fe20000000000 */
[----:B------:R-:W-:Y:S01]  /*5560*/  UMOV UR11, 0x40000040 ;  /* 0x40000040000b7882 */ /* 0x000fe20000000000 */
[----:B01----:R-:W0:Y:S01]  /*5570*/  SHFL.BFLY PT, R7, R6, 0x2, 0x1f ;  /* 0x0c401f0006077f89 */ /* 0x003e2200000e0000 */
[----:B------:R-:W-:Y:S01]  /*5580*/  USHF.R.U32.HI UR4, URZ, 0x4, UR4 ;  /* 0x000000043f047899 */ /* 0x000fe20008011604 */
[----:B------:R-:W-:Y:S01]  /*5590*/  IMAD.MOV.U32 R11, RZ, RZ, RZ ;  /* 0x000000ffff0b7224 */ /* 0x000fe200078e00ff */
[----:B------:R-:W-:Y:S01]  /*55a0*/  MOV R20, 0xff800000 ;  /* 0xff80000000147802 */ /* 0x000fe20000000f00 */
[----:B------:R-:W1:Y:S01]  /*55b0*/  SHFL.BFLY PT, R9, R4, 0x2, 0x1f ;  /* 0x0c401f0004097f89 */ /* 0x000e6200000e0000 */
[----:B------:R-:W-:Y:S01]  /*55c0*/  ULOP3.LUT UR4, UR4, 0x3fff, URZ, 0xc0, !UPT ;  /* 0x00003fff04047892 */ /* 0x000fe2000f8ec03f */
[----:B------:R-:W-:-:S03]  /*55d0*/  IMAD.MOV.U32 R21, RZ, RZ, -0x800000 ;  /* 0xff800000ff157424 */ /* 0x000fc600078e00ff */
[----:B------:R-:W-:-:S04]  /*55e0*/  ULOP3.LUT UR4, UR4, 0x3000000, URZ, 0xfc, !UPT ;  /* 0x0300000004047892 */ /* 0x000fc8000f8efc3f */
[----:B------:R-:W-:-:S04]  /*55f0*/  UIMAD UR4, UR37, 0x600, UR4 ;  /* 0x00000600250478a4 */ /* 0x000fc8000f8e0204 */
[----:B------:R-:W-:-:S03]  /*5600*/  UIADD3 UR6, UR4, 0x80, URZ ;  /* 0x0000008004067890 */ /* 0x000fc6000fffe03f */
[----:B------:R-:W-:Y:S02]  /*5610*/  UMOV UR10, UR4 ;  /* 0x00000004000a7c82 */ /* 0x000fe40008000000 */
[----:B------:R-:W-:Y:S01]  /*5620*/  HGMMA.64x128x16.F32.BF16 R24, R136, gdesc[UR8].tnspB, R24, gsb0 ;  /* 0x41e0000888187df0 */ /* 0x000fe20008001818 */
[----:B------:R-:W-:Y:S01]  /*5630*/  UMOV UR11, 0x40000040 ;  /* 0x40000040000b7882 */ /* 0x000fe20000000000 */
[----:B------:R-:W-:Y:S01]  /*5640*/  UMOV UR10, UR6 ;  /* 0x00000006000a7c82 */ /* 0x000fe20008000000 */
[----:B------:R-:W-:Y:S01]  /*5650*/  UIADD3 UR6, UR4, 0x100, URZ ;  /* 0x0000010004067890 */ /* 0x000fe2000fffe03f */
[----:B0-----:R-:W-:Y:S01]  /*5660*/  FADD.FTZ R7, R7, R6 ;  /* 0x0000000607077221 */ /* 0x001fe20000010000 */
[----:B-1----:R-:W-:Y:S01]  /*5670*/  FADD.FTZ R9, R9, R4 ;  /* 0x0000000409097221 */ /* 0x002fe20000010000 */
[----:B------:R-:W-:-:S03]  /*5680*/  IMAD.MOV.U32 R4, RZ, RZ, RZ ;  /* 0x000000ffff047224 */ /* 0x000fc600078e00ff */
[----:B------:R-:W0:Y:S04]  /*5690*/  SHFL.BFLY PT, R8, R7, 0x1, 0x1f ;  /* 0x0c201f0007087f89 */ /* 0x000e2800000e0000 */
[----:B------:R-:W1:Y:S01]  /*56a0*/  SHFL.BFLY PT, R10, R9, 0x1, 0x1f ;  /* 0x0c201f00090a7f89 */ /* 0x000e6200000e0000 */
[----:B0-----:R-:W-:Y:S01]  /*56b0*/  FADD.FTZ R12, R7, R8 ;  /* 0x00000008070c7221 */ /* 0x001fe20000010000 */
[----:B-1----:R-:W-:-:S04]  /*56c0*/  FADD.FTZ R13, R9, R10 ;  /* 0x0000000a090d7221 */ /* 0x002fc80000010000 */
[----:B------:R-:W-:Y:S02]  /*56d0*/  FSETP.NE.FTZ.AND P1, PT, R12, RZ, PT ;  /* 0x000000ff0c00720b */ /* 0x000fe40003f35000 */
[----:B------:R-:W-:-:S11]  /*56e0*/  FSETP.NE.FTZ.AND P2, PT, R13, RZ, PT ;  /* 0x000000ff0d00720b */ /* 0x000fd60003f55000 */
[----:B------:R-:W0:Y:S01]  /*56f0*/  @P1 MUFU.LG2 R8, R12 ;  /* 0x0000000c00081308 */ /* 0x000e220000000c00 */
[C---:B------:R-:W-:Y:S01]  /*5700*/  @P1 FMUL.FTZ R6, R0.reuse, 0.69314718246459960938 ;  /* 0x3f31721800061820 */ /* 0x040fe20000410000 */
[----:B------:R-:W-:-:S06]  /*5710*/  @P2 FMUL.FTZ R9, R0, 0.69314718246459960938 ;  /* 0x3f31721800092820 */ /* 0x000fcc0000410000 */
        /* <DEDUP_REMOVED lines=27> */
[----:B------:R-:W-:Y:S01]  /*58d0*/  HGMMA.64x128x16.F32.BF16 R24, R152, gdesc[UR8].tnspB, R24, gsb0 ;  /* 0x41e0000898187df0 */ /* 0x000fe20008001818 */
[----:B------:R-:W-:Y:S01]  /*58e0*/  UMOV UR10, UR4 ;  /* 0x00000004000a7c82 */ /* 0x000fe20008000000 */
[----:B------:R-:W-:Y:S01]  /*58f0*/  UMOV UR11, 0x40000040 ;  /* 0x40000040000b7882 */ /* 0x000fe20000000000 */
[----:B------:R-:W-:Y:S02]  /*5900*/  WARPGROUP.DEPBAR.LE gsb0, 0x0 ;  /* 0x00008000000079c5 */ /* 0x000fe40000010000 */
[----:B------:R-:W-:-:S07]  /*5910*/  WARPGROUP.ARRIVE ;  /* 0x00000000000079c5 */ /* 0x000fce0000000000 */
[----:B------:R-:W-:Y:S03]  /*5920*/  HGMMA.64x128x16.F32.BF16 R24, R156, gdesc[UR8].tnspB, R24, gsb0 ;  /* 0x41e000089c187df0 */ /* 0x000fe60008001818 */
[----:B------:R-:W-:Y:S02]  /*5930*/  WARPGROUP.DEPBAR.LE gsb0, 0x0 ;  /* 0x00008000000079c5 */ /* 0x000fe40000010000 */
[----:B0-23--:R-:W-:Y:S05]  /*5940*/  @!P0 BRA `(.L_x_214) ;  /* 0x0000000000048947 */ /* 0x00dfea0003800000 */
[----:B------:R-:W-:Y:S01]  /*5950*/  BPT.TRAP 0x1 ;  /* 0x000000040000795c */ /* 0x000fe20000300000 */
.L_x_214:
[----:B------:R-:W-:Y:S01]  /*5960*/  UIADD3 UR4, UR5, 0x2a860, URZ ;  /* 0x0002a86005047890 */ /* 0x000fe2000fffe03f */
[-C--:B------:R-:W-:Y:S01]  /*5970*/  FMUL.FTZ R94, R32, R4.reuse ;  /* 0x00000004205e7220 */ /* 0x080fe20000410000 */
[----:B------:R-:W-:Y:S01]  /*5980*/  UIADD3 UR37, UR37, 0x1, URZ ;  /* 0x0000000125257890 */ /* 0x000fe2000fffe03f */
[-C--:B------:R-:W-:Y:S01]  /*5990*/  FMUL.FTZ R3, R64, R4.reuse ;  /* 0x0000000440037220 */ /* 0x080fe20000410000 */
[----:B------:R-:W-:Y:S01]  /*59a0*/  UPRMT UR4, UR7, 0x654, UR4 ;  /* 0x0000065407047896 */ /* 0x000fe20008000004 */
[-C--:B------:R-:W-:Y:S01]  /*59b0*/  FMUL.FTZ R32, R65, R4.reuse ;  /* 0x0000000441207220 */ /* 0x080fe20000410000 */
[----:B------:R-:W-:Y:S01]  /*59c0*/  UISETP.NE.AND UP0, UPT, UR37, 0x2, UPT ;  /* 0x000000022500788c */ /* 0x000fe2000bf05270 */
[-C--:B------:R-:W-:Y:S01]  /*59d0*/  FMUL.FTZ R93, R33, R4.reuse ;  /* 0x00000004215d7220 */ /* 0x080fe20000410000 */
[-C--:B------:R-:W-:Y:S01]  /*59e0*/  FMUL.FTZ R92, R36, R4.reuse ;  /* 0x00000004245c7220 */ /* 0x080fe20000410000 */
[-C--:B------:R-:W-:Y:S01]  /*59f0*/  FMUL.FTZ R91, R37, R4.reuse ;  /* 0x00000004255b7220 */ /* 0x080fe20000410000 */
[-C--:B------:R-:W-:Y:S01]  /*5a00*/  FMUL.FTZ R90, R40, R4.reuse ;  /* 0x00000004285a7220 */ /* 0x080fe20000410000 */
[-C--:B------:R-:W-:Y:S01]  /*5a10*/  FMUL.FTZ R89, R41, R4.reuse ;  /* 0x0000000429597220 */ /* 0x080fe20000410000 */
[-C--:B------:R-:W-:Y:S01]  /*5a20*/  FMUL.FTZ R65, R34, R11.reuse ;  /* 0x0000000b22417220 */ /* 0x080fe20000410000 */
[----:B------:R-:W-:Y:S01]  /*5a30*/  SYNCS.ARRIVE.TRANS64.RED.A1T0 RZ, [UR4], RZ ;  /* 0x000000ffffff79a7 */ /* 0x000fe20008100404 */
[-C--:B------:R-:W-:Y:S01]  /*5a40*/  FMUL.FTZ R64, R35, R11.reuse ;  /* 0x0000000b23407220 */ /* 0x080fe20000410000 */
[----:B------:R-:W-:Y:S01]  /*5a50*/  USEL UR4, URZ, 0x1, UP0 ;  /* 0x000000013f047887 */ /* 0x000fe20008000000 */
        /* <DEDUP_REMOVED lines=50> */
[----:B------:R-:W-:Y:S01]  /*5d80*/  PLOP3.LUT P0, PT, PT, PT, PT, 0x8, 0x0 ;  /* 0x000000000000781c */ /* 0x000fe20003f0e170 */
[-C--:B------:R-:W-:Y:S01]  /*5d90*/  FMUL.FTZ R82, R82, R11.reuse ;  /* 0x0000000b52527220 */ /* 0x080fe20000410000 */
[-C--:B------:R-:W-:Y:S01]  /*5da0*/  FMUL.FTZ R83, R83, R11.reuse ;  /* 0x0000000b53537220 */ /* 0x080fe20000410000 */
[-C--:B------:R-:W-:Y:S01]  /*5db0*/  FMUL.FTZ R86, R86, R11.reuse ;  /* 0x0000000b56567220 */ /* 0x080fe20000410000 */
[----:B------:R-:W-:Y:S01]  /*5dc0*/  FMUL.FTZ R87, R87, R11 ;  /* 0x0000000b57577220 */ /* 0x000fe20000410000 */
[----:B------:R-:W-:Y:S01]  /*5dd0*/  VIADD R162, R162, 0x1 ;  /* 0x00000001a2a27836 */ /* 0x000fe20000000000 */
[----:B------:R-:W-:-:S02]  /*5de0*/  USEL UR37, UR37, URZ, UP0 ;  /* 0x0000003f25257287 */ /* 0x000fc40008000000 */
[----:B------:R-:W-:-:S12]  /*5df0*/  ULOP3.LUT UR36, UR36, UR4, URZ, 0x3c, !UPT ;  /* 0x0000000424247292 */ /* 0x000fd8000f8e3c3f */
.L_x_190:
[----:B------:R-:W0:Y:S01]  /*5e00*/  S2R R5, SR_CgaCtaId ;  /* 0x0000000000057919 */ /* 0x000e220000008800 */
[----:B------:R-:W-:Y:S01]  /*5e10*/  MOV R0, 0x400 ;  /* 0x0000040000007802 */ /* 0x000fe20000000f00 */
[----:B------:R-:W-:Y:S01]  /*5e20*/  BSSY B0, `(.L_x_215) ;  /* 0x00001f4000007945 */ /* 0x000fe20003800000 */
[----:B------:R-:W-:Y:S02]  /*5e30*/  BAR.SYNC.DEFER_BLOCKING 0x5, 0x180 ;  /* 0x0146000000007b1d */ /* 0x000fe40000010000 */
[----:B0-----:R-:W-:-:S05]  /*5e40*/  LEA R0, R5, R0, 0x18 ;  /* 0x0000000005007211 */ /* 0x001fca00078ec0ff */
[----:B------:R0:W1:Y:S01]  /*5e50*/  LDS.128 R44, [R0+0x2a8d0] ;  /* 0x02a8d000002c7984 */ /* 0x0000620000000c00 */
[----:B------:R-:W-:Y:S06]  /*5e60*/  BAR.ARV 0x4, 0x180 ;  /* 0x0106000000007b1d */ /* 0x000fec0000002000 */
[----:B------:R-:W-:Y:S05]  /*5e70*/  @P0 BRA `(.L_x_216) ;  /* 0x0000001400080947 */ /* 0x000fea0003800000 */
[----:B------:R-:W2:Y:S01]  /*5e80*/  S2R R5, SR_SWINHI ;  /* 0x0000000000057919 */ /* 0x000ea20000002f00 */
[----:B------:R-:W-:Y:S01]  /*5e90*/  F2FP.BF16.F32.PACK_AB R6, R6, R95 ;  /* 0x0000005f0606723e */ /* 0x000fe200000010ff */
[----:B------:R-:W-:Y:S01]  /*5ea0*/  ULDC.64 UR4, c[0x0][0xc08] ;  /* 0x0003020000047ab9 */ /* 0x000fe20000000a00 */
        /* <DEDUP_REMOVED lines=9> */
[----:B------:R-:W-:Y:S02]  /*5f40*/  MOV R28, R0 ;  /* 0x00000000001c7202 */ /* 0x000fe40000000f00 */
[----:B--2---:R-:W-:-:S03]  /*5f50*/  MOV R29, R5 ;  /* 0x00000005001d7202 */ /* 0x004fc60000000f00 */
[----:B------:R-:W-:-:S03]  /*5f60*/  IMAD.WIDE R4, R168, 0x2, R28 ;  /* 0x00000002a8047825 */ /* 0x000fc600078e021c */
[C---:B------:R-:W-:Y:S02]  /*5f70*/  LOP3.LUT R9, R4.reuse, 0x380, RZ, 0xc0, !PT ;  /* 0x0000038004097812 */ /* 0x040fe400078ec0ff */
[C---:B------:R-:W-:Y:S02]  /*5f80*/  IADD3 R67, P6, R4.reuse, 0x20, RZ ;  /* 0x0000002004437810 */ /* 0x040fe40007fde0ff */
[C---:B------:R-:W-:Y:S02]  /*5f90*/  IADD3 R101, P4, R4.reuse, 0x60, RZ ;  /* 0x0000006004657810 */ /* 0x040fe40007f9e0ff */
[----:B------:R-:W-:Y:S01]  /*5fa0*/  SHF.R.U64 R9, R9, 0x3, RZ ;  /* 0x0000000309097819 */ /* 0x000fe200000012ff */
[--C-:B------:R-:W-:Y:S01]  /*5fb0*/  IMAD.X R27, RZ, RZ, R5.reuse, P6 ;  /* 0x000000ffff1b7224 */ /* 0x100fe200030e0605 */
[----:B------:R-:W-:Y:S01]  /*5fc0*/  LOP3.LUT R12, R67, 0x380, RZ, 0xc0, !PT ;  /* 0x00000380430c7812 */ /* 0x000fe200078ec0ff */
[----:B------:R-:W-:Y:S01]  /*5fd0*/  IMAD.X R13, RZ, RZ, R5, P4 ;  /* 0x000000ffff0d7224 */ /* 0x000fe200020e0605 */
[----:B-1----:R-:W-:Y:S01]  /*5fe0*/  LOP3.LUT R44, R101, 0x380, RZ, 0xc0, !PT ;  /* 0x00000380652c7812 */ /* 0x002fe200078ec0ff */
[----:B------:R-:W-:Y:S01]  /*5ff0*/  BAR.SYNC.DEFER_BLOCKING 0x1, 0x100 ;  /* 0x0044000000007b1d */ /* 0x000fe20000010000 */
[----:B------:R-:W-:-:S02]  /*6000*/  IADD3 R71, P5, R4, 0x40, RZ ;  /* 0x0000004004477810 */ /* 0x000fc40007fbe0ff */
[C---:B------:R-:W-:Y:S02]  /*6010*/  IADD3 R103, P3, R4.reuse, 0x4000, RZ ;  /* 0x0000400004677810 */ /* 0x040fe40007f7e0ff */
[C---:B------:R-:W-:Y:S01]  /*6020*/  IADD3 R105, P2, R4.reuse, 0x4020, RZ ;  /* 0x0000402004697810 */ /* 0x040fe20007f5e0ff */
[--C-:B------:R-:W-:Y:S01]  /*6030*/  IMAD.X R25, RZ, RZ, R5.reuse, P5 ;  /* 0x000000ffff197224 */ /* 0x100fe200028e0605 */
[C---:B------:R-:W-:Y:S02]  /*6040*/  IADD3 R107, P1, R4.reuse, 0x4040, RZ ;  /* 0x00004040046b7810 */ /* 0x040fe40007f3e0ff */
[----:B------:R-:W-:Y:S01]  /*6050*/  IADD3 R88, P0, R4, 0x4060, RZ ;  /* 0x0000406004587810 */ /* 0x000fe20007f1e0ff */
[--C-:B------:R-:W-:Y:S01]  /*6060*/  IMAD.X R11, RZ, RZ, R5.reuse, P2 ;  /* 0x000000ffff0b7224 */ /* 0x100fe200010e0605 */
[----:B------:R-:W-:Y:S01]  /*6070*/  LOP3.LUT R4, R9, R4, RZ, 0x3c, !PT ;  /* 0x0000000409047212 */ /* 0x000fe200078e3cff */
[--C-:B------:R-:W-:Y:S01]  /*6080*/  IMAD.X R9, RZ, RZ, R5.reuse, P1 ;  /* 0x000000ffff097224 */ /* 0x100fe200008e0605 */
[----:B------:R-:W-:Y:S01]  /*6090*/  SHF.R.U64 R12, R12, 0x3, RZ ;  /* 0x000000030c0c7819 */ /* 0x000fe200000012ff */
[----:B------:R-:W-:Y:S01]  /*60a0*/  IMAD.X R31, RZ, RZ, R5, P0 ;  /* 0x000000ffff1f7224 */ /* 0x000fe200000e0605 */
[----:B------:R-:W-:-:S02]  /*60b0*/  SHF.R.U64 R44, R44, 0x3, RZ ;  /* 0x000000032c2c7819 */ /* 0x000fc400000012ff */
[-C--:B------:R-:W-:Y:S02]  /*60c0*/  IADD3.X R15, RZ, R5.reuse, RZ, P3, !PT ;  /* 0x00000005ff0f7210 */ /* 0x080fe40001ffe4ff */
[----:B------:R-:W-:Y:S02]  /*60d0*/  MOV R96, R4 ;  /* 0x0000000400607202 */ /* 0x000fe40000000f00 */
[----:B------:R-:W-:Y:S02]  /*60e0*/  LOP3.LUT R26, R12, R67, RZ, 0x3c, !PT ;  /* 0x000000430c1a7212 */ /* 0x000fe400078e3cff */
[----:B------:R-:W-:Y:S02]  /*60f0*/  F2FP.BF16.F32.PACK_AB R5, R8, R97 ;  /* 0x000000610805723e */ /* 0x000fe400000010ff */
[----:B------:R-:W-:Y:S02]  /*6100*/  LOP3.LUT R12, R44, R101, RZ, 0x3c, !PT ;  /* 0x000000652c0c7212 */ /* 0x000fe400078e3cff */
[----:B------:R-:W-:-:S02]  /*6110*/  LOP3.LUT R8, R105, 0x380, RZ, 0xc0, !PT ;  /* 0x0000038069087812 */ /* 0x000fc400078ec0ff */
[----:B------:R-:W-:Y:S02]  /*6120*/  LOP3.LUT R44, R107, 0x380, RZ, 0xc0, !PT ;  /* 0x000003806b2c7812 */ /* 0x000fe400078ec0ff */
[----:B------:R-:W-:Y:S02]  /*6130*/  LOP3.LUT R14, R71, 0x380, RZ, 0xc0, !PT ;  /* 0x00000380470e7812 */ /* 0x000fe400078ec0ff */
[----:B------:R-:W-:Y:S02]  /*6140*/  F2FP.BF16.F32.PACK_AB R4, R10, R99 ;  /* 0x000000630a04723e */ /* 0x000fe400000010ff */
[----:B------:R-:W-:Y:S02]  /*6150*/  LOP3.LUT R72, R103, 0x380, RZ, 0xc0, !PT ;  /* 0x0000038067487812 */ /* 0x000fe400078ec0ff */
[----:B------:R-:W-:Y:S01]  /*6160*/  LOP3.LUT R67, R88, 0x380, RZ, 0xc0, !PT ;  /* 0x0000038058437812 */ /* 0x000fe200078ec0ff */
[----:B------:R1:W-:Y:S01]  /*6170*/  STSM.16.M88.4 [R96], R4 ;  /* 0x0000000460007844 */ /* 0x0003e20000000200 */
[----:B------:R-:W-:-:S02]  /*6180*/  SHF.R.U64 R8, R8, 0x3, RZ ;  /* 0x0000000308087819 */ /* 0x000fc400000012ff */
[----:B------:R-:W-:Y:S02]  /*6190*/  SHF.R.U64 R44, R44, 0x3, RZ ;  /* 0x000000032c2c7819 */ /* 0x000fe400000012ff */
[----:B------:R-:W-:Y:S02]  /*61a0*/  SHF.R.U64 R14, R14, 0x3, RZ ;  /* 0x000000030e0e7819 */ /* 0x000fe400000012ff */
[----:B------:R-:W-:Y:S02]  /*61b0*/  SHF.R.U64 R72, R72, 0x3, RZ ;  /* 0x0000000348487819 */ /* 0x000fe400000012ff */
[----:B------:R-:W-:Y:S02]  /*61c0*/  SHF.R.U64 R67, R67, 0x3, RZ ;  /* 0x0000000343437819 */ /* 0x000fe400000012ff */
[----:B------:R-:W-:Y:S02]  /*61d0*/  LOP3.LUT R10, R8, R105, RZ, 0x3c, !PT ;  /* 0x00000069080a7212 */ /* 0x000fe400078e3cff */
[----:B------:R-:W-:-:S02]  /*61e0*/  LOP3.LUT R8, R44, R107, RZ, 0x3c, !PT ;  /* 0x0000006b2c087212 */ /* 0x000fc400078e3cff */
[----:B------:R-:W-:Y:S02]  /*61f0*/  LOP3.LUT R24, R14, R71, RZ, 0x3c, !PT ;  /* 0x000000470e187212 */ /* 0x000fe400078e3cff */
[----:B-1----:R-:W-:Y:S02]  /*6200*/  F2FP.BF16.F32.PACK_AB R5, R43, R42 ;  /* 0x0000002a2b05723e */ /* 0x002fe400000010ff */
[----:B------:R-:W1:Y:S01]  /*6210*/  LDC.64 R42, c[0x0][0xc00] ;  /* 0x00030000ff2a7b82 */ /* 0x000e620000000a00 */
[----:B------:R-:W-:Y:S02]  /*6220*/  LOP3.LUT R14, R72, R103, RZ, 0x3c, !PT ;  /* 0x00000067480e7212 */ /* 0x000fe400078e3cff */
[----:B------:R-:W-:Y:S02]  /*6230*/  LOP3.LUT R30, R67, R88, RZ, 0x3c, !PT ;  /* 0x00000058431e7212 */ /* 0x000fe400078e3cff */
[----:B------:R-:W-:Y:S02]  /*6240*/  MOV R67, R10 ;  /* 0x0000000a00437202 */ /* 0x000fe40000000f00 */
[----:B------:R-:W-:-:S02]  /*6250*/  MOV R44, R8 ;  /* 0x00000008002c7202 */ /* 0x000fc40000000f00 */
[----:B------:R-:W-:Y:S02]  /*6260*/  MOV R95, R26 ;  /* 0x0000001a005f7202 */ /* 0x000fe40000000f00 */
[----:B------:R-:W-:Y:S02]  /*6270*/  F2FP.BF16.F32.PACK_AB R8, R93, R94 ;  /* 0x0000005e5d08723e */ /* 0x000fe400000010ff */
[----:B------:R-:W-:Y:S02]  /*6280*/  F2FP.BF16.F32.PACK_AB R9, R64, R65 ;  /* 0x000000414009723e */ /* 0x000fe400000010ff */
[----:B------:R-:W-:Y:S02]  /*6290*/  F2FP.BF16.F32.PACK_AB R10, R91, R92 ;  /* 0x0000005c5b0a723e */ /* 0x000fe400000010ff */
[----:B------:R-:W-:Y:S02]  /*62a0*/  F2FP.BF16.F32.PACK_AB R11, R39, R38 ;  /* 0x00000026270b723e */ /* 0x000fe400000010ff */
[----:B------:R-:W-:-:S02]  /*62b0*/  MOV R88, R24 ;  /* 0x0000001800587202 */ /* 0x000fc40000000f00 */
[----:B------:R-:W-:Y:S01]  /*62c0*/  MOV R72, R12 ;  /* 0x0000000c00487202 */ /* 0x000fe20000000f00 */
[----:B------:R-:W-:Y:S01]  /*62d0*/  STSM.16.M88.4 [R95], R8 ;  /* 0x000000085f007844 */ /* 0x000fe20000000200 */
[----:B------:R-:W-:Y:S02]  /*62e0*/  MOV R71, R14 ;  /* 0x0000000e00477202 */ /* 0x000fe40000000f00 */
[----:B------:R-:W-:Y:S02]  /*62f0*/  F2FP.BF16.F32.PACK_AB R4, R89, R90 ;  /* 0x0000005a5904723e */ /* 0x000fe400000010ff */
[----:B------:R-:W-:Y:S02]  /*6300*/  F2FP.BF16.F32.PACK_AB R6, R40, R41 ;  /* 0x000000292806723e */ /* 0x000fe400000010ff */
[----:B------:R-:W-:Y:S02]  /*6310*/  F2FP.BF16.F32.PACK_AB R7, R34, R37 ;  /* 0x000000252207723e */ /* 0x000fe400000010ff */
[----:B------:R-:W-:-:S02]  /*6320*/  F2FP.BF16.F32.PACK_AB R12, R49, R48 ;  /* 0x00000030310c723e */ /* 0x000fc400000010ff */
[----:B------:R-:W-:Y:S01]  /*6330*/  F2FP.BF16.F32.PACK_AB R13, R51, R50 ;  /* 0x00000032330d723e */ /* 0x000fe200000010ff */
[----:B------:R2:W-:Y:S01]  /*6340*/  STSM.16.M88.4 [R88], R4 ;  /* 0x0000000458007844 */ /* 0x0005e20000000200 */
[----:B------:R-:W-:Y:S02]  /*6350*/  F2FP.BF16.F32.PACK_AB R14, R53, R52 ;  /* 0x00000034350e723e */ /* 0x000fe400000010ff */
[----:B------:R-:W-:Y:S02]  /*6360*/  F2FP.BF16.F32.PACK_AB R15, R55, R54 ;  /* 0x00000036370f723e */ /* 0x000fe400000010ff */
[----:B------:R-:W-:Y:S01]  /*6370*/  F2FP.BF16.F32.PACK_AB R24, R57, R56 ;  /* 0x000000383918723e */ /* 0x000fe200000010ff */
[----:B------:R-:W3:Y:S01]  /*6380*/  LDC R54, c[0x0][0xbe8] ;  /* 0x0002fa00ff367b82 */ /* 0x000ee20000000800 */
[----:B------:R-:W-:Y:S01]  /*6390*/  F2FP.BF16.F32.PACK_AB R25, R59, R58 ;  /* 0x0000003a3b19723e */ /* 0x000fe200000010ff */
[----:B------:R4:W-:Y:S01]  /*63a0*/  STSM.16.M88.4 [R72], R12 ;  /* 0x0000000c48007844 */ /* 0x0009e20000000200 */
[----:B------:R-:W-:-:S02]  /*63b0*/  F2FP.BF16.F32.PACK_AB R26, R61, R60 ;  /* 0x0000003c3d1a723e */ /* 0x000fc400000010ff */
[----:B------:R-:W-:Y:S02]  /*63c0*/  F2FP.BF16.F32.PACK_AB R27, R63, R62 ;  /* 0x0000003e3f1b723e */ /* 0x000fe400000010ff */
[----:B------:R-:W-:Y:S02]  /*63d0*/  F2FP.BF16.F32.PACK_AB R34, R69, R68 ;  /* 0x000000444522723e */ /* 0x000fe400000010ff */
[----:B------:R-:W-:Y:S01]  /*63e0*/  F2FP.BF16.F32.PACK_AB R37, R75, R74 ;  /* 0x0000004a4b25723e */ /* 0x000fe200000010ff */
[----:B------:R4:W-:Y:S01]  /*63f0*/  STSM.16.M88.4 [R71], R24 ;  /* 0x0000001847007844 */ /* 0x0009e20000000200 */
[----:B------:R-:W-:Y:S01]  /*6400*/  F2FP.BF16.F32.PACK_AB R38, R77, R76 ;  /* 0x0000004c4d26723e */ /* 0x000fe200000010ff */
[----:B--2---:R-:W-:Y:S01]  /*6410*/  IMAD.SHL.U32 R5, R18, 0x4, RZ ;  /* 0x0000000412057824 */ /* 0x004fe200078e00ff */
[----:B------:R-:W-:Y:S01]  /*6420*/  F2FP.BF16.F32.PACK_AB R39, R79, R78 ;  /* 0x0000004e4f27723e */ /* 0x000fe200000010ff */
[----:B------:R4:W-:Y:S01]  /*6430*/  STSM.16.M88.4 [R67], R32 ;  /* 0x0000002043007844 */ /* 0x0009e20000000200 */
[----:B------:R-:W-:-:S02]  /*6440*/  MOV R30, R30 ;  /* 0x0000001e001e7202 */ /* 0x000fc40000000f00 */
[----:B------:R-:W-:Y:S01]  /*6450*/  ISETP.NE.U32.AND P2, PT, RZ, UR4, PT ;  /* 0x00000004ff007c0c */ /* 0x000fe2000bf45070 */
[----:B------:R4:W-:Y:S01]  /*6460*/  STSM.16.M88.4 [R44], R36 ;  /* 0x000000242c007844 */ /* 0x0009e20000000200 */
[----:B-1----:R-:W-:Y:S02]  /*6470*/  ISETP.NE.U32.AND P0, PT, R42, RZ, PT ;  /* 0x000000ff2a00720c */ /* 0x002fe40003f05070 */
[----:B------:R-:W-:Y:S01]  /*6480*/  SHF.L.U64.HI R10, R18, 0x2, R160 ;  /* 0x00000002120a7819 */ /* 0x000fe200000102a0 */
[----:B------:R4:W-:Y:S01]  /*6490*/  STSM.16.M88.4 [R30], R80 ;  /* 0x000000501e007844 */ /* 0x0009e20000000200 */
[----:B------:R-:W-:Y:S01]  /*64a0*/  BAR.SYNC.DEFER_BLOCKING 0x1, 0x100 ;  /* 0x0044000000007b1d */ /* 0x000fe20000010000 */
[----:B------:R-:W-:Y:S02]  /*64b0*/  ISETP.NE.AND.EX P2, PT, RZ, UR5, PT, P2 ;  /* 0x00000005ff007c0c */ /* 0x000fe4000bf45320 */
[----:B------:R-:W-:Y:S02]  /*64c0*/  ISETP.NE.AND.EX P0, PT, R43, RZ, PT, P0 ;  /* 0x000000ff2b00720c */ /* 0x000fe40003f05300 */
[----:B------:R-:W-:-:S02]  /*64d0*/  IADD3 R6, P1, R5, R42, RZ ;  /* 0x0000002a05067210 */ /* 0x000fc40007f3e0ff */
[----:B------:R-:W-:-:S03]  /*64e0*/  MOV R48, RZ ;  /* 0x000000ff00307202 */ /* 0x000fc60000000f00 */
[----:B------:R-:W-:-:S04]  /*64f0*/  IMAD.X R7, R10, 0x1, R43, P1 ;  /* 0x000000010a077824 */ /* 0x000fc800008e062b */
[----:B------:R-:W-:Y:S01]  /*6500*/  @P2 IADD3 R4, P3, R5, UR4, RZ ;  /* 0x0000000405042c10 */ /* 0x000fe2000ff7e0ff */
[----:B------:R-:W-:Y:S02]  /*6510*/  ULDC UR4, c[0x0][0xa88] ;  /* 0x0002a20000047ab9 */ /* 0x000fe40000000800 */
[----:B------:R-:W-:Y:S01]  /*6520*/  IMAD.U32 R3, RZ, RZ, UR4 ;  /* 0x00000004ff037e24 */ /* 0x000fe2000f8e00ff */
[----:B------:R-:W-:Y:S01]  /*6530*/  @P2 IADD3.X R5, R10, UR5, RZ, P3, !PT ;  /* 0x000000050a052c10 */ /* 0x000fe20009ffe4ff */
[----:B------:R4:W5:Y:S01]  /*6540*/  @P0 LDG.E R48, desc[UR56][R6.64] ;  /* 0x0000003806300981 */ /* 0x000962000c1e1900 */
[----:B---3--:R-:W-:-:S03]  /*6550*/  ISETP.NE.AND P1, PT, R54, 0x1, PT ;  /* 0x000000013600780c */ /* 0x008fc60003f25270 */
[----:B------:R4:W5:Y:S10]  /*6560*/  @P2 LDG.E R3, desc[UR56][R4.64] ;  /* 0x0000003804032981 */ /* 0x000974000c1e1900 */
[----:B------:R-:W1:Y:S08]  /*6570*/  @P1 LDC R8, c[0x0][0xbec] ;  /* 0x0002fb00ff081b82 */ /* 0x000e700000000800 */
[----:B------:R-:W2:Y:S01]  /*6580*/  @P1 LDC R9, c[0x0][0xbf0] ;  /* 0x0002fc00ff091b82 */ /* 0x000ea20000000800 */
[----:B----4-:R-:W-:Y:S05]  /*6590*/  @P2 BRA `(.L_x_217) ;  /* 0x0000000000102947 */ /* 0x010fea0003800000 */
[----:B------:R-:W-:Y:S05]  /*65a0*/  @!P0 BRA `(.L_x_217) ;  /* 0x00000000000c8947 */ /* 0x000fea0003800000 */
[----:B------:R-:W3:Y:S04]  /*65b0*/  LDG.E R4, desc[UR56][R6.64] ;  /* 0x0000003806047981 */ /* 0x000ee8000c1e1900 */
[----:B-----5:R-:W3:Y:S02]  /*65c0*/  LDG.E R3, desc[UR56][R6.64+0x4] ;  /* 0x0000043806037981 */ /* 0x020ee4000c1e1900 */
[----:B---3--:R-:W-:-:S07]  /*65d0*/  IMAD.IADD R3, R3, 0x1, -R4 ;  /* 0x0000000103037824 */ /* 0x008fce00078e0a04 */
.L_x_217:
[----:B------:R-:W-:Y:S01]  /*65e0*/  SHF.R.S32.HI R44, RZ, 0x1f, R22 ;  /* 0x0000001fff2c7819 */ /* 0x000fe20000011416 */
[----:B------:R-:W-:Y:S01]  /*65f0*/  IMAD R13, R23, 0x80, R166 ;  /* 0x00000080170d7824 */ /* 0x000fe200078e02a6 */
[----:B------:R-:W-:Y:S01]  /*6600*/  ULDC.64 UR4, c[0x0][0xb90] ;  /* 0x0002e40000047ab9 */ /* 0x000fe20000000a00 */
[----:B-----5:R-:W-:Y:S01]  /*6610*/  SHF.R.S32.HI R49, RZ, 0x1f, R48 ;  /* 0x0000001fff317819 */ /* 0x020fe20000011430 */
[----:B------:R-:W-:Y:S01]  /*6620*/  IMAD R56, R3, R54, RZ ;  /* 0x0000003603387224 */ /* 0x000fe200078e02ff */
[----:B------:R-:W-:Y:S01]  /*6630*/  SEL R160, R160, RZ, !P0 ;  /* 0x000000ffa0a07207 */ /* 0x000fe20004000000 */
[----:B------:R-:W-:Y:S01]  /*6640*/  IMAD R5, R44, UR4, RZ ;  /* 0x000000042c057c24 */ /* 0x000fe2000f8e02ff */
[----:B------:R-:W-:Y:S01]  /*6650*/  SEL R55, R18, RZ, !P0 ;  /* 0x000000ff12377207 */ /* 0x000fe20004000000 */
[----:B-1----:R-:W-:-:S04]  /*6660*/  @P1 IMAD.HI.U32 R6, R13, R8, RZ ;  /* 0x000000080d061227 */ /* 0x002fc800078e00ff */
[C---:B------:R-:W-:Y:S02]  /*6670*/  IMAD R11, R22.reuse, UR5, R5 ;  /* 0x00000005160b7c24 */ /* 0x040fe4000f8e0205 */
[----:B------:R-:W-:Y:S01]  /*6680*/  IMAD.MOV.U32 R7, RZ, RZ, R13 ;  /* 0x000000ffff077224 */ /* 0x000fe200078e000d */
[----:B--2---:R-:W-:Y:S01]  /*6690*/  @P1 SHF.R.U32.HI R7, RZ, R9, R6 ;  /* 0x00000009ff071219 */ /* 0x004fe20000011606 */
[----:B------:R-:W-:Y:S01]  /*66a0*/  IMAD.WIDE.U32 R4, R22, UR4, R48 ;  /* 0x0000000416047c25 */ /* 0x000fe2000f8e0030 */
[----:B------:R-:W-:-:S03]  /*66b0*/  ULDC.64 UR4, c[0x0][0xb98] ;  /* 0x0002e60000047ab9 */ /* 0x000fc60000000a00 */
[----:B------:R-:W-:Y:S01]  /*66c0*/  IMAD R9, R161, 0x40, R2 ;  /* 0x00000040a1097824 */ /* 0x000fe200078e0202 */
[----:B------:R-:W-:Y:S01]  /*66d0*/  IADD3 R5, R5, R11, RZ ;  /* 0x0000000b05057210 */ /* 0x000fe20007ffe0ff */
[----:B------:R-:W-:Y:S02]  /*66e0*/  IMAD.MOV R11, RZ, RZ, -R7 ;  /* 0x000000ffff0b7224 */ /* 0x000fe400078e0a07 */
[----:B------:R-:W-:-:S04]  /*66f0*/  IMAD.WIDE R28, R9, 0x2, R28 ;  /* 0x00000002091c7825 */ /* 0x000fc800078e021c */
[----:B------:R-:W-:Y:S01]  /*6700*/  IMAD R6, R160, UR4, RZ ;  /* 0x00000004a0067c24 */ /* 0x000fe2000f8e02ff */
[C---:B------:R-:W-:Y:S01]  /*6710*/  IADD3 R15, P0, R28.reuse, 0x1000, RZ ;  /* 0x000010001c0f7810 */ /* 0x040fe20007f1e0ff */
[----:B------:R-:W-:Y:S01]  /*6720*/  IMAD.WIDE.U32 R4, R55, UR4, R4 ;  /* 0x0000000437047c25 */ /* 0x000fe2000f8e0004 */
[----:B------:R-:W-:Y:S02]  /*6730*/  IADD3 R41, P6, R28, 0x4000, RZ ;  /* 0x000040001c297810 */ /* 0x000fe40007fde0ff */
[----:B------:R-:W-:Y:S01]  /*6740*/  LOP3.LUT R12, R15, 0x380, RZ, 0xc0, !PT ;  /* 0x000003800f0c7812 */ /* 0x000fe200078ec0ff */
[----:B------:R-:W-:Y:S01]  /*6750*/  IMAD R9, R54, R11, R13 ;  /* 0x0000000b36097224 */ /* 0x000fe200078e020d */
[----:B------:R-:W-:Y:S01]  /*6760*/  SHF.R.S32.HI R11, RZ, 0x1f, R7 ;  /* 0x0000001fff0b7819 */ /* 0x000fe20000011407 */
[----:B------:R-:W-:Y:S01]  /*6770*/  IMAD R8, R55, UR5, R6 ;  /* 0x0000000537087c24 */ /* 0x000fe2000f8e0206 */
[----:B------:R-:W-:Y:S01]  /*6780*/  IADD3 R4, P2, R7, R4, RZ ;  /* 0x0000000407047210 */ /* 0x000fe20007f5e0ff */
[----:B------:R-:W-:Y:S01]  /*6790*/  ULDC.64 UR4, c[0x0][0xb88] ;  /* 0x0002e20000047ab9 */ /* 0x000fe20000000a00 */
[----:B------:R-:W-:-:S02]  /*67a0*/  IADD3 R13, P3, R28, 0x2000, RZ ;  /* 0x000020001c0d7810 */ /* 0x000fc40007f7e0ff */
[----:B------:R-:W-:Y:S02]  /*67b0*/  SHF.R.S32.HI R6, RZ, 0x1f, R9 ;  /* 0x0000001fff067819 */ /* 0x000fe40000011409 */
[----:B------:R-:W-:Y:S02]  /*67c0*/  IADD3.X R5, R11, R5, R8, P2, !PT ;  /* 0x000000050b057210 */ /* 0x000fe400017fe408 */
[----:B------:R-:W-:Y:S01]  /*67d0*/  LOP3.LUT R7, R13, 0x380, RZ, 0xc0, !PT ;  /* 0x000003800d077812 */ /* 0x000fe200078ec0ff */
[----:B------:R-:W-:Y:S01]  /*67e0*/  IMAD R8, R6, UR4, RZ ;  /* 0x0000000406087c24 */ /* 0x000fe2000f8e02ff */
[----:B------:R-:W-:Y:S01]  /*67f0*/  SHF.R.U64 R12, R12, 0x3, RZ ;  /* 0x000000030c0c7819 */ /* 0x000fe200000012ff */
[----:B------:R-:W-:Y:S01]  /*6800*/  IMAD.WIDE.U32 R4, R9, UR4, R4 ;  /* 0x0000000409047c25 */ /* 0x000fe2000f8e0004 */
[----:B------:R-:W-:Y:S02]  /*6810*/  SHF.R.U64 R6, R7, 0x3, RZ ;  /* 0x0000000307067819 */ /* 0x000fe400000012ff */
[----:B------:R-:W-:Y:S01]  /*6820*/  LOP3.LUT R12, R12, R15, RZ, 0x3c, !PT ;  /* 0x0000000f0c0c7212 */ /* 0x000fe200078e3cff */
[----:B------:R-:W-:Y:S01]  /*6830*/  IMAD R7, R9, UR5, R8 ;  /* 0x0000000509077c24 */ /* 0x000fe2000f8e0208 */
[----:B------:R-:W-:Y:S01]  /*6840*/  ULDC.64 UR4, c[0x0][0xb50] ;  /* 0x0002d40000047ab9 */ /* 0x000fe20000000a00 */
[----:B------:R-:W-:Y:S01]  /*6850*/  IADD3 R9, P2, R28, 0x3000, RZ ;  /* 0x000030001c097810 */ /* 0x000fe20007f5e0ff */
[----:B------:R-:W-:Y:S01]  /*6860*/  IMAD R15, R23, 0x80, R165 ;  /* 0x00000080170f7824 */ /* 0x000fe200078e02a5 */
[----:B------:R-:W-:Y:S01]  /*6870*/  LEA R11, P4, R4, UR4, 0x2 ;  /* 0x00000004040b7c11 */ /* 0x000fe2000f8810ff */
[----:B------:R-:W-:Y:S01]  /*6880*/  IMAD.IADD R5, R5, 0x1, R7 ;  /* 0x0000000105057824 */ /* 0x000fe200078e0207 */
[----:B------:R-:W-:-:S02]  /*6890*/  LOP3.LUT R8, R9, 0x380, RZ, 0xc0, !PT ;  /* 0x0000038009087812 */ /* 0x000fc400078ec0ff */
[----:B------:R-:W-:Y:S01]  /*68a0*/  LOP3.LUT R6, R6, R13, RZ, 0x3c, !PT ;  /* 0x0000000d06067212 */ /* 0x000fe200078e3cff */
[----:B------:R-:W-:Y:S01]  /*68b0*/  SHFL.IDX PT, R50, R11, RZ, 0x1c1f ;  /* 0x001c1fff0b327589 */ /* 0x000fe200000e0000 */
[----:B------:R-:W-:Y:S01]  /*68c0*/  LEA.HI.X R5, R4, UR5, R5, 0x2, P4 ;  /* 0x0000000504057c11 */ /* 0x000fe2000a0f1405 */
[--C-:B------:R-:W-:Y:S01]  /*68d0*/  IMAD.X R13, RZ, RZ, R29.reuse, P0 ;  /* 0x000000ffff0d7224 */ /* 0x100fe200000e061d */
[----:B------:R-:W-:Y:S01]  /*68e0*/  SHF.R.U64 R8, R8, 0x3, RZ ;  /* 0x0000000308087819 */ /* 0x000fe200000012ff */
[----:B------:R-:W-:Y:S01]  /*68f0*/  SHFL.IDX PT, R52, R11, 0x1, 0x1c1f ;  /* 0x003c1f000b347f89 */ /* 0x000fe200000e0000 */
[----:B------:R-:W-:Y:S01]  /*6900*/  LOP3.LUT P0, RZ, R163, 0x3, RZ, 0xc0, !PT ;  /* 0x00000003a3ff7812 */ /* 0x000fe2000780c0ff */
[C---:B------:R-:W-:Y:S01]  /*6910*/  VIADD R4, R15.reuse, 0x8 ;  /* 0x000000080f047836 */ /* 0x040fe20000000000 */
[----:B------:R-:W-:Y:S01]  /*6920*/  LOP3.LUT R8, R8, R9, RZ, 0x3c, !PT ;  /* 0x0000000908087212 */ /* 0x000fe200078e3cff */
[----:B------:R-:W1:Y:S01]  /*6930*/  SHFL.IDX PT, R51, R5, RZ, 0x1c1f ;  /* 0x001c1fff05337589 */ /* 0x000e6200000e0000 */
[----:B------:R-:W-:Y:S01]  /*6940*/  IMAD.X R9, RZ, RZ, R29, P2 ;  /* 0x000000ffff097224 */ /* 0x000fe200010e061d */
[----:B------:R-:W-:Y:S01]  /*6950*/  ISETP.GE.OR P2, PT, R15, R56, P0 ;  /* 0x000000380f00720c */ /* 0x000fe20000746670 */
[----:B------:R-:W-:Y:S01]  /*6960*/  ULDC.64 UR4, c[0x0][0xaa0] ;  /* 0x0002a80000047ab9 */ /* 0x000fe20000000a00 */
[----:B------:R-:W2:Y:S01]  /*6970*/  SHFL.IDX PT, R53, R5, 0x1, 0x1c1f ;  /* 0x003c1f0005357f89 */ /* 0x000ea200000e0000 */
[----:B------:R-:W-:-:S02]  /*6980*/  IADD3.X R7, RZ, R29, RZ, P3, !PT ;  /* 0x0000001dff077210 */ /* 0x000fc40001ffe4ff */
[----:B------:R-:W-:Y:S02]  /*6990*/  IADD3 R10, P3, R28, 0x7000, RZ ;  /* 0x000070001c0a7810 */ /* 0x000fe40007f7e0ff */
[----:B------:R-:W-:Y:S02]  /*69a0*/  ISETP.GE.OR P0, PT, R4, R56, P0 ;  /* 0x000000380400720c */ /* 0x000fe40000706670 */
[----:B------:R-:W-:Y:S01]  /*69b0*/  LOP3.LUT R3, R10, 0x380, RZ, 0xc0, !PT ;  /* 0x000003800a037812 */ /* 0x000fe200078ec0ff */
[----:B------:R-:W-:Y:S01]  /*69c0*/  IMAD R18, R19, 0x20, R161 ;  /* 0x0000002013127824 */ /* 0x000fe200078e02a1 */
[C---:B------:R-:W-:Y:S01]  /*69d0*/  IADD3 R37, P5, R28.reuse, 0x5000, RZ ;  /* 0x000050001c257810 */ /* 0x040fe20007fbe0ff */
[----:B------:R-:W-:Y:S01]  /*69e0*/  IMAD.X R31, RZ, RZ, R29, P3 ;  /* 0x000000ffff1f7224 */ /* 0x000fe200018e061d */
[----:B------:R-:W-:Y:S02]  /*69f0*/  SHF.R.U64 R3, R3, 0x3, RZ ;  /* 0x0000000303037819 */ /* 0x000fe400000012ff */
[----:B------:R-:W-:-:S02]  /*6a00*/  IADD3 R33, P4, R28, 0x6000, RZ ;  /* 0x000060001c217810 */ /* 0x000fc40007f9e0ff */
[----:B------:R-:W-:Y:S02]  /*6a10*/  LOP3.LUT R30, R3, R10, RZ, 0x3c, !PT ;  /* 0x0000000a031e7212 */ /* 0x000fe400078e3cff */
[----:B------:R-:W-:Y:S02]  /*6a20*/  LOP3.LUT R40, R41, 0x380, RZ, 0xc0, !PT ;  /* 0x0000038029287812 */ /* 0x000fe400078ec0ff */
[----:B------:R-:W-:Y:S01]  /*6a30*/  LOP3.LUT R25, R28, 0x380, RZ, 0xc0, !PT ;  /* 0x000003801c197812 */ /* 0x000fe200078ec0ff */
[----:B-1----:R1:W-:Y:S01]  /*6a40*/  @!P2 ST.E desc[UR56][R50.64], R20 ;  /* 0x000000143200a985 */ /* 0x0023e2000c101938 */
[----:B------:R-:W-:Y:S01]  /*6a50*/  IMAD R3, R49, UR4, RZ ;  /* 0x0000000431037c24 */ /* 0x000fe2000f8e02ff */
[----:B------:R-:W-:Y:S01]  /*6a60*/  LOP3.LUT R36, R37, 0x380, RZ, 0xc0, !PT ;  /* 0x0000038025247812 */ /* 0x000fe200078ec0ff */
[----:B------:R-:W3:Y:S01]  /*6a70*/  @P1 LDC R49, c[0x0][0xbf0] ;  /* 0x0002fc00ff311b82 */ /* 0x000ee20000000800 */
[----:B--2---:R2:W-:Y:S01]  /*6a80*/  @!P0 ST.E desc[UR56][R52.64], R21 ;  /* 0x0000001534008985 */ /* 0x0045e2000c101938 */
[----:B------:R-:W-:-:S02]  /*6a90*/  LOP3.LUT R32, R33, 0x380, RZ, 0xc0, !PT ;  /* 0x0000038021207812 */ /* 0x000fc400078ec0ff */
[----:B------:R-:W-:Y:S02]  /*6aa0*/  SHF.R.U64 R40, R40, 0x3, RZ ;  /* 0x0000000328287819 */ /* 0x000fe400000012ff */
[----:B------:R-:W-:Y:S02]  /*6ab0*/  SHF.R.U64 R25, R25, 0x3, RZ ;  /* 0x0000000319197819 */ /* 0x000fe400000012ff */
[----:B-1----:R-:W1:Y:S01]  /*6ac0*/  @P1 LDC R51, c[0x0][0xbec] ;  /* 0x0002fb00ff331b82 */ /* 0x002e620000000800 */
[----:B------:R-:W-:Y:S01]  /*6ad0*/  IMAD R3, R48, UR5, R3 ;  /* 0x0000000530037c24 */ /* 0x000fe2000f8e0203 */
[----:B------:R-:W-:Y:S01]  /*6ae0*/  SHF.R.U64 R36, R36, 0x3, RZ ;  /* 0x0000000324247819 */ /* 0x000fe200000012ff */
[----:B------:R-:W5:Y:S01]  /*6af0*/  LD.E.128 R12, desc[UR56][R12.64] ;  /* 0x000000380c0c7980 */ /* 0x000f62000c101d00 */
[----:B--2---:R-:W-:Y:S01]  /*6b00*/  IMAD.WIDE.U32 R20, R48, UR4, RZ ;  /* 0x0000000430147c25 */ /* 0x004fe2000f8e00ff */
[----:B------:R-:W-:Y:S01]  /*6b10*/  ULDC.64 UR4, c[0x0][0xae8] ;  /* 0x0002ba0000047ab9 */ /* 0x000fe20000000a00 */
[----:B------:R-:W-:Y:S01]  /*6b20*/  SHF.R.U64 R32, R32, 0x3, RZ ;  /* 0x0000000320207819 */ /* 0x000fe200000012ff */
[----:B------:R-:W5:Y:S01]  /*6b30*/  LD.E.128 R4, desc[UR56][R6.64] ;  /* 0x0000003806047980 */ /* 0x000f62000c101d00 */
[----:B------:R-:W-:Y:S01]  /*6b40*/  IMAD.IADD R21, R21, 0x1, R3 ;  /* 0x0000000115157824 */ /* 0x000fe200078e0203 */
[----:B------:R-:W-:Y:S01]  /*6b50*/  LOP3.LUT R40, R40, R41, RZ, 0x3c, !PT ;  /* 0x0000002928287212 */ /* 0x000fe200078e3cff */
[----:B------:R-:W-:Y:S01]  /*6b60*/  IMAD R3, R44, UR4, RZ ;  /* 0x000000042c037c24 */ /* 0x000fe2000f8e02ff */
[----:B------:R-:W-:Y:S01]  /*6b70*/  LOP3.LUT R36, R36, R37, RZ, 0x3c, !PT ;  /* 0x0000002524247212 */ /* 0x000fe200078e3cff */
[----:B------:R-:W-:Y:S01]  /*6b80*/  IMAD R44, R23, 0x80, R18 ;  /* 0x00000080172c7824 */ /* 0x000fe200078e0212 */
[----:B------:R-:W-:Y:S01]  /*6b90*/  LOP3.LUT R32, R32, R33, RZ, 0x3c, !PT ;  /* 0x0000002120207212 */ /* 0x000fe200078e3cff */
[C---:B------:R-:W-:Y:S01]  /*6ba0*/  IMAD R3, R22.reuse, UR5, R3 ;  /* 0x0000000516037c24 */ /* 0x040fe2000f8e0203 */
[----:B------:R-:W-:Y:S01]  /*6bb0*/  LOP3.LUT R24, R25, R28, RZ, 0x3c, !PT ;  /* 0x0000001c19187212 */ /* 0x000fe200078e3cff */
[----:B------:R-:W-:Y:S01]  /*6bc0*/  IMAD.WIDE.U32 R20, R22, UR4, R20 ;  /* 0x0000000416147c25 */ /* 0x000fe2000f8e0014 */
[----:B------:R-:W-:Y:S01]  /*6bd0*/  ULDC.64 UR4, c[0x0][0xaf0] ;  /* 0x0002bc0000047ab9 */ /* 0x000fe20000000a00 */
[----:B------:R-:W-:Y:S01]  /*6be0*/  MOV R25, R29 ;  /* 0x0000001d00197202 */ /* 0x000fe20000000f00 */
[----:B------:R-:W5:Y:S01]  /*6bf0*/  LD.E.128 R8, desc[UR56][R8.64] ;  /* 0x0000003808087980 */ /* 0x000f62000c101d00 */
[----:B------:R-:W-:-:S02]  /*6c00*/  IMAD.IADD R21, R21, 0x1, R3 ;  /* 0x0000000115157824 */ /* 0x000fc400078e0203 */
[----:B------:R-:W-:Y:S02]  /*6c10*/  IMAD.X R41, RZ, RZ, R29, P6 ;  /* 0x000000ffff297224 */ /* 0x000fe400030e061d */
[----:B-1----:R-:W-:Y:S01]  /*6c20*/  @P1 IMAD.HI.U32 R18, R44, R51, RZ ;  /* 0x000000332c121227 */ /* 0x002fe200078e00ff */
[----:B------:R-:W5:Y:S03]  /*6c30*/  LD.E.128 R24, desc[UR56][R24.64] ;  /* 0x0000003818187980 */ /* 0x000f66000c101d00 */
[----:B------:R-:W-:Y:S01]  /*6c40*/  IMAD.MOV.U32 R3, RZ, RZ, R44 ;  /* 0x000000ffff037224 */ /* 0x000fe200078e002c */
[----:B---3--:R-:W-:Y:S01]  /*6c50*/  @P1 SHF.R.U32.HI R3, RZ, R49, R18 ;  /* 0x00000031ff031219 */ /* 0x008fe20000011612 */
[----:B------:R-:W-:Y:S01]  /*6c60*/  IMAD R22, R160, UR4, RZ ;  /* 0x00000004a0167c24 */ /* 0x000fe2000f8e02ff */
[----:B------:R-:W5:Y:S01]  /*6c70*/  LD.E.128 R40, desc[UR56][R40.64] ;  /* 0x0000003828287980 */ /* 0x000f62000c101d00 */
[----:B------:R-:W-:Y:S01]  /*6c80*/  IMAD.WIDE.U32 R20, R55, UR4, R20 ;  /* 0x0000000437147c25 */ /* 0x000fe2000f8e0014 */
[----:B------:R-:W-:-:S02]  /*6c90*/  SHF.R.S32.HI R18, RZ, 0x1f, R3 ;  /* 0x0000001fff127819 */ /* 0x000fc40000011403 */
[----:B------:R-:W-:Y:S01]  /*6ca0*/  IADD3 R51, -R3, RZ, RZ ;  /* 0x000000ff03337210 */ /* 0x000fe20007ffe1ff */
[----:B------:R-:W-:Y:S01]  /*6cb0*/  IMAD R49, R55, UR5, R22 ;  /* 0x0000000537317c24 */ /* 0x000fe2000f8e0216 */
[----:B------:R-:W-:Y:S01]  /*6cc0*/  ULDC.64 UR4, c[0x0][0xae0] ;  /* 0x0002b80000047ab9 */ /* 0x000fe20000000a00 */
[--C-:B------:R-:W-:Y:S02]  /*6cd0*/  IMAD.X R37, RZ, RZ, R29.reuse, P5 ;  /* 0x000000ffff257224 */ /* 0x100fe400028e061d */
[----:B------:R-:W-:Y:S02]  /*6ce0*/  IMAD.X R33, RZ, RZ, R29, P4 ;  /* 0x000000ffff217224 */ /* 0x000fe400020e061d */
[----:B------:R-:W-:Y:S01]  /*6cf0*/  IMAD.IADD R21, R21, 0x1, R49 ;  /* 0x0000000115157824 */ /* 0x000fe200078e0231 */
[----:B------:R-:W5:Y:S01]  /*6d00*/  LD.E.128 R28, desc[UR56][R30.64] ;  /* 0x000000381e1c7980 */ /* 0x000f62000c101d00 */
[----:B------:R-:W-:Y:S02]  /*6d10*/  IMAD R18, R18, UR4, RZ ;  /* 0x0000000412127c24 */ /* 0x000fe4000f8e02ff */
[----:B------:R-:W-:Y:S01]  /*6d20*/  IMAD R49, R54, R51, R44 ;  /* 0x0000003336317224 */ /* 0x000fe200078e022c */
[----:B------:R-:W5:Y:S01]  /*6d30*/  LD.E.128 R36, desc[UR56][R36.64] ;  /* 0x0000003824247980 */ /* 0x000f62000c101d00 */
[----:B------:R-:W-:-:S03]  /*6d40*/  IMAD R51, R3, UR5, R18 ;  /* 0x0000000503337c24 */ /* 0x000fc6000f8e0212 */
[----:B------:R-:W5:Y:S01]  /*6d50*/  LD.E.128 R32, desc[UR56][R32.64] ;  /* 0x0000003820207980 */ /* 0x000f62000c101d00 */
[----:B------:R-:W-:Y:S01]  /*6d60*/  IMAD.WIDE.U32 R20, R3, UR4, R20 ;  /* 0x0000000403147c25 */ /* 0x000fe2000f8e0014 */
[----:B------:R-:W-:Y:S01]  /*6d70*/  SHF.R.S32.HI R3, RZ, 0x1f, R49 ;  /* 0x0000001fff037819 */ /* 0x000fe20000011431 */
[----:B------:R-:W-:Y:S01]  /*6d80*/  ULDC.64 UR4, c[0x0][0xad8] ;  /* 0x0002b60000047ab9 */ /* 0x000fe20000000a00 */
[----:B------:R-:W-:Y:S01]  /*6d90*/  @!PT LDS RZ, [RZ] ;  /* 0x00000000fffff984 */ /* 0x000fe20000000800 */
[----:B------:R-:W-:Y:S01]  /*6da0*/  @!PT LDS RZ, [RZ] ;  /* 0x00000000fffff984 */ /* 0x000fe20000000800 */
[----:B------:R-:W-:Y:S01]  /*6db0*/  @!PT LDS RZ, [RZ] ;  /* 0x00000000fffff984 */ /* 0x000fe20000000800 */
[----:B------:R-:W-:Y:S01]  /*6dc0*/  @!PT LDS RZ, [RZ] ;  /* 0x00000000fffff984 */ /* 0x000fe20000000800 */
[----:B------:R1:W-:Y:S06]  /*6dd0*/  MEMBAR.ALL.CTA ;  /* 0x0000000000007992 */ /* 0x0003ec0000008000 */
[----:B-1----:R-:W1:Y:S01]  /*6de0*/  FENCE.VIEW.ASYNC.S ;  /* 0x00000000000073c6 */ /* 0x002e620000000000 */
[----:B------:R-:W-:-:S02]  /*6df0*/  IMAD R53, R23, 0x80, R161 ;  /* 0x0000008017357824 */ /* 0x000fc400078e02a1 */
[----:B------:R-:W-:Y:S02]  /*6e00*/  IMAD.IADD R21, R21, 0x1, R51 ;  /* 0x0000000115157824 */ /* 0x000fe400078e0233 */
[----:B------:R-:W-:Y:S02]  /*6e10*/  IMAD R18, R3, UR4, RZ ;  /* 0x0000000403127c24 */ /* 0x000fe4000f8e02ff */
[----:B------:R-:W-:Y:S02]  /*6e20*/  VIADD R3, R53, 0x20 ;  /* 0x0000002035037836 */ /* 0x000fe40000000000 */
[C---:B------:R-:W-:Y:S02]  /*6e30*/  IMAD R23, R49.reuse, UR5, R18 ;  /* 0x0000000531177c24 */ /* 0x040fe4000f8e0212 */
[----:B------:R-:W-:Y:S01]  /*6e40*/  IMAD.WIDE.U32 R20, R49, UR4, R20 ;  /* 0x0000000431147c25 */ /* 0x000fe2000f8e0014 */
[-C--:B------:R-:W-:Y:S01]  /*6e50*/  ISETP.GE.AND P2, PT, R53, R56.reuse, PT ;  /* 0x000000383500720c */ /* 0x080fe20003f46270 */
[----:B------:R-:W-:Y:S01]  /*6e60*/  ULDC.64 UR4, c[0x0][0xa80] ;  /* 0x0002a00000047ab9 */ /* 0x000fe20000000a00 */
[----:B------:R-:W-:Y:S01]  /*6e70*/  ISETP.GE.AND P0, PT, R3, R56, PT ;  /* 0x000000380300720c */ /* 0x000fe20003f06270 */
[----:B0-----:R-:W-:Y:S01]  /*6e80*/  VIADD R0, R0, 0x2a820 ;  /* 0x0002a82000007836 */ /* 0x001fe20000000000 */
[----:B------:R-:W-:Y:S01]  /*6e90*/  IADD3 R3, R53, 0x40, RZ ;  /* 0x0000004035037810 */ /* 0x000fe20007ffe0ff */
[----:B------:R-:W-:Y:S01]  /*6ea0*/  IMAD.IADD R21, R21, 0x1, R23 ;  /* 0x0000000115157824 */ /* 0x000fe200078e0217 */
[----:B------:R-:W-:-:S02]  /*6eb0*/  LEA R18, P3, R20, UR4, 0x1 ;  /* 0x0000000414127c11 */ /* 0x000fc4000f8608ff */
[----:B------:R-:W-:Y:S02]  /*6ec0*/  ISETP.GE.AND P1, PT, R3, R56, PT ;  /* 0x000000380300720c */ /* 0x000fe40003f26270 */
[----:B------:R-:W-:Y:S02]  /*6ed0*/  PRMT R0, RZ, 0x654, R0 ;  /* 0x00000654ff007816 */ /* 0x000fe40000000000 */
[----:B------:R-:W-:Y:S01]  /*6ee0*/  LEA.HI.X R3, R20, UR5, R21, 0x1, P3 ;  /* 0x0000000514037c11 */ /* 0x000fe200098f0c15 */
[----:B-1----:R0:W1:Y:S01]  /*6ef0*/  SHFL.IDX PT, R22, R18, RZ, 0x181f ;  /* 0x00181fff12167589 */ /* 0x00206200000e0000 */
[----:B------:R2:W-:Y:S01]  /*6f00*/  SYNCS.ARRIVE.TRANS64.RED.A1T0 RZ, [R0+URZ], RZ ;  /* 0x000000ff00ff79a7 */ /* 0x0005e2000810043f */
[----:B------:R-:W-:Y:S02]  /*6f10*/  BSSY B1, `(.L_x_218) ;  /* 0x000000c000017945 */ /* 0x000fe40003800000 */
[----:B--2---:R0:W2:Y:S02]  /*6f20*/  SHFL.IDX PT, R0, R3, RZ, 0x181f ;  /* 0x00181fff03007589 */ /* 0x0040a400000e0000 */
[----:B------:R-:W-:Y:S05]  /*6f30*/  @P2 BRA `(.L_x_219) ;  /* 0x0000000000242947 */ /* 0x000fea0003800000 */
[----:B------:R-:W-:Y:S02]  /*6f40*/  ULDC UR4, c[0x0][0xac8] ;  /* 0x0002b20000047ab9 */ /* 0x000fe40000000800 */
[----:B------:R-:W-:Y:S02]  /*6f50*/  ISETP.GE.AND P2, PT, R2, UR4, PT ;  /* 0x0000000402007c0c */ /* 0x000fe4000bf46270 */
[----:B------:R-:W-:-:S11]  /*6f60*/  ISETP.GE.AND P3, PT, R17, UR4, PT ;  /* 0x0000000411007c0c */ /* 0x000fd6000bf66270 */
[CC--:B-1----:R-:W-:Y:S02]  /*6f70*/  @!P2 LEA R20, P4, R2.reuse, R22.reuse, 0x1 ;  /* 0x000000160214a211 */ /* 0x0c2fe400078808ff */
[C---:B------:R-:W-:Y:S02]  /*6f80*/  @!P3 LEA R22, P5, R17.reuse, R22, 0x1 ;  /* 0x000000161116b211 */ /* 0x040fe400078a08ff */
[-C--:B--2---:R-:W-:Y:S02]  /*6f90*/  @!P2 LEA.HI.X R21, R2, R0.reuse, R170, 0x1, P4 ;  /* 0x000000000215a211 */ /* 0x084fe400020f0caa */
[----:B------:R-:W-:-:S03]  /*6fa0*/  @!P3 LEA.HI.X R23, R17, R0, R169, 0x1, P5 ;  /* 0x000000001117b211 */ /* 0x000fc600028f0ca9 */
[----:B-----5:R3:W-:Y:S04]  /*6fb0*/  @!P2 ST.E.128 desc[UR56][R20.64], R24 ;  /* 0x000000181400a985 */ /* 0x0207e8000c101d38 */
[----:B------:R3:W-:Y:S02]  /*6fc0*/  @!P3 ST.E.128 desc[UR56][R22.64], R40 ;  /* 0x000000281600b985 */ /* 0x0007e4000c101d38 */
.L_x_219:
[----:B------:R-:W-:Y:S05]  /*6fd0*/  BSYNC B1 ;  /* 0x0000000000017941 */ /* 0x000fea0003800000 */
.L_x_218:
[----:B--2---:R2:W4:Y:S01]  /*6fe0*/  SHFL.IDX PT, R0, R3, 0x1, 0x181f ;  /* 0x00381f0003007f89 */ /* 0x00452200000e0000 */
[----:B------:R-:W-:Y:S03]  /*6ff0*/  BSSY B1, `(.L_x_220) ;  /* 0x000000c000017945 */ /* 0x000fe60003800000 */
[----:B-1-3--:R2:W1:Y:S01]  /*7000*/  SHFL.IDX PT, R22, R18, 0x1, 0x181f ;  /* 0x00381f0012167f89 */ /* 0x00a46200000e0000 */
[----:B------:R-:W-:Y:S05]  /*7010*/  @P0 BRA `(.L_x_221) ;  /* 0x0000000000240947 */ /* 0x000fea0003800000 */
[----:B------:R-:W-:Y:S02]  /*7020*/  ULDC UR4, c[0x0][0xac8] ;  /* 0x0002b20000047ab9 */ /* 0x000fe40000000800 */
[----:B------:R-:W-:Y:S02]  /*7030*/  ISETP.GE.AND P3, PT, R2, UR4, PT ;  /* 0x0000000402007c0c */ /* 0x000fe4000bf66270 */
[----:B------:R-:W-:-:S11]  /*7040*/  ISETP.GE.AND P4, PT, R17, UR4, PT ;  /* 0x0000000411007c0c */ /* 0x000fd6000bf86270 */
[CC--:B-1----:R-:W-:Y:S02]  /*7050*/  @!P3 LEA R20, P0, R2.reuse, R22.reuse, 0x1 ;  /* 0x000000160214b211 */ /* 0x0c2fe400078008ff */
[C---:B------:R-:W-:Y:S02]  /*7060*/  @!P4 LEA R22, P2, R17.reuse, R22, 0x1 ;  /* 0x000000161116c211 */ /* 0x040fe400078408ff */
[-C--:B----4-:R-:W-:Y:S02]  /*7070*/  @!P3 LEA.HI.X R21, R2, R0.reuse, R170, 0x1, P0 ;  /* 0x000000000215b211 */ /* 0x090fe400000f0caa */
[----:B------:R-:W-:-:S03]  /*7080*/  @!P4 LEA.HI.X R23, R17, R0, R169, 0x1, P2 ;  /* 0x000000001117c211 */ /* 0x000fc600010f0ca9 */
[----:B-----5:R3:W-:Y:S04]  /*7090*/  @!P3 ST.E.128 desc[UR56][R20.64], R12 ;  /* 0x0000000c1400b985 */ /* 0x0207e8000c101d38 */
[----:B------:R3:W-:Y:S02]  /*70a0*/  @!P4 ST.E.128 desc[UR56][R22.64], R36 ;  /* 0x000000241600c985 */ /* 0x0007e4000c101d38 */
.L_x_221:
[----:B------:R-:W-:Y:S05]  /*70b0*/  BSYNC B1 ;  /* 0x0000000000017941 */ /* 0x000fea0003800000 */
.L_x_220:
[----:B----4-:R4:W0:Y:S01]  /*70c0*/  SHFL.IDX PT, R0, R3, 0x2, 0x181f ;  /* 0x00581f0003007f89 */ /* 0x01082200000e0000 */
[----:B------:R-:W-:Y:S03]  /*70d0*/  BSSY B1, `(.L_x_222) ;  /* 0x000000c000017945 */ /* 0x000fe60003800000 */
[----:B---3-5:R4:W3:Y:S01]  /*70e0*/  SHFL.IDX PT, R14, R18, 0x2, 0x181f ;  /* 0x00581f00120e7f89 */ /* 0x0288e200000e0000 */
[----:B------:R-:W-:Y:S05]  /*70f0*/  @P1 BRA `(.L_x_223) ;  /* 0x0000000000241947 */ /* 0x000fea0003800000 */
[----:B------:R-:W-:Y:S02]  /*7100*/  ULDC UR4, c[0x0][0xac8] ;  /* 0x0002b20000047ab9 */ /* 0x000fe40000000800 */
[----:B------:R-:W-:Y:S02]  /*7110*/  ISETP.GE.AND P2, PT, R2, UR4, PT ;  /* 0x0000000402007c0c */ /* 0x000fe4000bf46270 */
[----:B------:R-:W-:-:S11]  /*7120*/  ISETP.GE.AND P3, PT, R17, UR4, PT ;  /* 0x0000000411007c0c */ /* 0x000fd6000bf66270 */
[CC--:B---3--:R-:W-:Y:S02]  /*7130*/  @!P2 LEA R12, P0, R2.reuse, R14.reuse, 0x1 ;  /* 0x0000000e020ca211 */ /* 0x0c8fe400078008ff */
[C---:B------:R-:W-:Y:S02]  /*7140*/  @!P3 LEA R14, P1, R17.reuse, R14, 0x1 ;  /* 0x0000000e110eb211 */ /* 0x040fe400078208ff */
[-C--:B0-----:R-:W-:Y:S02]  /*7150*/  @!P2 LEA.HI.X R13, R2, R0.reuse, R170, 0x1, P0 ;  /* 0x00000000020da211 */ /* 0x081fe400000f0caa */
[----:B------:R-:W-:-:S03]  /*7160*/  @!P3 LEA.HI.X R15, R17, R0, R169, 0x1, P1 ;  /* 0x00000000110fb211 */ /* 0x000fc600008f0ca9 */
[----:B------:R0:W-:Y:S04]  /*7170*/  @!P2 ST.E.128 desc[UR56][R12.64], R4 ;  /* 0x000000040c00a985 */ /* 0x0001e8000c101d38 */
[----:B------:R0:W-:Y:S02]  /*7180*/  @!P3 ST.E.128 desc[UR56][R14.64], R32 ;  /* 0x000000200e00b985 */ /* 0x0001e4000c101d38 */
.L_x_223:
[----:B------:R-:W-:Y:S05]  /*7190*/  BSYNC B1 ;  /* 0x0000000000017941 */ /* 0x000fea0003800000 */
.L_x_222:
[----:B0-----:R-:W-:Y:S01]  /*71a0*/  VIADD R0, R53, 0x60 ;  /* 0x0000006035007836 */ /* 0x001fe20000000000 */
[----:B--2-4-:R-:W0:Y:S04]  /*71b0*/  SHFL.IDX PT, R3, R3, 0x3, 0x181f ;  /* 0x00781f0003037f89 */ /* 0x014e2800000e0000 */
[----:B------:R-:W-:Y:S01]  /*71c0*/  ISETP.GE.AND P0, PT, R0, R56, PT ;  /* 0x000000380000720c */ /* 0x000fe20003f06270 */
[----:B------:R-:W2:-:S12]  /*71d0*/  SHFL.IDX PT, R18, R18, 0x3, 0x181f ;  /* 0x00781f0012127f89 */ /* 0x000e9800000e0000 */
[----:B------:R-:W-:Y:S05]  /*71e0*/  @P0 BRA `(.L_x_224) ;  /* 0x0000000800dc0947 */ /* 0x000fea0003800000 */
[----:B------:R-:W-:Y:S02]  /*71f0*/  ULDC UR4, c[0x0][0xac8] ;  /* 0x0002b20000047ab9 */ /* 0x000fe40000000800 */
[----:B------:R-:W-:-:S13]  /*7200*/  ISETP.GE.AND P1, PT, R2, UR4, PT ;  /* 0x0000000402007c0c */ /* 0x000fda000bf26270 */
[----:B--2---:R-:W-:-:S04]  /*7210*/  @!P1 LEA R4, P0, R2, R18, 0x1 ;  /* 0x0000001202049211 */ /* 0x004fc800078008ff */
[----:B0-----:R-:W-:Y:S02]  /*7220*/  @!P1 LEA.HI.X R5, R2, R3, R170, 0x1, P0 ;  /* 0x0000000302059211 */ /* 0x001fe400000f0caa */
[----:B------:R-:W-:-:S03]  /*7230*/  ISETP.GE.AND P0, PT, R17, UR4, PT ;  /* 0x0000000411007c0c */ /* 0x000fc6000bf06270 */
[----:B------:R0:W-:Y:S10]  /*7240*/  @!P1 ST.E.128 desc[UR56][R4.64], R8 ;  /* 0x0000000804009985 */ /* 0x0001f4000c101d38 */
[----:B------:R-:W-:Y:S05]  /*7250*/  @P0 BRA `(.L_x_224) ;  /* 0x0000000800c00947 */ /* 0x000fea0003800000 */
[----:B0-----:R-:W-:-:S04]  /*7260*/  LEA R4, P0, R17, R18, 0x1 ;  /* 0x0000001211047211 */ /* 0x001fc800078008ff */
[----:B------:R-:W-:-:S05]  /*7270*/  LEA.HI.X R5, R17, R3, R169, 0x1, P0 ;  /* 0x0000000311057211 */ /* 0x000fca00000f0ca9 */
[----:B------:R0:W-:Y:S01]  /*7280*/  ST.E.128 desc[UR56][R4.64], R28 ;  /* 0x0000001c04007985 */ /* 0x0001e2000c101d38 */
[----:B------:R-:W-:Y:S05]  /*7290*/  BRA `(.L_x_224) ;  /* 0x0000000800b07947 */ /* 0x000fea0003800000 */
.L_x_216:
[----:B------:R-:W2:Y:S01]  /*72a0*/  LDC.64 R6, c[0x0][0xc00] ;  /* 0x00030000ff067b82 */ /* 0x000ea20000000a00 */
[----:B------:R-:W-:Y:S01]  /*72b0*/  ULDC.64 UR4, c[0x0][0xc08] ;  /* 0x0003020000047ab9 */ /* 0x000fe20000000a00 */
[----:B------:R-:W-:-:S06]  /*72c0*/  IMAD.MOV.U32 R3, RZ, RZ, RZ ;  /* 0x000000ffff037224 */ /* 0x000fcc00078e00ff */
[----:B------:R-:W3:Y:S01]  /*72d0*/  LDC.64 R4, c[0x0][0xc00] ;  /* 0x00030000ff047b82 */ /* 0x000ee20000000a00 */
[----:B------:R-:W-:-:S04]  /*72e0*/  ISETP.NE.U32.AND P1, PT, RZ, UR4, PT ;  /* 0x00000004ff007c0c */ /* 0x000fc8000bf25070 */
[----:B------:R-:W-:-:S03]  /*72f0*/  ISETP.NE.AND.EX P1, PT, RZ, UR5, PT, P1 ;  /* 0x00000005ff007c0c */ /* 0x000fc6000bf25310 */
[----:B------:R-:W4:Y:S01]  /*7300*/  LDC R25, c[0x0][0xbe8] ;  /* 0x0002fa00ff197b82 */ /* 0x000f220000000800 */
[----:B--2---:R-:W-:-:S04]  /*7310*/  ISETP.NE.U32.AND P0, PT, R6, RZ, PT ;  /* 0x000000ff0600720c */ /* 0x004fc80003f05070 */
[----:B------:R-:W-:Y:S01]  /*7320*/  ISETP.NE.AND.EX P0, PT, R7, RZ, PT, P0 ;  /* 0x000000ff0700720c */ /* 0x000fe20003f05300 */
[----:B---3--:R-:W-:-:S04]  /*7330*/  IMAD.WIDE R6, R18, 0x4, R4 ;  /* 0x0000000412067825 */ /* 0x008fc800078e0204 */
[----:B------:R-:W2:Y:S01]  /*7340*/  @P1 LDC.64 R4, c[0x0][0xc08] ;  /* 0x00030200ff041b82 */ /* 0x000ea20000000a00 */
[----:B------:R-:W-:Y:S02]  /*7350*/  ULDC UR4, c[0x0][0xa88] ;  /* 0x0002a20000047ab9 */ /* 0x000fe40000000800 */
[----:B0-----:R-:W-:-:S05]  /*7360*/  IMAD.U32 R0, RZ, RZ, UR4 ;  /* 0x00000004ff007e24 */ /* 0x001fca000f8e00ff */
[----:B------:R0:W5:Y:S01]  /*7370*/  @P0 LDG.E R3, desc[UR56][R6.64] ;  /* 0x0000003806030981 */ /* 0x000162000c1e1900 */
[----:B--2---:R-:W-:-:S05]  /*7380*/  @P1 IMAD.WIDE R4, R18, 0x4, R4 ;  /* 0x0000000412041825 */ /* 0x004fca00078e0204 */
[----:B------:R0:W5:Y:S01]  /*7390*/  @P1 LDG.E R0, desc[UR56][R4.64] ;  /* 0x0000003804001981 */ /* 0x000162000c1e1900 */
[----:B----4-:R-:W-:Y:S02]  /*73a0*/  ISETP.NE.AND P2, PT, R25, 0x1, PT ;  /* 0x000000011900780c */ /* 0x010fe40003f45270 */
[----:B------:R-:W-:-:S11]  /*73b0*/  ISETP.GE.AND P3, PT, R171, 0x80, PT ;  /* 0x00000080ab00780c */ /* 0x000fd60003f66270 */
[----:B------:R-:W2:Y:S08]  /*73c0*/  @P2 LDC R14, c[0x0][0xbec] ;  /* 0x0002fb00ff0e2b82 */ /* 0x000eb00000000800 */
[----:B------:R-:W3:Y:S01]  /*73d0*/  @P2 LDC R27, c[0x0][0xbf0] ;  /* 0x0002fc00ff1b2b82 */ /* 0x000ee20000000800 */
[----:B0-----:R-:W-:Y:S05]  /*73e0*/  @P1 BRA `(.L_x_225) ;  /* 0x0000000000101947 */ /* 0x001fea0003800000 */
[----:B------:R-:W-:Y:S05]  /*73f0*/  @!P0 BRA `(.L_x_225) ;  /* 0x00000000000c8947 */ /* 0x000fea0003800000 */
[----:B------:R-:W4:Y:S04]  /*7400*/  LDG.E R5, desc[UR56][R6.64] ;  /* 0x0000003806057981 */ /* 0x000f28000c1e1900 */
[----:B-----5:R-:W4:Y:S02]  /*7410*/  LDG.E R0, desc[UR56][R6.64+0x4] ;  /* 0x0000043806007981 */ /* 0x020f24000c1e1900 */
[----:B----4-:R-:W-:-:S07]  /*7420*/  IMAD.IADD R0, R0, 0x1, -R5 ;  /* 0x0000000100007824 */ /* 0x010fce00078e0a05 */
.L_x_225:
[----:B------:R-:W-:Y:S01]  /*7430*/  BSSY B1, `(.L_x_226) ;  /* 0x000002e000017945 */ /* 0x000fe20003800000 */
[----:B------:R-:W-:Y:S02]  /*7440*/  SHF.R.S32.HI R12, RZ, 0x1f, R22 ;  /* 0x0000001fff0c7819 */ /* 0x000fe40000011416 */
[----:B------:R-:W-:Y:S02]  /*7450*/  SEL R13, R18, RZ, !P0 ;  /* 0x000000ff120d7207 */ /* 0x000fe40004000000 */
[----:B------:R-:W-:Y:S02]  /*7460*/  SEL R160, R160, RZ, !P0 ;  /* 0x000000ffa0a07207 */ /* 0x000fe40004000000 */
[----:B-----5:R-:W-:Y:S01]  /*7470*/  SHF.R.S32.HI R10, RZ, 0x1f, R3 ;  /* 0x0000001fff0a7819 */ /* 0x020fe20000011403 */
[----:B------:R-:W-:Y:S06]  /*7480*/  @P3 BRA `(.L_x_227) ;  /* 0x0000000000a03947 */ /* 0x000fec0003800000 */
[----:B------:R-:W0:Y:S01]  /*7490*/  S2R R4, SR_TID.X ;  /* 0x0000000000047919 */ /* 0x000e220000002100 */
[----:B------:R-:W4:Y:S02]  /*74a0*/  LDC R11, c[0x0][0xbe8] ;  /* 0x0002fa00ff0b7b82 */ /* 0x000f240000000800 */
[----:B----4-:R-:W-:Y:S01]  /*74b0*/  IMAD R5, R0, R11, RZ ;  /* 0x0000000b00057224 */ /* 0x010fe200078e02ff */
[----:B0-----:R-:W-:-:S05]  /*74c0*/  LEA R4, R23, R4, 0x7 ;  /* 0x0000000417047211 */ /* 0x001fca00078e38ff */
[----:B------:R-:W-:-:S05]  /*74d0*/  VIADD R8, R4, 0xffffff80 ;  /* 0xffffff8004087836 */ /* 0x000fca0000000000 */
[----:B------:R-:W-:-:S13]  /*74e0*/  ISETP.GE.AND P0, PT, R8, R5, PT ;  /* 0x000000050800720c */ /* 0x000fda0003f06270 */
[----:B------:R-:W-:Y:S05]  /*74f0*/  @P0 BRA `(.L_x_227) ;  /* 0x0000000000840947 */ /* 0x000fea0003800000 */
[----:B------:R-:W-:Y:S01]  /*7500*/  ISETP.NE.AND P0, PT, R11, 0x1, PT ;  /* 0x000000010b00780c */ /* 0x000fe20003f05270 */
[----:B------:R-:W-:Y:S01]  /*7510*/  ULDC.64 UR4, c[0x0][0xb90] ;  /* 0x0002e40000047ab9 */ /* 0x000fe20000000a00 */
[----:B------:R-:W-:Y:S02]  /*7520*/  IMAD.MOV.U32 R4, RZ, RZ, R3 ;  /* 0x000000ffff047224 */ /* 0x000fe400078e0003 */
[----:B------:R-:W-:Y:S02]  /*7530*/  IMAD R9, R12, UR4, RZ ;  /* 0x000000040c097c24 */ /* 0x000fe4000f8e02ff */
[----:B------:R-:W-:Y:S02]  /*7540*/  IMAD.MOV.U32 R5, RZ, RZ, R10 ;  /* 0x000000ffff057224 */ /* 0x000fe400078e000a */
[----:B------:R-:W-:Y:S02]  /*7550*/  IMAD.MOV.U32 R7, RZ, RZ, R8 ;  /* 0x000000ffff077224 */ /* 0x000fe400078e0008 */
[----:B------:R-:W-:-:S03]  /*7560*/  IMAD.WIDE.U32 R4, R22, UR4, R4 ;  /* 0x0000000416047c25 */ /* 0x000fc6000f8e0004 */
[----:B------:R-:W0:Y:S01]  /*7570*/  @P0 LDC R15, c[0x0][0xbec] ;  /* 0x0002fb00ff0f0b82 */ /* 0x000e220000000800 */
[----:B------:R-:W-:Y:S01]  /*7580*/  IMAD R9, R22, UR5, R9 ;  /* 0x0000000516097c24 */ /* 0x000fe2000f8e0209 */
[----:B------:R-:W-:-:S03]  /*7590*/  ULDC.64 UR4, c[0x0][0xb98] ;  /* 0x0002e60000047ab9 */ /* 0x000fc60000000a00 */
[----:B------:R-:W-:-:S03]  /*75a0*/  IMAD.IADD R5, R5, 0x1, R9 ;  /* 0x0000000105057824 */ /* 0x000fc600078e0209 */
[----:B------:R-:W4:Y:S01]  /*75b0*/  @P0 LDC R21, c[0x0][0xbf0] ;  /* 0x0002fc00ff150b82 */ /* 0x000f220000000800 */
[----:B------:R-:W-:-:S04]  /*75c0*/  IMAD.WIDE.U32 R4, R13, UR4, R4 ;  /* 0x000000040d047c25 */ /* 0x000fc8000f8e0004 */
[----:B0-----:R-:W-:-:S05]  /*75d0*/  @P0 IMAD.HI.U32 R6, R8, R15, RZ ;  /* 0x0000000f08060227 */ /* 0x001fca00078e00ff */
[----:B----4-:R-:W-:Y:S01]  /*75e0*/  @P0 SHF.R.U32.HI R7, RZ, R21, R6 ;  /* 0x00000015ff070219 */ /* 0x010fe20000011606 */
[----:B------:R-:W-:-:S03]  /*75f0*/  IMAD R6, R160, UR4, RZ ;  /* 0x00000004a0067c24 */ /* 0x000fc6000f8e02ff */
[C---:B------:R-:W-:Y:S02]  /*7600*/  IADD3 R9, -R7.reuse, RZ, RZ ;  /* 0x000000ff07097210 */ /* 0x040fe40007ffe1ff */
[----:B------:R-:W-:-:S03]  /*7610*/  IADD3 R4, P0, R7, R4, RZ ;  /* 0x0000000407047210 */ /* 0x000fc60007f1e0ff */
[----:B------:R-:W-:Y:S01]  /*7620*/  IMAD R9, R11, R9, R8 ;  /* 0x000000090b097224 */ /* 0x000fe200078e0208 */
[----:B------:R-:W-:Y:S01]  /*7630*/  SHF.R.S32.HI R11, RZ, 0x1f, R7 ;  /* 0x0000001fff0b7819 */ /* 0x000fe20000011407 */
[----:B------:R-:W-:Y:S01]  /*7640*/  IMAD R8, R13, UR5, R6 ;  /* 0x000000050d087c24 */ /* 0x000fe2000f8e0206 */
[----:B------:R-:W-:Y:S02]  /*7650*/  ULDC.64 UR4, c[0x0][0xb88] ;  /* 0x0002e20000047ab9 */ /* 0x000fe40000000a00 */
[----:B------:R-:W-:Y:S02]  /*7660*/  SHF.R.S32.HI R6, RZ, 0x1f, R9 ;  /* 0x0000001fff067819 */ /* 0x000fe40000011409 */
[----:B------:R-:W-:-:S03]  /*7670*/  IADD3.X R5, R11, R5, R8, P0, !PT ;  /* 0x000000050b057210 */ /* 0x000fc600007fe408 */
[----:B------:R-:W-:Y:S02]  /*7680*/  IMAD R6, R6, UR4, RZ ;  /* 0x0000000406067c24 */ /* 0x000fe4000f8e02ff */
[----:B------:R-:W-:-:S04]  /*7690*/  IMAD.WIDE.U32 R4, R9, UR4, R4 ;  /* 0x0000000409047c25 */ /* 0x000fc8000f8e0004 */
[----:B------:R-:W-:Y:S01]  /*76a0*/  IMAD R7, R9, UR5, R6 ;  /* 0x0000000509077c24 */ /* 0x000fe2000f8e0206 */
[----:B------:R-:W-:Y:S02]  /*76b0*/  ULDC.64 UR4, c[0x0][0xb50] ;  /* 0x0002d40000047ab9 */ /* 0x000fe40000000a00 */
[----:B------:R-:W-:Y:S01]  /*76c0*/  LEA R6, P0, R4, UR4, 0x2 ;  /* 0x0000000404067c11 */ /* 0x000fe2000f8010ff */
[----:B------:R-:W-:-:S05]  /*76d0*/  IMAD.IADD R5, R5, 0x1, R7 ;  /* 0x0000000105057824 */ /* 0x000fca00078e0207 */
[----:B------:R-:W-:Y:S01]  /*76e0*/  LEA.HI.X R7, R4, UR5, R5, 0x2, P0 ;  /* 0x0000000504077c11 */ /* 0x000fe200080f1405 */
[----:B------:R-:W-:-:S05]  /*76f0*/  IMAD.MOV.U32 R5, RZ, RZ, -0x800000 ;  /* 0xff800000ff057424 */ /* 0x000fca00078e00ff */
[----:B------:R0:W-:Y:S02]  /*7700*/  STG.E desc[UR56][R6.64], R5 ;  /* 0x0000000506007986 */ /* 0x0001e4000c101938 */
.L_x_227:
[----:B------:R-:W-:Y:S05]  /*7710*/  BSYNC B1 ;  /* 0x0000000000017941 */ /* 0x000fea0003800000 */
.L_x_226:
[----:B------:R-:W-:Y:S01]  /*7720*/  ULDC.64 UR4, c[0x0][0xaa0] ;  /* 0x0002a80000047ab9 */ /* 0x000fe20000000a00 */
[----:B0-----:R-:W-:Y:S01]  /*7730*/  IMAD R6, R19, 0x20, R161 ;  /* 0x0000002013067824 */ /* 0x001fe200078e02a1 */
[----:B------:R-:W-:Y:S01]  /*7740*/  BSSY B1, `(.L_x_228) ;  /* 0x0000037000017945 */ /* 0x000fe20003800000 */
[----:B------:R-:W-:Y:S02]  /*7750*/  IMAD R4, R10, UR4, RZ ;  /* 0x000000040a047c24 */ /* 0x000fe4000f8e02ff */
[----:B------:R-:W-:Y:S02]  /*7760*/  IMAD R9, R23, 0x80, R6 ;  /* 0x0000008017097824 */ /* 0x000fe400078e0206 */
[C---:B------:R-:W-:Y:S02]  /*7770*/  IMAD R7, R3.reuse, UR5, R4 ;  /* 0x0000000503077c24 */ /* 0x040fe4000f8e0204 */
[----:B------:R-:W-:Y:S01]  /*7780*/  IMAD.WIDE.U32 R4, R3, UR4, RZ ;  /* 0x0000000403047c25 */ /* 0x000fe2000f8e00ff */
[----:B------:R-:W-:Y:S01]  /*7790*/  ULDC.64 UR4, c[0x0][0xae8] ;  /* 0x0002ba0000047ab9 */ /* 0x000fe20000000a00 */
[----:B------:R-:W-:-:S02]  /*77a0*/  MOV R3, R9 ;  /* 0x0000000900037202 */ /* 0x000fc40000000f00 */
[----:B------:R-:W-:Y:S02]  /*77b0*/  IMAD.IADD R5, R5, 0x1, R7 ;  /* 0x0000000105057824 */ /* 0x000fe400078e0207 */
[----:B------:R-:W-:Y:S02]  /*77c0*/  IMAD R7, R12, UR4, RZ ;  /* 0x000000040c077c24 */ /* 0x000fe4000f8e02ff */
[----:B--2---:R-:W-:-:S04]  /*77d0*/  @P2 IMAD.HI.U32 R6, R9, R14, RZ ;  /* 0x0000000e09062227 */ /* 0x004fc800078e00ff */
[C---:B------:R-:W-:Y:S01]  /*77e0*/  IMAD R7, R22.reuse, UR5, R7 ;  /* 0x0000000516077c24 */ /* 0x040fe2000f8e0207 */
[----:B---3--:R-:W-:Y:S01]  /*77f0*/  @P2 SHF.R.U32.HI R3, RZ, R27, R6 ;  /* 0x0000001bff032219 */ /* 0x008fe20000011606 */
[----:B------:R-:W-:Y:S01]  /*7800*/  IMAD.WIDE.U32 R4, R22, UR4, R4 ;  /* 0x0000000416047c25 */ /* 0x000fe2000f8e0004 */
[----:B------:R-:W-:Y:S02]  /*7810*/  ULDC.64 UR4, c[0x0][0xaf0] ;  /* 0x0002bc0000047ab9 */ /* 0x000fe40000000a00 */
[----:B------:R-:W-:Y:S01]  /*7820*/  SHF.R.S32.HI R6, RZ, 0x1f, R3 ;  /* 0x0000001fff067819 */ /* 0x000fe20000011403 */
[----:B------:R-:W-:Y:S02]  /*7830*/  IMAD R8, R160, UR4, RZ ;  /* 0x00000004a0087c24 */ /* 0x000fe4000f8e02ff */
[----:B------:R-:W-:Y:S02]  /*7840*/  IMAD.IADD R5, R5, 0x1, R7 ;  /* 0x0000000105057824 */ /* 0x000fe400078e0207 */
[----:B------:R-:W-:-:S02]  /*7850*/  IMAD R7, R13, UR5, R8 ;  /* 0x000000050d077c24 */ /* 0x000fc4000f8e0208 */
[----:B------:R-:W-:Y:S01]  /*7860*/  IMAD.WIDE.U32 R4, R13, UR4, R4 ;  /* 0x000000040d047c25 */ /* 0x000fe2000f8e0004 */
[----:B------:R-:W-:-:S03]  /*7870*/  ULDC.64 UR4, c[0x0][0xae0] ;  /* 0x0002b80000047ab9 */ /* 0x000fc60000000a00 */
[----:B------:R-:W-:Y:S02]  /*7880*/  IMAD.MOV R8, RZ, RZ, -R3 ;  /* 0x000000ffff087224 */ /* 0x000fe400078e0a03 */
[----:B------:R-:W-:Y:S02]  /*7890*/  IMAD.IADD R5, R5, 0x1, R7 ;  /* 0x0000000105057824 */ /* 0x000fe400078e0207 */
[----:B------:R-:W-:Y:S02]  /*78a0*/  IMAD R6, R6, UR4, RZ ;  /* 0x0000000406067c24 */ /* 0x000fe4000f8e02ff */
[----:B------:R-:W-:Y:S02]  /*78b0*/  IMAD R7, R25, R8, R9 ;  /* 0x0000000819077224 */ /* 0x000fe400078e0209 */
[C---:B------:R-:W-:Y:S02]  /*78c0*/  IMAD R9, R3.reuse, UR5, R6 ;  /* 0x0000000503097c24 */ /* 0x040fe4000f8e0206 */
[----:B------:R-:W-:Y:S01]  /*78d0*/  IMAD.WIDE.U32 R4, R3, UR4, R4 ;  /* 0x0000000403047c25 */ /* 0x000fe2000f8e0004 */
[----:B------:R-:W-:Y:S01]  /*78e0*/  SHF.R.S32.HI R3, RZ, 0x1f, R7 ;  /* 0x0000001fff037819 */ /* 0x000fe20000011407 */
[----:B------:R-:W-:-:S02]  /*78f0*/  ULDC.64 UR4, c[0x0][0xad8] ;  /* 0x0002b60000047ab9 */ /* 0x000fc40000000a00 */
[----:B------:R-:W-:Y:S02]  /*7900*/  IMAD.IADD R5, R5, 0x1, R9 ;  /* 0x0000000105057824 */ /* 0x000fe400078e0209 */
[----:B------:R-:W-:Y:S02]  /*7910*/  IMAD R6, R3, UR4, RZ ;  /* 0x0000000403067c24 */ /* 0x000fe4000f8e02ff */
[----:B------:R-:W-:Y:S02]  /*7920*/  IMAD R8, R23, 0x80, R161 ;  /* 0x0000008017087824 */ /* 0x000fe400078e02a1 */
[----:B------:R-:W-:Y:S02]  /*7930*/  IMAD R25, R0, R25, RZ ;  /* 0x0000001900197224 */ /* 0x000fe400078e02ff */
[C---:B------:R-:W-:Y:S01]  /*7940*/  IMAD R3, R7.reuse, UR5, R6 ;  /* 0x0000000507037c24 */ /* 0x040fe2000f8e0206 */
[C---:B------:R-:W-:Y:S01]  /*7950*/  IADD3 R0, R8.reuse, 0x20, RZ ;  /* 0x0000002008007810 */ /* 0x040fe20007ffe0ff */
[----:B------:R-:W-:Y:S01]  /*7960*/  IMAD.WIDE.U32 R4, R7, UR4, R4 ;  /* 0x0000000407047c25 */ /* 0x000fe2000f8e0004 */
[-C--:B------:R-:W-:Y:S01]  /*7970*/  ISETP.GE.AND P2, PT, R8, R25.reuse, PT ;  /* 0x000000190800720c */ /* 0x080fe20003f46270 */
[----:B------:R-:W-:Y:S01]  /*7980*/  ULDC.64 UR4, c[0x0][0xa80] ;  /* 0x0002a00000047ab9 */ /* 0x000fe20000000a00 */
[----:B------:R-:W-:Y:S01]  /*7990*/  ISETP.GE.AND P1, PT, R0, R25, PT ;  /* 0x000000190000720c */ /* 0x000fe20003f26270 */
[----:B------:R-:W-:Y:S01]  /*79a0*/  IMAD.IADD R3, R5, 0x1, R3 ;  /* 0x0000000105037824 */ /* 0x000fe200078e0203 */
[----:B------:R-:W-:Y:S01]  /*79b0*/  LEA R6, P3, R4, UR4, 0x1 ;  /* 0x0000000404067c11 */ /* 0x000fe2000f8608ff */
[----:B------:R-:W-:-:S03]  /*79c0*/  VIADD R0, R8, 0x40 ;  /* 0x0000004008007836 */ /* 0x000fc60000000000 */
[----:B------:R-:W-:Y:S02]  /*79d0*/  LEA.HI.X R3, R4, UR5, R3, 0x1, P3 ;  /* 0x0000000504037c11 */ /* 0x000fe400098f0c03 */
[----:B------:R-:W-:Y:S01]  /*79e0*/  ISETP.GE.AND P0, PT, R0, R25, PT ;  /* 0x000000190000720c */ /* 0x000fe20003f06270 */
[----:B------:R0:W2:Y:S04]  /*79f0*/  SHFL.IDX PT, R4, R6, RZ, 0x181f ;  /* 0x00181fff06047589 */ /* 0x0000a800000e0000 */
[----:B------:R0:W3:Y:S01]  /*7a00*/  SHFL.IDX PT, R0, R3, RZ, 0x181f ;  /* 0x00181fff03007589 */ /* 0x0000e200000e0000 */
[----:B------:R-:W-:Y:S07]  /*7a10*/  @P2 BRA `(.L_x_229) ;  /* 0x0000000000242947 */ /* 0x000fee0003800000 */
[----:B------:R-:W-:Y:S02]  /*7a20*/  ULDC UR4, c[0x0][0xac8] ;  /* 0x0002b20000047ab9 */ /* 0x000fe40000000800 */
[----:B------:R-:W-:Y:S02]  /*7a30*/  ISETP.GE.AND P4, PT, R2, UR4, PT ;  /* 0x0000000402007c0c */ /* 0x000fe4000bf86270 */
[----:B------:R-:W-:-:S11]  /*7a40*/  ISETP.GE.AND P5, PT, R17, UR4, PT ;  /* 0x0000000411007c0c */ /* 0x000fd6000bfa6270 */
[CC--:B--2---:R-:W-:Y:S02]  /*7a50*/  @!P4 LEA R10, P2, R2.reuse, R4.reuse, 0x1 ;  /* 0x00000004020ac211 */ /* 0x0c4fe400078408ff */
[C---:B------:R-:W-:Y:S02]  /*7a60*/  @!P5 LEA R4, P3, R17.reuse, R4, 0x1 ;  /* 0x000000041104d211 */ /* 0x040fe400078608ff */
[-C--:B---3--:R-:W-:Y:S02]  /*7a70*/  @!P4 LEA.HI.X R11, R2, R0.reuse, R170, 0x1, P2 ;  /* 0x00000000020bc211 */ /* 0x088fe400010f0caa */
[----:B------:R-:W-:-:S03]  /*7a80*/  @!P5 LEA.HI.X R5, R17, R0, R169, 0x1, P3 ;  /* 0x000000001105d211 */ /* 0x000fc600018f0ca9 */
[----:B------:R4:W-:Y:S04]  /*7a90*/  @!P4 ST.E.128 desc[UR56][R10.64], RZ ;  /* 0x000000ff0a00c985 */ /* 0x0009e8000c101d38 */
[----:B------:R4:W-:Y:S02]  /*7aa0*/  @!P5 ST.E.128 desc[UR56][R4.64], RZ ;  /* 0x000000ff0400d985 */ /* 0x0009e4000c101d38 */
.L_x_229:
[----:B------:R-:W-:Y:S05]  /*7ab0*/  BSYNC B1 ;  /* 0x0000000000017941 */ /* 0x000fea0003800000 */
.L_x_228:
[----:B---3--:R3:W0:Y:S01]  /*7ac0*/  SHFL.IDX PT, R0, R3, 0x1, 0x181f ;  /* 0x00381f0003007f89 */ /* 0x00862200000e0000 */
[----:B------:R-:W-:Y:S03]  /*7ad0*/  BSSY B1, `(.L_x_230) ;  /* 0x000000c000017945 */ /* 0x000fe60003800000 */
[----:B--2-4-:R3:W2:Y:S01]  /*7ae0*/  SHFL.IDX PT, R4, R6, 0x1, 0x181f ;  /* 0x00381f0006047f89 */ /* 0x0146a200000e0000 */
[----:B------:R-:W-:Y:S05]  /*7af0*/  @P1 BRA `(.L_x_231) ;  /* 0x0000000000241947 */ /* 0x000fea0003800000 */
[----:B------:R-:W-:Y:S02]  /*7b00*/  ULDC UR4, c[0x0][0xac8] ;  /* 0x0002b20000047ab9 */ /* 0x000fe40000000800 */
[----:B------:R-:W-:Y:S02]  /*7b10*/  ISETP.GE.AND P3, PT, R2, UR4, PT ;  /* 0x0000000402007c0c */ /* 0x000fe4000bf66270 */
[----:B------:R-:W-:-:S11]  /*7b20*/  ISETP.GE.AND P4, PT, R17, UR4, PT ;  /* 0x0000000411007c0c */ /* 0x000fd6000bf86270 */
[CC--:B--2---:R-:W-:Y:S02]  /*7b30*/  @!P3 LEA R10, P1, R2.reuse, R4.reuse, 0x1 ;  /* 0x00000004020ab211 */ /* 0x0c4fe400078208ff */
[C---:B------:R-:W-:Y:S02]  /*7b40*/  @!P4 LEA R4, P2, R17.reuse, R4, 0x1 ;  /* 0x000000041104c211 */ /* 0x040fe400078408ff */
[-C--:B0-----:R-:W-:Y:S02]  /*7b50*/  @!P3 LEA.HI.X R11, R2, R0.reuse, R170, 0x1, P1 ;  /* 0x00000000020bb211 */ /* 0x081fe400008f0caa */
[----:B------:R-:W-:-:S03]  /*7b60*/  @!P4 LEA.HI.X R5, R17, R0, R169, 0x1, P2 ;  /* 0x000000001105c211 */ /* 0x000fc600010f0ca9 */
[----:B------:R4:W-:Y:S04]  /*7b70*/  @!P3 ST.E.128 desc[UR56][R10.64], RZ ;  /* 0x000000ff0a00b985 */ /* 0x0009e8000c101d38 */
[----:B------:R4:W-:Y:S02]  /*7b80*/  @!P4 ST.E.128 desc[UR56][R4.64], RZ ;  /* 0x000000ff0400c985 */ /* 0x0009e4000c101d38 */
.L_x_231:
[----:B------:R-:W-:Y:S05]  /*7b90*/  BSYNC B1 ;  /* 0x0000000000017941 */ /* 0x000fea0003800000 */
.L_x_230:
[----:B0-----:R0:W0:Y:S01]  /*7ba0*/  SHFL.IDX PT, R0, R3, 0x2, 0x181f ;  /* 0x00581f0003007f89 */ /* 0x00102200000e0000 */
[----:B------:R-:W-:Y:S03]  /*7bb0*/  BSSY B1, `(.L_x_232) ;  /* 0x000000c000017945 */ /* 0x000fe60003800000 */
[----:B--2-4-:R2:W4:Y:S01]  /*7bc0*/  SHFL.IDX PT, R4, R6, 0x2, 0x181f ;  /* 0x00581f0006047f89 */ /* 0x01452200000e0000 */
[----:B------:R-:W-:Y:S05]  /*7bd0*/  @P0 BRA `(.L_x_233) ;  /* 0x0000000000240947 */ /* 0x000fea0003800000 */
[----:B------:R-:W-:Y:S02]  /*7be0*/  ULDC UR4, c[0x0][0xac8] ;  /* 0x0002b20000047ab9 */ /* 0x000fe40000000800 */
[----:B------:R-:W-:Y:S02]  /*7bf0*/  ISETP.GE.AND P2, PT, R2, UR4, PT ;  /* 0x0000000402007c0c */ /* 0x000fe4000bf46270 */
[----:B------:R-:W-:-:S11]  /*7c00*/  ISETP.GE.AND P3, PT, R17, UR4, PT ;  /* 0x0000000411007c0c */ /* 0x000fd6000bf66270 */
[CC--:B----4-:R-:W-:Y:S02]  /*7c10*/  @!P2 LEA R10, P0, R2.reuse, R4.reuse, 0x1 ;  /* 0x00000004020aa211 */ /* 0x0d0fe400078008ff */
[C---:B------:R-:W-:Y:S02]  /*7c20*/  @!P3 LEA R4, P1, R17.reuse, R4, 0x1 ;  /* 0x000000041104b211 */ /* 0x040fe400078208ff */
[-C--:B0-----:R-:W-:Y:S02]  /*7c30*/  @!P2 LEA.HI.X R11, R2, R0.reuse, R170, 0x1, P0 ;  /* 0x00000000020ba211 */ /* 0x081fe400000f0caa */
[----:B------:R-:W-:-:S03]  /*7c40*/  @!P3 LEA.HI.X R5, R17, R0, R169, 0x1, P1 ;  /* 0x000000001105b211 */ /* 0x000fc600008f0ca9 */
[----:B------:R0:W-:Y:S04]  /*7c50*/  @!P2 ST.E.128 desc[UR56][R10.64], RZ ;  /* 0x000000ff0a00a985 */ /* 0x0001e8000c101d38 */
[----:B------:R0:W-:Y:S02]  /*7c60*/  @!P3 ST.E.128 desc[UR56][R4.64], RZ ;  /* 0x000000ff0400b985 */ /* 0x0001e4000c101d38 */
.L_x_233:
[----:B------:R-:W-:Y:S05]  /*7c70*/  BSYNC B1 ;  /* 0x0000000000017941 */ /* 0x000fea0003800000 */
.L_x_232:
[----:B0-----:R-:W-:Y:S01]  /*7c80*/  VIADD R0, R8, 0x60 ;  /* 0x0000006008007836 */ /* 0x001fe20000000000 */
[----:B---3--:R-:W0:Y:S04]  /*7c90*/  SHFL.IDX PT, R3, R3, 0x3, 0x181f ;  /* 0x00781f0003037f89 */ /* 0x008e2800000e0000 */
[----:B------:R-:W-:Y:S01]  /*7ca0*/  ISETP.GE.AND P0, PT, R0, R25, PT ;  /* 0x000000190000720c */ /* 0x000fe20003f06270 */
[----:B----4-:R3:W4:-:S12]  /*7cb0*/  SHFL.IDX PT, R4, R6, 0x3, 0x181f ;  /* 0x00781f0006047f89 */ /* 0x01071800000e0000 */
[----:B---3--:R-:W-:Y:S05]  /*7cc0*/  @P0 BRA `(.L_x_224) ;  /* 0x0000000000240947 */ /* 0x008fea0003800000 */
[----:B------:R-:W-:Y:S02]  /*7cd0*/  ULDC UR4, c[0x0][0xac8] ;  /* 0x0002b20000047ab9 */ /* 0x000fe40000000800 */
[----:B------:R-:W-:Y:S02]  /*7ce0*/  ISETP.GE.AND P2, PT, R2, UR4, PT ;  /* 0x0000000402007c0c */ /* 0x000fe4000bf46270 */
[----:B------:R-:W-:-:S11]  /*7cf0*/  ISETP.GE.AND P3, PT, R17, UR4, PT ;  /* 0x0000000411007c0c */ /* 0x000fd6000bf66270 */
[CC--:B--2-4-:R-:W-:Y:S02]  /*7d00*/  @!P2 LEA R6, P0, R2.reuse, R4.reuse, 0x1 ;  /* 0x000000040206a211 */ /* 0x0d4fe400078008ff */
[C---:B------:R-:W-:Y:S02]  /*7d10*/  @!P3 LEA R4, P1, R17.reuse, R4, 0x1 ;  /* 0x000000041104b211 */ /* 0x040fe400078208ff */
[-C--:B0-----:R-:W-:Y:S02]  /*7d20*/  @!P2 LEA.HI.X R7, R2, R3.reuse, R170, 0x1, P0 ;  /* 0x000000030207a211 */ /* 0x081fe400000f0caa */
[----:B------:R-:W-:-:S03]  /*7d30*/  @!P3 LEA.HI.X R5, R17, R3, R169, 0x1, P1 ;  /* 0x000000031105b211 */ /* 0x000fc600008f0ca9 */
[----:B------:R3:W-:Y:S04]  /*7d40*/  @!P2 ST.E.128 desc[UR56][R6.64], RZ ;  /* 0x000000ff0600a985 */ /* 0x0007e8000c101d38 */
[----:B------:R3:W-:Y:S02]  /*7d50*/  @!P3 ST.E.128 desc[UR56][R4.64], RZ ;  /* 0x000000ff0400b985 */ /* 0x0007e4000c101d38 */
.L_x_224:
[----:B------:R-:W-:Y:S05]  /*7d60*/  BSYNC B0 ;  /* 0x0000000000007941 */ /* 0x000fea0003800000 */
.L_x_215:
[----:B------:R-:W-:Y:S02]  /*7d70*/  ULDC UR4, c[0x0][0xc3c] ;  /* 0x00030f0000047ab9 */ /* 0x000fe40000000800 */
[----:B-1----:R-:W-:-:S13]  /*7d80*/  ISETP.GE.AND P0, PT, R47, UR4, PT ;  /* 0x000000042f007c0c */ /* 0x002fda000bf06270 */
[----:B------:R-:W-:Y:S05]  /*7d90*/  @!P0 BRA `(.L_x_234) ;  /* 0xffffff8c00d88947 */ /* 0x000fea000383ffff */
[----:B------:R-:W-:Y:S05]  /*7da0*/  EXIT ;  /* 0x000000000000794d */ /* 0x000fea0003800000 */
.L_x_187:
[----:B------:R-:W-:-:S08]  /*7db0*/  NOP ;  /* 0x0000000000007918 */ /* 0x000fd00000000000 */
[----:B------:R-:W0:-:S00]  /*7dc0*/  USETMAXREG.DEALLOC.CTAPOOL 0x28 ;  /* 0x00000028000079c8 */ /* 0x000e0000080e0500 */
[----:B0-----:R-:W-:Y:S02]  /*7dd0*/  LOP3.LUT R0, R0, 0x3, RZ, 0xc0, !PT ;  /* 0x0000000300007812 */ /* 0x001fe400078ec0ff */
[----:B------:R-:W-:-:S04]  /*7de0*/  LOP3.LUT R25, R25, 0xffffff7f, RZ, 0xc0, !PT ;  /* 0xffffff7f19197812 */ /* 0x000fc800078ec0ff */
[----:B------:R-:W0:Y:S02]  /*7df0*/  SHFL.IDX PT, R0, R0, RZ, 0x1f ;  /* 0x00001fff00007589 */ /* 0x000e2400000e0000 */
[----:B0-----:R-:W-:Y:S01]  /*7e00*/  ISETP.NE.AND P0, PT, R0, RZ, PT ;  /* 0x000000ff0000720c */ /* 0x001fe20003f05270 */
[----:B------:R-:W-:-:S12]  /*7e10*/  IMAD.MOV.U32 R0, RZ, RZ, RZ ;  /* 0x000000ffff007224 */ /* 0x000fd800078e00ff */
[----:B------:R-:W-:Y:S01]  /*7e20*/  @P0 LOP3.LUT R25, R25, 0x80, RZ, 0xfc, !PT ;  /* 0x0000008019190812 */ /* 0x000fe200078efcff */
[----:B------:R-:W-:Y:S06]  /*7e30*/  @!P0 BRA `(.L_x_235) ;  /* 0x00000000001c8947 */ /* 0x000fec0003800000 */
[----:B------:R-:W0:Y:S08]  /*7e40*/  S2UR UR5, SR_CgaCtaId ;  /* 0x00000000000579c3 */ /* 0x000e300000008800 */
[----:B------:R-:W-:Y:S06]  /*7e50*/  BAR.SYNC.DEFER_BLOCKING 0x5, 0x180 ;  /* 0x0146000000007b1d */ /* 0x000fec0000010000 */
[----:B------:R-:W-:-:S02]  /*7e60*/  UMOV UR4, 0x400 ;  /* 0x0000040000047882 */ /* 0x000fc40000000000 */
[----:B0-----:R-:W-:-:S09]  /*7e70*/  ULEA UR4, UR5, UR4, 0x18 ;  /* 0x0000000405047291 */ /* 0x001fd2000f8ec03f */
[----:B------:R-:W1:Y:S01]  /*7e80*/  LDS.128 R16, [UR4+0x2a8d0] ;  /* 0x02a8d004ff107984 */ /* 0x000e620008000c00 */
[----:B------:R-:W-:Y:S06]  /*7e90*/  BAR.ARV 0x4, 0x180 ;  /* 0x0106000000007b1d */ /* 0x000fec0000002000 */
[----:B------:R-:W-:Y:S05]  /*7ea0*/  BRA `(.L_x_236) ;  /* 0x0000000800007947 */ /* 0x000fea0003800000 */
.L_x_235:
[----:B------:R-:W0:Y:S01]  /*7eb0*/  S2R R2, SR_TID.X ;  /* 0x0000000000027919 */ /* 0x000e220000002100 */
[----:B------:R-:W-:Y:S01]  /*7ec0*/  ULDC UR4, c[0x0][0xc3c] ;  /* 0x00030f0000047ab9 */ /* 0x000fe20000000800 */
[----:B------:R-:W1:Y:S01]  /*7ed0*/  S2UR UR6, SR_CTAID.X ;  /* 0x00000000000679c3 */ /* 0x000e620000002500 */
[----:B------:R-:W-:Y:S01]  /*7ee0*/  ULDC UR5, c[0x0][0xc38] ;  /* 0x00030e0000057ab9 */ /* 0x000fe20000000800 */
[----:B0-----:R-:W-:-:S04]  /*7ef0*/  LOP3.LUT R5, R2, 0x1f, RZ, 0xc0, !PT ;  /* 0x0000001f02057812 */ /* 0x001fc800078ec0ff */
[----:B------:R-:W-:-:S04]  /*7f00*/  ISETP.NE.AND P0, PT, R5, 0x1f, PT ;  /* 0x0000001f0500780c */ /* 0x000fc80003f05270 */
[----:B------:R-:W-:-:S13]  /*7f10*/  ISETP.GE.OR P1, PT, R5, UR4, !P0 ;  /* 0x0000000405007c0c */ /* 0x000fda000c726670 */
[----:B------:R-:W0:Y:S02]  /*7f20*/  @!P1 LDC.64 R2, c[0x0][0xc80] ;  /* 0x00032000ff029b82 */ /* 0x000e240000000a00 */
[----:B0-----:R-:W-:-:S05]  /*7f30*/  @!P1 IMAD.WIDE.U32 R2, R5, 0x4, R2 ;  /* 0x0000000405029825 */ /* 0x001fca00078e0002 */
[----:B------:R-:W2:Y:S01]  /*7f40*/  @!P1 LDG.E R0, desc[UR56][R2.64] ;  /* 0x0000003802009981 */ /* 0x000ea2000c1e1900 */
[C---:B------:R-:W-:Y:S01]  /*7f50*/  ISETP.NE.AND P1, PT, R5.reuse, RZ, PT ;  /* 0x000000ff0500720c */ /* 0x040fe20003f25270 */
[----:B------:R-:W-:Y:S01]  /*7f60*/  UMOV UR4, URZ ;  /* 0x0000003f00047c82 */ /* 0x000fe20008000000 */
[C---:B------:R-:W-:Y:S01]  /*7f70*/  ISETP.GE.U32.AND P2, PT, R5.reuse, 0x2, PT ;  /* 0x000000020500780c */ /* 0x040fe20003f46070 */
[----:B------:R-:W-:Y:S01]  /*7f80*/  IMAD.MOV.U32 R16, RZ, RZ, RZ ;  /* 0x000000ffff107224 */ /* 0x000fe200078e00ff */
[C---:B------:R-:W-:Y:S02]  /*7f90*/  ISETP.GE.U32.AND P3, PT, R5.reuse, 0x4, PT ;  /* 0x000000040500780c */ /* 0x040fe40003f66070 */
[C---:B------:R-:W-:Y:S02]  /*7fa0*/  ISETP.GE.U32.AND P4, PT, R5.reuse, 0x8, PT ;  /* 0x000000080500780c */ /* 0x040fe40003f86070 */
[----:B------:R-:W-:Y:S01]  /*7fb0*/  ISETP.GE.U32.AND P5, PT, R5, 0x10, PT ;  /* 0x000000100500780c */ /* 0x000fe20003fa6070 */
[----:B--2---:R-:W0:Y:S02]  /*7fc0*/  SHFL.UP PT, R4, R0, 0x1, RZ ;  /* 0x0420000000047989 */ /* 0x004e2400000e00ff */
[----:B0-----:R-:W-:-:S05]  /*7fd0*/  SEL R7, R4, RZ, P1 ;  /* 0x000000ff04077207 */ /* 0x001fca0000800000 */
[----:B------:R-:W-:-:S05]  /*7fe0*/  IMAD.IADD R7, R0, 0x1, R7 ;  /* 0x0000000100077824 */ /* 0x000fca00078e0207 */
[----:B------:R-:W0:Y:S02]  /*7ff0*/  SHFL.UP PT, R4, R7, 0x2, RZ ;  /* 0x0440000007047989 */ /* 0x000e2400000e00ff */
[----:B0-----:R-:W-:-:S04]  /*8000*/  SEL R4, R4, RZ, P2 ;  /* 0x000000ff04047207 */ /* 0x001fc80001000000 */
[----:B------:R-:W-:-:S05]  /*8010*/  IADD3 R4, R7, R4, RZ ;  /* 0x0000000407047210 */ /* 0x000fca0007ffe0ff */
[----:B------:R-:W0:Y:S02]  /*8020*/  SHFL.UP PT, R6, R4, 0x4, RZ ;  /* 0x0480000004067989 */ /* 0x000e2400000e00ff */
[----:B0-----:R-:W-:-:S05]  /*8030*/  SEL R3, R6, RZ, P3 ;  /* 0x000000ff06037207 */ /* 0x001fca0001800000 */
[----:B------:R-:W-:-:S05]  /*8040*/  IMAD.IADD R3, R4, 0x1, R3 ;  /* 0x0000000104037824 */ /* 0x000fca00078e0203 */
[----:B------:R-:W0:Y:S02]  /*8050*/  SHFL.UP PT, R2, R3, 0x8, RZ ;  /* 0x0500000003027989 */ /* 0x000e2400000e00ff */
[----:B0-----:R-:W-:-:S05]  /*8060*/  SEL R2, R2, RZ, P4 ;  /* 0x000000ff02027207 */ /* 0x001fca0002000000 */
[----:B------:R-:W-:-:S05]  /*8070*/  IMAD.IADD R2, R3, 0x1, R2 ;  /* 0x0000000103027824 */ /* 0x000fca00078e0202 */
[----:B------:R-:W0:Y:S02]  /*8080*/  SHFL.UP PT, R6, R2, 0x10, RZ ;  /* 0x0600000002067989 */ /* 0x000e2400000e00ff */
[----:B0-----:R-:W-:-:S05]  /*8090*/  SEL R7, R6, RZ, P5 ;  /* 0x000000ff06077207 */ /* 0x001fca0002800000 */
[----:B------:R-:W-:-:S05]  /*80a0*/  IMAD.IADD R7, R2, 0x1, R7 ;  /* 0x0000000102077824 */ /* 0x000fca00078e0207 */
[----:B------:R-:W0:Y:S02]  /*80b0*/  SHFL.IDX PT, R4, R7, 0x1f, 0x1f ;  /* 0x03e01f0007047f89 */ /* 0x000e2400000e0000 */
[----:B0-----:R-:W-:-:S04]  /*80c0*/  IMAD R4, R4, UR5, RZ ;  /* 0x0000000504047c24 */ /* 0x001fc8000f8e02ff */
[----:B------:R-:W-:Y:S01]  /*80d0*/  IMAD.MOV.U32 R3, RZ, RZ, R4 ;  /* 0x000000ffff037224 */ /* 0x000fe200078e0004 */
[----:B-1----:R-:W-:-:S13]  /*80e0*/  ISETP.GT.AND P6, PT, R4, UR6, PT ;  /* 0x0000000604007c0c */ /* 0x002fda000bfc4270 */
[----:B------:R-:W-:Y:S05]  /*80f0*/  @P6 BRA `(.L_x_237) ;  /* 0x0000000000946947 */ /* 0x000fea0003800000 */
[----:B------:R-:W-:Y:S01]  /*8100*/  MOV R4, R3 ;  /* 0x0000000300047202 */ /* 0x000fe20000000f00 */
[----:B------:R-:W-:Y:S01]  /*8110*/  UMOV UR4, URZ ;  /* 0x0000003f00047c82 */ /* 0x000fe20008000000 */
[----:B------:R-:W-:-:S05]  /*8120*/  ULDC UR5, c[0x0][0xc38] ;  /* 0x00030e0000057ab9 */ /* 0x000fca0000000800 */
.L_x_241:
[----:B------:R-:W0:Y:S01]  /*8130*/  LDC R2, c[0x0][0xc3c] ;  /* 0x00030f00ff027b82 */ /* 0x000e220000000800 */
[----:B------:R-:W-:-:S06]  /*8140*/  UIADD3 UR4, UR4, 0x1f, URZ ;  /* 0x0000001f04047890 */ /* 0x000fcc000fffe03f */
[----:B0-----:R-:W-:-:S13]  /*8150*/  ISETP.LE.AND P6, PT, R2, UR4, PT ;  /* 0x0000000402007c0c */ /* 0x001fda000bfc3270 */
[----:B------:R-:W-:Y:S05]  /*8160*/  @P6 BRA `(.L_x_238) ;  /* 0x0000000400246947 */ /* 0x000fea0003800000 */
[----:B------:R-:W-:Y:S01]  /*8170*/  VIADD R7, R5, UR4 ;  /* 0x0000000405077c36 */ /* 0x000fe20008000000 */
[----:B------:R-:W-:Y:S01]  /*8180*/  BSSY B0, `(.L_x_239) ;  /* 0x0000007000007945 */ /* 0x000fe20003800000 */
[----:B------:R-:W-:-:S03]  /*8190*/  IMAD.MOV.U32 R0, RZ, RZ, RZ ;  /* 0x000000ffff007224 */ /* 0x000fc600078e00ff */
[----:B------:R-:W-:-:S13]  /*81a0*/  ISETP.GE.OR P6, PT, R7, R2, !P0 ;  /* 0x000000020700720c */ /* 0x000fda00047c6670 */
[----:B------:R-:W-:Y:S05]  /*81b0*/  @P6 BRA `(.L_x_240) ;  /* 0x00000000000c6947 */ /* 0x000fea0003800000 */
[----:B------:R-:W0:Y:S02]  /*81c0*/  LDC.64 R2, c[0x0][0xc80] ;  /* 0x00032000ff027b82 */ /* 0x000e240000000a00 */
[----:B0-----:R-:W-:-:S05]  /*81d0*/  IMAD.WIDE R2, R7, 0x4, R2 ;  /* 0x0000000407027825 */ /* 0x001fca00078e0202 */
[----:B------:R0:W5:Y:S02]  /*81e0*/  LDG.E R0, desc[UR56][R2.64] ;  /* 0x0000003802007981 */ /* 0x000164000c1e1900 */
.L_x_240:
[----:B------:R-:W-:Y:S05]  /*81f0*/  BSYNC B0 ;  /* 0x0000000000007941 */ /* 0x000fea0003800000 */
.L_x_239:
[----:B0----5:R-:W0:Y:S02]  /*8200*/  SHFL.UP PT, R2, R0, 0x1, RZ ;  /* 0x0420000000027989 */ /* 0x021e2400000e00ff */
        /* <DEDUP_REMOVED lines=14> */
[----:B------:R-:W0:Y:S02]  /*82f0*/  SHFL.IDX PT, R3, R9, 0x1f, 0x1f ;  /* 0x03e01f0009037f89 */ /* 0x000e2400000e0000 */
[----:B0-----:R-:W-:-:S04]  /*8300*/  IMAD R3, R3, UR5, RZ ;  /* 0x0000000503037c24 */ /* 0x001fc8000f8e02ff */
[----:B------:R-:W-:-:S05]  /*8310*/  IMAD.IADD R4, R3, 0x1, R4 ;  /* 0x0000000103047824 */ /* 0x000fca00078e0204 */
[----:B------:R-:W-:-:S13]  /*8320*/  ISETP.GT.AND P6, PT, R4, UR6, PT ;  /* 0x0000000604007c0c */ /* 0x000fda000bfc4270 */
[----:B------:R-:W-:Y:S05]  /*8330*/  @!P6 BRA `(.L_x_241) ;  /* 0xfffffffc007ce947 */ /* 0x000fea000383ffff */
[----:B------:R-:W-:-:S07]  /*8340*/  IMAD.MOV.U32 R7, RZ, RZ, R9 ;  /* 0x000000ffff077224 */ /* 0x000fce00078e0009 */
.L_x_237:
[----:B------:R-:W-:-:S04]  /*8350*/  IMAD.IADD R8, R4, 0x1, -R3 ;  /* 0x0000000104087824 */ /* 0x000fc800078e0a03 */
[----:B------:R-:W-:-:S05]  /*8360*/  IMAD R2, R7, UR5, R8 ;  /* 0x0000000507027c24 */ /* 0x000fca000f8e0208 */
[----:B------:R-:W-:-:S13]  /*8370*/  ISETP.GT.AND P0, PT, R2, UR6, PT ;  /* 0x0000000602007c0c */ /* 0x000fda000bf04270 */
[----:B------:R-:W-:-:S04]  /*8380*/  VOTE.ANY R4, PT, !P0 ;  /* 0x0000000000047806 */ /* 0x000fc800040e0100 */
[----:B------:R-:W0:Y:S01]  /*8390*/  POPC R19, R4 ;  /* 0x0000000400137309 */ /* 0x000e220000000000 */
[----:B------:R-:W-:Y:S01]  /*83a0*/  ISETP.NE.AND P0, PT, R4, RZ, PT ;  /* 0x000000ff0400720c */ /* 0x000fe20003f05270 */
[----:B0-----:R-:W0:Y:S02]  /*83b0*/  SHFL.IDX PT, R10, R0, R19, 0x1f ;  /* 0x00001f13000a7589 */ /* 0x001e2400000e0000 */
[----:B0-----:R-:W-:-:S04]  /*83c0*/  IABS R9, R10 ;  /* 0x0000000a00097213 */ /* 0x001fc80000000000 */
[----:B------:R-:W0:Y:S08]  /*83d0*/  I2F.RP R6, R9 ;  /* 0x0000000900067306 */ /* 0x000e300000209400 */
[----:B0-----:R-:W0:Y:S02]  /*83e0*/  MUFU.RCP R6, R6 ;  /* 0x0000000600067308 */ /* 0x001e240000001000 */
[----:B0-----:R-:W-:-:S06]  /*83f0*/  VIADD R2, R6, 0xffffffe ;  /* 0x0ffffffe06027836 */ /* 0x001fcc0000000000 */
[----:B------:R0:W1:Y:S01]  /*8400*/  F2I.FTZ.U32.TRUNC.NTZ R3, R2 ;  /* 0x0000000200037305 */ /* 0x000062000021f000 */
[----:B------:R-:W-:Y:S05]  /*8410*/  @!P0 BRA `(.L_x_242) ;  /* 0x0000000000088947 */ /* 0x000fea0003800000 */
[----:B------:R-:W-:-:S06]  /*8420*/  IADD3 R16, R19, -0x1, RZ ;  /* 0xffffffff13107810 */ /* 0x000fcc0007ffe0ff */
[----:B------:R2:W3:Y:S02]  /*8430*/  SHFL.IDX PT, R16, R7, R16, 0x1f ;  /* 0x00001f1007107589 */ /* 0x0004e400000e0000 */
.L_x_242:
[----:B---3--:R-:W-:Y:S01]  /*8440*/  IMAD R16, R16, UR5, R8 ;  /* 0x0000000510107c24 */ /* 0x008fe2000f8e0208 */
[----:B0-----:R-:W-:Y:S01]  /*8450*/  IABS R2, R10 ;  /* 0x0000000a00027213 */ /* 0x001fe20000000000 */
[----:B-1----:R-:W-:Y:S02]  /*8460*/  IMAD.MOV R0, RZ, RZ, -R3 ;  /* 0x000000ffff007224 */ /* 0x002fe400078e0a03 */
[----:B------:R-:W-:Y:S01]  /*8470*/  VIADD R19, R19, UR4 ;  /* 0x0000000413137c36 */ /* 0x000fe20008000000 */
[----:B------:R-:W-:Y:S01]  /*8480*/  IADD3 R11, -R16, UR6, RZ ;  /* 0x00000006100b7c10 */ /* 0x000fe2000fffe1ff */
[----:B------:R-:W-:Y:S02]  /*8490*/  IMAD.MOV R4, RZ, RZ, -R2 ;  /* 0x000000ffff047224 */ /* 0x000fe400078e0a02 */
[----:B--2---:R-:W-:Y:S01]  /*84a0*/  IMAD R7, R0, R9, RZ ;  /* 0x0000000900077224 */ /* 0x004fe200078e02ff */
[----:B------:R-:W-:Y:S01]  /*84b0*/  IABS R0, R11 ;  /* 0x0000000b00007213 */ /* 0x000fe20000000000 */
[----:B------:R-:W-:-:S04]  /*84c0*/  IMAD.MOV.U32 R2, RZ, RZ, RZ ;  /* 0x000000ffff027224 */ /* 0x000fc800078e00ff */
[----:B------:R-:W-:-:S04]  /*84d0*/  IMAD.HI.U32 R2, R3, R7, R2 ;  /* 0x0000000703027227 */ /* 0x000fc800078e0002 */
[----:B------:R-:W-:Y:S02]  /*84e0*/  IMAD.MOV.U32 R3, RZ, RZ, R0 ;  /* 0x000000ffff037224 */ /* 0x000fe400078e0000 */
[----:B------:R-:W-:Y:S02]  /*84f0*/  IMAD.MOV.U32 R0, RZ, RZ, R4 ;  /* 0x000000ffff007224 */ /* 0x000fe400078e0004 */
[----:B------:R-:W-:-:S04]  /*8500*/  IMAD.HI.U32 R2, R2, R3, RZ ;  /* 0x0000000302027227 */ /* 0x000fc800078e00ff */
[----:B------:R-:W-:-:S05]  /*8510*/  IMAD R0, R2, R0, R3 ;  /* 0x0000000002007224 */ /* 0x000fca00078e0203 */
[----:B------:R-:W-:-:S13]  /*8520*/  ISETP.GT.U32.AND P1, PT, R9, R0, PT ;  /* 0x000000000900720c */ /* 0x000fda0003f24070 */
[-C--:B------:R-:W-:Y:S01]  /*8530*/  @!P1 IADD3 R0, R0, -R9.reuse, RZ ;  /* 0x8000000900009210 */ /* 0x080fe20007ffe0ff */
[----:B------:R-:W-:Y:S01]  /*8540*/  @!P1 VIADD R2, R2, 0x1 ;  /* 0x0000000102029836 */ /* 0x000fe20000000000 */
[----:B------:R-:W-:Y:S02]  /*8550*/  ISETP.NE.AND P1, PT, R10, RZ, PT ;  /* 0x000000ff0a00720c */ /* 0x000fe40003f25270 */
[----:B------:R-:W-:Y:S02]  /*8560*/  ISETP.GE.U32.AND P0, PT, R0, R9, PT ;  /* 0x000000090000720c */ /* 0x000fe40003f06070 */
[----:B------:R-:W-:-:S04]  /*8570*/  LOP3.LUT R0, R11, R10, RZ, 0x3c, !PT ;  /* 0x0000000a0b007212 */ /* 0x000fc800078e3cff */
[----:B------:R-:W-:-:S07]  /*8580*/  ISETP.GE.AND P2, PT, R0, RZ, PT ;  /* 0x000000ff0000720c */ /* 0x000fce0003f46270 */
[----:B------:R-:W-:-:S06]  /*8590*/  @P0 VIADD R2, R2, 0x1 ;  /* 0x0000000102020836 */ /* 0x000fcc0000000000 */
[----:B------:R-:W-:Y:S01]  /*85a0*/  @!P2 IMAD.MOV R2, RZ, RZ, -R2 ;  /* 0x000000ffff02a224 */ /* 0x000fe200078e0a02 */
[----:B------:R-:W-:-:S04]  /*85b0*/  @!P1 LOP3.LUT R2, RZ, R10, RZ, 0x33, !PT ;  /* 0x0000000aff029212 */ /* 0x000fc800078e33ff */
[----:B------:R-:W-:Y:S01]  /*85c0*/  MOV R18, R2 ;  /* 0x0000000200127202 */ /* 0x000fe20000000f00 */
[----:B------:R-:W-:-:S04]  /*85d0*/  IMAD.MOV R17, RZ, RZ, -R2 ;  /* 0x000000ffff117224 */ /* 0x000fc800078e0a02 */
[----:B------:R-:W-:Y:S01]  /*85e0*/  IMAD R17, R10, R17, R11 ;  /* 0x000000110a117224 */ /* 0x000fe200078e020b */
[----:B------:R-:W-:Y:S06]  /*85f0*/  BRA `(.L_x_243) ;  /* 0x0000000000147947 */ /* 0x000fec0003800000 */
.L_x_238:
[----:B------:R-:W-:Y:S01]  /*8600*/  ULDC UR4, c[0x0][0xc3c] ;  /* 0x00030f0000047ab9 */ /* 0x000fe20000000800 */
[----:B------:R-:W-:Y:S02]  /*8610*/  IMAD.MOV.U32 R17, RZ, RZ, RZ ;  /* 0x000000ffff117224 */ /* 0x000fe400078e00ff */
[----:B------:R-:W-:Y:S02]  /*8620*/  IMAD.U32 R16, RZ, RZ, UR6 ;  /* 0x00000006ff107e24 */ /* 0x000fe4000f8e00ff */
[----:B------:R-:W-:Y:S02]  /*8630*/  IMAD.MOV.U32 R18, RZ, RZ, RZ ;  /* 0x000000ffff127224 */ /* 0x000fe400078e00ff */
[----:B------:R-:W-:-:S07]  /*8640*/  IMAD.U32 R19, RZ, RZ, UR4 ;  /* 0x00000004ff137e24 */ /* 0x000fce000f8e00ff */
.L_x_243:
[----:B------:R-:W-:-:S13]  /*8650*/  ISETP.NE.AND P0, PT, R5, RZ, PT ;  /* 0x000000ff0500720c */ /* 0x000fda0003f05270 */
[----:B------:R-:W0:Y:S01]  /*8660*/  @!P0 S2R R3, SR_CgaCtaId ;  /* 0x0000000000038919 */ /* 0x000e220000008800 */
[----:B------:R-:W-:-:S04]  /*8670*/  @!P0 MOV R0, 0x400 ;  /* 0x0000040000008802 */ /* 0x000fc80000000f00 */
[----:B0-----:R-:W-:-:S05]  /*8680*/  @!P0 LEA R0, R3, R0, 0x18 ;  /* 0x0000000003008211 */ /* 0x001fca00078ec0ff */
[----:B------:R0:W-:Y:S01]  /*8690*/  @!P0 STS.128 [R0+0x2a8d0], R16 ;  /* 0x02a8d01000008388 */ /* 0x0001e20000000c00 */
[----:B------:R-:W-:Y:S06]  /*86a0*/  BAR.ARV 0x5, 0x180 ;  /* 0x0146000000007b1d */ /* 0x000fec0000002000 */
.L_x_236:
[----:B------:R2:W-:Y:S01]  /*86b0*/  STL [R1+0x14], RZ ;  /* 0x000014ff01007387 */ /* 0x0005e20000100800 */
[----:B------:R-:W-:Y:S01]  /*86c0*/  ULDC UR4, c[0x0][0xc3c] ;  /* 0x00030f0000047ab9 */ /* 0x000fe20000000800 */
[----:B------:R-:W-:Y:S01]  /*86d0*/  IMAD.MOV.U32 R28, RZ, RZ, 0x1 ;  /* 0x00000001ff1c7424 */ /* 0x000fe200078e00ff */
[----:B-1----:R-:W-:Y:S02]  /*86e0*/  ISETP.GE.AND P0, PT, R19, UR4, PT ;  /* 0x0000000413007c0c */ /* 0x002fe4000bf06270 */
[----:B------:R-:W-:-:S11]  /*86f0*/  MOV R27, RZ ;  /* 0x000000ff001b7202 */ /* 0x000fd60000000f00 */
[----:B--2---:R-:W-:Y:S05]  /*8700*/  @P0 BRA `(.L_x_244) ;  /* 0x0000004400b40947 */ /* 0x004fea0003800000 */
[----:B------:R-:W2:Y:S01]  /*8710*/  LDL R4, [R1+0x4] ;  /* 0x0000040001047983 */ /* 0x000ea20000100800 */
[----:B------:R-:W0:Y:S01]  /*8720*/  S2R R5, SR_TID.X ;  /* 0x0000000000057919 */ /* 0x000e220000002100 */
[----:B------:R-:W1:Y:S01]  /*8730*/  S2UR UR5, SR_CgaCtaId ;  /* 0x00000000000579c3 */ /* 0x000e620000008800 */
[----:B------:R-:W-:Y:S01]  /*8740*/  UMOV UR4, 0x400 ;  /* 0x0000040000047882 */ /* 0x000fe20000000000 */
[----:B------:R-:W-:Y:S01]  /*8750*/  BSSY B8, `(.L_x_244) ;  /* 0x0000468000087945 */ /* 0x000fe20003800000 */
[----:B------:R-:W-:Y:S02]  /*8760*/  IMAD.MOV.U32 R28, RZ, RZ, 0x1 ;  /* 0x00000001ff1c7424 */ /* 0x000fe400078e00ff */
[----:B------:R-:W-:Y:S01]  /*8770*/  IMAD.MOV.U32 R27, RZ, RZ, RZ ;  /* 0x000000ffff1b7224 */ /* 0x000fe200078e00ff */
[----:B------:R-:W-:Y:S01]  /*8780*/  ULDC UR36, c[0x0][0xc] ;  /* 0x0000030000247ab9 */ /* 0x000fe20000000800 */
[----:B-1----:R-:W-:Y:S01]  /*8790*/  ULEA UR4, UR5, UR4, 0x18 ;  /* 0x0000000405047291 */ /* 0x002fe2000f8ec03f */
[C---:B0-----:R-:W-:Y:S01]  /*87a0*/  IMAD.SHL.U32 R0, R5.reuse, 0x8, RZ ;  /* 0x0000000805007824 */ /* 0x041fe200078e00ff */
[----:B------:R-:W-:-:S04]  /*87b0*/  LOP3.LUT R3, R5, 0x7f, RZ, 0xc0, !PT ;  /* 0x0000007f05037812 */ /* 0x000fc800078ec0ff */
[----:B------:R-:W-:Y:S01]  /*87c0*/  LOP3.LUT R2, R0, 0x1f8, RZ, 0xc0, !PT ;  /* 0x000001f800027812 */ /* 0x000fe200078ec0ff */
[----:B------:R-:W-:-:S03]  /*87d0*/  IMAD.U32 R22, RZ, RZ, UR4 ;  /* 0x00000004ff167e24 */ /* 0x000fc6000f8e00ff */
[----:B------:R-:W-:Y:S01]  /*87e0*/  LOP3.LUT R33, R2, 0x38, R5, 0x78, !PT ;  /* 0x0000003802217812 */ /* 0x000fe200078e7805 */
[----:B------:R-:W-:-:S03]  /*87f0*/  IMAD.SHL.U32 R2, R5, 0x10, RZ ;  /* 0x0000001005027824 */ /* 0x000fc600078e00ff */
[----:B------:R-:W-:-:S04]  /*8800*/  LOP3.LUT R33, R33, 0x200, R0, 0xf8, !PT ;  /* 0x0000020021217812 */ /* 0x000fc800078ef800 */
[----:B------:R-:W-:Y:S02]  /*8810*/  LEA R34, R33, R22, 0x1 ;  /* 0x0000001621227211 */ /* 0x000fe400078e08ff */
[----:B--2---:R-:W-:-:S05]  /*8820*/  LOP3.LUT R4, R4, 0x2, RZ, 0xfc, !PT ;  /* 0x0000000204047812 */ /* 0x004fca00078efcff */
[----:B------:R0:W-:Y:S04]  /*8830*/  STL [R1+0x20], R4 ;  /* 0x0000200401007387 */ /* 0x0001e80000100800 */
[----:B------:R1:W-:Y:S01]  /*8840*/  STL [R1+0x14], RZ ;  /* 0x000014ff01007387 */ /* 0x0003e20000100800 */
[----:B0-----:R-:W-:Y:S02]  /*8850*/  SHF.R.U32.HI R4, RZ, 0x3, R3 ;  /* 0x00000003ff047819 */ /* 0x001fe40000011603 */
[----:B------:R-:W-:Y:S02]  /*8860*/  LOP3.LUT R3, R0, 0x38, RZ, 0xc0, !PT ;  /* 0x0000003800037812 */ /* 0x000fe400078ec0ff */
[----:B------:R-:W-:Y:S02]  /*8870*/  LOP3.LUT R4, R4, 0x70, R2, 0xf8, !PT ;  /* 0x0000007004047812 */ /* 0x000fe400078ef802 */
[----:B------:R-:W-:-:S02]  /*8880*/  LOP3.LUT R2, R3, 0x40, RZ, 0xfc, !PT ;  /* 0x0000004003027812 */ /* 0x000fc400078efcff */
[----:B-1----:R-:W-:-:S07]  /*8890*/  LOP3.LUT R0, R3, 0x80, RZ, 0xfc, !PT ;  /* 0x0000008003007812 */ /* 0x002fce00078efcff */
.L_x_307:
[----:B0-----:R-:W0:Y:S02]  /*88a0*/  LDC.64 R30, c[0x0][0xc88] ;  /* 0x00032200ff1e7b82 */ /* 0x001e240000000a00 */
[----:B0-----:R-:W-:-:S06]  /*88b0*/  IMAD.WIDE R30, R19, 0x4, R30 ;  /* 0x00000004131e7825 */ /* 0x001fcc00078e021e */
[----:B------:R-:W2:Y:S01]  /*88c0*/  LDG.E R30, desc[UR56][R30.64] ;  /* 0x000000381e1e7981 */ /* 0x000ea2000c1e1900 */
[----:B------:R-:W-:Y:S05]  /*88d0*/  YIELD ;  /* 0x0000000000007946 */ /* 0x000fea0003800000 */
[----:B------:R-:W-:Y:S01]  /*88e0*/  ULDC.64 UR4, c[0x0][0xa28] ;  /* 0x00028a0000047ab9 */ /* 0x000fe20000000a00 */
[----:B------:R-:W-:Y:S01]  /*88f0*/  IMAD.MOV.U32 R37, RZ, RZ, RZ ;  /* 0x000000ffff257224 */ /* 0x000fe200078e00ff */
[----:B------:R-:W-:Y:S01]  /*8900*/  ISETP.NE.U32.AND P0, PT, RZ, UR4, PT ;  /* 0x00000004ff007c0c */ /* 0x000fe2000bf05070 */
[----:B------:R-:W-:-:S03]  /*8910*/  ULDC.64 UR6, c[0x0][0xa18] ;  /* 0x0002860000067ab9 */ /* 0x000fc60000000a00 */
[----:B------:R-:W-:Y:S01]  /*8920*/  ISETP.NE.AND.EX P0, PT, RZ, UR5, PT, P0 ;  /* 0x00000005ff007c0c */ /* 0x000fe2000bf05300 */
[----:B------:R-:W-:Y:S01]  /*8930*/  IMAD.MOV.U32 R35, RZ, RZ, RZ ;  /* 0x000000ffff237224 */ /* 0x000fe200078e00ff */
[----:B--2---:R-:W-:-:S11]  /*8940*/  SHF.R.S32.HI R0, RZ, 0x1f, R30 ;  /* 0x0000001fff007819 */ /* 0x004fd6000001141e */
[C---:B------:R-:W-:Y:S01]  /*8950*/  @P0 LEA R2, P1, R30.reuse, UR4, 0x2 ;  /* 0x000000041e020c11 */ /* 0x040fe2000f8210ff */
[C---:B------:R-:W-:Y:S01]  /*8960*/  IMAD.SHL.U32 R23, R30.reuse, 0x4, RZ ;  /* 0x000000041e177824 */ /* 0x040fe200078e00ff */
[C-C-:B------:R-:W-:Y:S01]  /*8970*/  SHF.L.U64.HI R24, R30.reuse, 0x2, R0.reuse ;  /* 0x000000021e187819 */ /* 0x140fe20000010200 */
[----:B------:R0:W-:Y:S01]  /*8980*/  STL [R1+0x8], R0 ;  /* 0x0000080001007387 */ /* 0x0001e20000100800 */
[----:B------:R-:W-:Y:S01]  /*8990*/  @P0 LEA.HI.X R3, R30, UR5, R0, 0x2, P1 ;  /* 0x000000051e030c11 */ /* 0x000fe200088f1400 */
[----:B------:R-:W-:-:S04]  /*89a0*/  ULDC.64 UR4, c[0x0][0xa00] ;  /* 0x0002800000047ab9 */ /* 0x000fc80000000a00 */
[----:B-1----:R1:W5:Y:S01]  /*89b0*/  @P0 LDG.E R37, desc[UR56][R2.64] ;  /* 0x0000003802250981 */ /* 0x002362000c1e1900 */
[----:B------:R-:W-:Y:S02]  /*89c0*/  ISETP.NE.U32.AND P0, PT, RZ, UR4, PT ;  /* 0x00000004ff007c0c */ /* 0x000fe4000bf05070 */
[----:B------:R-:W-:Y:S02]  /*89d0*/  LOP3.LUT R25, R25, 0xffffffbf, RZ, 0xc0, !PT ;  /* 0xffffffbf19197812 */ /* 0x000fe400078ec0ff */
[----:B------:R-:W-:Y:S02]  /*89e0*/  ISETP.NE.AND.EX P2, PT, RZ, UR5, PT, P0 ;  /* 0x00000005ff007c0c */ /* 0x000fe4000bf45300 */
[----:B------:R-:W-:Y:S02]  /*89f0*/  ISETP.NE.U32.AND P0, PT, RZ, UR6, PT ;  /* 0x00000006ff007c0c */ /* 0x000fe4000bf05070 */
[----:B-1----:R-:W-:Y:S02]  /*8a00*/  IADD3 R2, P1, R23, UR4, RZ ;  /* 0x0000000417027c10 */ /* 0x002fe4000ff3e0ff */
[----:B------:R-:W-:-:S02]  /*8a10*/  ISETP.NE.AND.EX P0, PT, RZ, UR7, PT, P0 ;  /* 0x00000007ff007c0c */ /* 0x000fc4000bf05300 */
[----:B------:R-:W-:Y:S01]  /*8a20*/  IADD3.X R3, R24, UR5, RZ, P1, !PT ;  /* 0x0000000518037c10 */ /* 0x000fe20008ffe4ff */
[----:B------:R-:W-:-:S04]  /*8a30*/  ULDC.64 UR4, c[0x0][0x418] ;  /* 0x0001060000047ab9 */ /* 0x000fc80000000a00 */
[----:B------:R-:W-:Y:S01]  /*8a40*/  @P2 LOP3.LUT R25, R25, 0x40, RZ, 0xfc, !PT ;  /* 0x0000004019192812 */ /* 0x000fe200078efcff */
[----:B------:R1:W5:Y:S05]  /*8a50*/  @P2 LDG.E R35, desc[UR56][R2.64] ;  /* 0x0000003802232981 */ /* 0x00036a000c1e1900 */
[----:B------:R-:W-:-:S04]  /*8a60*/  @P0 IADD3 R4, P1, R23, UR6, RZ ;  /* 0x0000000617040c10 */ /* 0x000fc8000ff3e0ff */
[----:B------:R-:W-:-:S05]  /*8a70*/  @P0 IADD3.X R5, R24, UR7, RZ, P1, !PT ;  /* 0x0000000718050c10 */ /* 0x000fca0008ffe4ff */
[----:B0-----:R-:W2:Y:S01]  /*8a80*/  @P0 LDG.E R0, desc[UR56][R4.64] ;  /* 0x0000003804000981 */ /* 0x001ea2000c1e1900 */
[----:B------:R-:W-:-:S03]  /*8a90*/  UISETP.NE.U32.AND UP0, UPT, UR4, URZ, UPT ;  /* 0x0000003f0400728c */ /* 0x000fc6000bf05070 */
[----:B------:R-:W-:Y:S01]  /*8aa0*/  ULDC UR4, c[0x0][0x424] ;  /* 0x0001090000047ab9 */ /* 0x000fe20000000800 */
[----:B------:R-:W-:-:S03]  /*8ab0*/  UISETP.NE.AND.EX UP0, UPT, UR5, URZ, UPT, UP0 ;  /* 0x0000003f0500728c */ /* 0x000fc6000bf05300 */
[----:B------:R-:W-:Y:S01]  /*8ac0*/  ULDC UR5, c[0x0][0x2f0] ;  /* 0x0000bc0000057ab9 */ /* 0x000fe20000000800 */
[----:B------:R-:W-:-:S04]  /*8ad0*/  USEL UR4, UR4, 0x1, UP0 ;  /* 0x0000000104047887 */ /* 0x000fc80008000000 */
[----:B------:R-:W-:-:S06]  /*8ae0*/  UIMAD UR4, UR4, UR5, URZ ;  /* 0x00000005040472a4 */ /* 0x000fcc000f8e023f */
[----:B------:R-:W-:Y:S01]  /*8af0*/  IMAD.U32 R36, RZ, RZ, UR4 ;  /* 0x00000004ff247e24 */ /* 0x000fe2000f8e00ff */
[----:B--2---:R1:W-:Y:S01]  /*8b00*/  @P0 STL [R1+0x10], R0 ;  /* 0x0000100001000387 */ /* 0x0043e20000100800 */
[----:B---3--:R-:W-:Y:S05]  /*8b10*/  @P0 BRA `(.L_x_245) ;  /* 0x0000000000200947 */ /* 0x008fea0003800000 */
[----:B------:R-:W-:Y:S02]  /*8b20*/  ULDC UR4, c[0x0][0x288] ;  /* 0x0000a20000047ab9 */ /* 0x000fe40000000800 */
[----:B-1----:R-:W-:-:S05]  /*8b30*/  IMAD.U32 R0, RZ, RZ, UR4 ;  /* 0x00000004ff007e24 */ /* 0x002fca000f8e00ff */
[----:B------:R0:W-:Y:S01]  /*8b40*/  STL [R1+0x10], R0 ;  /* 0x0000100001007387 */ /* 0x0001e20000100800 */
[----:B------:R-:W-:Y:S05]  /*8b50*/  @!P2 BRA `(.L_x_245) ;  /* 0x000000000010a947 */ /* 0x000fea0003800000 */
[----:B------:R-:W2:Y:S04]  /*8b60*/  LDG.E R5, desc[UR56][R2.64] ;  /* 0x0000003802057981 */ /* 0x000ea8000c1e1900 */
[----:B0-----:R-:W2:Y:S02]  /*8b70*/  LDG.E R0, desc[UR56][R2.64+0x4] ;  /* 0x0000043802007981 */ /* 0x001ea4000c1e1900 */
[----:B--2---:R-:W-:-:S05]  /*8b80*/  IADD3 R0, -R5, R0, RZ ;  /* 0x0000000005007210 */ /* 0x004fca0007ffe1ff */
[----:B------:R2:W-:Y:S02]  /*8b90*/  STL [R1+0x10], R0 ;  /* 0x0000100001007387 */ /* 0x0005e40000100800 */
.L_x_245:
[----:B------:R-:W-:Y:S01]  /*8ba0*/  ULDC.64 UR4, c[0x0][0xa20] ;  /* 0x0002880000047ab9 */ /* 0x000fe20000000a00 */
[----:B------:R-:W-:Y:S01]  /*8bb0*/  IMAD.MOV.U32 R31, RZ, RZ, R30 ;  /* 0x000000ffff1f7224 */ /* 0x000fe200078e001e */
[----:B------:R-:W-:-:S04]  /*8bc0*/  ISETP.NE.U32.AND P0, PT, RZ, UR4, PT ;  /* 0x00000004ff007c0c */ /* 0x000fc8000bf05070 */
[----:B------:R-:W-:-:S13]  /*8bd0*/  ISETP.NE.AND.EX P0, PT, RZ, UR5, PT, P0 ;  /* 0x00000005ff007c0c */ /* 0x000fda000bf05300 */
[----:B------:R-:W-:Y:S05]  /*8be0*/  @!P0 BRA `(.L_x_246) ;  /* 0x0000000000108947 */ /* 0x000fea0003800000 */
[----:B-1----:R-:W-:-:S04]  /*8bf0*/  IADD3 R2, P0, R23, UR4, RZ ;  /* 0x0000000417027c10 */ /* 0x002fc8000ff1e0ff */
[----:B------:R-:W-:-:S05]  /*8c00*/  IADD3.X R3, R24, UR5, RZ, P0, !PT ;  /* 0x0000000518037c10 */ /* 0x000fca00087fe4ff */
[----:B------:R3:W5:Y:S01]  /*8c10*/  LDG.E R36, desc[UR56][R2.64] ;  /* 0x0000003802247981 */ /* 0x000762000c1e1900 */
[----:B------:R-:W-:Y:S05]  /*8c20*/  BRA `(.L_x_247) ;  /* 0x0000000000247947 */ /* 0x000fea0003800000 */
.L_x_246:
[----:B------:R-:W-:Y:S02]  /*8c30*/  ULDC.64 UR4, c[0x0][0xa08] ;  /* 0x0002820000047ab9 */ /* 0x000fe40000000a00 */
[----:B------:R-:W-:-:S04]  /*8c40*/  ISETP.NE.U32.AND P0, PT, RZ, UR4, PT ;  /* 0x00000004ff007c0c */ /* 0x000fc8000bf05070 */
[----:B------:R-:W-:-:S13]  /*8c50*/  ISETP.NE.AND.EX P0, PT, RZ, UR5, PT, P0 ;  /* 0x00000005ff007c0c */ /* 0x000fda000bf05300 */
[----:B------:R-:W-:Y:S05]  /*8c60*/  @!P0 BRA `(.L_x_247) ;  /* 0x0000000000148947 */ /* 0x000fea0003800000 */
[----:B-1----:R-:W1:Y:S02]  /*8c70*/  LDC.64 R2, c[0x0][0xa08] ;  /* 0x00028200ff027b82 */ /* 0x002e640000000a00 */
[----:B-1----:R-:W-:-:S05]  /*8c80*/  IMAD.WIDE R2, R31, 0x4, R2 ;  /* 0x000000041f027825 */ /* 0x002fca00078e0202 */
[----:B------:R-:W3:Y:S04]  /*8c90*/  LDG.E R36, desc[UR56][R2.64] ;  /* 0x0000003802247981 */ /* 0x000ee8000c1e1900 */
[----:B------:R-:W3:Y:S02]  /*8ca0*/  LDG.E R5, desc[UR56][R2.64+0x4] ;  /* 0x0000043802057981 */ /* 0x000ee4000c1e1900 */
[----:B---3--:R-:W-:-:S07]  /*8cb0*/  IMAD.IADD R36, R5, 0x1, -R36 ;  /* 0x0000000105247824 */ /* 0x008fce00078e0a24 */
.L_x_247:
[----:B-----5:R-:W-:Y:S01]  /*8cc0*/  IMAD.IADD R36, R36, 0x1, -R37 ;  /* 0x0000000124247824 */ /* 0x020fe200078e0a25 */
[----:B------:R-:W-:Y:S03]  /*8cd0*/  BSSY B7, `(.L_x_248) ;  /* 0x0000371000077945 */ /* 0x000fe60003800000 */
[C---:B012---:R-:W-:Y:S01]  /*8ce0*/  VIADD R0, R36.reuse, 0x5f ;  /* 0x0000005f24007836 */ /* 0x047fe20000000000 */
[----:B------:R-:W-:-:S03]  /*8cf0*/  ISETP.GT.AND P0, PT, R36, RZ, PT ;  /* 0x000000ff2400720c */ /* 0x000fc60003f04270 */
[----:B------:R-:W-:-:S05]  /*8d00*/  IMAD.HI R0, R0, 0x2aaaaaab, RZ ;  /* 0x2aaaaaab00007827 */ /* 0x000fca00078e02ff */
[----:B---3--:R-:W-:-:S04]  /*8d10*/  SHF.R.U32.HI R3, RZ, 0x1f, R0 ;  /* 0x0000001fff037819 */ /* 0x008fc80000011600 */
[----:B------:R-:W-:-:S05]  /*8d20*/  LEA.HI.SX32 R29, R0, R3, 0x1c ;  /* 0x00000003001d7211 */ /* 0x000fca00078fe2ff */
[----:B------:R0:W-:Y:S01]  /*8d30*/  STL [R1+0x18], R29 ;  /* 0x0000181d01007387 */ /* 0x0001e20000100800 */
[----:B------:R-:W-:Y:S05]  /*8d40*/  @P0 BRA `(.L_x_249) ;  /* 0x0000000000440947 */ /* 0x000fea0003800000 */
[----:B------:R-:W1:Y:S02]  /*8d50*/  S2R R2, SR_TID.X ;  /* 0x0000000000027919 */ /* 0x000e640000002100 */
[----:B-1----:R-:W-:-:S04]  /*8d60*/  LOP3.LUT R2, R2, 0x7f, RZ, 0xc0, !PT ;  /* 0x0000007f02027812 */ /* 0x002fc800078ec0ff */
[----:B------:R-:W-:-:S13]  /*8d70*/  ISETP.NE.AND P0, PT, R2, RZ, PT ;  /* 0x000000ff0200720c */ /* 0x000fda0003f05270 */
[----:B------:R-:W-:Y:S05]  /*8d80*/  @P0 BRA `(.L_x_250) ;  /* 0x0000003400940947 */ /* 0x000fea0003800000 */
[----:B------:R-:W1:Y:S01]  /*8d90*/  S2R R5, SR_LANEID ;  /* 0x0000000000057919 */ /* 0x000e620000000000 */
[----:B------:R-:W-:Y:S01]  /*8da0*/  VOTEU.ANY UR4, UPT, PT ;  /* 0x0000000000047886 */ /* 0x000fe200038e0100 */
[----:B------:R-:W2:Y:S01]  /*8db0*/  LDC.64 R2, c[0x0][0xc60] ;  /* 0x00031800ff027b82 */ /* 0x000ea20000000a00 */
[----:B------:R-:W1:Y:S02]  /*8dc0*/  FLO.U32 R0, UR4 ;  /* 0x0000000400007d00 */ /* 0x000e6400080e0000 */
[----:B-1----:R-:W-:-:S06]  /*8dd0*/  ISETP.EQ.U32.AND P0, PT, R0, R5, PT ;  /* 0x000000050000720c */ /* 0x002fcc0003f02070 */
[----:B------:R-:W2:Y:S07]  /*8de0*/  POPC R5, UR4 ;  /* 0x0000000400057d09 */ /* 0x000eae0008000000 */
[----:B--2---:R-:W2:Y:S01]  /*8df0*/  @P0 ATOMG.E.ADD.STRONG.GPU PT, R3, desc[UR56][R2.64], R5 ;  /* 0x00000005020309a8 */ /* 0x004ea200081ee1f8 */
[----:B------:R-:W1:Y:S02]  /*8e00*/  S2R R4, SR_LTMASK ;  /* 0x0000000000047919 */ /* 0x000e640000003900 */
[----:B-1----:R-:W-:-:S04]  /*8e10*/  LOP3.LUT R4, R4, UR4, RZ, 0xc0, !PT ;  /* 0x0000000404047c12 */ /* 0x002fc8000f8ec0ff */
[----:B------:R-:W1:Y:S01]  /*8e20*/  POPC R7, R4 ;  /* 0x0000000400077309 */ /* 0x000e620000000000 */
[----:B--2---:R-:W1:Y:S02]  /*8e30*/  SHFL.IDX PT, R0, R3, R0, 0x1f ;  /* 0x00001f0003007589 */ /* 0x004e6400000e0000 */
[----:B-1----:R-:W-:Y:S01]  /*8e40*/  IADD3 R16, R0, UR36, R7 ;  /* 0x0000002400107c10 */ /* 0x002fe2000fffe007 */
[----:B------:R-:W-:Y:S06]  /*8e50*/  BRA `(.L_x_250) ;  /* 0x0000003400607947 */ /* 0x000fec0003800000 */
.L_x_249:
[----:B------:R-:W-:Y:S01]  /*8e60*/  VIADD R0, R22, 0x18400 ;  /* 0x0001840016007836 */ /* 0x000fe20000000000 */
[----:B------:R-:W-:Y:S04]  /*8e70*/  BSSY B6, `(.L_x_251) ;  /* 0x0000013000067945 */ /* 0x000fe80003800000 */
[----:B------:R-:W-:-:S13]  /*8e80*/  LOP3.LUT P0, RZ, R0, 0x3ff, RZ, 0xc0, !PT ;  /* 0x000003ff00ff7812 */ /* 0x000fda000780c0ff */
[----:B------:R-:W-:Y:S05]  /*8e90*/  @!P0 BRA `(.L_x_252) ;  /* 0x0000000000408947 */ /* 0x000fea0003800000 */
[----:B------:R-:W-:Y:S01]  /*8ea0*/  MOV R2, 0x0 ;  /* 0x0000000000027802 */ /* 0x000fe20000000f00 */
[----:B------:R-:W-:Y:S01]  /*8eb0*/  ULDC.64 UR6, c[0x4][0x90] ;  /* 0x0100240000067ab9 */ /* 0x000fe20000000a00 */
[----:B------:R-:W-:Y:S01]  /*8ec0*/  ULDC.64 UR8, c[0x4][0x98] ;  /* 0x0100260000087ab9 */ /* 0x000fe20000000a00 */
[----:B------:R-:W-:Y:S01]  /*8ed0*/  ULDC.64 UR4, c[0x4][0x8] ;  /* 0x0100020000047ab9 */ /* 0x000fe20000000a00 */
[----:B------:R-:W-:Y:S01]  /*8ee0*/  MOV R4, UR6 ;  /* 0x0000000600047c02 */ /* 0x000fe20008000f00 */
[----:B------:R-:W-:Y:S01]  /*8ef0*/  IMAD.U32 R5, RZ, RZ, UR7 ;  /* 0x00000007ff057e24 */ /* 0x000fe2000f8e00ff */
[----:B------:R-:W1:Y:S01]  /*8f00*/  LDC.64 R2, c[0x4][R2] ;  /* 0x0100000002027b82 */ /* 0x000e620000000a00 */
[----:B------:R-:W-:Y:S01]  /*8f10*/  IMAD.U32 R6, RZ, RZ, UR8 ;  /* 0x00000008ff067e24 */ /* 0x000fe2000f8e00ff */
[----:B------:R-:W-:Y:S01]  /*8f20*/  MOV R8, 0x70 ;  /* 0x0000007000087802 */ /* 0x000fe20000000f00 */
[----:B------:R-:W-:Y:S02]  /*8f30*/  IMAD.U32 R7, RZ, RZ, UR9 ;  /* 0x00000009ff077e24 */ /* 0x000fe4000f8e00ff */
[----:B------:R-:W-:-:S02]  /*8f40*/  IMAD.U32 R10, RZ, RZ, UR4 ;  /* 0x00000004ff0a7e24 */ /* 0x000fc4000f8e00ff */
[----:B------:R-:W-:Y:S02]  /*8f50*/  IMAD.U32 R11, RZ, RZ, UR5 ;  /* 0x00000005ff0b7e24 */ /* 0x000fe4000f8e00ff */
[----:B------:R-:W-:Y:S02]  /*8f60*/  IMAD.MOV.U32 R12, RZ, RZ, 0x1 ;  /* 0x00000001ff0c7424 */ /* 0x000fe400078e00ff */
[----:B------:R-:W-:-:S07]  /*8f70*/  IMAD.MOV.U32 R13, RZ, RZ, RZ ;  /* 0x000000ffff0d7224 */ /* 0x000fce00078e00ff */
[----:B------:R-:W-:-:S07]  /*8f80*/  LEPC R20, `(.L_x_252) ;  /* 0x000000001014794e */ /* 0x000fce0000000000 */
[----:B01----:R-:W-:Y:S05]  /*8f90*/  CALL.ABS.NOINC R2 ;  /* 0x0000000002007343 */ /* 0x003fea0003c00000 */
.L_x_252:
[----:B------:R-:W-:Y:S05]  /*8fa0*/  BSYNC B6 ;  /* 0x0000000000067941 */ /* 0x000fea0003800000 */
.L_x_251:
        /* <DEDUP_REMOVED lines=8> */
[----:B------:R1:W2:Y:S01]  /*9030*/  LDC.64 R2, c[0x4][R26] ;  /* 0x010000001a027b82 */ /* 0x0002a20000000a00 */
[----:B------:R-:W-:Y:S01]  /*9040*/  IMAD.U32 R4, RZ, RZ, UR6 ;  /* 0x00000006ff047e24 */ /* 0x000fe2000f8e00ff */
[----:B------:R-:W-:Y:S01]  /*9050*/  MOV R6, UR8 ;  /* 0x0000000800067c02 */ /* 0x000fe20008000f00 */
[----:B------:R-:W-:Y:S01]  /*9060*/  IMAD.U32 R5, RZ, RZ, UR7 ;  /* 0x00000007ff057e24 */ /* 0x000fe2000f8e00ff */
[----:B------:R-:W-:Y:S01]  /*9070*/  MOV R13, RZ ;  /* 0x000000ff000d7202 */ /* 0x000fe20000000f00 */
[----:B------:R-:W-:Y:S02]  /*9080*/  IMAD.U32 R7, RZ, RZ, UR9 ;  /* 0x00000009ff077e24 */ /* 0x000fe4000f8e00ff */
[----:B------:R-:W-:-:S02]  /*9090*/  IMAD.U32 R10, RZ, RZ, UR4 ;  /* 0x00000004ff0a7e24 */ /* 0x000fc4000f8e00ff */
[----:B------:R-:W-:Y:S02]  /*90a0*/  IMAD.U32 R11, RZ, RZ, UR5 ;  /* 0x00000005ff0b7e24 */ /* 0x000fe4000f8e00ff */
[----:B------:R-:W-:Y:S02]  /*90b0*/  IMAD.MOV.U32 R8, RZ, RZ, 0x70 ;  /* 0x00000070ff087424 */ /* 0x000fe400078e00ff */
[----:B-1----:R-:W-:-:S07]  /*90c0*/  IMAD.MOV.U32 R12, RZ, RZ, 0x1 ;  /* 0x00000001ff0c7424 */ /* 0x002fce00078e00ff */
[----:B------:R-:W-:-:S07]  /*90d0*/  LEPC R20, `(.L_x_255) ;  /* 0x000000001014794e */ /* 0x000fce0000000000 */
[----:B0-2---:R-:W-:Y:S05]  /*90e0*/  CALL.ABS.NOINC R2 ;  /* 0x0000000002007343 */ /* 0x005fea0003c00000 */
.L_x_255:
[----:B------:R0:W1:Y:S01]  /*90f0*/  LDC.64 R2, c[0x4][R26] ;  /* 0x010000001a027b82 */ /* 0x0000620000000a00 */
[----:B------:R-:W-:Y:S01]  /*9100*/  ULDC.64 UR6, c[0x4][0x90] ;  /* 0x0100240000067ab9 */ /* 0x000fe20000000a00 */
[----:B------:R-:W-:Y:S01]  /*9110*/  ULDC.64 UR8, c[0x4][0x98] ;  /* 0x0100260000087ab9 */ /* 0x000fe20000000a00 */
[----:B------:R-:W-:Y:S01]  /*9120*/  ULDC.64 UR4, c[0x4][0x18] ;  /* 0x0100060000047ab9 */ /* 0x000fe20000000a00 */
[----:B------:R-:W-:Y:S01]  /*9130*/  IMAD.U32 R4, RZ, RZ, UR6 ;  /* 0x00000006ff047e24 */ /* 0x000fe2000f8e00ff */
[----:B------:R-:W-:Y:S01]  /*9140*/  MOV R11, UR5 ;  /* 0x00000005000b7c02 */ /* 0x000fe20008000f00 */
[----:B------:R-:W-:Y:S02]  /*9150*/  IMAD.U32 R5, RZ, RZ, UR7 ;  /* 0x00000007ff057e24 */ /* 0x000fe4000f8e00ff */
[----:B------:R-:W-:Y:S02]  /*9160*/  IMAD.U32 R6, RZ, RZ, UR8 ;  /* 0x00000008ff067e24 */ /* 0x000fe4000f8e00ff */
[----:B------:R-:W-:-:S02]  /*9170*/  IMAD.U32 R7, RZ, RZ, UR9 ;  /* 0x00000009ff077e24 */ /* 0x000fc4000f8e00ff */
[----:B------:R-:W-:Y:S02]  /*9180*/  IMAD.U32 R10, RZ, RZ, UR4 ;  /* 0x00000004ff0a7e24 */ /* 0x000fe4000f8e00ff */
[----:B------:R-:W-:Y:S02]  /*9190*/  IMAD.MOV.U32 R8, RZ, RZ, 0x70 ;  /* 0x00000070ff087424 */ /* 0x000fe400078e00ff */
[----:B------:R-:W-:Y:S02]  /*91a0*/  IMAD.MOV.U32 R12, RZ, RZ, 0x1 ;  /* 0x00000001ff0c7424 */ /* 0x000fe400078e00ff */
[----:B0-----:R-:W-:-:S07]  /*91b0*/  IMAD.MOV.U32 R13, RZ, RZ, RZ ;  /* 0x000000ffff0d7224 */ /* 0x001fce00078e00ff */
[----:B------:R-:W-:-:S07]  /*91c0*/  LEPC R20, `(.L_x_254) ;  /* 0x000000001014794e */ /* 0x000fce0000000000 */
[----:B-1----:R-:W-:Y:S05]  /*91d0*/  CALL.ABS.NOINC R2 ;  /* 0x0000000002007343 */ /* 0x002fea0003c00000 */
.L_x_254:
[----:B------:R-:W-:Y:S05]  /*91e0*/  BSYNC B6 ;  /* 0x0000000000067941 */ /* 0x000fea0003800000 */
.L_x_253:
[----:B------:R-:W1:Y:S01]  /*91f0*/  S2R R2, SR_TID.X ;  /* 0x0000000000027919 */ /* 0x000e620000002100 */
[----:B------:R-:W-:Y:S01]  /*9200*/  ULDC.64 UR4, c[0x0][0x9f8] ;  /* 0x00027e0000047ab9 */ /* 0x000fe20000000a00 */
[----:B------:R-:W2:Y:S01]  /*9210*/  LDC R8, c[0x0][0x430] ;  /* 0x00010c00ff087b82 */ /* 0x000ea20000000800 */
[----:B------:R-:W-:Y:S01]  /*9220*/  ISETP.NE.U32.AND P0, PT, RZ, UR4, PT ;  /* 0x00000004ff007c0c */ /* 0x000fe2000bf05070 */
[----:B------:R-:W3:Y:S03]  /*9230*/  S2R R20, SR_TID.X ;  /* 0x0000000000147919 */ /* 0x000ee60000002100 */
[----:B------:R-:W-:Y:S02]  /*9240*/  ISETP.NE.AND.EX P0, PT, RZ, UR5, PT, P0 ;  /* 0x00000005ff007c0c */ /* 0x000fe4000bf05300 */
[----:B-1----:R-:W-:-:S11]  /*9250*/  LOP3.LUT R21, R2, 0x7f, RZ, 0xc0, !PT ;  /* 0x0000007f02157812 */ /* 0x002fd600078ec0ff */
[----:B------:R-:W-:Y:S01]  /*9260*/  @P0 IADD3 R2, P1, R23, UR4, RZ ;  /* 0x0000000417020c10 */ /* 0x000fe2000ff3e0ff */
[----:B------:R-:W-:Y:S01]  /*9270*/  VIADD R26, R29, 0xffffffff ;  /* 0xffffffff1d1a7836 */ /* 0x000fe20000000000 */
[----:B--2---:R-:W-:Y:S01]  /*9280*/  ISETP.NE.AND P2, PT, R8, 0x1, PT ;  /* 0x000000010800780c */ /* 0x004fe20003f45270 */
[----:B---3--:R-:W-:Y:S01]  /*9290*/  IMAD.SHL.U32 R32, R20, 0x10, RZ ;  /* 0x0000001014207824 */ /* 0x008fe200078e00ff */
[----:B------:R-:W-:Y:S01]  /*92a0*/  @P0 IADD3.X R3, R24, UR5, RZ, P1, !PT ;  /* 0x0000000518030c10 */ /* 0x000fe20008ffe4ff */
[----:B------:R-:W-:Y:S01]  /*92b0*/  ULDC UR4, c[0x0][0x320] ;  /* 0x0000c80000047ab9 */ /* 0x000fe20000000800 */
[----:B------:R-:W-:-:S03]  /*92c0*/  SHF.R.U32.HI R21, RZ, 0x3, R21 ;  /* 0x00000003ff157819 */ /* 0x000fc60000011615 */
[----:B------:R1:W2:Y:S01]  /*92d0*/  @P0 LDG.E R31, desc[UR56][R2.64] ;  /* 0x00000038021f0981 */ /* 0x0002a2000c1e1900 */
[----:B------:R-:W-:Y:S01]  /*92e0*/  LOP3.LUT R32, R21, 0x70, R32, 0xf8, !PT ;  /* 0x0000007015207812 */ /* 0x000fe200078ef820 */
[----:B------:R-:W-:Y:S01]  /*92f0*/  IMAD.SHL.U32 R21, R20, 0x8, RZ ;  /* 0x0000000814157824 */ /* 0x000fe200078e00ff */
[----:B------:R-:W-:-:S03]  /*9300*/  LOP3.LUT R25, R25, 0xffffffdf, RZ, 0xc0, !PT ;  /* 0xffffffdf19197812 */ /* 0x000fc600078ec0ff */
[----:B------:R-:W-:Y:S01]  /*9310*/  IMAD R6, R26, 0x60, R32 ;  /* 0x000000601a067824 */ /* 0x000fe200078e0220 */
[----:B------:R-:W3:Y:S01]  /*9320*/  @P2 LDC R7, c[0x0][0x434] ;  /* 0x00010d00ff072b82 */ /* 0x000ee20000000800 */
[----:B------:R-:W-:Y:S02]  /*9330*/  LOP3.LUT R21, R21, 0x38, RZ, 0xc0, !PT ;  /* 0x0000003815157812 */ /* 0x000fe400078ec0ff */
[----:B------:R-:W-:Y:S02]  /*9340*/  @P2 LOP3.LUT R25, R25, 0x20, RZ, 0xfc, !PT ;  /* 0x0000002019192812 */ /* 0x000fe400078efcff */
[C---:B------:R-:W-:Y:S02]  /*9350*/  ISETP.GE.AND P0, PT, R6.reuse, R36, PT ;  /* 0x000000240600720c */ /* 0x040fe40003f06270 */
[----:B------:R-:W-:Y:S01]  /*9360*/  IADD3 R6, R6, R37, RZ ;  /* 0x0000002506067210 */ /* 0x000fe20007ffe0ff */
[----:B------:R-:W4:Y:S01]  /*9370*/  @P2 LDC R0, c[0x0][0x438] ;  /* 0x00010e00ff002b82 */ /* 0x000f220000000800 */
[----:B------:R-:W-:-:S02]  /*9380*/  ISETP.GT.U32.OR P0, PT, R32, 0x5f, P0 ;  /* 0x0000005f2000780c */ /* 0x000fc40000704470 */
[C---:B------:R-:W-:Y:S01]  /*9390*/  LOP3.LUT R20, R21.reuse, 0x40, RZ, 0xfc, !PT ;  /* 0x0000004015147812 */ /* 0x040fe200078efcff */
[----:B-1----:R-:W-:Y:S01]  /*93a0*/  IMAD.MOV.U32 R2, RZ, RZ, R6 ;  /* 0x000000ffff027224 */ /* 0x002fe200078e0006 */
[----:B------:R-:W-:-:S09]  /*93b0*/  ISETP.GE.AND P1, PT, R21, UR4, PT ;  /* 0x0000000415007c0c */ /* 0x000fd2000bf26270 */
[----:B------:R-:W1:Y:S01]  /*93c0*/  @!P0 LDC.64 R4, c[0x0][0x428] ;  /* 0x00010a00ff048b82 */ /* 0x000e620000000a00 */
[----:B---3--:R-:W-:-:S05]  /*93d0*/  @P2 IMAD.HI.U32 R3, R6, R7, RZ ;  /* 0x0000000706032227 */ /* 0x008fca00078e00ff */
[----:B----4-:R-:W-:Y:S02]  /*93e0*/  @P2 SHF.R.U32.HI R2, RZ, R0, R3 ;  /* 0x00000000ff022219 */ /* 0x010fe40000011603 */
[----:B------:R-:W-:Y:S01]  /*93f0*/  ISETP.GE.AND P2, PT, R20, UR4, PT ;  /* 0x0000000414007c0c */ /* 0x000fe2000bf46270 */
[----:B------:R-:W-:Y:S02]  /*9400*/  ULDC UR4, c[0x0][0x2f4] ;  /* 0x0000bd0000047ab9 */ /* 0x000fe40000000800 */
[----:B------:R-:W-:Y:S01]  /*9410*/  IMAD.MOV R3, RZ, RZ, -R2 ;  /* 0x000000ffff037224 */ /* 0x000fe200078e0a02 */
[----:B0-----:R-:W-:-:S03]  /*9420*/  SEL R29, RZ, 0xffffffff, P2 ;  /* 0xffffffffff1d7807 */ /* 0x001fc60001000000 */
[----:B------:R-:W-:Y:S01]  /*9430*/  IMAD R0, R8, R3, R6 ;  /* 0x0000000308007224 */ /* 0x000fe200078e0206 */
[----:B------:R-:W-:Y:S01]  /*9440*/  @!P0 SHF.R.S32.HI R3, RZ, 0x1f, R2 ;  /* 0x0000001fff038819 */ /* 0x000fe20000011402 */
[----:B------:R-:W-:Y:S01]  /*9450*/  IMAD.SHL.U32 R29, R29, 0x2, RZ ;  /* 0x000000021d1d7824 */ /* 0x000fe200078e00ff */
[----:B------:R-:W-:Y:S02]  /*9460*/  ISETP.GE.AND P2, PT, R21, UR4, PT ;  /* 0x0000000415007c0c */ /* 0x000fe4000bf46270 */
[----:B------:R-:W-:Y:S02]  /*9470*/  LOP3.LUT R25, R25, 0xfffffff7, RZ, 0xc0, !PT ;  /* 0xfffffff719197812 */ /* 0x000fe400078ec0ff */
[----:B------:R-:W-:Y:S01]  /*9480*/  LOP3.LUT R9, R21, 0x80, RZ, 0xfc, !PT ;  /* 0x0000008015097812 */ /* 0x000fe200078efcff */
[----:B------:R-:W-:Y:S01]  /*9490*/  UMOV UR5, 0xffffffff ;  /* 0xffffffff00057882 */ /* 0x000fe20000000000 */
[----:B--2---:R-:W-:-:S05]  /*94a0*/  SHF.R.S32.HI R7, RZ, 0x1f, R31 ;  /* 0x0000001fff077819 */ /* 0x004fca000001141f */
[----:B------:R0:W-:Y:S01]  /*94b0*/  STL [R1], R7 ;  /* 0x0000000701007387 */ /* 0x0001e20000100800 */
[----:B-1----:R-:W-:-:S04]  /*94c0*/  @!P0 IMAD R8, R7, R4, RZ ;  /* 0x0000000407088224 */ /* 0x002fc800078e02ff */
[C---:B------:R-:W-:Y:S02]  /*94d0*/  @!P0 IMAD R5, R31.reuse, R5, R8 ;  /* 0x000000051f058224 */ /* 0x040fe400078e0208 */
[----:B0-----:R-:W-:Y:S01]  /*94e0*/  @!P0 IMAD.WIDE.U32 R6, R31, R4, R2 ;  /* 0x000000041f068225 */ /* 0x001fe200078e0002 */
[----:B------:R-:W-:Y:S02]  /*94f0*/  SEL R2, RZ, 0x1, P1 ;  /* 0x00000001ff027807 */ /* 0x000fe40000800000 */
[----:B------:R-:W-:Y:S01]  /*9500*/  MOV R4, RZ ;  /* 0x000000ff00047202 */ /* 0x000fe20000000f00 */
[----:B------:R-:W-:Y:S01]  /*9510*/  @!P0 IMAD.IADD R5, R7, 0x1, R5 ;  /* 0x0000000107058824 */ /* 0x000fe200078e0205 */
[----:B------:R-:W-:Y:S02]  /*9520*/  LOP3.LUT R29, R29, 0x2, R2, 0xe2, !PT ;  /* 0x000000021d1d7812 */ /* 0x000fe400078ee202 */
[----:B------:R-:W0:Y:S02]  /*9530*/  @!P0 LDC.64 R2, c[0x0][0x418] ;  /* 0x00010600ff028b82 */ /* 0x000e240000000a00 */
[----:B0-----:R-:W-:-:S04]  /*9540*/  @!P0 LEA R2, P1, R6, R2, 0x2 ;  /* 0x0000000206028211 */ /* 0x001fc800078210ff */
[----:B------:R-:W-:-:S05]  /*9550*/  @!P0 LEA.HI.X R3, R6, R3, R5, 0x2, P1 ;  /* 0x0000000306038211 */ /* 0x000fca00008f1405 */
[----:B------:R0:W5:Y:S01]  /*9560*/  @!P0 LDG.E R4, desc[UR56][R2.64] ;  /* 0x0000003802048981 */ /* 0x000162000c1e1900 */
[----:B------:R-:W-:Y:S02]  /*9570*/  ISETP.GT.U32.AND P0, PT, R32, 0x5f, PT ;  /* 0x0000005f2000780c */ /* 0x000fe40003f04070 */
[----:B------:R-:W-:-:S11]  /*9580*/  ISETP.GE.AND P1, PT, R20, UR4, PT ;  /* 0x0000000414007c0c */ /* 0x000fd6000bf26270 */
[----:B------:R-:W-:Y:S02]  /*9590*/  @P0 LOP3.LUT R25, R25, 0x8, RZ, 0xfc, !PT ;  /* 0x0000000819190812 */ /* 0x000fe400078efcff */
[----:B------:R-:W-:Y:S02]  /*95a0*/  ISETP.GE.AND P0, PT, R9, UR4, PT ;  /* 0x0000000409007c0c */ /* 0x000fe4000bf06270 */
[----:B------:R-:W-:-:S04]  /*95b0*/  LOP3.LUT R25, R25, 0xfffffffb, RZ, 0xc0, !PT ;  /* 0xfffffffb19197812 */ /* 0x000fc800078ec0ff */
[----:B------:R-:W-:-:S04]  /*95c0*/  @P2 LOP3.LUT R25, R25, 0x4, RZ, 0xfc, !PT ;  /* 0x0000000419192812 */ /* 0x000fc800078efcff */
[----:B------:R-:W-:-:S04]  /*95d0*/  LOP3.LUT R25, R25, 0xfffffffe, RZ, 0xc0, !PT ;  /* 0xfffffffe19197812 */ /* 0x000fc800078ec0ff */
[----:B------:R-:W-:-:S04]  /*95e0*/  LOP3.LUT R25, R25, 0xfffffffd, RZ, 0xc0, !PT ;  /* 0xfffffffd19197812 */ /* 0x000fc800078ec0ff */
[----:B------:R-:W-:-:S04]  /*95f0*/  @P1 LOP3.LUT R25, R25, 0x2, RZ, 0xfc, !PT ;  /* 0x0000000219191812 */ /* 0x000fc800078efcff */
[----:B------:R-:W-:Y:S01]  /*9600*/  @P0 LOP3.LUT R25, R25, 0x1, RZ, 0xfc, !PT ;  /* 0x0000000119190812 */ /* 0x000fe200078efcff */
[----:B0-----:R-:W-:Y:S06]  /*9610*/  BRA.DIV UR5, `(.L_x_256) ;  /* 0x0000003e054c7947 */ /* 0x001fec000b800000 */
.L_x_324:
[----:B------:R-:W2:Y:S01]  /*9620*/  LDL R2, [R1+0x20] ;  /* 0x0000200001027983 */ /* 0x000ea20000100800 */
[----:B------:R-:W-:Y:S02]  /*9630*/  LOP3.LUT R25, R25, 0xffffffef, RZ, 0xc0, !PT ;  /* 0xffffffef19197812 */ /* 0x000fe400078ec0ff */
[----:B------:R-:W-:Y:S02]  /*9640*/  SHF.R.S32.HI R32, RZ, 0x1f, R18 ;  /* 0x0000001fff207819 */ /* 0x000fe40000011412 */
[----:B--2---:R-:W-:-:S13]  /*9650*/  ISETP.NE.AND P0, PT, R2, 0x3, PT ;  /* 0x000000030200780c */ /* 0x004fda0003f05270 */
[----:B------:R-:W-:Y:S01]  /*9660*/  @P0 LOP3.LUT R25, R25, 0x10, RZ, 0xfc, !PT ;  /* 0x0000001019190812 */ /* 0x000fe200078efcff */
[----:B------:R-:W-:Y:S06]  /*9670*/  @!P0 BRA `(.L_x_257) ;  /* 0x0000000000048947 */ /* 0x000fec0003800000 */
[----:B------:R-:W-:Y:S01]  /*9680*/  BPT.TRAP 0x1 ;  /* 0x000000040000795c */ /* 0x000fe20000300000 */
.L_x_257:
[----:B------:R-:W-:Y:S01]  /*9690*/  SHF.R.S32.HI R5, RZ, 0x1f, R0 ;  /* 0x0000001fff057819 */ /* 0x000fe20000011400 */
[----:B------:R-:W-:Y:S01]  /*96a0*/  ULDC.64 UR4, c[0x0][0x328] ;  /* 0x0000ca0000047ab9 */ /* 0x000fe20000000a00 */
[----:B------:R-:W-:Y:S01]  /*96b0*/  BSSY B0, `(.L_x_258) ;  /* 0x0000017000007945 */ /* 0x000fe20003800000 */
[----:B------:R-:W-:-:S04]  /*96c0*/  IMAD.WIDE.U32 R2, R0, UR4, RZ ;  /* 0x0000000400027c25 */ /* 0x000fc8000f8e00ff */
[----:B------:R-:W-:-:S04]  /*96d0*/  IMAD R6, R5, UR4, RZ ;  /* 0x0000000405067c24 */ /* 0x000fc8000f8e02ff */
[----:B------:R-:W-:Y:S01]  /*96e0*/  IMAD R6, R0, UR5, R6 ;  /* 0x0000000500067c24 */ /* 0x000fe2000f8e0206 */
[----:B------:R-:W-:-:S03]  /*96f0*/  ULDC.64 UR4, c[0x0][0x338] ;  /* 0x0000ce0000047ab9 */ /* 0x000fc60000000a00 */
[----:B------:R-:W-:Y:S01]  /*9700*/  IMAD.IADD R3, R3, 0x1, R6 ;  /* 0x0000000103037824 */ /* 0x000fe200078e0206 */
[----:B-----5:R-:W-:Y:S01]  /*9710*/  SHF.R.S32.HI R6, RZ, 0x1f, R4 ;  /* 0x0000001fff067819 */ /* 0x020fe20000011404 */
[----:B------:R-:W-:-:S04]  /*9720*/  IMAD.WIDE.U32 R2, R4, UR4, R2 ;  /* 0x0000000404027c25 */ /* 0x000fc8000f8e0002 */
        /* <DEDUP_REMOVED lines=8> */
[----:B------:R-:W-:Y:S01]  /*97b0*/  LEA R23, P0, R2, UR4, 0x1 ;  /* 0x0000000402177c11 */ /* 0x000fe2000f8008ff */
[----:B------:R-:W-:-:S05]  /*97c0*/  IMAD.IADD R7, R3, 0x1, R7 ;  /* 0x0000000103077824 */ /* 0x000fca00078e0207 */
[----:B------:R-:W-:Y:S01]  /*97d0*/  LEA.HI.X R24, R2, UR5, R7, 0x1, P0 ;  /* 0x0000000502187c11 */ /* 0x000fe200080f0c07 */
[----:B------:R-:W-:Y:S01]  /*97e0*/  IMAD R7, R27, 0x8, R22 ;  /* 0x000000081b077824 */ /* 0x000fe200078e0216 */
[----:B------:R-:W-:-:S04]  /*97f0*/  SHF.L.U32 R2, R28, 0x1f, RZ ;  /* 0x0000001f1c027819 */ /* 0x000fc800000006ff */
[----:B------:R-:W0:Y:S02]  /*9800*/  SYNCS.PHASECHK.TRANS64.TRYWAIT P0, [R7+URZ+0x2a840], R2 ;  /* 0x02a84002070075a7 */ /* 0x000e24000800017f */
[----:B0-----:R-:W-:Y:S05]  /*9810*/  @!P0 BRA `(.L_x_259) ;  /* 0x0000003c00008947 */ /* 0x001fea0003800000 */
.L_x_325:
[----:B------:R-:W-:Y:S05]  /*9820*/  BSYNC B0 ;  /* 0x0000000000007941 */ /* 0x000fea0003800000 */
.L_x_258:
[----:B------:R-:W1:Y:S01]  /*9830*/  S2R R8, SR_TID.X ;  /* 0x0000000000087919 */ /* 0x000e620000002100 */
[----:B------:R-:W-:Y:S01]  /*9840*/  ULDC.64 UR4, c[0x0][0x300] ;  /* 0x0000c00000047ab9 */ /* 0x000fe20000000a00 */
[----:B------:R-:W-:Y:S01]  /*9850*/  LOP3.LUT P4, RZ, R25, 0x4, RZ, 0xc0, !PT ;  /* 0x0000000419ff7812 */ /* 0x000fe2000788c0ff */
[----:B------:R-:W-:Y:S01]  /*9860*/  IMAD R5, R5, UR4, RZ ;  /* 0x0000000405057c24 */ /* 0x000fe2000f8e02ff */
[C---:B------:R-:W-:Y:S01]  /*9870*/  LOP3.LUT P3, RZ, R25.reuse, 0x2, RZ, 0xc0, !PT ;  /* 0x0000000219ff7812 */ /* 0x040fe2000786c0ff */
[----:B0-----:R-:W-:Y:S01]  /*9880*/  IMAD.WIDE.U32 R2, R0, UR4, RZ ;  /* 0x0000000400027c25 */ /* 0x001fe2000f8e00ff */
[----:B------:R-:W-:-:S03]  /*9890*/  LOP3.LUT P2, RZ, R25, 0x1, RZ, 0xc0, !PT ;  /* 0x0000000119ff7812 */ /* 0x000fc6000784c0ff */
[----:B------:R-:W-:Y:S01]  /*98a0*/  IMAD R5, R0, UR5, R5 ;  /* 0x0000000500057c24 */ /* 0x000fe2000f8e0205 */
[----:B------:R-:W-:Y:S02]  /*98b0*/  ULDC.64 UR4, c[0x0][0x310] ;  /* 0x0000c40000047ab9 */ /* 0x000fe40000000a00 */
[----:B------:R-:W-:Y:S02]  /*98c0*/  IMAD R6, R6, UR4, RZ ;  /* 0x0000000406067c24 */ /* 0x000fe4000f8e02ff */
[----:B------:R-:W-:Y:S02]  /*98d0*/  IMAD.IADD R3, R3, 0x1, R5 ;  /* 0x0000000103037824 */ /* 0x000fe400078e0205 */
[C---:B------:R-:W-:Y:S02]  /*98e0*/  IMAD R6, R4.reuse, UR5, R6 ;  /* 0x0000000504067c24 */ /* 0x040fe4000f8e0206 */
[----:B------:R-:W-:Y:S01]  /*98f0*/  IMAD.WIDE.U32 R2, R4, UR4, R2 ;  /* 0x0000000404027c25 */ /* 0x000fe2000f8e0002 */
[----:B------:R-:W-:-:S03]  /*9900*/  ULDC.64 UR4, c[0x0][0x308] ;  /* 0x0000c20000047ab9 */ /* 0x000fc60000000a00 */
[----:B------:R-:W-:Y:S01]  /*9910*/  IMAD R0, R32, UR4, RZ ;  /* 0x0000000420007c24 */ /* 0x000fe2000f8e02ff */
[----:B------:R-:W-:Y:S01]  /*9920*/  IADD3 R3, R3, R6, RZ ;  /* 0x0000000603037210 */ /* 0x000fe20007ffe0ff */
[----:B------:R-:W-:Y:S02]  /*9930*/  IMAD R6, R26, -0x60, R36 ;  /* 0xffffffa01a067824 */ /* 0x000fe400078e0224 */
[C---:B------:R-:W-:Y:S02]  /*9940*/  IMAD R0, R18.reuse, UR5, R0 ;  /* 0x0000000512007c24 */ /* 0x040fe4000f8e0200 */
[----:B------:R-:W-:Y:S01]  /*9950*/  IMAD.WIDE.U32 R2, R18, UR4, R2 ;  /* 0x0000000412027c25 */ /* 0x000fe2000f8e0002 */
[----:B------:R-:W-:Y:S01]  /*9960*/  ULDC.64 UR4, c[0x0][0x2e8] ;  /* 0x0000ba0000047ab9 */ /* 0x000fe20000000a00 */
[----:B-1----:R-:W-:Y:S02]  /*9970*/  LOP3.LUT R8, R8, 0x7f, RZ, 0xc0, !PT ;  /* 0x0000007f08087812 */ /* 0x002fe400078ec0ff */
[----:B------:R-:W-:Y:S01]  /*9980*/  IMAD.IADD R0, R3, 0x1, R0 ;  /* 0x0000000103007824 */ /* 0x000fe200078e0200 */
[C---:B------:R-:W-:Y:S01]  /*9990*/  LEA R4, P0, R2.reuse, UR4, 0x1 ;  /* 0x0000000402047c11 */ /* 0x040fe2000f8008ff */
[----:B------:R-:W-:Y:S01]  /*99a0*/  UMOV UR4, 0xffffffff ;  /* 0xffffffff00047882 */ /* 0x000fe20000000000 */
[----:B------:R-:W-:Y:S01]  /*99b0*/  SHF.R.U32.HI R9, RZ, 0x3, R8 ;  /* 0x00000003ff097819 */ /* 0x000fe20000011608 */
[----:B------:R-:W-:Y:S01]  /*99c0*/  IMAD R5, R27, 0x4800, R33 ;  /* 0x000048001b057824 */ /* 0x000fe200078e0221 */
[----:B------:R-:W0:Y:S01]  /*99d0*/  S2R R8, SR_TID.X ;  /* 0x0000000000087919 */ /* 0x000e220000002100 */
[----:B------:R-:W-:-:S02]  /*99e0*/  LEA.HI.X R0, R2, UR5, R0, 0x1, P0 ;  /* 0x0000000502007c11 */ /* 0x000fc400080f0c00 */
[----:B------:R-:W-:-:S05]  /*99f0*/  IMAD.IADD R6, R6, 0x1, -R9 ;  /* 0x0000000106067824 */ /* 0x000fca00078e0a09 */
[----:B------:R-:W-:Y:S01]  /*9a00*/  ISETP.GE.AND P0, PT, R6, 0x1, PT ;  /* 0x000000010600780c */ /* 0x000fe20003f06270 */
[----:B0-----:R-:W-:-:S05]  /*9a10*/  IMAD.SHL.U32 R9, R8, 0x8, RZ ;  /* 0x0000000808097824 */ /* 0x001fca00078e00ff */
[----:B------:R-:W-:Y:S01]  /*9a20*/  LOP3.LUT R9, R9, 0x38, RZ, 0xc0, !PT ;  /* 0x0000003809097812 */ /* 0x000fe200078ec0ff */
[----:B------:R-:W-:Y:S06]  /*9a30*/  BRA.DIV UR4, `(.L_x_260) ;  /* 0x0000003a048c7947 */ /* 0x000fec000b800000 */
[----:B------:R-:W0:Y:S01]  /*9a40*/  SHFL.IDX PT, R3, R4, RZ, 0x181f ;  /* 0x00181fff04037589 */ /* 0x000e2200000e0000 */
[----:B------:R-:W-:-:S03]  /*9a50*/  @P0 IMAD R8, R5, 0x2, R22 ;  /* 0x0000000205080824 */ /* 0x000fc600078e0216 */
[----:B------:R-:W1:Y:S01]  /*9a60*/  SHFL.IDX PT, R2, R0, RZ, 0x181f ;  /* 0x00181fff00027589 */ /* 0x000e6200000e0000 */
[----:B0-----:R-:W-:-:S05]  /*9a70*/  @P0 LEA R3, P1, R9, R3, 0x1 ;  /* 0x0000000309030211 */ /* 0x001fca00078208ff */
[----:B-1----:R-:W-:Y:S01]  /*9a80*/  @P0 IMAD.X R2, RZ, RZ, R2, P1 ;  /* 0x000000ffff020224 */ /* 0x002fe200008e0602 */
[----:B------:R-:W-:-:S04]  /*9a90*/  ISETP.GE.AND P1, PT, R6, 0x11, PT ;  /* 0x000000110600780c */ /* 0x000fc80003f26270 */
[----:B------:R-:W-:-:S04]  /*9aa0*/  @P0 LOP3.LUT R3, R3, R2, RZ, 0x3c, !PT ;  /* 0x0000000203030212 */ /* 0x000fc800078e3cff */
[----:B------:R-:W-:-:S04]  /*9ab0*/  @P0 LOP3.LUT R2, R3, R2, RZ, 0x3c, !PT ;  /* 0x0000000203020212 */ /* 0x000fc800078e3cff */
[----:B------:R-:W-:-:S05]  /*9ac0*/  @P0 LOP3.LUT R3, R3, R2, RZ, 0x3c, !PT ;  /* 0x0000000203030212 */ /* 0x000fca00078e3cff */
[----:B------:R-:W-:Y:S01]  /*9ad0*/  @!PT LDS RZ, [RZ] ;  /* 0x00000000fffff984 */ /* 0x000fe20000000800 */
[----:B------:R-:W-:Y:S04]  /*9ae0*/  @P0 LDGSTS.E.BYPASS.LTC128B.128 [R8+0x18400], desc[UR56][R2.64], !P4 ;  /* 0x1840000002080fae */ /* 0x000fe8000e101d78 */
[----:B------:R-:W-:Y:S04]  /*9af0*/  @P0 LDGSTS.E.BYPASS.LTC128B.128 [R8+0x1b400], desc[UR56][R2.64+0x80], !P3 ;  /* 0x1b40008002080fae */ /* 0x000fe8000d901d78 */
[----:B------:R0:W-:Y:S04]  /*9b00*/  @P0 LDGSTS.E.BYPASS.LTC128B.128 [R8+0x1e400], desc[UR56][R2.64+0x100], !P2 ;  /* 0x1e40010002080fae */ /* 0x0001e8000d101d78 */
[----:B0-----:R-:W0:Y:S01]  /*9b10*/  SHFL.IDX PT, R3, R4, 0x1, 0x181f ;  /* 0x00381f0004037f89 */ /* 0x001e2200000e0000 */
[----:B------:R-:W-:-:S03]  /*9b20*/  @P1 IMAD R8, R5, 0x2, R22 ;  /* 0x0000000205081824 */ /* 0x000fc600078e0216 */
[----:B------:R-:W1:Y:S01]  /*9b30*/  SHFL.IDX PT, R2, R0, 0x1, 0x181f ;  /* 0x00381f0000027f89 */ /* 0x000e6200000e0000 */
[----:B0-----:R-:W-:-:S04]  /*9b40*/  @P1 LEA R3, P0, R9, R3, 0x1 ;  /* 0x0000000309031211 */ /* 0x001fc800078008ff */
[----:B-1----:R-:W-:-:S04]  /*9b50*/  @P1 IADD3.X R2, RZ, R2, RZ, P0, !PT ;  /* 0x00000002ff021210 */ /* 0x002fc800007fe4ff */
[----:B------:R-:W-:-:S04]  /*9b60*/  @P1 LOP3.LUT R3, R3, R2, RZ, 0x3c, !PT ;  /* 0x0000000203031212 */ /* 0x000fc800078e3cff */
[----:B------:R-:W-:-:S04]  /*9b70*/  @P1 LOP3.LUT R2, R3, R2, RZ, 0x3c, !PT ;  /* 0x0000000203021212 */ /* 0x000fc800078e3cff */
[----:B------:R-:W-:-:S05]  /*9b80*/  @P1 LOP3.LUT R3, R3, R2, RZ, 0x3c, !PT ;  /* 0x0000000203031212 */ /* 0x000fca00078e3cff */
[----:B------:R-:W-:Y:S04]  /*9b90*/  @P1 LDGSTS.E.BYPASS.LTC128B.128 [R8+0x18c00], desc[UR56][R2.64], !P4 ;  /* 0x18c0000002081fae */ /* 0x000fe8000e101d78 */
[----:B------:R-:W-:Y:S04]  /*9ba0*/  @P1 LDGSTS.E.BYPASS.LTC128B.128 [R8+0x1bc00], desc[UR56][R2.64+0x80], !P3 ;  /* 0x1bc0008002081fae */ /* 0x000fe8000d901d78 */
[----:B------:R0:W-:Y:S01]  /*9bb0*/  @P1 LDGSTS.E.BYPASS.LTC128B.128 [R8+0x1ec00], desc[UR56][R2.64+0x100], !P2 ;  /* 0x1ec0010002081fae */ /* 0x0001e2000d101d78 */
[----:B------:R-:W-:-:S03]  /*9bc0*/  ISETP.GE.AND P1, PT, R6, 0x21, PT ;  /* 0x000000210600780c */ /* 0x000fc60003f26270 */
[----:B0-----:R-:W0:Y:S10]  /*9bd0*/  SHFL.IDX PT, R3, R4, 0x2, 0x181f ;  /* 0x00581f0004037f89 */ /* 0x001e3400000e0000 */
[----:B------:R-:W-:Y:S01]  /*9be0*/  @P1 IMAD R8, R5, 0x2, R22 ;  /* 0x0000000205081824 */ /* 0x000fe200078e0216 */
[----:B------:R-:W1:Y:S01]  /*9bf0*/  SHFL.IDX PT, R2, R0, 0x2, 0x181f ;  /* 0x00581f0000027f89 */ /* 0x000e6200000e0000 */
[----:B0-----:R-:W-:-:S05]  /*9c00*/  @P1 LEA R3, P0, R9, R3, 0x1 ;  /* 0x0000000309031211 */ /* 0x001fca00078008ff */
[----:B-1----:R-:W-:-:S05]  /*9c10*/  @P1 IMAD.X R2, RZ, RZ, R2, P0 ;  /* 0x000000ffff021224 */ /* 0x002fca00000e0602 */
        /* <DEDUP_REMOVED lines=21> */
[----:B------:R-:W1:Y:S04]  /*9d70*/  SHFL.IDX PT, R2, R0, 0x4, 0x181f ;  /* 0x00981f0000027f89 */ /* 0x000e6800000e0000 */
[----:B------:R-:W2:Y:S01]  /*9d80*/  SHFL.IDX PT, R0, R0, 0x5, 0x181f ;  /* 0x00b81f0000007f89 */ /* 0x000ea200000e0000 */
[----:B0-----:R-:W-:-:S04]  /*9d90*/  @P1 LEA R3, P0, R9, R3, 0x1 ;  /* 0x0000000309031211 */ /* 0x001fc800078008ff */
[----:B-1----:R-:W-:-:S04]  /*9da0*/  @P1 IADD3.X R2, RZ, R2, RZ, P0, !PT ;  /* 0x00000002ff021210 */ /* 0x002fc800007fe4ff */
[----:B------:R-:W-:-:S04]  /*9db0*/  @P1 LOP3.LUT R3, R3, R2, RZ, 0x3c, !PT ;  /* 0x0000000203031212 */ /* 0x000fc800078e3cff */
[----:B------:R-:W-:-:S04]  /*9dc0*/  @P1 LOP3.LUT R2, R3, R2, RZ, 0x3c, !PT ;  /* 0x0000000203021212 */ /* 0x000fc800078e3cff */
[----:B------:R-:W-:-:S05]  /*9dd0*/  @P1 LOP3.LUT R3, R3, R2, RZ, 0x3c, !PT ;  /* 0x0000000203031212 */ /* 0x000fca00078e3cff */
[----:B------:R-:W-:Y:S04]  /*9de0*/  @P1 LDGSTS.E.BYPASS.LTC128B.128 [R8+0x1a400], desc[UR56][R2.64], !P4 ;  /* 0x1a40000002081fae */ /* 0x000fe8000e101d78 */
[----:B------:R-:W-:Y:S04]  /*9df0*/  @P1 LDGSTS.E.BYPASS.LTC128B.128 [R8+0x1d400], desc[UR56][R2.64+0x80], !P3 ;  /* 0x1d40008002081fae */ /* 0x000fe8000d901d78 */
[----:B------:R0:W-:Y:S04]  /*9e00*/  @P1 LDGSTS.E.BYPASS.LTC128B.128 [R8+0x20400], desc[UR56][R2.64+0x100], !P2 ;  /* 0x2040010002081fae */ /* 0x0001e8000d101d78 */
[----:B0-2---:R0:W1:Y:S02]  /*9e10*/  SHFL.IDX PT, R2, R4, 0x5, 0x181f ;  /* 0x00b81f0004027f89 */ /* 0x00506400000e0000 */
.L_x_339:
[----:B------:R-:W-:-:S13]  /*9e20*/  ISETP.GE.AND P0, PT, R6, 0x51, PT ;  /* 0x000000510600780c */ /* 0x000fda0003f06270 */
[----:B-1----:R-:W-:Y:S01]  /*9e30*/  @P0 LEA R2, P1, R9, R2, 0x1 ;  /* 0x0000000209020211 */ /* 0x002fe200078208ff */
[----:B------:R-:W-:-:S04]  /*9e40*/  @P0 IMAD R5, R5, 0x2, R22 ;  /* 0x0000000205050824 */ /* 0x000fc800078e0216 */
[----:B------:R-:W-:-:S05]  /*9e50*/  @P0 IMAD.X R3, RZ, RZ, R0, P1 ;  /* 0x000000ffff030224 */ /* 0x000fca00008e0600 */
        /* <DEDUP_REMOVED lines=8> */
.L_x_261:
[----:B------:R-:W-:Y:S02]  /*9ee0*/  PLOP3.LUT P1, PT, P1, P0, PT, 0xa2, 0x0 ;  /* 0x000000000000781c */ /* 0x000fe40000f21472 */
[----:B------:R-:W-:-:S08]  /*9ef0*/  @P0 R2UR P1, UR4, R7 ;  /* 0x00000000070402ca */ /* 0x000fd00000020000 */
[----:B------:R-:W-:-:S05]  /*9f00*/  @P0 PLOP3.LUT P0, PT, P1, PT, PT, 0x80, 0x0 ;  /* 0x000000000000081c */ /* 0x000fca0000f0f070 */
[----:B------:R-:W-:Y:S01]  /*9f10*/  @!P1 SYNCS.ARRIVE.TRANS64.RED.A0T1 RZ, [UR4+0x2a830], RZ ;  /* 0x02a830ffffff99a7 */ /* 0x000fe20008200404 */
[----:B------:R-:W-:Y:S07]  /*9f20*/  @!P1 ARRIVES.LDGSTSBAR.64.TRANSCNT [UR4+0x2a830] ;  /* 0x02a83000ff0099b0 */ /* 0x000fee0008000a84 */
[----:B------:R-:W-:Y:S05]  /*9f30*/  @P0 BRA.U.ANY `(.L_x_261) ;  /* 0xfffffffd00e80947 */ /* 0x000fea000393ffff */
[----:B------:R-:W-:Y:S01]  /*9f40*/  NOP ;  /* 0x0000000000007918 */ /* 0x000fe20000000000 */
[----:B------:R-:W2:Y:S02]  /*9f50*/  LDL R0, [R1+0x20] ;  /* 0x0000200001007983 */ /* 0x000ea40000100800 */
[----:B--2---:R-:W-:-:S13]  /*9f60*/  ISETP.NE.AND P2, PT, R0, 0x3, PT ;  /* 0x000000030000780c */ /* 0x004fda0003f45270 */
[----:B------:R-:W-:Y:S05]  /*9f70*/  @!P2 BRA `(.L_x_262) ;  /* 0x000000000004a947 */ /* 0x000fea0003800000 */
[----:B------:R-:W-:Y:S01]  /*9f80*/  BPT.TRAP 0x1 ;  /* 0x000000040000795c */ /* 0x000fe20000300000 */
.L_x_262:
[----:B------:R2:W5:Y:S01]  /*9f90*/  LDL.LU R0, [R1+0x8] ;  /* 0x0000080001007983 */ /* 0x0005620000300800 */
[----:B------:R-:W-:Y:S01]  /*9fa0*/  LOP3.LUT P0, RZ, R25, 0x40, RZ, 0xc0, !PT ;  /* 0x0000004019ff7812 */ /* 0x000fe2000780c0ff */
[----:B------:R2:W-:-:S12]  /*9fb0*/  SYNCS.ARRIVE.TRANS64.A1T0 RZ, [R7+URZ+0x2a830], RZ ;  /* 0x02a830ff07ff79a7 */ /* 0x0005d8000810003f */
[----:B------:R-:W-:Y:S05]  /*9fc0*/  WARPSYNC.ALL ;  /* 0x0000000000007948 */ /* 0x000fea0003800000 */
[----:B------:R-:W-:Y:S01]  /*9fd0*/  ULDC.64 UR4, c[0x0][0x298] ;  /* 0x0000a60000047ab9 */ /* 0x000fe20000000a00 */
[----:B-1----:R-:W-:Y:S01]  /*9fe0*/  VIADD R2, R22, 0xc400 ;  /* 0x0000c40016027836 */ /* 0x002fe20000000000 */
[----:B------:R-:W-:Y:S01]  /*9ff0*/  SEL R30, R30, RZ, !P0 ;  /* 0x000000ff1e1e7207 */ /* 0x000fe20004000000 */
[----:B0-----:R-:W-:Y:S01]  /*a000*/  IMAD.WIDE.U32 R4, R35, UR4, RZ ;  /* 0x0000000423047c25 */ /* 0x001fe2000f8e00ff */
[----:B------:R-:W-:Y:S01]  /*a010*/  BSSY B6, `(.L_x_263) ;  /* 0x000001b000067945 */ /* 0x000fe20003800000 */
[----:B------:R-:W-:Y:S01]  /*a020*/  BAR.SYNC.DEFER_BLOCKING 0x8, 0x180 ;  /* 0x0206000000007b1d */ /* 0x000fe20000010000 */
[----:B-----5:R-:W-:-:S02]  /*a030*/  SEL R0, R0, RZ, !P0 ;  /* 0x000000ff00007207 */ /* 0x020fc40004000000 */
[----:B------:R-:W-:-:S03]  /*a040*/  LOP3.LUT P0, RZ, R2, 0x3ff, RZ, 0xc0, !PT ;  /* 0x000003ff02ff7812 */ /* 0x000fc6000780c0ff */
[----:B------:R0:W-:Y:S04]  /*a050*/  STL [R1+0x1c], R0 ;  /* 0x00001c0001007387 */ /* 0x0001e80000100800 */
[----:B------:R1:W-:Y:S01]  /*a060*/  STL.64 [R1+0x8], R4 ;  /* 0x0000080401007387 */ /* 0x0003e20000100a00 */
[----:B0-----:R-:W-:-:S05]  /*a070*/  SHF.R.S32.HI R0, RZ, 0x1f, R35 ;  /* 0x0000001fff007819 */ /* 0x001fca0000011423 */
[----:B------:R-:W-:-:S04]  /*a080*/  IMAD R0, R0, UR4, RZ ;  /* 0x0000000400007c24 */ /* 0x000fc8000f8e02ff */
[----:B------:R-:W-:-:S04]  /*a090*/  IMAD R0, R35, UR5, R0 ;  /* 0x0000000523007c24 */ /* 0x000fc8000f8e0200 */
[----:B------:R-:W-:Y:S01]  /*a0a0*/  IMAD.IADD R35, R5, 0x1, R0 ;  /* 0x0000000105237824 */ /* 0x000fe200078e0200 */
[----:B-1----:R-:W-:Y:S06]  /*a0b0*/  @!P0 BRA `(.L_x_264) ;  /* 0x0000000000408947 */ /* 0x002fec0003800000 */
[----:B------:R-:W-:Y:S01]  /*a0c0*/  MOV R2, 0x0 ;  /* 0x0000000000027802 */ /* 0x000fe20000000f00 */
[----:B------:R-:W-:Y:S01]  /*a0d0*/  ULDC.64 UR6, c[0x4][0x90] ;  /* 0x0100240000067ab9 */ /* 0x000fe20000000a00 */
[----:B------:R-:W-:Y:S01]  /*a0e0*/  ULDC.64 UR8, c[0x4][0x98] ;  /* 0x0100260000087ab9 */ /* 0x000fe20000000a00 */
[----:B------:R-:W-:Y:S01]  /*a0f0*/  ULDC.64 UR4, c[0x4][0x20] ;  /* 0x0100080000047ab9 */ /* 0x000fe20000000a00 */
[----:B------:R-:W-:Y:S01]  /*a100*/  MOV R4, UR6 ;  /* 0x0000000600047c02 */ /* 0x000fe20008000f00 */
[----:B------:R-:W-:Y:S01]  /*a110*/  IMAD.U32 R5, RZ, RZ, UR7 ;  /* 0x00000007ff057e24 */ /* 0x000fe2000f8e00ff */
[----:B------:R-:W0:Y:S01]  /*a120*/  LDC.64 R2, c[0x4][R2] ;  /* 0x0100000002027b82 */ /* 0x000e220000000a00 */
[----:B------:R-:W-:Y:S01]  /*a130*/  IMAD.U32 R6, RZ, RZ, UR8 ;  /* 0x00000008ff067e24 */ /* 0x000fe2000f8e00ff */
[----:B------:R-:W-:Y:S01]  /*a140*/  MOV R8, 0x70 ;  /* 0x0000007000087802 */ /* 0x000fe20000000f00 */
[----:B--2---:R-:W-:Y:S02]  /*a150*/  IMAD.U32 R7, RZ, RZ, UR9 ;  /* 0x00000009ff077e24 */ /* 0x004fe4000f8e00ff */
[----:B------:R-:W-:-:S02]  /*a160*/  IMAD.U32 R10, RZ, RZ, UR4 ;  /* 0x00000004ff0a7e24 */ /* 0x000fc4000f8e00ff */
[----:B------:R-:W-:Y:S02]  /*a170*/  IMAD.U32 R11, RZ, RZ, UR5 ;  /* 0x00000005ff0b7e24 */ /* 0x000fe4000f8e00ff */
[----:B------:R-:W-:Y:S02]  /*a180*/  IMAD.MOV.U32 R12, RZ, RZ, 0x1 ;  /* 0x00000001ff0c7424 */ /* 0x000fe400078e00ff */
[----:B------:R-:W-:-:S07]  /*a190*/  IMAD.MOV.U32 R13, RZ, RZ, RZ ;  /* 0x000000ffff0d7224 */ /* 0x000fce00078e00ff */
[----:B------:R-:W-:-:S07]  /*a1a0*/  LEPC R20, `(.L_x_264) ;  /* 0x000000001014794e */ /* 0x000fce0000000000 */
[----:B0-----:R-:W-:Y:S05]  /*a1b0*/  CALL.ABS.NOINC R2 ;  /* 0x0000000002007343 */ /* 0x001fea0003c00000 */
.L_x_264:
[----:B------:R-:W-:Y:S05]  /*a1c0*/  BSYNC B6 ;  /* 0x0000000000067941 */ /* 0x000fea0003800000 */
.L_x_263:
[----:B------:R-:W3:Y:S01]  /*a1d0*/  LDL.LU R20, [R1+0x1c] ;  /* 0x00001c0001147983 */ /* 0x000ee20000300800 */
[----:B------:R-:W0:Y:S01]  /*a1e0*/  LDC R8, c[0x0][0x448] ;  /* 0x00011200ff087b82 */ /* 0x000e220000000800 */
[----:B------:R-:W-:Y:S02]  /*a1f0*/  ULDC.64 UR4, c[0x0][0x2d8] ;  /* 0x0000b60000047ab9 */ /* 0x000fe40000000a00 */
[----:B------:R-:W4:Y:S01]  /*a200*/  LDL.LU.64 R2, [R1+0x8] ;  /* 0x0000080001027983 */ /* 0x000f220000300a00 */
[----:B------:R-:W-:Y:S02]  /*a210*/  IMAD.SHL.U32 R4, R17, 0x80, RZ ;  /* 0x0000008011047824 */ /* 0x000fe400078e00ff */
[----:B------:R-:W-:Y:S01]  /*a220*/  IMAD R0, R32, UR4, RZ ;  /* 0x0000000420007c24 */ /* 0x000fe2000f8e02ff */
[----:B------:R1:W5:Y:S03]  /*a230*/  LDL R17, [R1+0x10] ;  /* 0x0000100001117983 */ /* 0x0003660000100800 */
[----:B------:R-:W-:Y:S01]  /*a240*/  IMAD R0, R18, UR5, R0 ;  /* 0x0000000512007c24 */ /* 0x000fe2000f8e0200 */
[----:B0-----:R-:W-:Y:S01]  /*a250*/  ISETP.NE.AND P0, PT, R8, 0x1, PT ;  /* 0x000000010800780c */ /* 0x001fe20003f05270 */
[----:B------:R-:W0:Y:S02]  /*a260*/  S2R R11, SR_TID.X ;  /* 0x00000000000b7919 */ /* 0x000e240000002100 */
[----:B0-----:R-:W-:-:S05]  /*a270*/  IMAD.SHL.U32 R9, R11, 0x8, RZ ;  /* 0x000000080b097824 */ /* 0x001fca00078e00ff */
[----:B------:R-:W-:Y:S01]  /*a280*/  LOP3.LUT R9, R9, 0x38, RZ, 0xc0, !PT ;  /* 0x0000003809097812 */ /* 0x000fe200078ec0ff */
[----:B---3--:R-:W-:Y:S02]  /*a290*/  IMAD.MOV.U32 R21, RZ, RZ, R20 ;  /* 0x000000ffff157224 */ /* 0x008fe400078e0014 */
[----:B------:R-:W0:Y:S01]  /*a2a0*/  S2R R20, SR_TID.X ;  /* 0x0000000000147919 */ /* 0x000e220000002100 */
[----:B----4-:R-:W-:Y:S02]  /*a2b0*/  IMAD.MOV.U32 R3, RZ, RZ, R35 ;  /* 0x000000ffff037224 */ /* 0x010fe400078e0023 */
[----:B------:R-:W-:Y:S01]  /*a2c0*/  IMAD.WIDE.U32 R2, R18, UR4, R2 ;  /* 0x0000000412027c25 */ /* 0x000fe2000f8e0002 */
[----:B------:R-:W-:-:S03]  /*a2d0*/  ULDC.64 UR4, c[0x0][0x2e0] ;  /* 0x0000b80000047ab9 */ /* 0x000fc60000000a00 */
[----:B------:R-:W-:Y:S02]  /*a2e0*/  IMAD R5, R21, UR4, RZ ;  /* 0x0000000415057c24 */ /* 0x000fe4000f8e02ff */
[----:B------:R-:W-:Y:S02]  /*a2f0*/  IMAD.IADD R3, R3, 0x1, R0 ;  /* 0x0000000103037824 */ /* 0x000fe400078e0200 */
[C---:B------:R-:W-:Y:S02]  /*a300*/  IMAD R0, R30.reuse, UR5, R5 ;  /* 0x000000051e007c24 */ /* 0x040fe4000f8e0205 */
[----:B------:R-:W-:Y:S01]  /*a310*/  IMAD.WIDE.U32 R2, R30, UR4, R2 ;  /* 0x000000041e027c25 */ /* 0x000fe2000f8e0002 */
[----:B------:R-:W2:Y:S01]  /*a320*/  @P0 LDC R5, c[0x0][0x44c] ;  /* 0x00011300ff050b82 */ /* 0x000ea20000000800 */
[----:B------:R-:W-:-:S03]  /*a330*/  ULDC.64 UR4, c[0x0][0x2d0] ;  /* 0x0000b40000047ab9 */ /* 0x000fc60000000a00 */
[----:B------:R-:W-:-:S04]  /*a340*/  IADD3 R3, R3, R0, RZ ;  /* 0x0000000003037210 */ /* 0x000fc80007ffe0ff */
[----:B------:R-:W3:Y:S01]  /*a350*/  @P0 LDC R0, c[0x0][0x450] ;  /* 0x00011400ff000b82 */ /* 0x000ee20000000800 */
[C---:B0-----:R-:W-:Y:S01]  /*a360*/  LOP3.LUT R21, R20.reuse, 0x7f, RZ, 0xc0, !PT ;  /* 0x0000007f14157812 */ /* 0x041fe200078ec0ff */
[----:B------:R-:W-:-:S03]  /*a370*/  IMAD.SHL.U32 R20, R20, 0x10, RZ ;  /* 0x0000001014147824 */ /* 0x000fc600078e00ff */
[----:B------:R-:W-:-:S04]  /*a380*/  SHF.R.U32.HI R21, RZ, 0x3, R21 ;  /* 0x00000003ff157819 */ /* 0x000fc80000011615 */
[----:B------:R-:W-:-:S04]  /*a390*/  LOP3.LUT R20, R21, 0x70, R20, 0xf8, !PT ;  /* 0x0000007015147812 */ /* 0x000fc800078ef814 */
[----:B------:R-:W-:-:S05]  /*a3a0*/  LOP3.LUT R6, R20, R4, RZ, 0xfc, !PT ;  /* 0x0000000414067212 */ /* 0x000fca00078efcff */
[----:B--2---:R-:W-:-:S04]  /*a3b0*/  @P0 IMAD.HI.U32 R7, R6, R5, RZ ;  /* 0x0000000506070227 */ /* 0x004fc800078e00ff */
[----:B------:R-:W-:Y:S01]  /*a3c0*/  IMAD.MOV.U32 R5, RZ, RZ, R6 ;  /* 0x000000ffff057224 */ /* 0x000fe200078e0006 */
[----:B---3--:R-:W-:-:S05]  /*a3d0*/  @P0 SHF.R.U32.HI R5, RZ, R0, R7 ;  /* 0x00000000ff050219 */ /* 0x008fca0000011607 */
[----:B------:R-:W-:-:S04]  /*a3e0*/  IMAD.MOV R0, RZ, RZ, -R5 ;  /* 0x000000ffff007224 */ /* 0x000fc800078e0a05 */
[----:B------:R-:W-:Y:S01]  /*a3f0*/  IMAD R0, R8, R0, R6 ;  /* 0x0000000008007224 */ /* 0x000fe200078e0206 */
[----:B------:R-:W-:Y:S01]  /*a400*/  SHF.R.S32.HI R6, RZ, 0x1f, R5 ;  /* 0x0000001fff067819 */ /* 0x000fe20000011405 */
[----:B------:R-:W-:-:S04]  /*a410*/  IMAD.WIDE.U32 R2, R5, UR4, R2 ;  /* 0x0000000405027c25 */ /* 0x000fc8000f8e0002 */
[----:B------:R-:W-:-:S04]  /*a420*/  IMAD R6, R6, UR4, RZ ;  /* 0x0000000406067c24 */ /* 0x000fc8000f8e02ff */
[----:B------:R-:W-:Y:S01]  /*a430*/  IMAD R6, R5, UR5, R6 ;  /* 0x0000000505067c24 */ /* 0x000fe2000f8e0206 */
[----:B------:R-:W-:Y:S01]  /*a440*/  SHF.R.S32.HI R5, RZ, 0x1f, R0 ;  /* 0x0000001fff057819 */ /* 0x000fe20000011400 */
[----:B------:R-:W-:Y:S02]  /*a450*/  ULDC.64 UR4, c[0x0][0x2c8] ;  /* 0x0000b20000047ab9 */ /* 0x000fe40000000a00 */
[----:B------:R-:W-:Y:S02]  /*a460*/  IMAD.IADD R3, R3, 0x1, R6 ;  /* 0x0000000103037824 */ /* 0x000fe400078e0206 */
[----:B------:R-:W-:Y:S02]  /*a470*/  IMAD R5, R5, UR4, RZ ;  /* 0x0000000405057c24 */ /* 0x000fe4000f8e02ff */
[----:B------:R-:W-:Y:S02]  /*a480*/  IMAD.SHL.U32 R21, R11, 0x8, RZ ;  /* 0x000000080b157824 */ /* 0x000fe400078e00ff */
[----:B------:R-:W-:-:S04]  /*a490*/  IMAD.WIDE.U32 R2, R0, UR4, R2 ;  /* 0x0000000400027c25 */ /* 0x000fc8000f8e0002 */
[----:B------:R-:W-:Y:S01]  /*a4a0*/  IMAD R5, R0, UR5, R5 ;  /* 0x0000000500057c24 */ /* 0x000fe2000f8e0205 */
[----:B------:R-:W-:Y:S01]  /*a4b0*/  ULDC.64 UR4, c[0x0][0x280] ;  /* 0x0000a00000047ab9 */ /* 0x000fe20000000a00 */
[----:B------:R-:W-:Y:S02]  /*a4c0*/  LOP3.LUT R21, R21, 0x38, RZ, 0xc0, !PT ;  /* 0x0000003815157812 */ /* 0x000fe400078ec0ff */
[----:B------:R-:W-:Y:S01]  /*a4d0*/  LEA R0, P0, R2, UR4, 0x1 ;  /* 0x0000000402007c11 */ /* 0x000fe2000f8008ff */
[----:B------:R-:W-:Y:S01]  /*a4e0*/  ULDC UR4, c[0x0][0x2b8] ;  /* 0x0000ae0000047ab9 */ /* 0x000fe20000000800 */
[----:B------:R-:W-:Y:S02]  /*a4f0*/  IADD3 R5, R3, R5, RZ ;  /* 0x0000000503057210 */ /* 0x000fe40007ffe0ff */
[----:B------:R-:W-:Y:S02]  /*a500*/  LOP3.LUT R20, R11, 0x7f, RZ, 0xc0, !PT ;  /* 0x0000007f0b147812 */ /* 0x000fe400078ec0ff */
[----:B------:R-:W-:-:S02]  /*a510*/  LOP3.LUT R10, R21, 0x40, RZ, 0xfc, !PT ;  /* 0x00000040150a7812 */ /* 0x000fc400078efcff */
[----:B------:R-:W-:Y:S02]  /*a520*/  LOP3.LUT R11, R21, 0x80, RZ, 0xfc, !PT ;  /* 0x00000080150b7812 */ /* 0x000fe400078efcff */
[----:B------:R-:W-:Y:S01]  /*a530*/  LEA.HI.X R5, R2, UR5, R5, 0x1, P0 ;  /* 0x0000000502057c11 */ /* 0x000fe200080f0c05 */
[----:B------:R-:W-:Y:S01]  /*a540*/  UMOV UR5, 0xffffffff ;  /* 0xffffffff00057882 */ /* 0x000fe20000000000 */
[----:B------:R-:W-:Y:S02]  /*a550*/  ISETP.GE.AND P3, PT, R9, UR4, PT ;  /* 0x0000000409007c0c */ /* 0x000fe4000bf66270 */
[----:B------:R-:W-:Y:S02]  /*a560*/  ISETP.GE.AND P2, PT, R10, UR4, PT ;  /* 0x000000040a007c0c */ /* 0x000fe4000bf46270 */
[----:B------:R-:W-:Y:S02]  /*a570*/  ISETP.GE.AND P0, PT, R11, UR4, PT ;  /* 0x000000040b007c0c */ /* 0x000fe4000bf06270 */
[----:B------:R-:W-:Y:S01]  /*a580*/  SHF.R.U32.HI R10, RZ, 0x3, R20 ;  /* 0x00000003ff0a7819 */ /* 0x000fe20000011614 */
[----:B-1----:R-:W-:Y:S10]  /*a590*/  BRA.DIV UR5, `(.L_x_265) ;  /* 0x0000003605dc7947 */ /* 0x002ff4000b800000 */
[----:B------:R-:W0:Y:S01]  /*a5a0*/  SHFL.IDX PT, R3, R0, RZ, 0x181f ;  /* 0x00181fff00037589 */ /* 0x000e2200000e0000 */
[----:B-----5:R-:W-:Y:S02]  /*a5b0*/  IMAD R6, R17, R8, RZ ;  /* 0x0000000811067224 */ /* 0x020fe400078e02ff */
[----:B------:R-:W-:Y:S01]  /*a5c0*/  IMAD.IADD R4, R10, 0x1, R4 ;  /* 0x000000010a047824 */ /* 0x000fe200078e0204 */
[----:B------:R-:W1:Y:S04]  /*a5d0*/  SHFL.IDX PT, R2, R5, RZ, 0x181f ;  /* 0x00181fff05027589 */ /* 0x000e6800000e0000 */
[----:B------:R-:W-:Y:S01]  /*a5e0*/  ISETP.GE.AND P1, PT, R4, R6, PT ;  /* 0x000000060400720c */ /* 0x000fe20003f26270 */
[----:B------:R-:W-:-:S12]  /*a5f0*/  SHFL.IDX PT, R14, R0, 0x7, 0x181f ;  /* 0x00f81f00000e7f89 */ /* 0x000fd800000e0000 */
[----:B0-----:R-:W-:-:S05]  /*a600*/  @!P1 LEA R7, P4, R9, R3, 0x1 ;  /* 0x0000000309079211 */ /* 0x001fca00078808ff */
[----:B-1----:R-:W-:Y:S02]  /*a610*/  @!P1 IMAD.X R3, RZ, RZ, R2, P4 ;  /* 0x000000ffff039224 */ /* 0x002fe400020e0602 */
[----:B------:R-:W-:Y:S01]  /*a620*/  @!P1 IMAD.MOV.U32 R2, RZ, RZ, R7 ;  /* 0x000000ffff029224 */ /* 0x000fe200078e0007 */
[----:B------:R-:W-:-:S04]  /*a630*/  IADD3 R7, R4, 0x10, RZ ;  /* 0x0000001004077810 */ /* 0x000fc80007ffe0ff */
[----:B------:R-:W-:Y:S04]  /*a640*/  @!P1 LDGSTS.E.BYPASS.LTC128B.128 [R34+0xc400], desc[UR56][R2.64], !P3 ;  /* 0x0c40000002229fae */ /* 0x000fe8000d901d78 */
[----:B------:R-:W-:Y:S04]  /*a650*/  @!P1 LDGSTS.E.BYPASS.LTC128B.128 [R34+0x10400], desc[UR56][R2.64+0x80], !P2 ;  /* 0x1040008002229fae */ /* 0x000fe8000d101d78 */
[----:B------:R0:W-:Y:S01]  /*a660*/  @!P1 LDGSTS.E.BYPASS.LTC128B.128 [R34+0x14400], desc[UR56][R2.64+0x100], !P0 ;  /* 0x1440010002229fae */ /* 0x0001e2000c101d78 */
[----:B------:R-:W-:-:S03]  /*a670*/  ISETP.GE.AND P1, PT, R7, R6, PT ;  /* 0x000000060700720c */ /* 0x000fc60003f26270 */
[----:B0-----:R-:W0:Y:S04]  /*a680*/  SHFL.IDX PT, R3, R0, 0x1, 0x181f ;  /* 0x00381f0000037f89 */ /* 0x001e2800000e0000 */
[----:B------:R-:W1:Y:S06]  /*a690*/  SHFL.IDX PT, R2, R5, 0x1, 0x181f ;  /* 0x00381f0005027f89 */ /* 0x000e6c00000e0000 */
[----:B0-----:R-:W-:-:S05]  /*a6a0*/  @!P1 LEA R7, P4, R9, R3, 0x1 ;  /* 0x0000000309079211 */ /* 0x001fca00078808ff */
[----:B-1----:R-:W-:Y:S02]  /*a6b0*/  @!P1 IMAD.X R8, RZ, RZ, R2, P4 ;  /* 0x000000ffff089224 */ /* 0x002fe400020e0602 */
[----:B------:R-:W-:Y:S02]  /*a6c0*/  @!P1 IMAD.MOV.U32 R2, RZ, RZ, R7 ;  /* 0x000000ffff029224 */ /* 0x000fe400078e0007 */
[----:B------:R-:W-:Y:S02]  /*a6d0*/  @!P1 IMAD.MOV.U32 R3, RZ, RZ, R8 ;  /* 0x000000ffff039224 */ /* 0x000fe400078e0008 */
[----:B------:R-:W-:-:S03]  /*a6e0*/  VIADD R7, R4, 0x20 ;  /* 0x0000002004077836 */ /* 0x000fc60000000000 */
[----:B------:R-:W-:Y:S04]  /*a6f0*/  @!P1 LDGSTS.E.BYPASS.LTC128B.128 [R34+0xcc00], desc[UR56][R2.64], !P3 ;  /* 0x0cc0000002229fae */ /* 0x000fe8000d901d78 */
[----:B------:R-:W-:Y:S04]  /*a700*/  @!P1 LDGSTS.E.BYPASS.LTC128B.128 [R34+0x10c00], desc[UR56][R2.64+0x80], !P2 ;  /* 0x10c0008002229fae */ /* 0x000fe8000d101d78 */
[----:B------:R0:W-:Y:S01]  /*a710*/  @!P1 LDGSTS.E.BYPASS.LTC128B.128 [R34+0x14c00], desc[UR56][R2.64+0x100], !P0 ;  /* 0x14c0010002229fae */ /* 0x0001e2000c101d78 */
[----:B------:R-:W-:-:S03]  /*a720*/  ISETP.GE.AND P1, PT, R7, R6, PT ;  /* 0x000000060700720c */ /* 0x000fc60003f26270 */
[----:B0-----:R-:W0:Y:S04]  /*a730*/  SHFL.IDX PT, R3, R0, 0x2, 0x181f ;  /* 0x00581f0000037f89 */ /* 0x001e2800000e0000 */
[----:B------:R-:W1:Y:S06]  /*a740*/  SHFL.IDX PT, R2, R5, 0x2, 0x181f ;  /* 0x00581f0005027f89 */ /* 0x000e6c00000e0000 */
[----:B0-----:R-:W-:-:S05]  /*a750*/  @!P1 LEA R7, P4, R9, R3, 0x1 ;  /* 0x0000000309079211 */ /* 0x001fca00078808ff */
[----:B-1----:R-:W-:Y:S01]  /*a760*/  @!P1 IMAD.X R8, RZ, RZ, R2, P4 ;  /* 0x000000ffff089224 */ /* 0x002fe200020e0602 */
[----:B------:R-:W-:Y:S01]  /*a770*/  @!P1 MOV R2, R7 ;  /* 0x0000000700029202 */ /* 0x000fe20000000f00 */
[----:B------:R-:W-:Y:S02]  /*a780*/  VIADD R7, R4, 0x30 ;  /* 0x0000003004077836 */ /* 0x000fe40000000000 */
[----:B------:R-:W-:-:S05]  /*a790*/  @!P1 IMAD.MOV.U32 R3, RZ, RZ, R8 ;  /* 0x000000ffff039224 */ /* 0x000fca00078e0008 */
        /* <DEDUP_REMOVED lines=8> */
[----:B------:R-:W-:Y:S01]  /*a820*/  @!P1 IMAD.MOV.U32 R2, RZ, RZ, R7 ;  /* 0x000000ffff029224 */ /* 0x000fe200078e0007 */
[----:B------:R-:W-:Y:S01]  /*a830*/  IADD3 R7, R4, 0x40, RZ ;  /* 0x0000004004077810 */ /* 0x000fe20007ffe0ff */
        /* <DEDUP_REMOVED lines=28> */
[----:B------:R-:W1:Y:S04]  /*aa00*/  SHFL.IDX PT, R2, R5, 0x6, 0x181f ;  /* 0x00d81f0005027f89 */ /* 0x000e6800000e0000 */
[----:B------:R-:W2:Y:S02]  /*aa10*/  SHFL.IDX PT, R5, R5, 0x7, 0x181f ;  /* 0x00f81f0005057f89 */ /* 0x000ea400000e0000 */
[----:B0-----:R-:W-:-:S05]  /*aa20*/  @!P1 LEA R7, P4, R9, R3, 0x1 ;  /* 0x0000000309079211 */ /* 0x001fca00078808ff */
[----:B-1----:R-:W-:Y:S02]  /*aa30*/  @!P1 IMAD.X R8, RZ, RZ, R2, P4 ;  /* 0x000000ffff089224 */ /* 0x002fe400020e0602 */
[----:B------:R-:W-:Y:S02]  /*aa40*/  @!P1 IMAD.MOV.U32 R2, RZ, RZ, R7 ;  /* 0x000000ffff029224 */ /* 0x000fe400078e0007 */
[----:B------:R-:W-:-:S05]  /*aa50*/  @!P1 IMAD.MOV.U32 R3, RZ, RZ, R8 ;  /* 0x000000ffff039224 */ /* 0x000fca00078e0008 */
[----:B------:R0:W-:Y:S04]  /*aa60*/  @!P1 LDGSTS.E.BYPASS.LTC128B.128 [R34+0xf400], desc[UR56][R2.64], !P3 ;  /* 0x0f40000002229fae */ /* 0x0001e8000d901d78 */
[----:B------:R0:W-:Y:S04]  /*aa70*/  @!P1 LDGSTS.E.BYPASS.LTC128B.128 [R34+0x13400], desc[UR56][R2.64+0x80], !P2 ;  /* 0x1340008002229fae */ /* 0x0001e8000d101d78 */
[----:B--2---:R0:W-:Y:S02]  /*aa80*/  @!P1 LDGSTS.E.BYPASS.LTC128B.128 [R34+0x17400], desc[UR56][R2.64+0x100], !P0 ;  /* 0x1740010002229fae */ /* 0x0041e4000c101d78 */
.L_x_356:
[----:B0-----:R-:W-:Y:S01]  /*aa90*/  IADD3 R3, R4, 0x70, RZ ;  /* 0x0000007004037810 */ /* 0x001fe20007ffe0ff */
[----:B------:R-:W-:Y:S03]  /*aaa0*/  BSSY B0, `(.L_x_266) ;  /* 0x000000b000007945 */ /* 0x000fe60003800000 */
[----:B------:R-:W-:-:S13]  /*aab0*/  ISETP.GE.AND P1, PT, R3, R6, PT ;  /* 0x000000060300720c */ /* 0x000fda0003f26270 */
[----:B------:R-:W-:Y:S05]  /*aac0*/  @P1 BRA `(.L_x_267) ;  /* 0x0000000000201947 */ /* 0x000fea0003800000 */
[----:B------:R-:W-:-:S05]  /*aad0*/  LEA R2, P1, R9, R14, 0x1 ;  /* 0x0000000e09027211 */ /* 0x000fca00078208ff */
[----:B------:R-:W-:-:S05]  /*aae0*/  IMAD.X R3, RZ, RZ, R5, P1 ;  /* 0x000000ffff037224 */ /* 0x000fca00008e0605 */
[----:B------:R-:W-:Y:S01]  /*aaf0*/  @!PT LDS RZ, [RZ] ;  /* 0x00000000fffff984 */ /* 0x000fe20000000800 */
[----:B------:R-:W-:Y:S01]  /*ab00*/  @!PT LDS RZ, [RZ] ;  /* 0x00000000fffff984 */ /* 0x000fe20000000800 */
[----:B------:R-:W-:Y:S01]  /*ab10*/  @!PT LDS RZ, [RZ] ;  /* 0x00000000fffff984 */ /* 0x000fe20000000800 */
[----:B------:R0:W-:Y:S04]  /*ab20*/  LDGSTS.E.BYPASS.LTC128B.128 [R34+0xfc00], desc[UR56][R2.64], !P3 ;  /* 0x0fc0000002227fae */ /* 0x0001e8000d901d78 */
[----:B------:R0:W-:Y:S04]  /*ab30*/  LDGSTS.E.BYPASS.LTC128B.128 [R34+0x13c00], desc[UR56][R2.64+0x80], !P2 ;  /* 0x13c0008002227fae */ /* 0x0001e8000d101d78 */
[----:B------:R0:W-:Y:S02]  /*ab40*/  LDGSTS.E.BYPASS.LTC128B.128 [R34+0x17c00], desc[UR56][R2.64+0x100], !P0 ;  /* 0x17c0010002227fae */ /* 0x0001e4000c101d78 */
.L_x_267:
[----:B------:R-:W-:Y:S05]  /*ab50*/  BSYNC B0 ;  /* 0x0000000000007941 */ /* 0x000fea0003800000 */
.L_x_266:
[----:B------:R-:W-:Y:S01]  /*ab60*/  NOP ;  /* 0x0000000000007918 */ /* 0x000fe20000000000 */
[----:B------:R-:W-:-:S13]  /*ab70*/  PLOP3.LUT P0, PT, PT, PT, PT, 0x80, 0x0 ;  /* 0x000000000000781c */ /* 0x000fda0003f0f070 */
.L_x_268:
[----:B------:R-:W-:Y:S02]  /*ab80*/  PLOP3.LUT P1, PT, P1, P0, PT, 0xa2, 0x0 ;  /* 0x000000000000781c */ /* 0x000fe40000f21472 */
[----:B------:R-:W-:-:S08]  /*ab90*/  @P0 R2UR P1, UR4, R22 ;  /* 0x00000000160402ca */ /* 0x000fd00000020000 */
[----:B------:R-:W-:-:S05]  /*aba0*/  @P0 PLOP3.LUT P0, PT, P1, PT, PT, 0x80, 0x0 ;  /* 0x000000000000081c */ /* 0x000fca0000f0f070 */
[----:B------:R-:W-:Y:S01]  /*abb0*/  @!P1 SYNCS.ARRIVE.TRANS64.RED.A0T1 RZ, [UR4+0x2a800], RZ ;  /* 0x02a800ffffff99a7 */ /* 0x000fe20008200404 */
[----:B------:R-:W-:Y:S07]  /*abc0*/  @!P1 ARRIVES.LDGSTSBAR.64.TRANSCNT [UR4+0x2a800] ;  /* 0x02a80000ff0099b0 */ /* 0x000fee0008000a84 */
[----:B------:R-:W-:Y:S05]  /*abd0*/  @P0 BRA.U.ANY `(.L_x_268) ;  /* 0xfffffffd00e80947 */ /* 0x000fea000393ffff */
[----:B0-----:R-:W2:Y:S02]  /*abe0*/  LDL.LU R2, [R1+0x14] ;  /* 0x0000140001027983 */ /* 0x001ea40000300800 */
[----:B--2---:R-:W-:-:S05]  /*abf0*/  VIADD R2, R2, 0x1 ;  /* 0x0000000102027836 */ /* 0x004fca0000000000 */
[----:B------:R0:W-:Y:S01]  /*ac00*/  STL [R1+0x14], R2 ;  /* 0x0000140201007387 */ /* 0x0001e20000100800 */
[----:B------:R-:W-:-:S04]  /*ac10*/  LEA.HI R0, R2, R2, RZ, 0x1 ;  /* 0x0000000202007211 */ /* 0x000fc800078f08ff */
[----:B------:R-:W-:-:S05]  /*ac20*/  LOP3.LUT R0, R0, 0xfffffffe, RZ, 0xc0, !PT ;  /* 0xfffffffe00007812 */ /* 0x000fca00078ec0ff */
[----:B------:R-:W-:-:S05]  /*ac30*/  IMAD.IADD R0, R2, 0x1, -R0 ;  /* 0x0000000102007824 */ /* 0x000fca00078e0a00 */
[----:B------:R-:W-:Y:S01]  /*ac40*/  SHF.L.U32 R3, R0, 0x1f, RZ ;  /* 0x0000001f00037819 */ /* 0x000fe200000006ff */
[----:B------:R-:W-:Y:S01]  /*ac50*/  NOP ;  /* 0x0000000000007918 */ /* 0x000fe20000000000 */
[----:B------:R0:W-:Y:S01]  /*ac60*/  SYNCS.ARRIVE.TRANS64.A1T0 RZ, [R22+URZ+0x2a800], RZ ;  /* 0x02a800ff16ff79a7 */ /* 0x0001e2000810003f */
[----:B------:R-:W-:Y:S01]  /*ac70*/  BSSY B0, `(.L_x_269) ;  /* 0x0000003000007945 */ /* 0x000fe20003800000 */
[----:B------:R-:W1:Y:S03]  /*ac80*/  SYNCS.PHASECHK.TRANS64.TRYWAIT P0, [R22+URZ+0x2a820], R3 ;  /* 0x02a82003160075a7 */ /* 0x000e66000800017f */
[----:B01----:R-:W-:Y:S05]  /*ac90*/  @!P0 BRA `(.L_x_270) ;  /* 0x0000003800d48947 */ /* 0x003fea0003800000 */
.L_x_357:
[----:B------:R-:W-:Y:S05]  /*aca0*/  BSYNC B0 ;  /* 0x0000000000007941 */ /* 0x000fea0003800000 */
.L_x_269:
[----:B------:R-:W-:Y:S01]  /*acb0*/  ISETP.GE.AND P0, PT, R36, 0x61, PT ;  /* 0x000000612400780c */ /* 0x000fe20003f06270 */
[----:B------:R-:W-:-:S12]  /*acc0*/  BSSY B0, `(.L_x_271) ;  /* 0x00000ff000007945 */ /* 0x000fd80003800000 */
[----:B------:R-:W-:Y:S05]  /*acd0*/  @!P0 BRA `(.L_x_272) ;  /* 0x0000000c00f48947 */ /* 0x000fea0003800000 */
[----:B------:R-:W2:Y:S01]  /*ace0*/  LDL.LU R0, [R1+0x18] ;  /* 0x0000180001007983 */ /* 0x000ea20000300800 */
[----:B------:R-:W-:Y:S01]  /*acf0*/  IMAD.MOV.U32 R17, RZ, RZ, R28 ;  /* 0x000000ffff117224 */ /* 0x000fe200078e001c */
[----:B------:R-:W-:Y:S01]  /*ad00*/  MOV R10, R27 ;  /* 0x0000001b000a7202 */ /* 0x000fe20000000f00 */
[----:B------:R-:W-:Y:S02]  /*ad10*/  IMAD.MOV.U32 R30, RZ, RZ, R26 ;  /* 0x000000ffff1e7224 */ /* 0x000fe400078e001a */
[----:B--2---:R-:W-:-:S07]  /*ad20*/  VIADD R0, R0, 0xfffffffe ;  /* 0xfffffffe00007836 */ /* 0x004fce0000000000 */
.L_x_285:
[----:B------:R-:W2:Y:S01]  /*ad30*/  LDL R7, [R1] ;  /* 0x0000000001077983 */ /* 0x000ea20000100800 */
[----:B------:R-:W1:Y:S01]  /*ad40*/  LDC R4, c[0x0][0x430] ;  /* 0x00010c00ff047b82 */ /* 0x000e620000000800 */
[----:B------:R-:W0:Y:S02]  /*ad50*/  S2R R2, SR_TID.X ;  /* 0x0000000000027919 */ /* 0x000e240000002100 */
[----:B------:R-:W3:Y:S01]  /*ad60*/  LDL R9, [R1+0x20] ;  /* 0x0000200001097983 */ /* 0x000ee20000100800 */
[----:B-1----:R-:W-:Y:S02]  /*ad70*/  ISETP.NE.AND P0, PT, R4, 0x1, PT ;  /* 0x000000010400780c */ /* 0x002fe40003f05270 */
[C---:B0-----:R-:W-:Y:S01]  /*ad80*/  LOP3.LUT R3, R2.reuse, 0x7f, RZ, 0xc0, !PT ;  /* 0x0000007f02037812 */ /* 0x041fe200078ec0ff */
[----:B------:R-:W-:-:S10]  /*ad90*/  IMAD.SHL.U32 R2, R2, 0x10, RZ ;  /* 0x0000001002027824 */ /* 0x000fd400078e00ff */
[----:B------:R-:W0:Y:S01]  /*ada0*/  @P0 LDC R5, c[0x0][0x438] ;  /* 0x00010e00ff050b82 */ /* 0x000e220000000800 */
[----:B------:R-:W-:-:S04]  /*adb0*/  SHF.R.U32.HI R3, RZ, 0x3, R3 ;  /* 0x00000003ff037819 */ /* 0x000fc80000011603 */
[----:B------:R-:W-:-:S03]  /*adc0*/  LOP3.LUT R2, R3, 0x70, R2, 0xf8, !PT ;  /* 0x0000007003027812 */ /* 0x000fc600078ef802 */
[----:B------:R-:W1:Y:S01]  /*add0*/  @P0 LDC R3, c[0x0][0x434] ;  /* 0x00010d00ff030b82 */ /* 0x000e620000000800 */
[----:B------:R-:W-:Y:S01]  /*ade0*/  IMAD R8, R0, 0x60, R37 ;  /* 0x0000006000087824 */ /* 0x000fe200078e0225 */
[----:B------:R-:W-:-:S03]  /*adf0*/  ISETP.GT.U32.AND P2, PT, R2, 0x5f, PT ;  /* 0x0000005f0200780c */ /* 0x000fc60003f44070 */
[----:B------:R-:W-:-:S04]  /*ae00*/  IMAD.IADD R8, R2, 0x1, R8 ;  /* 0x0000000102087824 */ /* 0x000fc800078e0208 */
[----:B------:R-:W-:Y:S02]  /*ae10*/  IMAD.MOV.U32 R6, RZ, RZ, R8 ;  /* 0x000000ffff067224 */ /* 0x000fe400078e0008 */
[----:B-1----:R-:W-:-:S05]  /*ae20*/  @P0 IMAD.HI.U32 R2, R8, R3, RZ ;  /* 0x0000000308020227 */ /* 0x002fca00078e00ff */
[----:B0-----:R-:W-:Y:S02]  /*ae30*/  @P0 SHF.R.U32.HI R6, RZ, R5, R2 ;  /* 0x00000005ff060219 */ /* 0x001fe40000011602 */
[----:B------:R-:W0:Y:S02]  /*ae40*/  @!P2 LDC.64 R4, c[0x0][0x428] ;  /* 0x00010a00ff04ab82 */ /* 0x000e240000000a00 */
[--C-:B------:R-:W-:Y:S01]  /*ae50*/  @!P2 SHF.R.S32.HI R3, RZ, 0x1f, R6.reuse ;  /* 0x0000001fff03a819 */ /* 0x100fe20000011406 */
[----:B------:R-:W-:-:S04]  /*ae60*/  @!P2 IMAD.MOV.U32 R2, RZ, RZ, R6 ;  /* 0x000000ffff02a224 */ /* 0x000fc800078e0006 */
[----:B0-----:R-:W-:-:S04]  /*ae70*/  @!P2 IMAD.WIDE.U32 R2, R31, R4, R2 ;  /* 0x000000041f02a225 */ /* 0x001fc800078e0002 */
[----:B--2---:R-:W-:-:S04]  /*ae80*/  @!P2 IMAD R4, R7, R4, RZ ;  /* 0x000000040704a224 */ /* 0x004fc800078e02ff */
[----:B------:R-:W-:Y:S02]  /*ae90*/  @!P2 IMAD R7, R31, R5, R4 ;  /* 0x000000051f07a224 */ /* 0x000fe400078e0204 */
[----:B------:R-:W0:Y:S03]  /*aea0*/  @!P2 LDC.64 R4, c[0x0][0x418] ;  /* 0x00010600ff04ab82 */ /* 0x000e260000000a00 */
[----:B------:R-:W-:Y:S01]  /*aeb0*/  @!P2 IADD3 R3, R7, R3, RZ ;  /* 0x000000030703a210 */ /* 0x000fe20007ffe0ff */
[----:B------:R-:W-:Y:S01]  /*aec0*/  IMAD.MOV.U32 R7, RZ, RZ, RZ ;  /* 0x000000ffff077224 */ /* 0x000fe200078e00ff */
[----:B0-----:R-:W-:-:S04]  /*aed0*/  @!P2 LEA R4, P0, R2, R4, 0x2 ;  /* 0x000000040204a211 */ /* 0x001fc800078010ff */
[----:B------:R-:W-:-:S05]  /*aee0*/  @!P2 LEA.HI.X R5, R2, R5, R3, 0x2, P0 ;  /* 0x000000050205a211 */ /* 0x000fca00000f1403 */
[----:B------:R0:W5:Y:S01]  /*aef0*/  @!P2 LDG.E R7, desc[UR56][R4.64] ;  /* 0x000000380407a981 */ /* 0x000162000c1e1900 */
[----:B---3--:R-:W-:Y:S01]  /*af00*/  ISETP.NE.AND P1, PT, R9, 0x3, PT ;  /* 0x000000030900780c */ /* 0x008fe20003f25270 */
[----:B------:R-:W-:Y:S01]  /*af10*/  VIADD R27, R10, 0x1 ;  /* 0x000000010a1b7836 */ /* 0x000fe20000000000 */
[----:B------:R-:W-:Y:S05]  /*af20*/  YIELD ;  /* 0x0000000000007946 */ /* 0x000fea0003800000 */
[----:B------:R-:W-:Y:S01]  /*af30*/  ISETP.NE.AND P0, PT, R27, 0x2, PT ;  /* 0x000000021b00780c */ /* 0x000fe20003f05270 */
[----:B------:R-:W-:Y:S01]  /*af40*/  IMAD.MOV R3, RZ, RZ, -R6 ;  /* 0x000000ffff037224 */ /* 0x000fe200078e0a06 */
[----:B------:R-:W-:-:S02]  /*af50*/  ULDC UR4, c[0x0][0x430] ;  /* 0x00010c0000047ab9 */ /* 0x000fc40000000800 */
[----:B------:R-:W-:Y:S01]  /*af60*/  SEL R28, RZ, 0x1, P0 ;  /* 0x00000001ff1c7807 */ /* 0x000fe20000000000 */
[----:B------:R-:W-:Y:S01]  /*af70*/  IMAD R8, R3, UR4, R8 ;  /* 0x0000000403087c24 */ /* 0x000fe2000f8e0208 */
[----:B------:R-:W-:Y:S01]  /*af80*/  SEL R27, R27, RZ, P0 ;  /* 0x000000ff1b1b7207 */ /* 0x000fe20000000000 */
[----:B------:R-:W-:Y:S01]  /*af90*/  IMAD.MOV.U32 R26, RZ, RZ, R0 ;  /* 0x000000ffff1a7224 */ /* 0x000fe200078e0000 */
[----:B------:R-:W-:Y:S01]  /*afa0*/  LOP3.LUT R28, R17, R28, RZ, 0x3c, !PT ;  /* 0x0000001c111c7212 */ /* 0x000fe200078e3cff */
[----:B0-----:R-:W-:Y:S06]  /*afb0*/  @!P1 BRA `(.L_x_273) ;  /* 0x0000000000049947 */ /* 0x001fec0003800000 */
[----:B------:R-:W-:Y:S01]  /*afc0*/  BPT.TRAP 0x1 ;  /* 0x000000040000795c */ /* 0x000fe20000300000 */
.L_x_273:
[----:B------:R-:W-:Y:S01]  /*afd0*/  IMAD R6, R27, 0x8, R22 ;  /* 0x000000081b067824 */ /* 0x000fe200078e0216 */
[----:B------:R-:W-:Y:S01]  /*afe0*/  SHF.L.U32 R3, R28, 0x1f, RZ ;  /* 0x0000001f1c037819 */ /* 0x000fe200000006ff */
[----:B------:R-:W-:Y:S03]  /*aff0*/  BSSY B1, `(.L_x_274) ;  /* 0x0000003000017945 */ /* 0x000fe60003800000 */
[----:B------:R-:W0:Y:S02]  /*b000*/  SYNCS.PHASECHK.TRANS64.TRYWAIT P0, [R6+URZ+0x2a840], R3 ;  /* 0x02a84003060075a7 */ /* 0x000e24000800017f */
[----:B0-----:R-:W-:Y:S05]  /*b010*/  @!P0 BRA `(.L_x_275) ;  /* 0x0000003800088947 */ /* 0x001fea0003800000 */
.L_x_358:
[----:B------:R-:W-:Y:S05]  /*b020*/  BSYNC B1 ;  /* 0x0000000000017941 */ /* 0x000fea0003800000 */
.L_x_274:
[----:B------:R-:W-:Y:S01]  /*b030*/  SHF.R.S32.HI R20, RZ, 0x1f, R8 ;  /* 0x0000001fff147819 */ /* 0x000fe20000011408 */
[----:B------:R-:W-:Y:S01]  /*b040*/  ULDC.64 UR4, c[0x0][0x300] ;  /* 0x0000c00000047ab9 */ /* 0x000fe20000000a00 */
[----:B-----5:R-:W-:Y:S01]  /*b050*/  SHF.R.S32.HI R21, RZ, 0x1f, R7 ;  /* 0x0000001fff157819 */ /* 0x020fe20000011407 */
[----:B0-----:R-:W-:Y:S01]  /*b060*/  IMAD.WIDE.U32 R2, R8, UR4, RZ ;  /* 0x0000000408027c25 */ /* 0x001fe2000f8e00ff */
[C---:B------:R-:W-:Y:S02]  /*b070*/  LOP3.LUT P3, RZ, R25.reuse, 0x4, RZ, 0xc0, !PT ;  /* 0x0000000419ff7812 */ /* 0x040fe4000786c0ff */
[C---:B------:R-:W-:Y:S01]  /*b080*/  LOP3.LUT P2, RZ, R25.reuse, 0x2, RZ, 0xc0, !PT ;  /* 0x0000000219ff7812 */ /* 0x040fe2000784c0ff */
[----:B------:R-:W-:Y:S01]  /*b090*/  IMAD R0, R20, UR4, RZ ;  /* 0x0000000414007c24 */ /* 0x000fe2000f8e02ff */
[----:B------:R-:W-:Y:S01]  /*b0a0*/  LOP3.LUT P1, RZ, R25, 0x1, RZ, 0xc0, !PT ;  /* 0x0000000119ff7812 */ /* 0x000fe2000782c0ff */
[----:B------:R-:W-:Y:S02]  /*b0b0*/  IMAD R4, R27, 0x4800, R33 ;  /* 0x000048001b047824 */ /* 0x000fe400078e0221 */
[----:B------:R-:W-:Y:S01]  /*b0c0*/  IMAD R0, R8, UR5, R0 ;  /* 0x0000000508007c24 */ /* 0x000fe2000f8e0200 */
[----:B------:R-:W-:-:S04]  /*b0d0*/  ULDC.64 UR4, c[0x0][0x310] ;  /* 0x0000c40000047ab9 */ /* 0x000fc80000000a00 */
[----:B------:R-:W-:Y:S01]  /*b0e0*/  IADD3 R3, R3, R0, RZ ;  /* 0x0000000003037210 */ /* 0x000fe20007ffe0ff */
[----:B------:R-:W-:-:S04]  /*b0f0*/  IMAD R0, R21, UR4, RZ ;  /* 0x0000000415007c24 */ /* 0x000fc8000f8e02ff */
[C---:B------:R-:W-:Y:S02]  /*b100*/  IMAD R0, R7.reuse, UR5, R0 ;  /* 0x0000000507007c24 */ /* 0x040fe4000f8e0200 */
[----:B------:R-:W-:Y:S01]  /*b110*/  IMAD.WIDE.U32 R2, R7, UR4, R2 ;  /* 0x0000000407027c25 */ /* 0x000fe2000f8e0002 */
[----:B------:R-:W-:-:S03]  /*b120*/  ULDC.64 UR4, c[0x0][0x308] ;  /* 0x0000c20000047ab9 */ /* 0x000fc60000000a00 */
[----:B------:R-:W-:Y:S02]  /*b130*/  IMAD.IADD R3, R3, 0x1, R0 ;  /* 0x0000000103037824 */ /* 0x000fe400078e0200 */
[----:B------:R-:W-:Y:S02]  /*b140*/  IMAD R0, R32, UR4, RZ ;  /* 0x0000000420007c24 */ /* 0x000fe4000f8e02ff */
[----:B------:R-:W-:-:S04]  /*b150*/  IMAD.WIDE.U32 R2, R18, UR4, R2 ;  /* 0x0000000412027c25 */ /* 0x000fc8000f8e0002 */
[----:B------:R-:W-:Y:S01]  /*b160*/  IMAD R0, R18, UR5, R0 ;  /* 0x0000000512007c24 */ /* 0x000fe2000f8e0200 */
[----:B------:R-:W-:Y:S02]  /*b170*/  ULDC.64 UR4, c[0x0][0x2e8] ;  /* 0x0000ba0000047ab9 */ /* 0x000fe40000000a00 */
[----:B------:R-:W-:Y:S01]  /*b180*/  LEA R9, P0, R2, UR4, 0x1 ;  /* 0x0000000402097c11 */ /* 0x000fe2000f8008ff */
[----:B------:R-:W-:Y:S01]  /*b190*/  IMAD.IADD R0, R0, 0x1, R3 ;  /* 0x0000000100007824 */ /* 0x000fe200078e0203 */
[----:B------:R-:W-:-:S04]  /*b1a0*/  UMOV UR4, 0xffffffff ;  /* 0xffffffff00047882 */ /* 0x000fc80000000000 */
[----:B------:R-:W-:Y:S01]  /*b1b0*/  LEA.HI.X R5, R2, UR5, R0, 0x1, P0 ;  /* 0x0000000502057c11 */ /* 0x000fe200080f0c00 */
[----:B------:R-:W-:Y:S06]  /*b1c0*/  BRA.DIV UR4, `(.L_x_276) ;  /* 0x0000003604b07947 */ /* 0x000fec000b800000 */
[----:B------:R-:W0:Y:S01]  /*b1d0*/  S2R R3, SR_TID.X ;  /* 0x0000000000037919 */ /* 0x000e220000002100 */
[----:B------:R-:W-:Y:S01]  /*b1e0*/  LEA R4, R4, R22, 0x1 ;  /* 0x0000001604047211 */ /* 0x000fe200078e08ff */
[----:B------:R-:W1:Y:S04]  /*b1f0*/  SHFL.IDX PT, R2, R9, RZ, 0x181f ;  /* 0x00181fff09027589 */ /* 0x000e6800000e0000 */
[----:B------:R-:W-:Y:S01]  /*b200*/  SHFL.IDX PT, R35, R5, 0x2, 0x181f ;  /* 0x00581f0005237f89 */ /* 0x000fe200000e0000 */
[----:B0-----:R-:W-:-:S03]  /*b210*/  IMAD.SHL.U32 R11, R3, 0x8, RZ ;  /* 0x00000008030b7824 */ /* 0x001fc600078e00ff */
[----:B------:R-:W0:Y:S02]  /*b220*/  SHFL.IDX PT, R3, R5, RZ, 0x181f ;  /* 0x00181fff05037589 */ /* 0x000e2400000e0000 */
[----:B------:R-:W-:-:S05]  /*b230*/  LOP3.LUT R11, R11, 0x38, RZ, 0xc0, !PT ;  /* 0x000000380b0b7812 */ /* 0x000fca00078ec0ff */
[----:B------:R-:W-:-:S05]  /*b240*/  IMAD.SHL.U32 R0, R11, 0x2, RZ ;  /* 0x000000020b007824 */ /* 0x000fca00078e00ff */
[----:B-1----:R-:W-:-:S05]  /*b250*/  IADD3 R2, P0, R2, R0, RZ ;  /* 0x0000000002027210 */ /* 0x002fca0007f1e0ff */
[----:B0-----:R-:W-:-:S05]  /*b260*/  IMAD.X R3, RZ, RZ, R3, P0 ;  /* 0x000000ffff037224 */ /* 0x001fca00000e0603 */
[----:B------:R-:W-:Y:S04]  /*b270*/  LDGSTS.E.BYPASS.LTC128B.128 [R4+0x18400], desc[UR56][R2.64], !P3 ;  /* 0x1840000002047fae */ /* 0x000fe8000d901d78 */
[----:B------:R-:W-:Y:S04]  /*b280*/  LDGSTS.E.BYPASS.LTC128B.128 [R4+0x1b400], desc[UR56][R2.64+0x80], !P2 ;  /* 0x1b40008002047fae */ /* 0x000fe8000d101d78 */
[----:B------:R0:W-:Y:S04]  /*b290*/  LDGSTS.E.BYPASS.LTC128B.128 [R4+0x1e400], desc[UR56][R2.64+0x100], !P1 ;  /* 0x1e40010002047fae */ /* 0x0001e8000c901d78 */
[----:B0-----:R-:W0:Y:S04]  /*b2a0*/  SHFL.IDX PT, R2, R9, 0x1, 0x181f ;  /* 0x00381f0009027f89 */ /* 0x001e2800000e0000 */
[----:B------:R-:W1:Y:S01]  /*b2b0*/  SHFL.IDX PT, R3, R5, 0x1, 0x181f ;  /* 0x00381f0005037f89 */ /* 0x000e6200000e0000 */
[----:B0-----:R-:W-:-:S05]  /*b2c0*/  IADD3 R2, P0, R2, R0, RZ ;  /* 0x0000000002027210 */ /* 0x001fca0007f1e0ff */
[----:B-1----:R-:W-:-:S05]  /*b2d0*/  IMAD.X R3, RZ, RZ, R3, P0 ;  /* 0x000000ffff037224 */ /* 0x002fca00000e0603 */
[----:B------:R-:W-:Y:S04]  /*b2e0*/  LDGSTS.E.BYPASS.LTC128B.128 [R4+0x18c00], desc[UR56][R2.64], !P3 ;  /* 0x18c0000002047fae */ /* 0x000fe8000d901d78 */
[----:B------:R-:W-:Y:S04]  /*b2f0*/  LDGSTS.E.BYPASS.LTC128B.128 [R4+0x1bc00], desc[UR56][R2.64+0x80], !P2 ;  /* 0x1bc0008002047fae */ /* 0x000fe8000d101d78 */
[----:B------:R0:W-:Y:S04]  /*b300*/  LDGSTS.E.BYPASS.LTC128B.128 [R4+0x1ec00], desc[UR56][R2.64+0x100], !P1 ;  /* 0x1ec0010002047fae */ /* 0x0001e8000c901d78 */
[----:B0-----:R-:W0:Y:S02]  /*b310*/  SHFL.IDX PT, R2, R9, 0x2, 0x181f ;  /* 0x00581f0009027f89 */ /* 0x001e2400000e0000 */
[----:B0-----:R-:W-:-:S05]  /*b320*/  IADD3 R2, P0, R2, R0, RZ ;  /* 0x0000000002027210 */ /* 0x001fca0007f1e0ff */
[----:B------:R-:W-:Y:S02]  /*b330*/  IMAD.X R3, RZ, RZ, R35, P0 ;  /* 0x000000ffff037224 */ /* 0x000fe400000e0623 */
[----:B------:R-:W-:Y:S04]  /*b340*/  SHFL.IDX PT, R35, R5, 0x3, 0x181f ;  /* 0x00781f0005237f89 */ /* 0x000fe800000e0000 */
        /* <DEDUP_REMOVED lines=13> */
[----:B------:R0:W1:Y:S04]  /*b420*/  SHFL.IDX PT, R35, R5, 0x5, 0x181f ;  /* 0x00b81f0005237f89 */ /* 0x00006800000e0000 */
[----:B------:R-:W-:Y:S04]  /*b430*/  LDGSTS.E.BYPASS.LTC128B.128 [R4+0x1a400], desc[UR56][R2.64], !P3 ;  /* 0x1a40000002047fae */ /* 0x000fe8000d901d78 */
[----:B------:R-:W-:Y:S04]  /*b440*/  LDGSTS.E.BYPASS.LTC128B.128 [R4+0x1d400], desc[UR56][R2.64+0x80], !P2 ;  /* 0x1d40008002047fae */ /* 0x000fe8000d101d78 */
[----:B------:R2:W-:Y:S04]  /*b450*/  LDGSTS.E.BYPASS.LTC128B.128 [R4+0x20400], desc[UR56][R2.64+0x100], !P1 ;  /* 0x2040010002047fae */ /* 0x0005e8000c901d78 */
[----:B-12---:R0:W2:Y:S02]  /*b460*/  SHFL.IDX PT, R2, R9, 0x5, 0x181f ;  /* 0x00b81f0009027f89 */ /* 0x0060a400000e0000 */
.L_x_372:
[----:B--2---:R-:W-:-:S05]  /*b470*/  IADD3 R2, P0, R2, R0, RZ ;  /* 0x0000000002027210 */ /* 0x004fca0007f1e0ff */
[----:B------:R-:W-:Y:S01]  /*b480*/  IMAD.X R3, RZ, RZ, R35, P0 ;  /* 0x000000ffff037224 */ /* 0x000fe200000e0623 */
[----:B------:R-:W-:-:S04]  /*b490*/  PLOP3.LUT P0, PT, PT, PT, PT, 0x80, 0x0 ;  /* 0x000000000000781c */ /* 0x000fc80003f0f070 */
[----:B------:R-:W-:Y:S01]  /*b4a0*/  @!PT LDS RZ, [RZ] ;  /* 0x00000000fffff984 */ /* 0x000fe20000000800 */
[----:B------:R-:W-:Y:S01]  /*b4b0*/  @!PT LDS RZ, [RZ] ;  /* 0x00000000fffff984 */ /* 0x000fe20000000800 */
[----:B------:R-:W-:Y:S01]  /*b4c0*/  @!PT LDS RZ, [RZ] ;  /* 0x00000000fffff984 */ /* 0x000fe20000000800 */
[----:B------:R1:W-:Y:S04]  /*b4d0*/  LDGSTS.E.BYPASS.LTC128B.128 [R4+0x1ac00], desc[UR56][R2.64], !P3 ;  /* 0x1ac0000002047fae */ /* 0x0003e8000d901d78 */
[----:B------:R1:W-:Y:S04]  /*b4e0*/  LDGSTS.E.BYPASS.LTC128B.128 [R4+0x1dc00], desc[UR56][R2.64+0x80], !P2 ;  /* 0x1dc0008002047fae */ /* 0x0003e8000d101d78 */
[----:B------:R1:W-:Y:S01]  /*b4f0*/  LDGSTS.E.BYPASS.LTC128B.128 [R4+0x20c00], desc[UR56][R2.64+0x100], !P1 ;  /* 0x20c0010002047fae */ /* 0x0003e2000c901d78 */
[----:B------:R-:W-:Y:S01]  /*b500*/  NOP ;  /* 0x0000000000007918 */ /* 0x000fe20000000000 */
.L_x_277:
[----:B------:R-:W-:Y:S02]  /*b510*/  PLOP3.LUT P1, PT, P1, P0, PT, 0xa2, 0x0 ;  /* 0x000000000000781c */ /* 0x000fe40000f21472 */
[----:B------:R-:W-:-:S08]  /*b520*/  @P0 R2UR P1, UR4, R6 ;  /* 0x00000000060402ca */ /* 0x000fd00000020000 */
[----:B------:R-:W-:-:S05]  /*b530*/  @P0 PLOP3.LUT P0, PT, P1, PT, PT, 0x80, 0x0 ;  /* 0x000000000000081c */ /* 0x000fca0000f0f070 */
[----:B------:R-:W-:Y:S01]  /*b540*/  @!P1 SYNCS.ARRIVE.TRANS64.RED.A0T1 RZ, [UR4+0x2a830], RZ ;  /* 0x02a830ffffff99a7 */ /* 0x000fe20008200404 */
[----:B------:R-:W-:Y:S07]  /*b550*/  @!P1 ARRIVES.LDGSTSBAR.64.TRANSCNT [UR4+0x2a830] ;  /* 0x02a83000ff0099b0 */ /* 0x000fee0008000a84 */
[----:B------:R-:W-:Y:S05]  /*b560*/  @P0 BRA.U.ANY `(.L_x_277) ;  /* 0xfffffffd00e80947 */ /* 0x000fea000393ffff */
[----:B------:R-:W-:Y:S01]  /*b570*/  NOP ;  /* 0x0000000000007918 */ /* 0x000fe20000000000 */
[----:B-1----:R-:W2:Y:S02]  /*b580*/  LDL R2, [R1+0x20] ;  /* 0x0000200001027983 */ /* 0x002ea40000100800 */
[----:B--2---:R-:W-:-:S13]  /*b590*/  ISETP.NE.AND P2, PT, R2, 0x3, PT ;  /* 0x000000030200780c */ /* 0x004fda0003f45270 */
[----:B------:R-:W-:Y:S05]  /*b5a0*/  @!P2 BRA `(.L_x_278) ;  /* 0x000000000004a947 */ /* 0x000fea0003800000 */
[----:B------:R-:W-:Y:S01]  /*b5b0*/  BPT.TRAP 0x1 ;  /* 0x000000040000795c */ /* 0x000fe20000300000 */
.L_x_278:
[----:B------:R1:W-:Y:S01]  /*b5c0*/  SYNCS.ARRIVE.TRANS64.A1T0 RZ, [R6+URZ+0x2a830], RZ ;  /* 0x02a830ff06ff79a7 */ /* 0x0003e2000810003f */
[----:B------:R-:W-:Y:S05]  /*b5d0*/  @!P2 BRA `(.L_x_279) ;  /* 0x000000000004a947 */ /* 0x000fea0003800000 */
[----:B------:R-:W-:Y:S01]  /*b5e0*/  BPT.TRAP 0x1 ;  /* 0x000000040000795c */ /* 0x000fe20000300000 */
.L_x_279:
[----:B------:R-:W-:Y:S01]  /*b5f0*/  SHF.L.U32 R2, R17, 0x1f, RZ ;  /* 0x0000001f11027819 */ /* 0x000fe200000006ff */
[----:B------:R-:W-:Y:S01]  /*b600*/  BSSY B1, `(.L_x_280) ;  /* 0x0000004000017945 */ /* 0x000fe20003800000 */
[----:B------:R-:W-:-:S04]  /*b610*/  LEA R4, R10, R22, 0x3 ;  /* 0x000000160a047211 */ /* 0x000fc800078e18ff */
[----:B------:R-:W2:Y:S02]  /*b620*/  SYNCS.PHASECHK.TRANS64.TRYWAIT P0, [R4+URZ+0x2a860], R2 ;  /* 0x02a86002040075a7 */ /* 0x000ea4000800017f */
[----:B--2---:R-:W-:Y:S05]  /*b630*/  @!P0 BRA `(.L_x_281) ;  /* 0x0000003800708947 */ /* 0x004fea0003800000 */
.L_x_373:
[----:B------:R-:W-:Y:S05]  /*b640*/  BSYNC B1 ;  /* 0x0000000000017941 */ /* 0x000fea0003800000 */
.L_x_280:
[----:B------:R-:W3:Y:S01]  /*b650*/  S2R R3, SR_TID.X ;  /* 0x0000000000037919 */ /* 0x000ee20000002100 */
[----:B------:R-:W-:Y:S01]  /*b660*/  UMOV UR4, 0xffffffff ;  /* 0xffffffff00047882 */ /* 0x000fe20000000000 */
[----:B-1----:R-:W-:Y:S01]  /*b670*/  IMAD R6, R30, -0x60, R36 ;  /* 0xffffffa01e067824 */ /* 0x002fe200078e0224 */
[----:B------:R-:W-:Y:S01]  /*b680*/  LOP3.LUT P0, RZ, R29, 0x2, RZ, 0xc0, !PT ;  /* 0x000000021dff7812 */ /* 0x000fe2000780c0ff */
[----:B0-----:R-:W-:Y:S01]  /*b690*/  IMAD R5, R10, 0x3000, R33 ;  /* 0x000030000a057824 */ /* 0x001fe200078e0221 */
[----:B---3--:R-:W-:-:S04]  /*b6a0*/  LOP3.LUT R3, R3, 0x7f, RZ, 0xc0, !PT ;  /* 0x0000007f03037812 */ /* 0x008fc800078ec0ff */
[----:B------:R-:W-:-:S05]  /*b6b0*/  SHF.R.U32.HI R3, RZ, 0x3, R3 ;  /* 0x00000003ff037819 */ /* 0x000fca0000011603 */
[----:B------:R-:W-:Y:S01]  /*b6c0*/  IMAD.IADD R6, R6, 0x1, -R3 ;  /* 0x0000000106067824 */ /* 0x000fe200078e0a03 */
[----:B------:R-:W-:Y:S06]  /*b6d0*/  BRA.DIV UR4, `(.L_x_282) ;  /* 0x0000003a045c7947 */ /* 0x000fec000b800000 */
[----:B--2---:R-:W0:Y:S01]  /*b6e0*/  SHFL.IDX PT, R2, R23, RZ, 0x181f ;  /* 0x00181fff17027589 */ /* 0x004e2200000e0000 */
[----:B------:R-:W-:-:S03]  /*b6f0*/  IMAD R5, R5, 0x2, R22 ;  /* 0x0000000205057824 */ /* 0x000fc600078e0216 */
[----:B------:R-:W1:Y:S01]  /*b700*/  SHFL.IDX PT, R3, R24, RZ, 0x181f ;  /* 0x00181fff18037589 */ /* 0x000e6200000e0000 */
[----:B0-----:R-:W-:-:S05]  /*b710*/  IADD3 R2, P1, R2, R0, RZ ;  /* 0x0000000002027210 */ /* 0x001fca0007f3e0ff */
[----:B-1----:R-:W-:Y:S01]  /*b720*/  IMAD.X R3, RZ, RZ, R3, P1 ;  /* 0x000000ffff037224 */ /* 0x002fe200008e0603 */
[----:B------:R-:W-:-:S04]  /*b730*/  LOP3.LUT P1, RZ, R29, 0x1, RZ, 0xc0, !PT ;  /* 0x000000011dff7812 */ /* 0x000fc8000782c0ff */
[----:B------:R-:W-:-:S13]  /*b740*/  ISETP.LT.OR P2, PT, R6, 0x1, !P1 ;  /* 0x000000010600780c */ /* 0x000fda0004f41670 */
[----:B------:R-:W-:Y:S01]  /*b750*/  @!PT LDS RZ, [RZ] ;  /* 0x00000000fffff984 */ /* 0x000fe20000000800 */
[----:B------:R-:W-:Y:S01]  /*b760*/  LDGSTS.E.BYPASS.LTC128B.128 [R5+0x400], desc[UR56][R2.64], !P2 ;  /* 0x0040000002057fae */ /* 0x000fe2000d101d78 */
[----:B------:R-:W-:-:S13]  /*b770*/  ISETP.LT.OR P2, PT, R6, 0x1, !P0 ;  /* 0x000000010600780c */ /* 0x000fda0004741670 */
[----:B------:R0:W-:Y:S04]  /*b780*/  LDGSTS.E.BYPASS.LTC128B.128 [R5+0x3400], desc[UR56][R2.64+0x80], !P2 ;  /* 0x0340008002057fae */ /* 0x0001e8000d101d78 */
[----:B0-----:R-:W0:Y:S04]  /*b790*/  SHFL.IDX PT, R2, R23, 0x1, 0x181f ;  /* 0x00381f0017027f89 */ /* 0x001e2800000e0000 */
[----:B------:R-:W1:Y:S01]  /*b7a0*/  SHFL.IDX PT, R3, R24, 0x1, 0x181f ;  /* 0x00381f0018037f89 */ /* 0x000e6200000e0000 */
[----:B0-----:R-:W-:-:S05]  /*b7b0*/  IADD3 R2, P2, R2, R0, RZ ;  /* 0x0000000002027210 */ /* 0x001fca0007f5e0ff */
[----:B-1----:R-:W-:Y:S01]  /*b7c0*/  IMAD.X R3, RZ, RZ, R3, P2 ;  /* 0x000000ffff037224 */ /* 0x002fe200010e0603 */
[----:B------:R-:W-:-:S13]  /*b7d0*/  ISETP.LT.OR P2, PT, R6, 0x11, !P1 ;  /* 0x000000110600780c */ /* 0x000fda0004f41670 */
        /* <DEDUP_REMOVED lines=13> */
[----:B0-----:R-:W-:-:S04]  /*b8b0*/  IADD3 R2, P2, R2, R0, RZ ;  /* 0x0000000002027210 */ /* 0x001fc80007f5e0ff */
[----:B-1----:R-:W-:Y:S02]  /*b8c0*/  IADD3.X R3, RZ, R3, RZ, P2, !PT ;  /* 0x00000003ff037210 */ /* 0x002fe400017fe4ff */
[----:B------:R-:W-:-:S13]  /*b8d0*/  ISETP.LT.OR P2, PT, R6, 0x31, !P1 ;  /* 0x000000310600780c */ /* 0x000fda0004f41670 */
[----:B------:R-:W-:Y:S01]  /*b8e0*/  LDGSTS.E.BYPASS.LTC128B.128 [R5+0x1c00], desc[UR56][R2.64], !P2 ;  /* 0x01c0000002057fae */ /* 0x000fe2000d101d78 */
[----:B------:R-:W-:-:S13]  /*b8f0*/  ISETP.LT.OR P2, PT, R6, 0x31, !P0 ;  /* 0x000000310600780c */ /* 0x000fda0004741670 */
[----:B------:R0:W-:Y:S04]  /*b900*/  LDGSTS.E.BYPASS.LTC128B.128 [R5+0x4c00], desc[UR56][R2.64+0x80], !P2 ;  /* 0x04c0008002057fae */ /* 0x0001e8000d101d78 */
[----:B0-----:R-:W0:Y:S04]  /*b910*/  SHFL.IDX PT, R2, R23, 0x4, 0x181f ;  /* 0x00981f0017027f89 */ /* 0x001e2800000e0000 */
[----:B------:R-:W1:Y:S04]  /*b920*/  SHFL.IDX PT, R3, R24, 0x4, 0x181f ;  /* 0x00981f0018037f89 */ /* 0x000e6800000e0000 */
[----:B------:R-:W2:Y:S01]  /*b930*/  SHFL.IDX PT, R24, R24, 0x5, 0x181f ;  /* 0x00b81f0018187f89 */ /* 0x000ea200000e0000 */
[----:B0-----:R-:W-:-:S05]  /*b940*/  IADD3 R2, P2, R2, R0, RZ ;  /* 0x0000000002027210 */ /* 0x001fca0007f5e0ff */
[----:B-1----:R-:W-:Y:S01]  /*b950*/  IMAD.X R3, RZ, RZ, R3, P2 ;  /* 0x000000ffff037224 */ /* 0x002fe200010e0603 */
[----:B------:R-:W-:-:S13]  /*b960*/  ISETP.LT.OR P2, PT, R6, 0x41, !P1 ;  /* 0x000000410600780c */ /* 0x000fda0004f41670 */
[----:B------:R-:W-:Y:S01]  /*b970*/  LDGSTS.E.BYPASS.LTC128B.128 [R5+0x2400], desc[UR56][R2.64], !P2 ;  /* 0x0240000002057fae */ /* 0x000fe2000d101d78 */
[----:B------:R-:W-:-:S13]  /*b980*/  ISETP.LT.OR P2, PT, R6, 0x41, !P0 ;  /* 0x000000410600780c */ /* 0x000fda0004741670 */
[----:B------:R0:W-:Y:S04]  /*b990*/  LDGSTS.E.BYPASS.LTC128B.128 [R5+0x5400], desc[UR56][R2.64+0x80], !P2 ;  /* 0x0540008002057fae */ /* 0x0001e8000d101d78 */
[----:B0-2---:R0:W1:Y:S02]  /*b9a0*/  SHFL.IDX PT, R2, R23, 0x5, 0x181f ;  /* 0x00b81f0017027f89 */ /* 0x00506400000e0000 */
.L_x_387:
[C---:B------:R-:W-:Y:S01]  /*b9b0*/  ISETP.LT.OR P1, PT, R6.reuse, 0x51, !P1 ;  /* 0x000000510600780c */ /* 0x040fe20004f21670 */
[----:B------:R-:W-:Y:S01]  /*b9c0*/  ULDC.64 UR4, c[0x0][0x328] ;  /* 0x0000ca0000047ab9 */ /* 0x000fe20000000a00 */
[----:B------:R-:W-:Y:S01]  /*b9d0*/  ISETP.LT.OR P0, PT, R6, 0x51, !P0 ;  /* 0x000000510600780c */ /* 0x000fe20004701670 */
[----:B------:R-:W-:Y:S01]  /*b9e0*/  IMAD R9, R20, UR4, RZ ;  /* 0x0000000414097c24 */ /* 0x000fe2000f8e02ff */
[----:B-1----:R-:W-:-:S03]  /*b9f0*/  IADD3 R2, P2, R2, R0, RZ ;  /* 0x0000000002027210 */ /* 0x002fc60007f5e0ff */
[----:B------:R-:W-:Y:S02]  /*ba00*/  IMAD R9, R8, UR5, R9 ;  /* 0x0000000508097c24 */ /* 0x000fe4000f8e0209 */
[----:B------:R-:W-:-:S05]  /*ba10*/  IMAD.X R3, RZ, RZ, R24, P2 ;  /* 0x000000ffff037224 */ /* 0x000fca00010e0618 */
[----:B------:R-:W-:Y:S01]  /*ba20*/  @!PT LDS RZ, [RZ] ;  /* 0x00000000fffff984 */ /* 0x000fe20000000800 */
[----:B------:R-:W-:Y:S01]  /*ba30*/  @!PT LDS RZ, [RZ] ;  /* 0x00000000fffff984 */ /* 0x000fe20000000800 */
[----:B------:R-:W-:Y:S01]  /*ba40*/  @!PT LDS RZ, [RZ] ;  /* 0x00000000fffff984 */ /* 0x000fe20000000800 */
[----:B------:R-:W-:Y:S04]  /*ba50*/  LDGSTS.E.BYPASS.LTC128B.128 [R5+0x2c00], desc[UR56][R2.64], !P1 ;  /* 0x02c0000002057fae */ /* 0x000fe8000c901d78 */
[----:B------:R1:W-:Y:S01]  /*ba60*/  LDGSTS.E.BYPASS.LTC128B.128 [R5+0x5c00], desc[UR56][R2.64+0x80], !P0 ;  /* 0x05c0008002057fae */ /* 0x0003e2000c101d78 */
[----:B------:R-:W-:Y:S01]  /*ba70*/  PLOP3.LUT P0, PT, PT, PT, PT, 0x80, 0x0 ;  /* 0x000000000000781c */ /* 0x000fe20003f0f070 */
[----:B------:R-:W-:Y:S01]  /*ba80*/  NOP ;  /* 0x0000000000007918 */ /* 0x000fe20000000000 */
[----:B-1----:R-:W-:Y:S01]  /*ba90*/  IMAD.WIDE.U32 R2, R8, UR4, RZ ;  /* 0x0000000408027c25 */ /* 0x002fe2000f8e00ff */
[----:B------:R-:W-:-:S03]  /*baa0*/  ULDC.64 UR4, c[0x0][0x338] ;  /* 0x0000ce0000047ab9 */ /* 0x000fc60000000a00 */
[----:B------:R-:W-:Y:S02]  /*bab0*/  IMAD.IADD R3, R3, 0x1, R9 ;  /* 0x0000000103037824 */ /* 0x000fe400078e0209 */
[----:B------:R-:W-:Y:S02]  /*bac0*/  IMAD R0, R21, UR4, RZ ;  /* 0x0000000415007c24 */ /* 0x000fe4000f8e02ff */
[----:B------:R-:W-:-:S04]  /*bad0*/  IMAD.WIDE.U32 R2, R7, UR4, R2 ;  /* 0x0000000407027c25 */ /* 0x000fc8000f8e0002 */
[----:B------:R-:W-:-:S04]  /*bae0*/  IMAD R9, R7, UR5, R0 ;  /* 0x0000000507097c24 */ /* 0x000fc8000f8e0200 */
[----:B------:R-:W-:-:S07]  /*baf0*/  IMAD.IADD R9, R3, 0x1, R9 ;  /* 0x0000000103097824 */ /* 0x000fce00078e0209 */
.L_x_283:
        /* <DEDUP_REMOVED lines=11> */
.L_x_284:
[----:B------:R-:W-:Y:S01]  /*bbb0*/  ULDC.64 UR4, c[0x0][0x330] ;  /* 0x0000cc0000047ab9 */ /* 0x000fe20000000a00 */
[----:B------:R-:W-:Y:S01]  /*bbc0*/  IMAD.MOV.U32 R3, RZ, RZ, R9 ;  /* 0x000000ffff037224 */ /* 0x000fe200078e0009 */
[----:B------:R1:W-:Y:S01]  /*bbd0*/  SYNCS.ARRIVE.TRANS64.A1T0 RZ, [R4+URZ+0x2a850], RZ ;  /* 0x02a850ff04ff79a7 */ /* 0x0003e2000810003f */
[----:B------:R-:W-:Y:S02]  /*bbe0*/  IMAD R5, R32, UR4, RZ ;  /* 0x0000000420057c24 */ /* 0x000fe4000f8e02ff */
[----:B------:R-:W-:-:S04]  /*bbf0*/  IMAD.WIDE.U32 R2, R18, UR4, R2 ;  /* 0x0000000412027c25 */ /* 0x000fc8000f8e0002 */
[----:B------:R-:W-:Y:S01]  /*bc00*/  IMAD R5, R18, UR5, R5 ;  /* 0x0000000512057c24 */ /* 0x000fe2000f8e0205 */
[----:B------:R-:W-:Y:S01]  /*bc10*/  ULDC.64 UR4, c[0x0][0x318] ;  /* 0x0000c60000047ab9 */ /* 0x000fe20000000a00 */
[----:B------:R-:W-:Y:S01]  /*bc20*/  VIADD R0, R26, 0xffffffff ;  /* 0xffffffff1a007836 */ /* 0x000fe20000000000 */
[C---:B0-----:R-:W-:Y:S01]  /*bc30*/  LEA R23, P0, R2.reuse, UR4, 0x1 ;  /* 0x0000000402177c11 */ /* 0x041fe2000f8008ff */
[----:B------:R-:W-:Y:S01]  /*bc40*/  IMAD.MOV.U32 R17, RZ, RZ, R28 ;  /* 0x000000ffff117224 */ /* 0x000fe200078e001c */
[----:B------:R-:W-:Y:S01]  /*bc50*/  IADD3 R3, R5, R3, RZ ;  /* 0x0000000305037210 */ /* 0x000fe20007ffe0ff */
[----:B------:R-:W-:Y:S02]  /*bc60*/  IMAD.MOV.U32 R10, RZ, RZ, R27 ;  /* 0x000000ffff0a7224 */ /* 0x000fe400078e001b */
[----:B------:R-:W-:Y:S01]  /*bc70*/  IMAD.MOV.U32 R30, RZ, RZ, R26 ;  /* 0x000000ffff1e7224 */ /* 0x000fe200078e001a */
[----:B------:R-:W-:Y:S02]  /*bc80*/  LEA.HI.X R24, R2, UR5, R3, 0x1, P0 ;  /* 0x0000000502187c11 */ /* 0x000fe400080f0c03 */
[----:B------:R-:W-:-:S13]  /*bc90*/  ISETP.GT.AND P0, PT, R26, RZ, PT ;  /* 0x000000ff1a00720c */ /* 0x000fda0003f04270 */
[----:B-1----:R-:W-:Y:S05]  /*bca0*/  @P0 BRA `(.L_x_285) ;  /* 0xfffffff000200947 */ /* 0x002fea000383ffff */
.L_x_272:
[----:B------:R-:W-:Y:S05]  /*bcb0*/  BSYNC B0 ;  /* 0x0000000000007941 */ /* 0x000fea0003800000 */
.L_x_271:
[----:B------:R-:W1:Y:S01]  /*bcc0*/  S2R R2, SR_TID.X ;  /* 0x0000000000027919 */ /* 0x000e620000002100 */
[----:B------:R-:W-:Y:S01]  /*bcd0*/  BSSY B0, `(.L_x_286) ;  /* 0x0000010000007945 */ /* 0x000fe20003800000 */
[----:B-1----:R-:W-:-:S04]  /*bce0*/  LOP3.LUT R2, R2, 0x7f, RZ, 0xc0, !PT ;  /* 0x0000007f02027812 */ /* 0x002fc800078ec0ff */
[----:B------:R-:W-:-:S13]  /*bcf0*/  ISETP.NE.AND P0, PT, R2, RZ, PT ;  /* 0x000000ff0200720c */ /* 0x000fda0003f05270 */
[----:B------:R-:W-:Y:S05]  /*bd00*/  @P0 BRA `(.L_x_287) ;  /* 0x0000000000300947 */ /* 0x000fea0003800000 */
[----:B------:R-:W1:Y:S01]  /*bd10*/  S2R R5, SR_LANEID ;  /* 0x0000000000057919 */ /* 0x000e620000000000 */
[----:B------:R-:W-:Y:S01]  /*bd20*/  VOTEU.ANY UR4, UPT, PT ;  /* 0x0000000000047886 */ /* 0x000fe200038e0100 */
[----:B0-----:R-:W0:Y:S01]  /*bd30*/  LDC.64 R2, c[0x0][0xc60] ;  /* 0x00031800ff027b82 */ /* 0x001e220000000a00 */
[----:B------:R-:W1:Y:S02]  /*bd40*/  FLO.U32 R0, UR4 ;  /* 0x0000000400007d00 */ /* 0x000e6400080e0000 */
[----:B-1----:R-:W-:-:S06]  /*bd50*/  ISETP.EQ.U32.AND P0, PT, R0, R5, PT ;  /* 0x000000050000720c */ /* 0x002fcc0003f02070 */
[----:B------:R-:W0:Y:S07]  /*bd60*/  POPC R5, UR4 ;  /* 0x0000000400057d09 */ /* 0x000e2e0008000000 */
[----:B0-----:R-:W2:Y:S01]  /*bd70*/  @P0 ATOMG.E.ADD.STRONG.GPU PT, R3, desc[UR56][R2.64], R5 ;  /* 0x00000005020309a8 */ /* 0x001ea200081ee1f8 */
[----:B------:R-:W0:Y:S02]  /*bd80*/  S2R R4, SR_LTMASK ;  /* 0x0000000000047919 */ /* 0x000e240000003900 */
[----:B0-----:R-:W-:-:S04]  /*bd90*/  LOP3.LUT R4, R4, UR4, RZ, 0xc0, !PT ;  /* 0x0000000404047c12 */ /* 0x001fc8000f8ec0ff */
[----:B------:R-:W0:Y:S01]  /*bda0*/  POPC R7, R4 ;  /* 0x0000000400077309 */ /* 0x000e220000000000 */
[----:B--2---:R-:W0:Y:S02]  /*bdb0*/  SHFL.IDX PT, R0, R3, R0, 0x1f ;  /* 0x00001f0003007589 */ /* 0x004e2400000e0000 */
[----:B0-----:R-:W-:-:S07]  /*bdc0*/  IADD3 R16, R0, UR36, R7 ;  /* 0x0000002400107c10 */ /* 0x001fce000fffe007 */
.L_x_287:
[----:B------:R-:W-:Y:S05]  /*bdd0*/  BSYNC B0 ;  /* 0x0000000000007941 */ /* 0x000fea0003800000 */
.L_x_286:
[----:B------:R-:W2:Y:S02]  /*bde0*/  LDL R0, [R1+0x20] ;  /* 0x0000200001007983 */ /* 0x000ea40000100800 */
[----:B--2---:R-:W-:-:S13]  /*bdf0*/  ISETP.NE.AND P0, PT, R0, 0x3, PT ;  /* 0x000000030000780c */ /* 0x004fda0003f05270 */
[----:B------:R-:W-:Y:S05]  /*be00*/  @!P0 BRA `(.L_x_288) ;  /* 0x0000000000048947 */ /* 0x000fea0003800000 */
[----:B------:R-:W-:Y:S01]  /*be10*/  BPT.TRAP 0x1 ;  /* 0x000000040000795c */ /* 0x000fe20000300000 */
.L_x_288:
[----:B------:R-:W-:Y:S01]  /*be20*/  IMAD R0, R27, 0x8, R22 ;  /* 0x000000081b007824 */ /* 0x000fe200078e0216 */
[----:B0-----:R-:W-:Y:S01]  /*be30*/  SHF.L.U32 R3, R28, 0x1f, RZ ;  /* 0x0000001f1c037819 */ /* 0x001fe200000006ff */
[----:B------:R-:W-:Y:S01]  /*be40*/  BSSY B0, `(.L_x_289) ;  /* 0x0000004000007945 */ /* 0x000fe20003800000 */
[----:B------:R-:W-:Y:S02]  /*be50*/  IMAD R5, R26, -0x60, R36 ;  /* 0xffffffa01a057824 */ /* 0x000fe400078e0224 */
[----:B------:R-:W0:Y:S02]  /*be60*/  SYNCS.PHASECHK.TRANS64.TRYWAIT P0, [R0+URZ+0x2a860], R3 ;  /* 0x02a86003000075a7 */ /* 0x000e24000800017f */
[----:B0-----:R-:W-:Y:S05]  /*be70*/  @!P0 BRA `(.L_x_290) ;  /* 0x0000003800648947 */ /* 0x001fea0003800000 */
.L_x_388:
[----:B------:R-:W-:Y:S05]  /*be80*/  BSYNC B0 ;  /* 0x0000000000007941 */ /* 0x000fea0003800000 */
.L_x_289:
[----:B------:R-:W1:Y:S01]  /*be90*/  S2R R2, SR_TID.X ;  /* 0x0000000000027919 */ /* 0x000e620000002100 */
[----:B------:R-:W-:Y:S01]  /*bea0*/  UMOV UR4, 0xffffffff ;  /* 0xffffffff00047882 */ /* 0x000fe20000000000 */
[----:B------:R-:W-:Y:S01]  /*beb0*/  IMAD R7, R27, 0x3000, R33 ;  /* 0x000030001b077824 */ /* 0x000fe200078e0221 */
[----:B-1----:R-:W-:-:S04]  /*bec0*/  LOP3.LUT R2, R2, 0x7f, RZ, 0xc0, !PT ;  /* 0x0000007f02027812 */ /* 0x002fc800078ec0ff */
[----:B------:R-:W-:-:S04]  /*bed0*/  SHF.R.U32.HI R2, RZ, 0x3, R2 ;  /* 0x00000003ff027819 */ /* 0x000fc80000011602 */
[----:B------:R-:W-:Y:S01]  /*bee0*/  IADD3 R5, -R2, R5, RZ ;  /* 0x0000000502057210 */ /* 0x000fe20007ffe1ff */
[----:B------:R-:W-:Y:S06]  /*bef0*/  BRA.DIV UR4, `(.L_x_291) ;  /* 0x0000003a04587947 */ /* 0x000fec000b800000 */
[----:B------:R-:W1:Y:S01]  /*bf00*/  S2R R2, SR_TID.X ;  /* 0x0000000000027919 */ /* 0x000e620000002100 */
[----:B------:R-:W-:Y:S01]  /*bf10*/  LOP3.LUT P0, RZ, R29, 0x2, RZ, 0xc0, !PT ;  /* 0x000000021dff7812 */ /* 0x000fe2000780c0ff */
[----:B------:R-:W-:Y:S01]  /*bf20*/  IMAD R4, R7, 0x2, R22 ;  /* 0x0000000207047824 */ /* 0x000fe200078e0216 */
[----:B------:R-:W2:Y:S02]  /*bf30*/  SHFL.IDX PT, R14, R23, RZ, 0x181f ;  /* 0x00181fff170e7589 */ /* 0x000ea400000e0000 */
[----:B------:R-:W-:Y:S02]  /*bf40*/  ISETP.LT.OR P3, PT, R5, 0x1, !P0 ;  /* 0x000000010500780c */ /* 0x000fe40004761670 */
[----:B0-----:R-:W0:Y:S04]  /*bf50*/  SHFL.IDX PT, R3, R24, RZ, 0x181f ;  /* 0x00181fff18037589 */ /* 0x001e2800000e0000 */
[----:B------:R-:W-:Y:S04]  /*bf60*/  SHFL.IDX PT, R9, R23, 0x2, 0x181f ;  /* 0x00581f0017097f89 */ /* 0x000fe800000e0000 */
[----:B------:R-:W-:Y:S01]  /*bf70*/  SHFL.IDX PT, R7, R24, 0x2, 0x181f ;  /* 0x00581f0018077f89 */ /* 0x000fe200000e0000 */
[----:B-1----:R-:W-:Y:S01]  /*bf80*/  IMAD.SHL.U32 R8, R2, 0x8, RZ ;  /* 0x0000000802087824 */ /* 0x002fe200078e00ff */
[----:B------:R-:W-:-:S04]  /*bf90*/  LOP3.LUT R2, R29, 0x1, RZ, 0xc0, !PT ;  /* 0x000000011d027812 */ /* 0x000fc800078ec0ff */
[----:B------:R-:W-:Y:S02]  /*bfa0*/  LOP3.LUT R8, R8, 0x38, RZ, 0xc0, !PT ;  /* 0x0000003808087812 */ /* 0x000fe400078ec0ff */
[----:B------:R-:W-:-:S03]  /*bfb0*/  ISETP.NE.U32.AND P1, PT, R2, 0x1, PT ;  /* 0x000000010200780c */ /* 0x000fc60003f25070 */
[----:B------:R-:W-:Y:S01]  /*bfc0*/  IMAD.SHL.U32 R6, R8, 0x2, RZ ;  /* 0x0000000208067824 */ /* 0x000fe200078e00ff */
[----:B------:R-:W-:Y:S01]  /*bfd0*/  ISETP.LT.OR P2, PT, R5, 0x1, P1 ;  /* 0x000000010500780c */ /* 0x000fe20000f41670 */
[----:B------:R-:W-:Y:S03]  /*bfe0*/  SHFL.IDX PT, R8, R24, 0x1, 0x181f ;  /* 0x00381f0018087f89 */ /* 0x000fe600000e0000 */
[----:B--2---:R-:W-:Y:S02]  /*bff0*/  IADD3 R2, P4, R14, R6, RZ ;  /* 0x000000060e027210 */ /* 0x004fe40007f9e0ff */
[----:B------:R-:W1:Y:S03]  /*c000*/  SHFL.IDX PT, R14, R23, 0x1, 0x181f ;  /* 0x00381f00170e7f89 */ /* 0x000e6600000e0000 */
[----:B0-----:R-:W-:-:S05]  /*c010*/  IMAD.X R3, RZ, RZ, R3, P4 ;  /* 0x000000ffff037224 */ /* 0x001fca00020e0603 */
[----:B------:R-:W-:Y:S01]  /*c020*/  LDGSTS.E.BYPASS.LTC128B.128 [R4+0x400], desc[UR56][R2.64], !P2 ;  /* 0x0040000002047fae */ /* 0x000fe2000d101d78 */
[----:B------:R-:W-:-:S03]  /*c030*/  ISETP.LT.OR P2, PT, R5, 0x11, P1 ;  /* 0x000000110500780c */ /* 0x000fc60000f41670 */
[----:B------:R1:W-:Y:S01]  /*c040*/  LDGSTS.E.BYPASS.LTC128B.128 [R4+0x3400], desc[UR56][R2.64+0x80], !P3 ;  /* 0x0340008002047fae */ /* 0x0003e2000d901d78 */
[C---:B------:R-:W-:Y:S02]  /*c050*/  ISETP.LT.OR P3, PT, R5.reuse, 0x11, !P0 ;  /* 0x000000110500780c */ /* 0x040fe40004761670 */
[----:B-1----:R-:W-:Y:S02]  /*c060*/  IADD3 R2, P4, R14, R6, RZ ;  /* 0x000000060e027210 */ /* 0x002fe40007f9e0ff */
[----:B------:R-:W0:Y:S03]  /*c070*/  SHFL.IDX PT, R14, R23, 0x3, 0x181f ;  /* 0x00781f00170e7f89 */ /* 0x000e2600000e0000 */
[----:B------:R-:W-:Y:S02]  /*c080*/  IMAD.X R3, RZ, RZ, R8, P4 ;  /* 0x000000ffff037224 */ /* 0x000fe400020e0608 */
[----:B------:R-:W1:Y:S04]  /*c090*/  SHFL.IDX PT, R8, R24, 0x3, 0x181f ;  /* 0x00781f0018087f89 */ /* 0x000e6800000e0000 */
[----:B------:R-:W-:Y:S01]  /*c0a0*/  LDGSTS.E.BYPASS.LTC128B.128 [R4+0xc00], desc[UR56][R2.64], !P2 ;  /* 0x00c0000002047fae */ /* 0x000fe2000d101d78 */
[----:B------:R-:W-:-:S03]  /*c0b0*/  ISETP.LT.OR P2, PT, R5, 0x21, P1 ;  /* 0x000000210500780c */ /* 0x000fc60000f41670 */
[----:B------:R2:W-:Y:S01]  /*c0c0*/  LDGSTS.E.BYPASS.LTC128B.128 [R4+0x3c00], desc[UR56][R2.64+0x80], !P3 ;  /* 0x03c0008002047fae */ /* 0x0005e2000d901d78 */
[----:B------:R-:W-:Y:S02]  /*c0d0*/  ISETP.LT.OR P3, PT, R5, 0x21, !P0 ;  /* 0x000000210500780c */ /* 0x000fe40004761670 */
[----:B--2---:R-:W-:Y:S02]  /*c0e0*/  IADD3 R2, P4, R9, R6, RZ ;  /* 0x0000000609027210 */ /* 0x004fe40007f9e0ff */
[----:B------:R-:W2:Y:S02]  /*c0f0*/  SHFL.IDX PT, R9, R23, 0x4, 0x181f ;  /* 0x00981f0017097f89 */ /* 0x000ea400000e0000 */
[----:B------:R-:W-:Y:S02]  /*c100*/  IADD3.X R3, RZ, R7, RZ, P4, !PT ;  /* 0x00000007ff037210 */ /* 0x000fe400027fe4ff */
[----:B------:R-:W3:Y:S04]  /*c110*/  SHFL.IDX PT, R7, R24, 0x4, 0x181f ;  /* 0x00981f0018077f89 */ /* 0x000ee800000e0000 */
[----:B------:R-:W-:Y:S01]  /*c120*/  LDGSTS.E.BYPASS.LTC128B.128 [R4+0x1400], desc[UR56][R2.64], !P2 ;  /* 0x0140000002047fae */ /* 0x000fe2000d101d78 */
[----:B------:R-:W-:-:S03]  /*c130*/  ISETP.LT.OR P2, PT, R5, 0x31, P1 ;  /* 0x000000310500780c */ /* 0x000fc60000f41670 */
[----:B------:R0:W-:Y:S01]  /*c140*/  LDGSTS.E.BYPASS.LTC128B.128 [R4+0x4400], desc[UR56][R2.64+0x80], !P3 ;  /* 0x0440008002047fae */ /* 0x0001e2000d901d78 */
[----:B------:R-:W-:-:S03]  /*c150*/  ISETP.LT.OR P3, PT, R5, 0x31, !P0 ;  /* 0x000000310500780c */ /* 0x000fc60004761670 */
[----:B------:R-:W4:Y:S01]  /*c160*/  SHFL.IDX PT, R24, R24, 0x5, 0x181f ;  /* 0x00b81f0018187f89 */ /* 0x000f2200000e0000 */
[----:B0-----:R-:W-:-:S03]  /*c170*/  IADD3 R2, P4, R14, R6, RZ ;  /* 0x000000060e027210 */ /* 0x001fc60007f9e0ff */
[----:B------:R0:W0:Y:S02]  /*c180*/  SHFL.IDX PT, R14, R23, 0x5, 0x181f ;  /* 0x00b81f00170e7f89 */ /* 0x00002400000e0000 */
[----:B-1----:R-:W-:-:S05]  /*c190*/  IMAD.X R3, RZ, RZ, R8, P4 ;  /* 0x000000ffff037224 */ /* 0x002fca00020e0608 */
[----:B------:R-:W-:Y:S01]  /*c1a0*/  LDGSTS.E.BYPASS.LTC128B.128 [R4+0x1c00], desc[UR56][R2.64], !P2 ;  /* 0x01c0000002047fae */ /* 0x000fe2000d101d78 */
[----:B------:R-:W-:-:S03]  /*c1b0*/  ISETP.LT.OR P2, PT, R5, 0x41, P1 ;  /* 0x000000410500780c */ /* 0x000fc60000f41670 */
[----:B------:R2:W-:Y:S01]  /*c1c0*/  LDGSTS.E.BYPASS.LTC128B.128 [R4+0x4c00], desc[UR56][R2.64+0x80], !P3 ;  /* 0x04c0008002047fae */ /* 0x0005e2000d901d78 */
[----:B------:R-:W-:Y:S02]  /*c1d0*/  ISETP.LT.OR P3, PT, R5, 0x41, !P0 ;  /* 0x000000410500780c */ /* 0x000fe40004761670 */
[----:B--2---:R-:W-:-:S05]  /*c1e0*/  IADD3 R2, P4, R9, R6, RZ ;  /* 0x0000000609027210 */ /* 0x004fca0007f9e0ff */
[----:B---3--:R-:W-:-:S05]  /*c1f0*/  IMAD.X R3, RZ, RZ, R7, P4 ;  /* 0x000000ffff037224 */ /* 0x008fca00020e0607 */
[----:B------:R1:W-:Y:S04]  /*c200*/  LDGSTS.E.BYPASS.LTC128B.128 [R4+0x2400], desc[UR56][R2.64], !P2 ;  /* 0x0240000002047fae */ /* 0x0003e8000d101d78 */
[----:B0---4-:R1:W-:Y:S02]  /*c210*/  LDGSTS.E.BYPASS.LTC128B.128 [R4+0x5400], desc[UR56][R2.64+0x80], !P3 ;  /* 0x0540008002047fae */ /* 0x0113e4000d901d78 */
.L_x_402:
[C---:B------:R-:W-:Y:S02]  /*c220*/  ISETP.LT.OR P1, PT, R5.reuse, 0x51, P1 ;  /* 0x000000510500780c */ /* 0x040fe40000f21670 */
[----:B------:R-:W-:Y:S02]  /*c230*/  ISETP.LT.OR P0, PT, R5, 0x51, !P0 ;  /* 0x000000510500780c */ /* 0x000fe40004701670 */
[----:B-1----:R-:W-:-:S05]  /*c240*/  IADD3 R2, P2, R14, R6, RZ ;  /* 0x000000060e027210 */ /* 0x002fca0007f5e0ff */
[----:B------:R-:W-:-:S05]  /*c250*/  IMAD.X R3, RZ, RZ, R24, P2 ;  /* 0x000000ffff037224 */ /* 0x000fca00010e0618 */
[----:B------:R-:W-:Y:S01]  /*c260*/  @!PT LDS RZ, [RZ] ;  /* 0x00000000fffff984 */ /* 0x000fe20000000800 */
[----:B------:R-:W-:Y:S01]  /*c270*/  @!PT LDS RZ, [RZ] ;  /* 0x00000000fffff984 */ /* 0x000fe20000000800 */
[----:B------:R-:W-:Y:S01]  /*c280*/  @!PT LDS RZ, [RZ] ;  /* 0x00000000fffff984 */ /* 0x000fe20000000800 */
[----:B------:R0:W-:Y:S04]  /*c290*/  LDGSTS.E.BYPASS.LTC128B.128 [R4+0x2c00], desc[UR56][R2.64], !P1 ;  /* 0x02c0000002047fae */ /* 0x0001e8000c901d78 */
[----:B------:R0:W-:Y:S01]  /*c2a0*/  LDGSTS.E.BYPASS.LTC128B.128 [R4+0x5c00], desc[UR56][R2.64+0x80], !P0 ;  /* 0x05c0008002047fae */ /* 0x0001e2000c101d78 */
[----:B------:R-:W-:Y:S01]  /*c2b0*/  PLOP3.LUT P0, PT, PT, PT, PT, 0x80, 0x0 ;  /* 0x000000000000781c */ /* 0x000fe20003f0f070 */
[----:B------:R-:W-:-:S12]  /*c2c0*/  NOP ;  /* 0x0000000000007918 */ /* 0x000fd80000000000 */
.L_x_292:
[----:B------:R-:W-:Y:S02]  /*c2d0*/  PLOP3.LUT P1, PT, P1, P0, PT, 0xa2, 0x0 ;  /* 0x000000000000781c */ /* 0x000fe40000f21472 */
[----:B------:R-:W-:-:S08]  /*c2e0*/  @P0 R2UR P1, UR4, R0 ;  /* 0x00000000000402ca */ /* 0x000fd00000020000 */
[----:B------:R-:W-:-:S05]  /*c2f0*/  @P0 PLOP3.LUT P0, PT, P1, PT, PT, 0x80, 0x0 ;  /* 0x000000000000081c */ /* 0x000fca0000f0f070 */
[----:B------:R-:W-:Y:S01]  /*c300*/  @!P1 SYNCS.ARRIVE.TRANS64.RED.A0T1 RZ, [UR4+0x2a850], RZ ;  /* 0x02a850ffffff99a7 */ /* 0x000fe20008200404 */
[----:B------:R-:W-:Y:S07]  /*c310*/  @!P1 ARRIVES.LDGSTSBAR.64.TRANSCNT [UR4+0x2a850] ;  /* 0x02a85000ff0099b0 */ /* 0x000fee0008000a84 */
[----:B------:R-:W-:Y:S05]  /*c320*/  @P0 BRA.U.ANY `(.L_x_292) ;  /* 0xfffffffd00e80947 */ /* 0x000fea000393ffff */
[----:B------:R-:W-:Y:S01]  /*c330*/  NOP ;  /* 0x0000000000007918 */ /* 0x000fe20000000000 */
[----:B0-----:R-:W2:Y:S02]  /*c340*/  LDL R2, [R1+0x20] ;  /* 0x0000200001027983 */ /* 0x001ea40000100800 */
[----:B--2---:R-:W-:-:S13]  /*c350*/  ISETP.NE.AND P2, PT, R2, 0x3, PT ;  /* 0x000000030200780c */ /* 0x004fda0003f45270 */
[----:B------:R-:W-:Y:S05]  /*c360*/  @!P2 BRA `(.L_x_293) ;  /* 0x000000000004a947 */ /* 0x000fea0003800000 */
[----:B------:R-:W-:Y:S01]  /*c370*/  BPT.TRAP 0x1 ;  /* 0x000000040000795c */ /* 0x000fe20000300000 */
.L_x_293:
[----:B------:R0:W-:Y:S01]  /*c380*/  SYNCS.ARRIVE.TRANS64.A1T0 RZ, [R0+URZ+0x2a850], RZ ;  /* 0x02a850ff00ff79a7 */ /* 0x0001e2000810003f */
[----:B------:R-:W-:-:S05]  /*c390*/  VIADD R27, R27, 0x1 ;  /* 0x000000011b1b7836 */ /* 0x000fca0000000000 */
[----:B------:R-:W-:-:S04]  /*c3a0*/  ISETP.NE.AND P0, PT, R27, 0x2, PT ;  /* 0x000000021b00780c */ /* 0x000fc80003f05270 */
[----:B------:R-:W-:Y:S02]  /*c3b0*/  SEL R3, RZ, 0x1, P0 ;  /* 0x00000001ff037807 */ /* 0x000fe40000000000 */
[----:B------:R-:W-:Y:S02]  /*c3c0*/  SEL R27, R27, RZ, P0 ;  /* 0x000000ff1b1b7207 */ /* 0x000fe40000000000 */
[----:B0-----:R-:W-:-:S07]  /*c3d0*/  LOP3.LUT R28, R28, R3, RZ, 0x3c, !PT ;  /* 0x000000031c1c7212 */ /* 0x001fce00078e3cff */
.L_x_250:
[----:B------:R-:W-:Y:S05]  /*c3e0*/  BSYNC B7 ;  /* 0x0000000000077941 */ /* 0x000fea0003800000 */
.L_x_248:
[----:B------:R-:W-:-:S13]  /*c3f0*/  LOP3.LUT P0, RZ, R25, 0x80, RZ, 0xc0, !PT ;  /* 0x0000008019ff7812 */ /* 0x000fda000780c0ff */
[----:B------:R-:W-:Y:S05]  /*c400*/  @!P0 BRA `(.L_x_294) ;  /* 0x0000000000248947 */ /* 0x000fea0003800000 */
[----:B------:R-:W-:Y:S05]  /*c410*/  WARPSYNC.ALL ;  /* 0x0000000000007948 */ /* 0x000fea0003800000 */
[----:B------:R-:W1:Y:S08]  /*c420*/  S2UR UR5, SR_CgaCtaId ;  /* 0x00000000000579c3 */ /* 0x000e700000008800 */
[----:B------:R-:W-:Y:S06]  /*c430*/  BAR.SYNC.DEFER_BLOCKING 0x5, 0x180 ;  /* 0x0146000000007b1d */ /* 0x000fec0000010000 */
[----:B------:R-:W-:-:S02]  /*c440*/  UMOV UR4, 0x400 ;  /* 0x0000040000047882 */ /* 0x000fc40000000000 */
[----:B-1----:R-:W-:-:S06]  /*c450*/  ULEA UR4, UR5, UR4, 0x18 ;  /* 0x0000000405047291 */ /* 0x002fcc000f8ec03f */
[----:B------:R-:W-:-:S05]  /*c460*/  IMAD.U32 R22, RZ, RZ, UR4 ;  /* 0x00000004ff167e24 */ /* 0x000fca000f8e00ff */
[----:B------:R1:W2:Y:S01]  /*c470*/  LDS.128 R16, [R22+0x2a8d0] ;  /* 0x02a8d00016107984 */ /* 0x0002a20000000c00 */
[----:B------:R-:W-:Y:S06]  /*c480*/  BAR.ARV 0x4, 0x180 ;  /* 0x0106000000007b1d */ /* 0x000fec0000002000 */
[----:B------:R-:W-:Y:S05]  /*c490*/  BRA `(.L_x_295) ;  /* 0x0000000800407947 */ /* 0x000fea0003800000 */
.L_x_294:
[----:B------:R-:W1:Y:S01]  /*c4a0*/  S2R R0, SR_TID.X ;  /* 0x0000000000007919 */ /* 0x000e620000002100 */
[----:B------:R-:W-:Y:S01]  /*c4b0*/  UMOV UR4, 0xffffffff ;  /* 0xffffffff00047882 */ /* 0x000fe20000000000 */
[----:B-1----:R-:W-:-:S04]  /*c4c0*/  LOP3.LUT R8, R0, 0x1f, RZ, 0xc0, !PT ;  /* 0x0000001f00087812 */ /* 0x002fc800078ec0ff */
[----:B------:R-:W-:Y:S01]  /*c4d0*/  ISETP.NE.AND P0, PT, R8, 0x1f, PT ;  /* 0x0000001f0800780c */ /* 0x000fe20003f05270 */
[----:B------:R-:W-:-:S12]  /*c4e0*/  BRA.DIV UR4, `(.L_x_296) ;  /* 0x0000003a04c87947 */ /* 0x000fd8000b800000 */
[----:B------:R-:W-:Y:S01]  /*c4f0*/  IADD3 R5, R19, R8, RZ ;  /* 0x0000000813057210 */ /* 0x000fe20007ffe0ff */
[----:B------:R-:W-:-:S03]  /*c500*/  ULDC UR4, c[0x0][0xc3c] ;  /* 0x00030f0000047ab9 */ /* 0x000fc60000000800 */
[----:B------:R-:W-:-:S13]  /*c510*/  ISETP.GE.OR P1, PT, R5, UR4, !P0 ;  /* 0x0000000405007c0c */ /* 0x000fda000c726670 */
[----:B------:R-:W1:Y:S02]  /*c520*/  @!P1 LDC.64 R2, c[0x0][0xc80] ;  /* 0x00032000ff029b82 */ /* 0x000e640000000a00 */
[----:B-1----:R-:W-:-:S06]  /*c530*/  @!P1 IMAD.WIDE R2, R5, 0x4, R2 ;  /* 0x0000000405029825 */ /* 0x002fcc00078e0202 */
[----:B------:R-:W2:Y:S01]  /*c540*/  @!P1 LDG.E R2, desc[UR56][R2.64] ;  /* 0x0000003802029981 */ /* 0x000ea2000c1e1900 */
[----:B------:R-:W-:Y:S01]  /*c550*/  IMAD.MOV.U32 R4, RZ, RZ, RZ ;  /* 0x000000ffff047224 */ /* 0x000fe200078e00ff */
[C---:B------:R-:W-:Y:S02]  /*c560*/  ISETP.GE.U32.AND P2, PT, R8.reuse, 0x2, PT ;  /* 0x000000020800780c */ /* 0x040fe40003f46070 */
[C---:B------:R-:W-:Y:S01]  /*c570*/  ISETP.GE.U32.AND P3, PT, R8.reuse, 0x4, PT ;  /* 0x000000040800780c */ /* 0x040fe20003f66070 */
[----:B------:R-:W-:Y:S01]  /*c580*/  SHFL.IDX PT, R0, R16, 0x1, 0x1f ;  /* 0x00201f0010007f89 */ /* 0x000fe200000e0000 */
[C---:B------:R-:W-:Y:S02]  /*c590*/  ISETP.GE.U32.AND P4, PT, R8.reuse, 0x8, PT ;  /* 0x000000080800780c */ /* 0x040fe40003f86070 */
[C---:B------:R-:W-:Y:S01]  /*c5a0*/  ISETP.GE.U32.AND P5, PT, R8.reuse, 0x10, PT ;  /* 0x000000100800780c */ /* 0x040fe20003fa6070 */
[----:B--2---:R-:W-:Y:S01]  /*c5b0*/  @!P1 IMAD.MOV.U32 R4, RZ, RZ, R2 ;  /* 0x000000ffff049224 */ /* 0x004fe200078e0002 */
[----:B------:R-:W-:-:S04]  /*c5c0*/  ISETP.NE.AND P1, PT, R8, RZ, PT ;  /* 0x000000ff0800720c */ /* 0x000fc80003f25270 */
[----:B------:R-:W1:Y:S02]  /*c5d0*/  SHFL.UP PT, R14, R4, 0x1, RZ ;  /* 0x04200000040e7989 */ /* 0x000e6400000e00ff */
[----:B-1----:R-:W-:-:S05]  /*c5e0*/  SEL R5, R14, RZ, P1 ;  /* 0x000000ff0e057207 */ /* 0x002fca0000800000 */
[----:B------:R-:W-:Y:S02]  /*c5f0*/  IMAD.IADD R6, R4, 0x1, R5 ;  /* 0x0000000104067824 */ /* 0x000fe400078e0205 */
[----:B------:R-:W-:Y:S04]  /*c600*/  SHFL.IDX PT, R5, R16, RZ, 0x1f ;  /* 0x00001fff10057589 */ /* 0x000fe800000e0000 */
[----:B------:R-:W1:Y:S02]  /*c610*/  SHFL.UP PT, R14, R6, 0x2, RZ ;  /* 0x04400000060e7989 */ /* 0x000e6400000e00ff */
[----:B-1----:R-:W-:-:S05]  /*c620*/  SEL R7, R14, RZ, P2 ;  /* 0x000000ff0e077207 */ /* 0x002fca0001000000 */
[----:B------:R-:W-:-:S05]  /*c630*/  IMAD.IADD R7, R6, 0x1, R7 ;  /* 0x0000000106077824 */ /* 0x000fca00078e0207 */
[----:B------:R-:W1:Y:S02]  /*c640*/  SHFL.UP PT, R14, R7, 0x4, RZ ;  /* 0x04800000070e7989 */ /* 0x000e6400000e00ff */
[----:B-1----:R-:W-:-:S05]  /*c650*/  SEL R2, R14, RZ, P3 ;  /* 0x000000ff0e027207 */ /* 0x002fca0001800000 */
[----:B------:R-:W-:-:S05]  /*c660*/  IMAD.IADD R2, R7, 0x1, R2 ;  /* 0x0000000107027824 */ /* 0x000fca00078e0202 */
[----:B------:R-:W1:Y:S02]  /*c670*/  SHFL.UP PT, R14, R2, 0x8, RZ ;  /* 0x05000000020e7989 */ /* 0x000e6400000e00ff */
[----:B-1----:R-:W-:-:S04]  /*c680*/  SEL R3, R14, RZ, P4 ;  /* 0x000000ff0e037207 */ /* 0x002fc80002000000 */
[----:B------:R-:W-:-:S05]  /*c690*/  IADD3 R3, R2, R3, RZ ;  /* 0x0000000302037210 */ /* 0x000fca0007ffe0ff */
[----:B------:R-:W1:Y:S02]  /*c6a0*/  SHFL.UP PT, R14, R3, 0x10, RZ ;  /* 0x06000000030e7989 */ /* 0x000e6400000e00ff */
[----:B-1----:R-:W-:-:S05]  /*c6b0*/  SEL R6, R14, RZ, P5 ;  /* 0x000000ff0e067207 */ /* 0x002fca0002800000 */
[----:B------:R-:W-:-:S05]  /*c6c0*/  IMAD.IADD R6, R3, 0x1, R6 ;  /* 0x0000000103067824 */ /* 0x000fca00078e0206 */
[----:B------:R1:W2:Y:S02]  /*c6d0*/  SHFL.IDX PT, R14, R6, 0x1f, 0x1f ;  /* 0x03e01f00060e7f89 */ /* 0x0002a400000e0000 */
.L_x_412:
[----:B------:R-:W-:Y:S02]  /*c6e0*/  ULDC UR4, c[0x0][0xc38] ;  /* 0x00030e0000047ab9 */ /* 0x000fe40000000800 */
[----:B------:R-:W-:-:S04]  /*c6f0*/  IMAD.U32 R7, RZ, RZ, UR4 ;  /* 0x00000004ff077e24 */ /* 0x000fc8000f8e00ff */
[----:B--2---:R-:W-:-:S04]  /*c700*/  IMAD R3, R14, R7, RZ ;  /* 0x000000070e037224 */ /* 0x004fc800078e02ff */
[----:B------:R-:W-:-:S05]  /*c710*/  IMAD.IADD R8, R0, 0x1, R3 ;  /* 0x0000000100087824 */ /* 0x000fca00078e0203 */
[----:B------:R-:W-:-:S13]  /*c720*/  ISETP.GT.AND P6, PT, R8, R5, PT ;  /* 0x000000050800720c */ /* 0x000fda0003fc4270 */
[----:B------:R-:W-:Y:S05]  /*c730*/  @P6 BRA `(.L_x_297) ;  /* 0x00000000009c6947 */ /* 0x000fea0003800000 */
.L_x_302:
[----:B------:R-:W2:Y:S01]  /*c740*/  LDC R0, c[0x0][0xc3c] ;  /* 0x00030f00ff007b82 */ /* 0x000ea20000000800 */
[----:B------:R-:W-:-:S05]  /*c750*/  VIADD R19, R19, 0x1f ;  /* 0x0000001f13137836 */ /* 0x000fca0000000000 */
[----:B--2---:R-:W-:-:S13]  /*c760*/  ISETP.GE.AND P6, PT, R19, R0, PT ;  /* 0x000000001300720c */ /* 0x004fda0003fc6270 */
[----:B------:R-:W-:Y:S05]  /*c770*/  @P6 BRA `(.L_x_298) ;  /* 0x0000000400446947 */ /* 0x000fea0003800000 */
[----:B------:R-:W2:Y:S01]  /*c780*/  S2R R2, SR_TID.X ;  /* 0x0000000000027919 */ /* 0x000ea20000002100 */
[----:B------:R-:W-:Y:S01]  /*c790*/  BSSY B0, `(.L_x_299) ;  /* 0x0000009000007945 */ /* 0x000fe20003800000 */
[----:B------:R-:W-:Y:S02]  /*c7a0*/  MOV R4, RZ ;  /* 0x000000ff00047202 */ /* 0x000fe40000000f00 */
[----:B--2---:R-:W-:-:S05]  /*c7b0*/  LOP3.LUT R2, R2, 0x1f, RZ, 0xc0, !PT ;  /* 0x0000001f02027812 */ /* 0x004fca00078ec0ff */
[----:B------:R-:W-:-:S05]  /*c7c0*/  IMAD.IADD R7, R19, 0x1, R2 ;  /* 0x0000000113077824 */ /* 0x000fca00078e0202 */
[----:B------:R-:W-:-:S13]  /*c7d0*/  ISETP.GE.OR P6, PT, R7, R0, !P0 ;  /* 0x000000000700720c */ /* 0x000fda00047c6670 */
[----:B------:R-:W-:Y:S05]  /*c7e0*/  @P6 BRA `(.L_x_300) ;  /* 0x00000000000c6947 */ /* 0x000fea0003800000 */
[----:B------:R-:W2:Y:S02]  /*c7f0*/  LDC.64 R2, c[0x0][0xc80] ;  /* 0x00032000ff027b82 */ /* 0x000ea40000000a00 */
[----:B--2---:R-:W-:-:S05]  /*c800*/  IMAD.WIDE R2, R7, 0x4, R2 ;  /* 0x0000000407027825 */ /* 0x004fca00078e0202 */
[----:B------:R2:W5:Y:S02]  /*c810*/  LDG.E R4, desc[UR56][R2.64] ;  /* 0x0000003802047981 */ /* 0x000564000c1e1900 */
.L_x_300:
[----:B------:R-:W-:Y:S05]  /*c820*/  BSYNC B0 ;  /* 0x0000000000007941 */ /* 0x000fea0003800000 */
.L_x_299:
[----:B------:R-:W-:-:S03]  /*c830*/  UMOV UR4, 0xffffffff ;  /* 0xffffffff00047882 */ /* 0x000fc60000000000 */
[----:B------:R-:W-:Y:S05]  /*c840*/  BRA.DIV UR4, `(.L_x_301) ;  /* 0x0000003e04147947 */ /* 0x000fea000b800000 */
[----:B-----5:R-:W3:Y:S02]  /*c850*/  SHFL.UP PT, R14, R4, 0x1, RZ ;  /* 0x04200000040e7989 */ /* 0x020ee400000e00ff */
[----:B---3--:R-:W-:-:S05]  /*c860*/  SEL R13, R14, RZ, P1 ;  /* 0x000000ff0e0d7207 */ /* 0x008fca0000800000 */
[----:B------:R-:W-:-:S05]  /*c870*/  IMAD.IADD R13, R4, 0x1, R13 ;  /* 0x00000001040d7824 */ /* 0x000fca00078e020d */
[----:B------:R-:W3:Y:S02]  /*c880*/  SHFL.UP PT, R14, R13, 0x2, RZ ;  /* 0x044000000d0e7989 */ /* 0x000ee400000e00ff */
[----:B---3--:R-:W-:-:S05]  /*c890*/  SEL R0, R14, RZ, P2 ;  /* 0x000000ff0e007207 */ /* 0x008fca0001000000 */
[----:B------:R-:W-:-:S05]  /*c8a0*/  IMAD.IADD R0, R13, 0x1, R0 ;  /* 0x000000010d007824 */ /* 0x000fca00078e0200 */
[----:B------:R-:W2:Y:S02]  /*c8b0*/  SHFL.UP PT, R14, R0, 0x4, RZ ;  /* 0x04800000000e7989 */ /* 0x000ea400000e00ff */
[----:B--2---:R-:W-:-:S05]  /*c8c0*/  SEL R3, R14, RZ, P3 ;  /* 0x000000ff0e037207 */ /* 0x004fca0001800000 */
[----:B------:R-:W-:-:S05]  /*c8d0*/  IMAD.IADD R2, R0, 0x1, R3 ;  /* 0x0000000100027824 */ /* 0x000fca00078e0203 */
[----:B------:R-:W2:Y:S02]  /*c8e0*/  SHFL.UP PT, R14, R2, 0x8, RZ ;  /* 0x05000000020e7989 */ /* 0x000ea400000e00ff */
[----:B--2---:R-:W-:-:S05]  /*c8f0*/  SEL R3, R14, RZ, P4 ;  /* 0x000000ff0e037207 */ /* 0x004fca0002000000 */
[----:B------:R-:W-:-:S05]  /*c900*/  IMAD.IADD R3, R2, 0x1, R3 ;  /* 0x0000000102037824 */ /* 0x000fca00078e0203 */
[----:B------:R-:W1:Y:S02]  /*c910*/  SHFL.UP PT, R14, R3, 0x10, RZ ;  /* 0x06000000030e7989 */ /* 0x000e6400000e00ff */
[----:B-1----:R-:W-:-:S05]  /*c920*/  SEL R6, R14, RZ, P5 ;  /* 0x000000ff0e067207 */ /* 0x002fca0002800000 */
[----:B------:R-:W-:-:S05]  /*c930*/  IMAD.IADD R6, R3, 0x1, R6 ;  /* 0x0000000103067824 */ /* 0x000fca00078e0206 */
[----:B------:R1:W2:Y:S02]  /*c940*/  SHFL.IDX PT, R14, R6, 0x1f, 0x1f ;  /* 0x03e01f00060e7f89 */ /* 0x0002a400000e0000 */
.L_x_420:
[----:B------:R-:W-:Y:S02]  /*c950*/  ULDC UR4, c[0x0][0xc38] ;  /* 0x00030e0000047ab9 */ /* 0x000fe40000000800 */
[----:B------:R-:W-:-:S05]  /*c960*/  MOV R7, UR4 ;  /* 0x0000000400077c02 */ /* 0x000fca0008000f00 */
[----:B--2---:R-:W-:-:S04]  /*c970*/  IMAD R3, R14, R7, RZ ;  /* 0x000000070e037224 */ /* 0x004fc800078e02ff */
[----:B------:R-:W-:-:S05]  /*c980*/  IMAD.IADD R8, R3, 0x1, R8 ;  /* 0x0000000103087824 */ /* 0x000fca00078e0208 */
[----:B------:R-:W-:-:S13]  /*c990*/  ISETP.GT.AND P6, PT, R8, R5, PT ;  /* 0x000000050800720c */ /* 0x000fda0003fc4270 */
[----:B------:R-:W-:Y:S05]  /*c9a0*/  @!P6 BRA `(.L_x_302) ;  /* 0xfffffffc0064e947 */ /* 0x000fea000383ffff */
.L_x_297:
[----:B------:R-:W-:Y:S01]  /*c9b0*/  IMAD.IADD R8, R8, 0x1, -R3 ;  /* 0x0000000108087824 */ /* 0x000fe200078e0a03 */
[----:B------:R-:W-:-:S03]  /*c9c0*/  UMOV UR4, 0xffffffff ;  /* 0xffffffff00047882 */ /* 0x000fc60000000000 */
[----:B------:R-:W-:-:S05]  /*c9d0*/  IMAD R0, R6, R7, R8 ;  /* 0x0000000706007224 */ /* 0x000fca00078e0208 */
[----:B------:R-:W-:Y:S01]  /*c9e0*/  ISETP.GT.AND P6, PT, R0, R5, PT ;  /* 0x000000050000720c */ /* 0x000fe20003fc4270 */
[----:B------:R-:W-:-:S12]  /*c9f0*/  BRA.DIV UR4, `(.L_x_303) ;  /* 0x0000003e04647947 */ /* 0x000fd8000b800000 */
[----:B------:R-:W-:-:S04]  /*ca00*/  VOTE.ANY R2, PT, !P6 ;  /* 0x0000000000027806 */ /* 0x000fc800070e0100 */
[----:B------:R-:W2:Y:S02]  /*ca10*/  POPC R0, R2 ;  /* 0x0000000200007309 */ /* 0x000ea40000000000 */
[----:B--2---:R2:W3:Y:S02]  /*ca20*/  SHFL.IDX PT, R4, R4, R0, 0x1f ;  /* 0x00001f0004047589 */ /* 0x0044e400000e0000 */
.L_x_424:
[----:B------:R-:W-:Y:S01]  /*ca30*/  ISETP.NE.AND P0, PT, R2, RZ, PT ;  /* 0x000000ff0200720c */ /* 0x000fe20003f05270 */
[----:B------:R-:W-:-:S12]  /*ca40*/  IMAD.MOV.U32 R14, RZ, RZ, RZ ;  /* 0x000000ffff0e7224 */ /* 0x000fd800078e00ff */
[----:B------:R-:W-:Y:S05]  /*ca50*/  @!P0 BRA `(.L_x_304) ;  /* 0x0000000000108947 */ /* 0x000fea0003800000 */
[----:B------:R-:W-:Y:S01]  /*ca60*/  UMOV UR4, 0xffffffff ;  /* 0xffffffff00047882 */ /* 0x000fe20000000000 */
[----:B------:R-:W-:Y:S02]  /*ca70*/  VIADD R12, R0, 0xffffffff ;  /* 0xffffffff000c7836 */ /* 0x000fe40000000000 */
[----:B------:R-:W-:Y:S05]  /*ca80*/  BRA.DIV UR4, `(.L_x_305) ;  /* 0x0000003e04887947 */ /* 0x000fea000b800000 */
[----:B------:R4:W0:Y:S02]  /*ca90*/  SHFL.IDX PT, R14, R6, R12, 0x1f ;  /* 0x00001f0c060e7589 */ /* 0x00082400000e0000 */
.L_x_304:
[----:B-1-34-:R-:W-:Y:S01]  /*caa0*/  IABS R6, R4 ;  /* 0x0000000400067213 */ /* 0x01afe20000000000 */
[----:B0-----:R-:W-:Y:S02]  /*cab0*/  IMAD R16, R14, R7, R8 ;  /* 0x000000070e107224 */ /* 0x001fe400078e0208 */
[----:B------:R-:W-:Y:S01]  /*cac0*/  IMAD.IADD R19, R0, 0x1, R19 ;  /* 0x0000000100137824 */ /* 0x000fe200078e0213 */
[----:B------:R-:W0:Y:S08]  /*cad0*/  I2F.RP R9, R6 ;  /* 0x0000000600097306 */ /* 0x000e300000209400 */
[----:B0-----:R-:W0:Y:S02]  /*cae0*/  MUFU.RCP R9, R9 ;  /* 0x0000000900097308 */ /* 0x001e240000001000 */
[----:B0-----:R-:W-:-:S06]  /*caf0*/  VIADD R2, R9, 0xffffffe ;  /* 0x0ffffffe09027836 */ /* 0x001fcc0000000000 */
[----:B------:R0:W1:Y:S02]  /*cb00*/  F2I.FTZ.U32.TRUNC.NTZ R3, R2 ;  /* 0x0000000200037305 */ /* 0x000064000021f000 */
[----:B0-----:R-:W-:Y:S01]  /*cb10*/  IMAD.MOV.U32 R2, RZ, RZ, RZ ;  /* 0x000000ffff027224 */ /* 0x001fe200078e00ff */
[----:B-1----:R-:W-:-:S05]  /*cb20*/  IADD3 R7, RZ, -R3, RZ ;  /* 0x80000003ff077210 */ /* 0x002fca0007ffe0ff */
[----:B------:R-:W-:-:S04]  /*cb30*/  IMAD R7, R7, R6, RZ ;  /* 0x0000000607077224 */ /* 0x000fc800078e02ff */
[----:B------:R-:W-:-:S04]  /*cb40*/  IMAD.HI.U32 R3, R3, R7, R2 ;  /* 0x0000000703037227 */ /* 0x000fc800078e0002 */
[----:B------:R-:W-:Y:S01]  /*cb50*/  IMAD.IADD R7, R5, 0x1, -R16 ;  /* 0x0000000105077824 */ /* 0x000fe200078e0a10 */
[----:B------:R-:W-:-:S04]  /*cb60*/  IABS R5, R4 ;  /* 0x0000000400057213 */ /* 0x000fc80000000000 */
[----:B------:R-:W-:Y:S01]  /*cb70*/  IABS R2, R7 ;  /* 0x0000000700027213 */ /* 0x000fe20000000000 */
[----:B------:R-:W-:-:S04]  /*cb80*/  IMAD.MOV R5, RZ, RZ, -R5 ;  /* 0x000000ffff057224 */ /* 0x000fc800078e0a05 */
[----:B------:R-:W-:-:S04]  /*cb90*/  IMAD.HI.U32 R3, R3, R2, RZ ;  /* 0x0000000203037227 */ /* 0x000fc800078e00ff */
[----:B------:R-:W-:Y:S01]  /*cba0*/  IMAD R5, R3, R5, R2 ;  /* 0x0000000503057224 */ /* 0x000fe200078e0202 */
[----:B------:R-:W-:-:S04]  /*cbb0*/  LOP3.LUT R2, R7, R4, RZ, 0x3c, !PT ;  /* 0x0000000407027212 */ /* 0x000fc800078e3cff */
[----:B------:R-:W-:Y:S02]  /*cbc0*/  ISETP.GT.U32.AND P1, PT, R6, R5, PT ;  /* 0x000000050600720c */ /* 0x000fe40003f24070 */
[----:B------:R-:W-:-:S11]  /*cbd0*/  ISETP.GE.AND P2, PT, R2, RZ, PT ;  /* 0x000000ff0200720c */ /* 0x000fd60003f46270 */
[----:B------:R-:W-:Y:S02]  /*cbe0*/  @!P1 IMAD.IADD R5, R5, 0x1, -R6 ;  /* 0x0000000105059824 */ /* 0x000fe400078e0a06 */
[----:B------:R-:W-:Y:S01]  /*cbf0*/  @!P1 VIADD R3, R3, 0x1 ;  /* 0x0000000103039836 */ /* 0x000fe20000000000 */
[----:B------:R-:W-:Y:S02]  /*cc00*/  ISETP.NE.AND P1, PT, R4, RZ, PT ;  /* 0x000000ff0400720c */ /* 0x000fe40003f25270 */
[----:B------:R-:W-:-:S13]  /*cc10*/  ISETP.GE.U32.AND P0, PT, R5, R6, PT ;  /* 0x000000060500720c */ /* 0x000fda0003f06070 */
[----:B------:R-:W-:-:S05]  /*cc20*/  @P0 IADD3 R3, R3, 0x1, RZ ;  /* 0x0000000103030810 */ /* 0x000fca0007ffe0ff */
[----:B------:R-:W-:Y:S01]  /*cc30*/  @!P2 IMAD.MOV R3, RZ, RZ, -R3 ;  /* 0x000000ffff03a224 */ /* 0x000fe200078e0a03 */
[----:B------:R-:W-:-:S05]  /*cc40*/  @!P1 LOP3.LUT R3, RZ, R4, RZ, 0x33, !PT ;  /* 0x00000004ff039212 */ /* 0x000fca00078e33ff */
[--C-:B------:R-:W-:Y:S02]  /*cc50*/  IMAD.MOV R17, RZ, RZ, -R3.reuse ;  /* 0x000000ffff117224 */ /* 0x100fe400078e0a03 */
[----:B------:R-:W-:Y:S02]  /*cc60*/  IMAD.MOV.U32 R18, RZ, RZ, R3 ;  /* 0x000000ffff127224 */ /* 0x000fe400078e0003 */
[----:B------:R-:W-:Y:S01]  /*cc70*/  IMAD R17, R4, R17, R7 ;  /* 0x0000001104117224 */ /* 0x000fe200078e0207 */
[----:B------:R-:W-:Y:S06]  /*cc80*/  BRA `(.L_x_306) ;  /* 0x00000000001c7947 */ /* 0x000fec0003800000 */
.L_x_298:
[----:B------:R-:W-:Y:S01]  /*cc90*/  UMOV UR4, URZ ;  /* 0x0000003f00047c82 */ /* 0x000fe20008000000 */
[----:B------:R-:W-:Y:S01]  /*cca0*/  UMOV UR5, URZ ;  /* 0x0000003f00057c82 */ /* 0x000fe20008000000 */
[----:B------:R-:W-:Y:S01]  /*ccb0*/  ULDC UR6, c[0x0][0xc3c] ;  /* 0x00030f0000067ab9 */ /* 0x000fe20000000800 */
[----:B------:R-:W-:Y:S01]  /*ccc0*/  IMAD.MOV.U32 R16, RZ, RZ, R5 ;  /* 0x000000ffff107224 */ /* 0x000fe200078e0005 */
[----:B------:R-:W-:Y:S01]  /*ccd0*/  MOV R17, UR4 ;  /* 0x0000000400117c02 */ /* 0x000fe20008000f00 */
[----:B------:R-:W-:Y:S02]  /*cce0*/  IMAD.U32 R18, RZ, RZ, UR5 ;  /* 0x00000005ff127e24 */ /* 0x000fe4000f8e00ff */
[----:B------:R-:W-:-:S07]  /*ccf0*/  IMAD.U32 R19, RZ, RZ, UR6 ;  /* 0x00000006ff137e24 */ /* 0x000fce000f8e00ff */
.L_x_306:
[----:B--2---:R-:W2:Y:S01]  /*cd00*/  S2R R0, SR_TID.X ;  /* 0x0000000000007919 */ /* 0x004ea20000002100 */
[----:B------:R-:W-:Y:S05]  /*cd10*/  WARPSYNC.ALL ;  /* 0x0000000000007948 */ /* 0x000fea0003800000 */
[----:B------:R-:W-:Y:S01]  /*cd20*/  BAR.SYNC.DEFER_BLOCKING 0x4, 0x180 ;  /* 0x0106000000007b1d */ /* 0x000fe20000010000 */
[----:B--2---:R-:W-:-:S04]  /*cd30*/  LOP3.LUT R0, R0, 0x1f, RZ, 0xc0, !PT ;  /* 0x0000001f00007812 */ /* 0x004fc800078ec0ff */
[----:B------:R-:W-:-:S13]  /*cd40*/  ISETP.NE.AND P0, PT, R0, RZ, PT ;  /* 0x000000ff0000720c */ /* 0x000fda0003f05270 */
[----:B------:R-:W2:Y:S01]  /*cd50*/  @!P0 S2R R3, SR_CgaCtaId ;  /* 0x0000000000038919 */ /* 0x000ea20000008800 */
[----:B------:R-:W-:-:S04]  /*cd60*/  @!P0 MOV R0, 0x400 ;  /* 0x0000040000008802 */ /* 0x000fc80000000f00 */
[----:B--2---:R-:W-:-:S05]  /*cd70*/  @!P0 LEA R22, R3, R0, 0x18 ;  /* 0x0000000003168211 */ /* 0x004fca00078ec0ff */
[----:B------:R3:W-:Y:S01]  /*cd80*/  @!P0 STS.128 [R22+0x2a8d0], R16 ;  /* 0x02a8d01016008388 */ /* 0x0007e20000000c00 */
[----:B------:R-:W-:Y:S06]  /*cd90*/  BAR.ARV 0x5, 0x180 ;  /* 0x0146000000007b1d */ /* 0x000fec0000002000 */
.L_x_295:
[----:B------:R-:W-:Y:S02]  /*cda0*/  ULDC UR4, c[0x0][0xc3c] ;  /* 0x00030f0000047ab9 */ /* 0x000fe40000000800 */
[----:B--2---:R-:W-:-:S13]  /*cdb0*/  ISETP.GE.AND P0, PT, R19, UR4, PT ;  /* 0x0000000413007c0c */ /* 0x004fda000bf06270 */
[----:B------:R-:W-:Y:S05]  /*cdc0*/  @!P0 BRA `(.L_x_307) ;  /* 0xffffffb800b48947 */ /* 0x000fea000383ffff */
[----:B------:R-:W-:Y:S05]  /*cdd0*/  BSYNC B8 ;  /* 0x0000000000087941 */ /* 0x000fea0003800000 */
.L_x_244:
[----:B0-----:R-:W2:Y:S01]  /*cde0*/  LDL.LU R0, [R1+0x14] ;  /* 0x0000140001007983 */ /* 0x001ea20000300800 */
[----:B------:R-:W-:Y:S01]  /*cdf0*/  BSSY B0, `(.L_x_308) ;  /* 0x000000b000007945 */ /* 0x000fe20003800000 */
[----:B------:R-:W0:Y:S01]  /*ce00*/  S2R R5, SR_CgaCtaId ;  /* 0x0000000000057919 */ /* 0x000e220000008800 */
[----:B--2---:R-:W-:-:S05]  /*ce10*/  VIADD R0, R0, 0x1 ;  /* 0x0000000100007836 */ /* 0x004fca0000000000 */
[----:B------:R-:W-:-:S04]  /*ce20*/  LEA.HI R2, R0, R0, RZ, 0x1 ;  /* 0x0000000000027211 */ /* 0x000fc800078f08ff */
[----:B------:R-:W-:Y:S02]  /*ce30*/  LOP3.LUT R3, R2, 0xfffffffe, RZ, 0xc0, !PT ;  /* 0xfffffffe02037812 */ /* 0x000fe400078ec0ff */
[----:B------:R-:W-:-:S03]  /*ce40*/  MOV R2, 0x400 ;  /* 0x0000040000027802 */ /* 0x000fc60000000f00 */
[----:B------:R-:W-:Y:S01]  /*ce50*/  IMAD.IADD R0, R0, 0x1, -R3 ;  /* 0x0000000100007824 */ /* 0x000fe200078e0a03 */
[----:B0-----:R-:W-:-:S04]  /*ce60*/  LEA R4, R5, R2, 0x18 ;  /* 0x0000000205047211 */ /* 0x001fc800078ec0ff */
[----:B------:R-:W-:-:S04]  /*ce70*/  SHF.L.U32 R0, R0, 0x1f, RZ ;  /* 0x0000001f00007819 */ /* 0x000fc800000006ff */
[----:B------:R-:W0:Y:S02]  /*ce80*/  SYNCS.PHASECHK.TRANS64.TRYWAIT P0, [R4+URZ+0x2a820], R0 ;  /* 0x02a82000040075a7 */ /* 0x000e24000800017f */
[----:B0-----:R-:W-:Y:S05]  /*ce90*/  @!P0 BRA `(.L_x_309) ;  /* 0x0000003800a88947 */ /* 0x001fea0003800000 */
.L_x_427:
[----:B------:R-:W-:Y:S05]  /*cea0*/  BSYNC B0 ;  /* 0x0000000000007941 */ /* 0x000fea0003800000 */
.L_x_308:
[----:B------:R-:W-:-:S03]  /*ceb0*/  UMOV UR4, 0xffffffff ;  /* 0xffffffff00047882 */ /* 0x000fc60000000000 */
[----:B------:R-:W-:Y:S05]  /*cec0*/  BRA.DIV UR4, `(.L_x_310) ;  /* 0x0000003a04b07947 */ /* 0x000fea000b800000 */
[----:B0-----:R-:W0:Y:S02]  /*ced0*/  S2R R0, SR_TID.X ;  /* 0x0000000000007919 */ /* 0x001e240000002100 */
[----:B0-----:R-:W-:-:S04]  /*cee0*/  SHF.R.U32.HI R0, RZ, 0x5, R0 ;  /* 0x00000005ff007819 */ /* 0x001fc80000011600 */
[----:B------:R-:W-:-:S05]  /*cef0*/  LOP3.LUT R0, R0, 0x3, RZ, 0xc0, !PT ;  /* 0x0000000300007812 */ /* 0x000fca00078ec0ff */
[----:B------:R0:W2:Y:S02]  /*cf00*/  SHFL.IDX PT, R14, R0, RZ, 0x1f ;  /* 0x00001fff000e7589 */ /* 0x0000a400000e0000 */
.L_x_430:
[----:B--2---:R-:W-:Y:S01]  /*cf10*/  ISETP.NE.AND P0, PT, R14, RZ, PT ;  /* 0x000000ff0e00720c */ /* 0x004fe20003f05270 */
[----:B------:R-:W-:-:S12]  /*cf20*/  BSSY B0, `(.L_x_311) ;  /* 0x0000024000007945 */ /* 0x000fd80003800000 */
[----:B------:R-:W-:Y:S05]  /*cf30*/  @P0 BRA `(.L_x_312) ;  /* 0x0000000000880947 */ /* 0x000fea0003800000 */
[----:B------:R-:W-:-:S03]  /*cf40*/  UMOV UR4, 0xffffffff ;  /* 0xffffffff00047882 */ /* 0x000fc60000000000 */
[----:B------:R-:W-:Y:S05]  /*cf50*/  BRA.DIV UR4, `(.L_x_313) ;  /* 0x0000003a04c07947 */ /* 0x000fea000b800000 */
[----:B------:R-:W-:-:S13]  /*cf60*/  ELECT P6, URZ, PT ;  /* 0x00000000003f782f */ /* 0x000fda00038c0000 */
.L_x_433:
[----:B------:R-:W-:Y:S05]  /*cf70*/  @!P6 BRA `(.L_x_312) ;  /* 0x000000000078e947 */ /* 0x000fea0003800000 */
[----:B0-----:R-:W2:Y:S02]  /*cf80*/  LDL.LU R0, [R1+0x4] ;  /* 0x0000040001007983 */ /* 0x001ea40000300800 */
[----:B--2---:R-:W-:-:S04]  /*cf90*/  LOP3.LUT R0, R0, 0x2, RZ, 0xfc, !PT ;  /* 0x0000000200007812 */ /* 0x004fc800078efcff */
[----:B------:R-:W-:-:S13]  /*cfa0*/  ISETP.NE.AND P0, PT, R0, 0x3, PT ;  /* 0x000000030000780c */ /* 0x000fda0003f05270 */
[----:B------:R-:W-:Y:S05]  /*cfb0*/  @!P0 BRA `(.L_x_314) ;  /* 0x0000000000048947 */ /* 0x000fea0003800000 */
[----:B------:R-:W-:Y:S01]  /*cfc0*/  BPT.TRAP 0x1 ;  /* 0x000000040000795c */ /* 0x000fe20000300000 */
.L_x_314:
[C---:B------:R-:W-:Y:S01]  /*cfd0*/  IMAD R5, R27.reuse, 0x8, R4 ;  /* 0x000000081b057824 */ /* 0x040fe200078e0204 */
[----:B------:R-:W-:Y:S02]  /*cfe0*/  SHF.L.U32 R0, R28, 0x1f, RZ ;  /* 0x0000001f1c007819 */ /* 0x000fe400000006ff */
[----:B------:R-:W-:Y:S02]  /*cff0*/  IADD3 R27, R27, 0x1, RZ ;  /* 0x000000011b1b7810 */ /* 0x000fe40007ffe0ff */
[----:B------:R-:W0:Y:S02]  /*d000*/  SYNCS.PHASECHK.TRANS64.TRYWAIT P1, [R5+URZ+0x2a840], R0 ;  /* 0x02a84000050075a7 */ /* 0x000e24000802017f */
[----:B------:R-:W-:-:S04]  /*d010*/  ISETP.NE.AND P2, PT, R27, 0x2, PT ;  /* 0x000000021b00780c */ /* 0x000fc80003f45270 */
[----:B------:R-:W-:Y:S01]  /*d020*/  SEL R3, RZ, 0x1, P2 ;  /* 0x00000001ff037807 */ /* 0x000fe20001000000 */
[----:B0-----:R-:W-:Y:S08]  /*d030*/  @!P1 BRA `(.L_x_315) ;  /* 0x0000003800a89947 */ /* 0x001ff00003800000 */
.L_x_434:
[----:B------:R-:W-:Y:S02]  /*d040*/  SEL R27, R27, RZ, P2 ;  /* 0x000000ff1b1b7207 */ /* 0x000fe40001000000 */
[----:B------:R-:W-:Y:S01]  /*d050*/  LOP3.LUT R2, R28, R3, RZ, 0x3c, !PT ;  /* 0x000000031c027212 */ /* 0x000fe200078e3cff */
[----:B------:R-:W-:Y:S06]  /*d060*/  @!P0 BRA `(.L_x_316) ;  /* 0x0000000000048947 */ /* 0x000fec0003800000 */
[----:B------:R-:W-:Y:S01]  /*d070*/  BPT.TRAP 0x1 ;  /* 0x000000040000795c */ /* 0x000fe20000300000 */
.L_x_316:
[----:B------:R-:W-:Y:S01]  /*d080*/  IMAD R27, R27, 0x8, R4 ;  /* 0x000000081b1b7824 */ /* 0x000fe200078e0204 */
[----:B------:R-:W-:-:S04]  /*d090*/  SHF.L.U32 R2, R2, 0x1f, RZ ;  /* 0x0000001f02027819 */ /* 0x000fc800000006ff */
[----:B------:R-:W2:Y:S02]  /*d0a0*/  SYNCS.PHASECHK.TRANS64.TRYWAIT P1, [R27+URZ+0x2a840], R2 ;  /* 0x02a840021b0075a7 */ /* 0x000ea4000802017f */
[----:B--2---:R-:W-:Y:S05]  /*d0b0*/  @!P1 BRA `(.L_x_317) ;  /* 0x00000038009c9947 */ /* 0x004fea0003800000 */
.L_x_435:
[----:B------:R-:W-:Y:S05]  /*d0c0*/  @!P0 BRA `(.L_x_318) ;  /* 0x0000000000048947 */ /* 0x000fea0003800000 */
[----:B------:R-:W-:Y:S01]  /*d0d0*/  BPT.TRAP 0x1 ;  /* 0x000000040000795c */ /* 0x000fe20000300000 */
.L_x_318:
[----:B------:R-:W4:Y:S02]  /*d0e0*/  SYNCS.PHASECHK.TRANS64.TRYWAIT P1, [R5+URZ+0x2a860], R0 ;  /* 0x02a86000050075a7 */ /* 0x000f24000802017f */
[----:B----4-:R-:W-:Y:S05]  /*d0f0*/  @!P1 BRA `(.L_x_319) ;  /* 0x0000003800a09947 */ /* 0x010fea0003800000 */
.L_x_436:
[----:B------:R-:W-:Y:S05]  /*d100*/  @!P0 BRA `(.L_x_320) ;  /* 0x0000000000048947 */ /* 0x000fea0003800000 */
[----:B------:R-:W-:Y:S01]  /*d110*/  BPT.TRAP 0x1 ;  /* 0x000000040000795c */ /* 0x000fe20000300000 */
.L_x_320:
[----:B------:R0:W0:Y:S02]  /*d120*/  SYNCS.PHASECHK.TRANS64.TRYWAIT P0, [R27+URZ+0x2a860], R2 ;  /* 0x02a860021b0075a7 */ /* 0x000024000800017f */
[----:B0-----:R-:W-:Y:S05]  /*d130*/  @!P0 NANOSLEEP.SYNCS 0x989680 ;  /* 0x009896800000895d */ /* 0x001fea0003900000 */
[----:B------:R-:W0:Y:S02]  /*d140*/  @!P0 SYNCS.PHASECHK.TRANS64 P0, [R27+URZ+0x2a860], R2 ;  /* 0x02a860021b0085a7 */ /* 0x000e24000800007f */
[----:B0-----:R-:W-:Y:S05]  /*d150*/  @!P0 BRA `(.L_x_320) ;  /* 0xfffffffc00f08947 */ /* 0x001fea000383ffff */
.L_x_312:
[----:B------:R-:W-:Y:S05]  /*d160*/  BSYNC B0 ;  /* 0x0000000000007941 */ /* 0x000fea0003800000 */
.L_x_311:
[----:B------:R-:W-:Y:S05]  /*d170*/  EXIT ;  /* 0x000000000000794d */ /* 0x000fea0003800000 */
.L_x_192:
[----:B0-----:R-:W-:-:S04]  /*d180*/  IMAD.U32 R3, RZ, RZ, UR38 ;  /* 0x00000026ff037e24 */ /* 0x001fc8000f8e00ff */
[----:B------:R0:W1:Y:S03]  /*d190*/  SYNCS.PHASECHK.TRANS64.TRYWAIT P1, [R3+URZ+0x2a800], R0 ;  /* 0x02a80000030075a7 */ /* 0x000066000802017f */
[----:B-1----:R-:W-:Y:S05]  /*d1a0*/  @!P1 NANOSLEEP.SYNCS 0x989680 ;  /* 0x009896800000995d */ /* 0x002fea0003900000 */
[----:B------:R-:W1:Y:S02]  /*d1b0*/  @!P1 SYNCS.PHASECHK.TRANS64 P1, [R3+URZ+0x2a800], R0 ;  /* 0x02a80000030095a7 */ /* 0x000e64000802007f */
[----:B-1----:R-:W-:Y:S05]  /*d1c0*/  @!P1 BRA `(.L_x_192) ;  /* 0xfffffffc00ec9947 */ /* 0x002fea000383ffff */
[----:B------:R-:W-:Y:S05]  /*d1d0*/  BRA `(.L_x_321) ;  /* 0xffffff4000ac7947 */ /* 0x000fea000383ffff */
.L_x_196:
[----:B-1----:R1:W2:Y:S02]  /*d1e0*/  SYNCS.PHASECHK.TRANS64.TRYWAIT P1, [R4+URZ+0x2a830], R3 ;  /* 0x02a83003040075a7 */ /* 0x0022a4000802017f */
[----:B--2---:R-:W-:Y:S05]  /*d1f0*/  @!P1 NANOSLEEP.SYNCS 0x989680 ;  /* 0x009896800000995d */ /* 0x004fea0003900000 */
[----:B------:R-:W2:Y:S02]  /*d200*/  @!P1 SYNCS.PHASECHK.TRANS64 P1, [R4+URZ+0x2a830], R3 ;  /* 0x02a83003040095a7 */ /* 0x000ea4000802007f */
[----:B--2---:R-:W-:Y:S05]  /*d210*/  @!P1 BRA `(.L_x_196) ;  /* 0xfffffffc00f09947 */ /* 0x004fea000383ffff */
[----:B------:R-:W-:Y:S05]  /*d220*/  BRA `(.L_x_195) ;  /* 0xffffff4000cc7947 */ /* 0x000fea000383ffff */
.L_x_202:
[----:B-1----:R-:W-:-:S04]  /*d230*/  IMAD.U32 R3, RZ, RZ, UR59 ;  /* 0x0000003bff037e24 */ /* 0x002fc8000f8e00ff */
[----:B------:R1:W2:Y:S03]  /*d240*/  SYNCS.PHASECHK.TRANS64.TRYWAIT P1, [R3+URZ+0x2a830], R0 ;  /* 0x02a83000030075a7 */ /* 0x0002a6000802017f */
[----:B--2---:R-:W-:Y:S05]  /*d250*/  @!P1 NANOSLEEP.SYNCS 0x989680 ;  /* 0x009896800000995d */ /* 0x004fea0003900000 */
[----:B------:R-:W2:Y:S02]  /*d260*/  @!P1 SYNCS.PHASECHK.TRANS64 P1, [R3+URZ+0x2a830], R0 ;  /* 0x02a83000030095a7 */ /* 0x000ea4000802007f */
[----:B--2---:R-:W-:Y:S05]  /*d270*/  @!P1 BRA `(.L_x_202) ;  /* 0xfffffffc00ec9947 */ /* 0x004fea000383ffff */
[----:B------:R-:W-:Y:S05]  /*d280*/  BRA `(.L_x_201) ;  /* 0xffffff6000e47947 */ /* 0x000fea000383ffff */
.L_x_206:
[----:B-1----:R-:W-:-:S04]  /*d290*/  IMAD.U32 R3, RZ, RZ, UR6 ;  /* 0x00000006ff037e24 */ /* 0x002fc8000f8e00ff */
[----:B------:R1:W2:Y:S03]  /*d2a0*/  SYNCS.PHASECHK.TRANS64.TRYWAIT P1, [R3+URZ+0x2a850], R0 ;  /* 0x02a85000030075a7 */ /* 0x0002a6000802017f */
[----:B--2---:R-:W-:Y:S05]  /*d2b0*/  @!P1 NANOSLEEP.SYNCS 0x989680 ;  /* 0x009896800000995d */ /* 0x004fea0003900000 */
[----:B------:R-:W2:Y:S02]  /*d2c0*/  @!P1 SYNCS.PHASECHK.TRANS64 P1, [R3+URZ+0x2a850], R0 ;  /* 0x02a85000030095a7 */ /* 0x000ea4000802007f */
[----:B--2---:R-:W-:Y:S05]  /*d2d0*/  @!P1 BRA `(.L_x_206) ;  /* 0xfffffffc00ec9947 */ /* 0x004fea000383ffff */
[----:B------:R-:W-:Y:S05]  /*d2e0*/  BRA `(.L_x_205) ;  /* 0xffffff6800e87947 */ /* 0x000fea000383ffff */
.L_x_213:
[----:B-1----:R-:W-:-:S04]  /*d2f0*/  IMAD.U32 R8, RZ, RZ, UR5 ;  /* 0x00000005ff087e24 */ /* 0x002fc8000f8e00ff */
[----:B------:R1:W2:Y:S03]  /*d300*/  SYNCS.PHASECHK.TRANS64.TRYWAIT P1, [R8+URZ+0x2a850], R7 ;  /* 0x02a85007080075a7 */ /* 0x0002a6000802017f */
[----:B--2---:R-:W-:Y:S05]  /*d310*/  @!P1 NANOSLEEP.SYNCS 0x989680 ;  /* 0x009896800000995d */ /* 0x004fea0003900000 */
[----:B------:R-:W2:Y:S02]  /*d320*/  @!P1 SYNCS.PHASECHK.TRANS64 P1, [R8+URZ+0x2a850], R7 ;  /* 0x02a85007080095a7 */ /* 0x000ea4000802007f */
[----:B--2---:R-:W-:Y:S05]  /*d330*/  @!P1 BRA `(.L_x_213) ;  /* 0xfffffffc00ec9947 */ /* 0x004fea000383ffff */
[----:B------:R-:W-:Y:S05]  /*d340*/  BRA `(.L_x_212) ;  /* 0xffffff80007c7947 */ /* 0x000fea000383ffff */
.L_x_256:
[----:B------:R-:W0:Y:S01]  /*d350*/  S2R R20, SR_TID.X ;  /* 0x0000000000147919 */ /* 0x000e220000002100 */
[----:B------:R-:W-:Y:S01]  /*d360*/  BSSY B0, `(.L_x_322) ;  /* 0x000000a000007945 */ /* 0x000fe20003800000 */
[----:B------:R-:W-:Y:S02]  /*d370*/  IMAD.MOV.U32 R12, RZ, RZ, RZ ;  /* 0x000000ffff0c7224 */ /* 0x000fe400078e00ff */
[----:B------:R-:W-:Y:S02]  /*d380*/  IMAD.MOV.U32 R11, RZ, RZ, 0x1f ;  /* 0x0000001fff0b7424 */ /* 0x000fe400078e00ff */
[----:B------:R-:W-:Y:S01]  /*d390*/  IMAD.MOV.U32 R15, RZ, RZ, -0x1 ;  /* 0xffffffffff0f7424 */ /* 0x000fe200078e00ff */
[----:B0-----:R-:W-:-:S04]  /*d3a0*/  SHF.R.U32.HI R9, RZ, 0x5, R20 ;  /* 0x00000005ff097819 */ /* 0x001fc80000011614 */
[----:B------:R-:W-:-:S04]  /*d3b0*/  LOP3.LUT R9, R9, 0x3, RZ, 0xc0, !PT ;  /* 0x0000000309097812 */ /* 0x000fc800078ec0ff */
[----:B------:R-:W-:-:S07]  /*d3c0*/  MOV R13, R9 ;  /* 0x00000009000d7202 */ /* 0x000fce0000000f00 */
[----:B-----5:R-:W-:Y:S05]  /*d3d0*/  WARPSYNC.COLLECTIVE R15, `(.L_x_323) ;  /* 0x000000000f087348 */ /* 0x020fea0003c00000 */
[----:B------:R0:W1:Y:S02]  /*d3e0*/  SHFL.IDX P6, R14, R13, R12, R11 ;  /* 0x0000000c0d0e7389 */ /* 0x00006400000c000b */
[----:B01---5:R-:W-:Y:S01]  /*d3f0*/  ENDCOLLECTIVE ;  /* 0x000000000000791b */ /* 0x023fe20003800000 */
.L_x_323:
[----:B------:R-:W-:Y:S05]  /*d400*/  BSYNC B0 ;  /* 0x0000000000007941 */ /* 0x000fea0003800000 */
.L_x_322:
[----:B------:R-:W-:Y:S05]  /*d410*/  BRA `(.L_x_324) ;  /* 0xffffffc000807947 */ /* 0x000fea000383ffff */
.L_x_259:
[----:B0-----:R0:W1:Y:S02]  /*d420*/  SYNCS.PHASECHK.TRANS64.TRYWAIT P0, [R7+URZ+0x2a840], R2 ;  /* 0x02a84002070075a7 */ /* 0x001064000800017f */
[----:B-1----:R-:W-:Y:S05]  /*d430*/  @!P0 NANOSLEEP.SYNCS 0x989680 ;  /* 0x009896800000895d */ /* 0x002fea0003900000 */
[----:B------:R-:W1:Y:S02]  /*d440*/  @!P0 SYNCS.PHASECHK.TRANS64 P0, [R7+URZ+0x2a840], R2 ;  /* 0x02a84002070085a7 */ /* 0x000e64000800007f */
[----:B-1----:R-:W-:Y:S05]  /*d450*/  @!P0 BRA `(.L_x_259) ;  /* 0xfffffffc00f08947 */ /* 0x002fea000383ffff */
[----:B------:R-:W-:Y:S05]  /*d460*/  BRA `(.L_x_325) ;  /* 0xffffffc000ec7947 */ /* 0x000fea000383ffff */
.L_x_260:
        /* <DEDUP_REMOVED lines=8> */
.L_x_327:
[----:B------:R-:W-:Y:S05]  /*d4f0*/  BSYNC B0 ;  /* 0x0000000000007941 */ /* 0x000fea0003800000 */
.L_x_326:
[----:B------:R-:W-:Y:S01]  /*d500*/  IMAD.MOV.U32 R13, RZ, RZ, R4 ;  /* 0x000000ffff0d7224 */ /* 0x000fe200078e0004 */
[----:B------:R-:W-:Y:S01]  /*d510*/  MOV R15, 0xffffffff ;  /* 0xffffffff000f7802 */ /* 0x000fe20000000f00 */
[----:B------:R-:W-:Y:S02]  /*d520*/  IMAD.MOV.U32 R12, RZ, RZ, RZ ;  /* 0x000000ffff0c7224 */ /* 0x000fe400078e00ff */
[----:B------:R-:W-:Y:S02]  /*d530*/  IMAD.MOV.U32 R11, RZ, RZ, 0x181f ;  /* 0x0000181fff0b7424 */ /* 0x000fe400078e00ff */
[----:B------:R-:W-:Y:S02]  /*d540*/  IMAD.MOV.U32 R2, RZ, RZ, R14 ;  /* 0x000000ffff027224 */ /* 0x000fe400078e000e */
[----:B------:R-:W-:-:S07]  /*d550*/  @P0 IMAD R8, R5, 0x2, R22 ;  /* 0x0000000205080824 */ /* 0x000fce00078e0216 */
[----:B------:R-:W-:Y:S05]  /*d560*/  WARPSYNC.COLLECTIVE R15, `(.L_x_328) ;  /* 0x000000000f087348 */ /* 0x000fea0003c00000 */
[----:B------:R0:W1:Y:S02]  /*d570*/  SHFL.IDX P6, R14, R13, R12, R11 ;  /* 0x0000000c0d0e7389 */ /* 0x00006400000c000b */
[----:B01----:R-:W-:Y:S01]  /*d580*/  ENDCOLLECTIVE ;  /* 0x000000000000791b */ /* 0x003fe20003800000 */
.L_x_328:
[----:B------:R-:W-:Y:S02]  /*d590*/  IMAD.MOV.U32 R13, RZ, RZ, R0 ;  /* 0x000000ffff0d7224 */ /* 0x000fe400078e0000 */
[----:B------:R-:W-:Y:S02]  /*d5a0*/  IMAD.MOV.U32 R12, RZ, RZ, 0x1 ;  /* 0x00000001ff0c7424 */ /* 0x000fe400078e00ff */
[----:B------:R-:W-:-:S07]  /*d5b0*/  IMAD.MOV.U32 R3, RZ, RZ, R14 ;  /* 0x000000ffff037224 */ /* 0x000fce00078e000e */
[----:B------:R-:W-:Y:S05]  /*d5c0*/  WARPSYNC.COLLECTIVE R15, `(.L_x_329) ;  /* 0x000000000f087348 */ /* 0x000fea0003c00000 */
[----:B------:R0:W1:Y:S02]  /*d5d0*/  SHFL.IDX P6, R14, R13, R12, R11 ;  /* 0x0000000c0d0e7389 */ /* 0x00006400000c000b */
[----:B01----:R-:W-:Y:S01]  /*d5e0*/  ENDCOLLECTIVE ;  /* 0x000000000000791b */ /* 0x003fe20003800000 */
.L_x_329:
[----:B------:R-:W-:-:S05]  /*d5f0*/  @P0 LEA R3, P1, R9, R3, 0x1 ;  /* 0x0000000309030211 */ /* 0x000fca00078208ff */
[----:B------:R-:W-:Y:S01]  /*d600*/  @P0 IMAD.X R2, RZ, RZ, R2, P1 ;  /* 0x000000ffff020224 */ /* 0x000fe200008e0602 */
[----:B------:R-:W-:-:S04]  /*d610*/  ISETP.GE.AND P1, PT, R6, 0x11, PT ;  /* 0x000000110600780c */ /* 0x000fc80003f26270 */
[----:B------:R-:W-:Y:S01]  /*d620*/  @P0 LOP3.LUT R3, R3, R2, RZ, 0x3c, !PT ;  /* 0x0000000203030212 */ /* 0x000fe200078e3cff */
[----:B------:R-:W-:-:S03]  /*d630*/  IMAD.MOV.U32 R13, RZ, RZ, R4 ;  /* 0x000000ffff0d7224 */ /* 0x000fc600078e0004 */
[----:B------:R-:W-:-:S04]  /*d640*/  @P0 LOP3.LUT R2, R3, R2, RZ, 0x3c, !PT ;  /* 0x0000000203020212 */ /* 0x000fc800078e3cff */
[----:B------:R-:W-:-:S05]  /*d650*/  @P0 LOP3.LUT R3, R3, R2, RZ, 0x3c, !PT ;  /* 0x0000000203030212 */ /* 0x000fca00078e3cff */
[----:B------:R-:W-:Y:S01]  /*d660*/  @!PT LDS RZ, [RZ] ;  /* 0x00000000fffff984 */ /* 0x000fe20000000800 */
[----:B------:R-:W-:Y:S01]  /*d670*/  @!PT LDS RZ, [RZ] ;  /* 0x00000000fffff984 */ /* 0x000fe20000000800 */
[----:B------:R-:W-:Y:S01]  /*d680*/  @!PT LDS RZ, [RZ] ;  /* 0x00000000fffff984 */ /* 0x000fe20000000800 */
[----:B------:R-:W-:Y:S04]  /*d690*/  @P0 LDGSTS.E.BYPASS.LTC128B.128 [R8+0x18400], desc[UR56][R2.64], !P4 ;  /* 0x1840000002080fae */ /* 0x000fe8000e101d78 */
[----:B------:R-:W-:Y:S04]  /*d6a0*/  @P0 LDGSTS.E.BYPASS.LTC128B.128 [R8+0x1b400], desc[UR56][R2.64+0x80], !P3 ;  /* 0x1b40008002080fae */ /* 0x000fe8000d901d78 */
[----:B------:R0:W-:Y:S02]  /*d6b0*/  @P0 LDGSTS.E.BYPASS.LTC128B.128 [R8+0x1e400], desc[UR56][R2.64+0x100], !P2 ;  /* 0x1e40010002080fae */ /* 0x0001e4000d101d78 */
[----:B0-----:R-:W-:Y:S01]  /*d6c0*/  MOV R2, R14 ;  /* 0x0000000e00027202 */ /* 0x001fe20000000f00 */
[----:B------:R-:W-:-:S07]  /*d6d0*/  @P1 IMAD R8, R5, 0x2, R22 ;  /* 0x0000000205081824 */ /* 0x000fce00078e0216 */
[----:B------:R-:W-:Y:S05]  /*d6e0*/  WARPSYNC.COLLECTIVE R15, `(.L_x_330) ;  /* 0x000000000f087348 */ /* 0x000fea0003c00000 */
[----:B------:R0:W1:Y:S02]  /*d6f0*/  SHFL.IDX P6, R14, R13, R12, R11 ;  /* 0x0000000c0d0e7389 */ /* 0x00006400000c000b */
[----:B01----:R-:W-:Y:S01]  /*d700*/  ENDCOLLECTIVE ;  /* 0x000000000000791b */ /* 0x003fe20003800000 */
.L_x_330:
[----:B------:R-:W-:Y:S01]  /*d710*/  MOV R13, R0 ;  /* 0x00000000000d7202 */ /* 0x000fe20000000f00 */
[----:B------:R-:W-:Y:S02]  /*d720*/  IMAD.MOV.U32 R12, RZ, RZ, 0x2 ;  /* 0x00000002ff0c7424 */ /* 0x000fe400078e00ff */
[----:B------:R-:W-:-:S07]  /*d730*/  IMAD.MOV.U32 R3, RZ, RZ, R14 ;  /* 0x000000ffff037224 */ /* 0x000fce00078e000e */
[----:B------:R-:W-:Y:S05]  /*d740*/  WARPSYNC.COLLECTIVE R15, `(.L_x_331) ;  /* 0x000000000f087348 */ /* 0x000fea0003c00000 */
[----:B------:R0:W1:Y:S02]  /*d750*/  SHFL.IDX P6, R14, R13, R12, R11 ;  /* 0x0000000c0d0e7389 */ /* 0x00006400000c000b */
[----:B01----:R-:W-:Y:S01]  /*d760*/  ENDCOLLECTIVE ;  /* 0x000000000000791b */ /* 0x003fe20003800000 */
.L_x_331:
[----:B------:R-:W-:-:S05]  /*d770*/  @P1 LEA R3, P0, R9, R3, 0x1 ;  /* 0x0000000309031211 */ /* 0x000fca00078008ff */
[----:B------:R-:W-:-:S05]  /*d780*/  @P1 IMAD.X R2, RZ, RZ, R2, P0 ;  /* 0x000000ffff021224 */ /* 0x000fca00000e0602 */
        /* <DEDUP_REMOVED lines=9> */
[----:B------:R0:W-:Y:S01]  /*d820*/  @P1 LDGSTS.E.BYPASS.LTC128B.128 [R8+0x1ec00], desc[UR56][R2.64+0x100], !P2 ;  /* 0x1ec0010002081fae */ /* 0x0001e2000d101d78 */
[----:B------:R-:W-:Y:S01]  /*d830*/  ISETP.GE.AND P1, PT, R6, 0x21, PT ;  /* 0x000000210600780c */ /* 0x000fe20003f26270 */
[----:B0-----:R-:W-:-:S12]  /*d840*/  IMAD.MOV.U32 R2, RZ, RZ, R14 ;  /* 0x000000ffff027224 */ /* 0x001fd800078e000e */
[----:B------:R-:W-:Y:S05]  /*d850*/  WARPSYNC.COLLECTIVE R15, `(.L_x_332) ;  /* 0x000000000f087348 */ /* 0x000fea0003c00000 */
[----:B------:R0:W1:Y:S02]  /*d860*/  SHFL.IDX P6, R14, R13, R12, R11 ;  /* 0x0000000c0d0e7389 */ /* 0x00006400000c000b */
[----:B01----:R-:W-:Y:S01]  /*d870*/  ENDCOLLECTIVE ;  /* 0x000000000000791b */ /* 0x003fe20003800000 */
.L_x_332:
[----:B------:R-:W-:Y:S02]  /*d880*/  @P1 IMAD R8, R5, 0x2, R22 ;  /* 0x0000000205081824 */ /* 0x000fe400078e0216 */
[----:B------:R-:W-:Y:S02]  /*d890*/  IMAD.MOV.U32 R13, RZ, RZ, R0 ;  /* 0x000000ffff0d7224 */ /* 0x000fe400078e0000 */
[----:B------:R-:W-:Y:S02]  /*d8a0*/  IMAD.MOV.U32 R12, RZ, RZ, 0x3 ;  /* 0x00000003ff0c7424 */ /* 0x000fe400078e00ff */
[----:B------:R-:W-:-:S07]  /*d8b0*/  IMAD.MOV.U32 R3, RZ, RZ, R14 ;  /* 0x000000ffff037224 */ /* 0x000fce00078e000e */
[----:B------:R-:W-:Y:S05]  /*d8c0*/  WARPSYNC.COLLECTIVE R15, `(.L_x_333) ;  /* 0x000000000f087348 */ /* 0x000fea0003c00000 */
[----:B------:R0:W1:Y:S02]  /*d8d0*/  SHFL.IDX P6, R14, R13, R12, R11 ;  /* 0x0000000c0d0e7389 */ /* 0x00006400000c000b */
[----:B01----:R-:W-:Y:S01]  /*d8e0*/  ENDCOLLECTIVE ;  /* 0x000000000000791b */ /* 0x003fe20003800000 */
.L_x_333:
[----:B------:R-:W-:-:S04]  /*d8f0*/  @P1 LEA R3, P0, R9, R3, 0x1 ;  /* 0x0000000309031211 */ /* 0x000fc800078008ff */
[----:B------:R-:W-:-:S04]  /*d900*/  @P1 IADD3.X R2, RZ, R2, RZ, P0, !PT ;  /* 0x00000002ff021210 */ /* 0x000fc800007fe4ff */
[----:B------:R-:W-:Y:S02]  /*d910*/  @P1 LOP3.LUT R3, R3, R2, RZ, 0x3c, !PT ;  /* 0x0000000203031212 */ /* 0x000fe400078e3cff */
[----:B------:R-:W-:Y:S02]  /*d920*/  MOV R13, R4 ;  /* 0x00000004000d7202 */ /* 0x000fe40000000f00 */
        /* <DEDUP_REMOVED lines=13> */
.L_x_334:
[----:B------:R-:W-:Y:S02]  /*da00*/  @P1 IMAD R8, R5, 0x2, R22 ;  /* 0x0000000205081824 */ /* 0x000fe400078e0216 */
[----:B------:R-:W-:Y:S01]  /*da10*/  IMAD.MOV.U32 R13, RZ, RZ, R0 ;  /* 0x000000ffff0d7224 */ /* 0x000fe200078e0000 */
[----:B------:R-:W-:Y:S01]  /*da20*/  MOV R12, 0x4 ;  /* 0x00000004000c7802 */ /* 0x000fe20000000f00 */
[----:B------:R-:W-:-:S07]  /*da30*/  IMAD.MOV.U32 R3, RZ, RZ, R14 ;  /* 0x000000ffff037224 */ /* 0x000fce00078e000e */
[----:B------:R-:W-:Y:S05]  /*da40*/  WARPSYNC.COLLECTIVE R15, `(.L_x_335) ;  /* 0x000000000f087348 */ /* 0x000fea0003c00000 */
[----:B------:R0:W1:Y:S02]  /*da50*/  SHFL.IDX P6, R14, R13, R12, R11 ;  /* 0x0000000c0d0e7389 */ /* 0x00006400000c000b */
[----:B01----:R-:W-:Y:S01]  /*da60*/  ENDCOLLECTIVE ;  /* 0x000000000000791b */ /* 0x003fe20003800000 */
.L_x_335:
        /* <DEDUP_REMOVED lines=17> */
.L_x_336:
[----:B------:R-:W-:Y:S01]  /*db80*/  @P1 LEA R8, R5, R22, 0x1 ;  /* 0x0000001605081211 */ /* 0x000fe200078e08ff */
[----:B------:R-:W-:Y:S02]  /*db90*/  IMAD.MOV.U32 R13, RZ, RZ, R0 ;  /* 0x000000ffff0d7224 */ /* 0x000fe400078e0000 */
[----:B------:R-:W-:Y:S02]  /*dba0*/  IMAD.MOV.U32 R12, RZ, RZ, 0x5 ;  /* 0x00000005ff0c7424 */ /* 0x000fe400078e00ff */
[----:B------:R-:W-:-:S07]  /*dbb0*/  IMAD.MOV.U32 R3, RZ, RZ, R14 ;  /* 0x000000ffff037224 */ /* 0x000fce00078e000e */
[----:B------:R-:W-:Y:S05]  /*dbc0*/  WARPSYNC.COLLECTIVE R15, `(.L_x_337) ;  /* 0x000000000f087348 */ /* 0x000fea0003c00000 */
[----:B------:R0:W1:Y:S02]  /*dbd0*/  SHFL.IDX P6, R14, R13, R12, R11 ;  /* 0x0000000c0d0e7389 */ /* 0x00006400000c000b */
[----:B01----:R-:W-:Y:S01]  /*dbe0*/  ENDCOLLECTIVE ;  /* 0x000000000000791b */ /* 0x003fe20003800000 */
.L_x_337:
[----:B------:R-:W-:-:S05]  /*dbf0*/  @P1 LEA R3, P0, R9, R3, 0x1 ;  /* 0x0000000309031211 */ /* 0x000fca00078008ff */
[----:B------:R-:W-:-:S05]  /*dc00*/  @P1 IMAD.X R2, RZ, RZ, R2, P0 ;  /* 0x000000ffff021224 */ /* 0x000fca00000e0602 */
[----:B------:R-:W-:Y:S01]  /*dc10*/  @P1 LOP3.LUT R3, R3, R2, RZ, 0x3c, !PT ;  /* 0x0000000203031212 */ /* 0x000fe200078e3cff */
[----:B------:R-:W-:-:S03]  /*dc20*/  IMAD.MOV.U32 R13, RZ, RZ, R4 ;  /* 0x000000ffff0d7224 */ /* 0x000fc600078e0004 */
[----:B------:R-:W-:-:S04]  /*dc30*/  @P1 LOP3.LUT R2, R3, R2, RZ, 0x3c, !PT ;  /* 0x0000000203021212 */ /* 0x000fc800078e3cff */
[----:B------:R-:W-:Y:S01]  /*dc40*/  @P1 LOP3.LUT R3, R3, R2, RZ, 0x3c, !PT ;  /* 0x0000000203031212 */ /* 0x000fe200078e3cff */
[----:B------:R-:W-:-:S07]  /*dc50*/  IMAD.MOV.U32 R0, RZ, RZ, R14 ;  /* 0x000000ffff007224 */ /* 0x000fce00078e000e */
[----:B------:R-:W-:Y:S05]  /*dc60*/  WARPSYNC.COLLECTIVE R15, `(.L_x_338) ;  /* 0x000000000f087348 */ /* 0x000fea0003c00000 */
[----:B------:R0:W1:Y:S02]  /*dc70*/  SHFL.IDX P6, R14, R13, R12, R11 ;  /* 0x0000000c0d0e7389 */ /* 0x00006400000c000b */
[----:B01----:R-:W-:Y:S01]  /*dc80*/  ENDCOLLECTIVE ;  /* 0x000000000000791b */ /* 0x003fe20003800000 */
.L_x_338:
[----:B------:R-:W-:Y:S01]  /*dc90*/  @!PT LDS RZ, [RZ] ;  /* 0x00000000fffff984 */ /* 0x000fe20000000800 */
[----:B------:R-:W-:Y:S01]  /*dca0*/  @!PT LDS RZ, [RZ] ;  /* 0x00000000fffff984 */ /* 0x000fe20000000800 */
[----:B------:R-:W-:Y:S01]  /*dcb0*/  @!PT LDS RZ, [RZ] ;  /* 0x00000000fffff984 */ /* 0x000fe20000000800 */
[----:B------:R-:W-:Y:S04]  /*dcc0*/  @P1 LDGSTS.E.BYPASS.LTC128B.128 [R8+0x1a400], desc[UR56][R2.64], !P4 ;  /* 0x1a40000002081fae */ /* 0x000fe8000e101d78 */
[----:B------:R-:W-:Y:S04]  /*dcd0*/  @P1 LDGSTS.E.BYPASS.LTC128B.128 [R8+0x1d400], desc[UR56][R2.64+0x80], !P3 ;  /* 0x1d40008002081fae */ /* 0x000fe8000d901d78 */
[----:B------:R0:W-:Y:S02]  /*dce0*/  @P1 LDGSTS.E.BYPASS.LTC128B.128 [R8+0x20400], desc[UR56][R2.64+0x100], !P2 ;  /* 0x2040010002081fae */ /* 0x0001e4000d101d78 */
[----:B0-----:R-:W-:Y:S01]  /*dcf0*/  MOV R2, R14 ;  /* 0x0000000e00027202 */ /* 0x001fe20000000f00 */
[----:B------:R-:W-:Y:S06]  /*dd00*/  BRA `(.L_x_339) ;  /* 0xffffffc000447947 */ /* 0x000fec000383ffff */
.L_x_265:
[----:B------:R-:W-:Y:S02]  /*dd10*/  IMAD.MOV.U32 R13, RZ, RZ, R5 ;  /* 0x000000ffff0d7224 */ /* 0x000fe400078e0005 */
[----:B------:R-:W-:Y:S02]  /*dd20*/  IMAD.MOV.U32 R12, RZ, RZ, RZ ;  /* 0x000000ffff0c7224 */ /* 0x000fe400078e00ff */
[----:B------:R-:W-:Y:S02]  /*dd30*/  IMAD.MOV.U32 R11, RZ, RZ, 0x181f ;  /* 0x0000181fff0b7424 */ /* 0x000fe400078e00ff */
[----:B------:R-:W-:Y:S02]  /*dd40*/  IMAD.MOV.U32 R15, RZ, RZ, -0x1 ;  /* 0xffffffffff0f7424 */ /* 0x000fe400078e00ff */
[----:B-----5:R-:W-:Y:S02]  /*dd50*/  IMAD R6, R17, R8, RZ ;  /* 0x0000000811067224 */ /* 0x020fe400078e02ff */
[----:B------:R-:W-:-:S07]  /*dd60*/  IMAD.IADD R4, R10, 0x1, R4 ;  /* 0x000000010a047824 */ /* 0x000fce00078e0204 */
[----:B------:R-:W-:Y:S05]  /*dd70*/  WARPSYNC.COLLECTIVE R15, `(.L_x_340) ;  /* 0x000000000f087348 */ /* 0x000fea0003c00000 */
[----:B------:R0:W1:Y:S02]  /*dd80*/  SHFL.IDX P6, R14, R13, R12, R11 ;  /* 0x0000000c0d0e7389 */ /* 0x00006400000c000b */
[----:B01----:R-:W-:Y:S01]  /*dd90*/  ENDCOLLECTIVE ;  /* 0x000000000000791b */ /* 0x003fe20003800000 */
.L_x_340:
[----:B------:R-:W-:Y:S01]  /*dda0*/  ISETP.GE.AND P1, PT, R4, R6, PT ;  /* 0x000000060400720c */ /* 0x000fe20003f26270 */
[----:B------:R-:W-:Y:S01]  /*ddb0*/  IMAD.MOV.U32 R13, RZ, RZ, R0 ;  /* 0x000000ffff0d7224 */ /* 0x000fe200078e0000 */
[----:B------:R-:W-:-:S11]  /*ddc0*/  MOV R2, R14 ;  /* 0x0000000e00027202 */ /* 0x000fd60000000f00 */
[----:B------:R-:W-:Y:S05]  /*ddd0*/  WARPSYNC.COLLECTIVE R15, `(.L_x_341) ;  /* 0x000000000f087348 */ /* 0x000fea0003c00000 */
[----:B------:R0:W1:Y:S02]  /*dde0*/  SHFL.IDX P6, R14, R13, R12, R11 ;  /* 0x0000000c0d0e7389 */ /* 0x00006400000c000b */
[----:B01----:R-:W-:Y:S01]  /*ddf0*/  ENDCOLLECTIVE ;  /* 0x000000000000791b */ /* 0x003fe20003800000 */
.L_x_341:
[----:B------:R-:W-:Y:S02]  /*de00*/  IMAD.MOV.U32 R13, RZ, RZ, R5 ;  /* 0x000000ffff0d7224 */ /* 0x000fe400078e0005 */
[----:B------:R-:W-:Y:S02]  /*de10*/  IMAD.MOV.U32 R12, RZ, RZ, 0x1 ;  /* 0x00000001ff0c7424 */ /* 0x000fe400078e00ff */
[----:B------:R-:W-:-:S07]  /*de20*/  IMAD.MOV.U32 R3, RZ, RZ, R14 ;  /* 0x000000ffff037224 */ /* 0x000fce00078e000e */
[----:B------:R-:W-:Y:S05]  /*de30*/  WARPSYNC.COLLECTIVE R15, `(.L_x_342) ;  /* 0x000000000f087348 */ /* 0x000fea0003c00000 */
[----:B------:R0:W1:Y:S02]  /*de40*/  SHFL.IDX P6, R14, R13, R12, R11 ;  /* 0x0000000c0d0e7389 */ /* 0x00006400000c000b */
[----:B01----:R-:W-:Y:S01]  /*de50*/  ENDCOLLECTIVE ;  /* 0x000000000000791b */ /* 0x003fe20003800000 */
.L_x_342:
[----:B------:R-:W-:-:S05]  /*de60*/  @!P1 LEA R7, P4, R9, R3, 0x1 ;  /* 0x0000000309079211 */ /* 0x000fca00078808ff */
[----:B------:R-:W-:Y:S01]  /*de70*/  @!P1 IMAD.X R3, RZ, RZ, R2, P4 ;  /* 0x000000ffff039224 */ /* 0x000fe200020e0602 */
[----:B------:R-:W-:Y:S01]  /*de80*/  @!P1 MOV R2, R7 ;  /* 0x0000000700029202 */ /* 0x000fe20000000f00 */
[----:B------:R-:W-:Y:S01]  /*de90*/  VIADD R7, R4, 0x10 ;  /* 0x0000001004077836 */ /* 0x000fe20000000000 */
[----:B------:R-:W-:-:S03]  /*dea0*/  MOV R13, R0 ;  /* 0x00000000000d7202 */ /* 0x000fc60000000f00 */
[----:B------:R-:W-:Y:S01]  /*deb0*/  @!PT LDS RZ, [RZ] ;  /* 0x00000000fffff984 */ /* 0x000fe20000000800 */
[----:B------:R-:W-:Y:S01]  /*dec0*/  @!PT LDS RZ, [RZ] ;  /* 0x00000000fffff984 */ /* 0x000fe20000000800 */
[----:B------:R-:W-:Y:S01]  /*ded0*/  @!PT LDS RZ, [RZ] ;  /* 0x00000000fffff984 */ /* 0x000fe20000000800 */
[----:B------:R-:W-:Y:S04]  /*dee0*/  @!P1 LDGSTS.E.BYPASS.LTC128B.128 [R34+0xc400], desc[UR56][R2.64], !P3 ;  /* 0x0c40000002229fae */ /* 0x000fe8000d901d78 */
[----:B------:R-:W-:Y:S04]  /*def0*/  @!P1 LDGSTS.E.BYPASS.LTC128B.128 [R34+0x10400], desc[UR56][R2.64+0x80], !P2 ;  /* 0x1040008002229fae */ /* 0x000fe8000d101d78 */
[----:B------:R0:W-:Y:S01]  /*df00*/  @!P1 LDGSTS.E.BYPASS.LTC128B.128 [R34+0x14400], desc[UR56][R2.64+0x100], !P0 ;  /* 0x1440010002229fae */ /* 0x0001e2000c101d78 */
[----:B------:R-:W-:Y:S01]  /*df10*/  ISETP.GE.AND P1, PT, R7, R6, PT ;  /* 0x000000060700720c */ /* 0x000fe20003f26270 */
[----:B0-----:R-:W-:-:S12]  /*df20*/  IMAD.MOV.U32 R2, RZ, RZ, R14 ;  /* 0x000000ffff027224 */ /* 0x001fd800078e000e */
[----:B------:R-:W-:Y:S05]  /*df30*/  WARPSYNC.COLLECTIVE R15, `(.L_x_343) ;  /* 0x000000000f087348 */ /* 0x000fea0003c00000 */
[----:B------:R0:W1:Y:S02]  /*df40*/  SHFL.IDX P6, R14, R13, R12, R11 ;  /* 0x0000000c0d0e7389 */ /* 0x00006400000c000b */
[----:B01----:R-:W-:Y:S01]  /*df50*/  ENDCOLLECTIVE ;  /* 0x000000000000791b */ /* 0x003fe20003800000 */
.L_x_343:
[----:B------:R-:W-:Y:S02]  /*df60*/  IMAD.MOV.U32 R13, RZ, RZ, R5 ;  /* 0x000000ffff0d7224 */ /* 0x000fe400078e0005 */
[----:B------:R-:W-:Y:S02]  /*df70*/  IMAD.MOV.U32 R12, RZ, RZ, 0x2 ;  /* 0x00000002ff0c7424 */ /* 0x000fe400078e00ff */
[----:B------:R-:W-:-:S07]  /*df80*/  IMAD.MOV.U32 R3, RZ, RZ, R14 ;  /* 0x000000ffff037224 */ /* 0x000fce00078e000e */
[----:B------:R-:W-:Y:S05]  /*df90*/  WARPSYNC.COLLECTIVE R15, `(.L_x_344) ;  /* 0x000000000f087348 */ /* 0x000fea0003c00000 */
[----:B------:R0:W1:Y:S02]  /*dfa0*/  SHFL.IDX P6, R14, R13, R12, R11 ;  /* 0x0000000c0d0e7389 */ /* 0x00006400000c000b */
[----:B01----:R-:W-:Y:S01]  /*dfb0*/  ENDCOLLECTIVE ;  /* 0x000000000000791b */ /* 0x003fe20003800000 */
.L_x_344:
[----:B------:R-:W-:-:S05]  /*dfc0*/  @!P1 LEA R7, P4, R9, R3, 0x1 ;  /* 0x0000000309079211 */ /* 0x000fca00078808ff */
[----:B------:R-:W-:Y:S02]  /*dfd0*/  @!P1 IMAD.X R8, RZ, RZ, R2, P4 ;  /* 0x000000ffff089224 */ /* 0x000fe400020e0602 */
[----:B------:R-:W-:Y:S01]  /*dfe0*/  @!P1 IMAD.MOV.U32 R2, RZ, RZ, R7 ;  /* 0x000000ffff029224 */ /* 0x000fe200078e0007 */
[----:B------:R-:W-:Y:S01]  /*dff0*/  IADD3 R7, R4, 0x20, RZ ;  /* 0x0000002004077810 */ /* 0x000fe20007ffe0ff */
[----:B------:R-:W-:Y:S02]  /*e000*/  @!P1 IMAD.MOV.U32 R3, RZ, RZ, R8 ;  /* 0x000000ffff039224 */ /* 0x000fe400078e0008 */
[----:B------:R-:W-:-:S03]  /*e010*/  IMAD.MOV.U32 R13, RZ, RZ, R0 ;  /* 0x000000ffff0d7224 */ /* 0x000fc600078e0000 */
        /* <DEDUP_REMOVED lines=11> */
.L_x_345:
[----:B------:R-:W-:Y:S01]  /*e0d0*/  MOV R13, R5 ;  /* 0x00000005000d7202 */ /* 0x000fe20000000f00 */
[----:B------:R-:W-:Y:S01]  /*e0e0*/  IMAD.MOV.U32 R12, RZ, RZ, 0x3 ;  /* 0x00000003ff0c7424 */ /* 0x000fe200078e00ff */
[----:B------:R-:W-:-:S07]  /*e0f0*/  MOV R3, R14 ;  /* 0x0000000e00037202 */ /* 0x000fce0000000f00 */
[----:B------:R-:W-:Y:S05]  /*e100*/  WARPSYNC.COLLECTIVE R15, `(.L_x_346) ;  /* 0x000000000f087348 */ /* 0x000fea0003c00000 */
[----:B------:R0:W1:Y:S02]  /*e110*/  SHFL.IDX P6, R14, R13, R12, R11 ;  /* 0x0000000c0d0e7389 */ /* 0x00006400000c000b */
[----:B01----:R-:W-:Y:S01]  /*e120*/  ENDCOLLECTIVE ;  /* 0x000000000000791b */ /* 0x003fe20003800000 */
.L_x_346:
[----:B------:R-:W-:-:S05]  /*e130*/  @!P1 LEA R7, P4, R9, R3, 0x1 ;  /* 0x0000000309079211 */ /* 0x000fca00078808ff */
[----:B------:R-:W-:Y:S02]  /*e140*/  @!P1 IMAD.X R8, RZ, RZ, R2, P4 ;  /* 0x000000ffff089224 */ /* 0x000fe400020e0602 */
[----:B------:R-:W-:Y:S02]  /*e150*/  @!P1 IMAD.MOV.U32 R2, RZ, RZ, R7 ;  /* 0x000000ffff029224 */ /* 0x000fe400078e0007 */
[----:B------:R-:W-:Y:S02]  /*e160*/  @!P1 IMAD.MOV.U32 R3, RZ, RZ, R8 ;  /* 0x000000ffff039224 */ /* 0x000fe400078e0008 */
[----:B------:R-:W-:Y:S02]  /*e170*/  VIADD R7, R4, 0x30 ;  /* 0x0000003004077836 */ /* 0x000fe40000000000 */
[----:B------:R-:W-:Y:S01]  /*e180*/  IMAD.MOV.U32 R13, RZ, RZ, R0 ;  /* 0x000000ffff0d7224 */ /* 0x000fe200078e0000 */
        /* <DEDUP_REMOVED lines=11> */
.L_x_347:
[----:B------:R-:W-:Y:S01]  /*e240*/  IMAD.MOV.U32 R13, RZ, RZ, R5 ;  /* 0x000000ffff0d7224 */ /* 0x000fe200078e0005 */
[----:B------:R-:W-:Y:S01]  /*e250*/  MOV R12, 0x4 ;  /* 0x00000004000c7802 */ /* 0x000fe20000000f00 */
[----:B------:R-:W-:-:S07]  /*e260*/  IMAD.MOV.U32 R3, RZ, RZ, R14 ;  /* 0x000000ffff037224 */ /* 0x000fce00078e000e */
[----:B------:R-:W-:Y:S05]  /*e270*/  WARPSYNC.COLLECTIVE R15, `(.L_x_348) ;  /* 0x000000000f087348 */ /* 0x000fea0003c00000 */
[----:B------:R0:W1:Y:S02]  /*e280*/  SHFL.IDX P6, R14, R13, R12, R11 ;  /* 0x0000000c0d0e7389 */ /* 0x00006400000c000b */
[----:B01----:R-:W-:Y:S01]  /*e290*/  ENDCOLLECTIVE ;  /* 0x000000000000791b */ /* 0x003fe20003800000 */
.L_x_348:
[----:B------:R-:W-:-:S04]  /*e2a0*/  @!P1 LEA R7, P4, R9, R3, 0x1 ;  /* 0x0000000309079211 */ /* 0x000fc800078808ff */
[----:B------:R-:W-:Y:S01]  /*e2b0*/  @!P1 IADD3.X R8, RZ, R2, RZ, P4, !PT ;  /* 0x00000002ff089210 */ /* 0x000fe200027fe4ff */
[----:B------:R-:W-:Y:S02]  /*e2c0*/  @!P1 IMAD.MOV.U32 R2, RZ, RZ, R7 ;  /* 0x000000ffff029224 */ /* 0x000fe400078e0007 */
[----:B------:R-:W-:Y:S02]  /*e2d0*/  VIADD R7, R4, 0x40 ;  /* 0x0000004004077836 */ /* 0x000fe40000000000 */
        /* <DEDUP_REMOVED lines=13> */
.L_x_349:
[----:B------:R-:W-:Y:S02]  /*e3b0*/  IMAD.MOV.U32 R13, RZ, RZ, R5 ;  /* 0x000000ffff0d7224 */ /* 0x000fe400078e0005 */
[----:B------:R-:W-:Y:S02]  /*e3c0*/  IMAD.MOV.U32 R12, RZ, RZ, 0x5 ;  /* 0x00000005ff0c7424 */ /* 0x000fe400078e00ff */
[----:B------:R-:W-:-:S07]  /*e3d0*/  IMAD.MOV.U32 R3, RZ, RZ, R14 ;  /* 0x000000ffff037224 */ /* 0x000fce00078e000e */
[----:B------:R-:W-:Y:S05]  /*e3e0*/  WARPSYNC.COLLECTIVE R15, `(.L_x_350) ;  /* 0x000000000f087348 */ /* 0x000fea0003c00000 */
[----:B------:R0:W1:Y:S02]  /*e3f0*/  SHFL.IDX P6, R14, R13, R12, R11 ;  /* 0x0000000c0d0e7389 */ /* 0x00006400000c000b */
[----:B01----:R-:W-:Y:S01]  /*e400*/  ENDCOLLECTIVE ;  /* 0x000000000000791b */ /* 0x003fe20003800000 */
.L_x_350:
[----:B------:R-:W-:-:S05]  /*e410*/  @!P1 LEA R7, P4, R9, R3, 0x1 ;  /* 0x0000000309079211 */ /* 0x000fca00078808ff */
[----:B------:R-:W-:Y:S01]  /*e420*/  @!P1 IMAD.X R8, RZ, RZ, R2, P4 ;  /* 0x000000ffff089224 */ /* 0x000fe200020e0602 */
[----:B------:R-:W-:Y:S01]  /*e430*/  @!P1 MOV R2, R7 ;  /* 0x0000000700029202 */ /* 0x000fe20000000f00 */
        /* <DEDUP_REMOVED lines=9> */
[----:B------:R-:W-:Y:S02]  /*e4d0*/  ISETP.GE.AND P1, PT, R7, R6, PT ;  /* 0x000000060700720c */ /* 0x000fe40003f26270 */
[----:B0-----:R-:W-:-:S11]  /*e4e0*/  MOV R2, R14 ;  /* 0x0000000e00027202 */ /* 0x001fd60000000f00 */
[----:B------:R-:W-:Y:S05]  /*e4f0*/  WARPSYNC.COLLECTIVE R15, `(.L_x_351) ;  /* 0x000000000f087348 */ /* 0x000fea0003c00000 */
[----:B------:R0:W1:Y:S02]  /*e500*/  SHFL.IDX P6, R14, R13, R12, R11 ;  /* 0x0000000c0d0e7389 */ /* 0x00006400000c000b */
[----:B01----:R-:W-:Y:S01]  /*e510*/  ENDCOLLECTIVE ;  /* 0x000000000000791b */ /* 0x003fe20003800000 */
.L_x_351:
[----:B------:R-:W-:Y:S02]  /*e520*/  IMAD.MOV.U32 R13, RZ, RZ, R5 ;  /* 0x000000ffff0d7224 */ /* 0x000fe400078e0005 */
[----:B------:R-:W-:Y:S02]  /*e530*/  IMAD.MOV.U32 R12, RZ, RZ, 0x6 ;  /* 0x00000006ff0c7424 */ /* 0x000fe400078e00ff */
[----:B------:R-:W-:-:S07]  /*e540*/  IMAD.MOV.U32 R3, RZ, RZ, R14 ;  /* 0x000000ffff037224 */ /* 0x000fce00078e000e */
[----:B------:R-:W-:Y:S05]  /*e550*/  WARPSYNC.COLLECTIVE R15, `(.L_x_352) ;  /* 0x000000000f087348 */ /* 0x000fea0003c00000 */
[----:B------:R0:W1:Y:S02]  /*e560*/  SHFL.IDX P6, R14, R13, R12, R11 ;  /* 0x0000000c0d0e7389 */ /* 0x00006400000c000b */
[----:B01----:R-:W-:Y:S01]  /*e570*/  ENDCOLLECTIVE ;  /* 0x000000000000791b */ /* 0x003fe20003800000 */
.L_x_352:
[----:B------:R-:W-:-:S05]  /*e580*/  @!P1 LEA R7, P4, R9, R3, 0x1 ;  /* 0x0000000309079211 */ /* 0x000fca00078808ff */
[----:B------:R-:W-:Y:S02]  /*e590*/  @!P1 IMAD.X R8, RZ, RZ, R2, P4 ;  /* 0x000000ffff089224 */ /* 0x000fe400020e0602 */
[----:B------:R-:W-:Y:S02]  /*e5a0*/  @!P1 IMAD.MOV.U32 R2, RZ, RZ, R7 ;  /* 0x000000ffff029224 */ /* 0x000fe400078e0007 */
[----:B------:R-:W-:Y:S01]  /*e5b0*/  VIADD R7, R4, 0x60 ;  /* 0x0000006004077836 */ /* 0x000fe20000000000 */
[----:B------:R-:W-:Y:S02]  /*e5c0*/  @!P1 MOV R3, R8 ;  /* 0x0000000800039202 */ /* 0x000fe40000000f00 */
        /* <DEDUP_REMOVED lines=12> */
.L_x_353:
[----:B------:R-:W-:Y:S01]  /*e690*/  MOV R13, R5 ;  /* 0x00000005000d7202 */ /* 0x000fe20000000f00 */
[----:B------:R-:W-:Y:S02]  /*e6a0*/  IMAD.MOV.U32 R12, RZ, RZ, 0x7 ;  /* 0x00000007ff0c7424 */ /* 0x000fe400078e00ff */
[----:B------:R-:W-:-:S07]  /*e6b0*/  IMAD.MOV.U32 R3, RZ, RZ, R14 ;  /* 0x000000ffff037224 */ /* 0x000fce00078e000e */
[----:B------:R-:W-:Y:S05]  /*e6c0*/  WARPSYNC.COLLECTIVE R15, `(.L_x_354) ;  /* 0x000000000f087348 */ /* 0x000fea0003c00000 */
[----:B------:R0:W1:Y:S02]  /*e6d0*/  SHFL.IDX P6, R14, R13, R12, R11 ;  /* 0x0000000c0d0e7389 */ /* 0x00006400000c000b */
[----:B01----:R-:W-:Y:S01]  /*e6e0*/  ENDCOLLECTIVE ;  /* 0x000000000000791b */ /* 0x003fe20003800000 */
.L_x_354:
[----:B------:R-:W-:-:S05]  /*e6f0*/  @!P1 LEA R7, P4, R9, R3, 0x1 ;  /* 0x0000000309079211 */ /* 0x000fca00078808ff */
[----:B------:R-:W-:Y:S02]  /*e700*/  @!P1 IMAD.X R8, RZ, RZ, R2, P4 ;  /* 0x000000ffff089224 */ /* 0x000fe400020e0602 */
[----:B------:R-:W-:Y:S02]  /*e710*/  @!P1 IMAD.MOV.U32 R2, RZ, RZ, R7 ;  /* 0x000000ffff029224 */ /* 0x000fe400078e0007 */
[----:B------:R-:W-:Y:S02]  /*e720*/  @!P1 IMAD.MOV.U32 R3, RZ, RZ, R8 ;  /* 0x000000ffff039224 */ /* 0x000fe400078e0008 */
[----:B------:R-:W-:-:S03]  /*e730*/  IMAD.MOV.U32 R13, RZ, RZ, R0 ;  /* 0x000000ffff0d7224 */ /* 0x000fc600078e0000 */
[----:B------:R-:W-:Y:S01]  /*e740*/  @!PT LDS RZ, [RZ] ;  /* 0x00000000fffff984 */ /* 0x000fe20000000800 */
[----:B------:R-:W-:Y:S01]  /*e750*/  @!PT LDS RZ, [RZ] ;  /* 0x00000000fffff984 */ /* 0x000fe20000000800 */
[----:B------:R-:W-:Y:S01]  /*e760*/  @!PT LDS RZ, [RZ] ;  /* 0x00000000fffff984 */ /* 0x000fe20000000800 */
[----:B------:R0:W-:Y:S04]  /*e770*/  @!P1 LDGSTS.E.BYPASS.LTC128B.128 [R34+0xf400], desc[UR56][R2.64], !P3 ;  /* 0x0f40000002229fae */ /* 0x0001e8000d901d78 */
[----:B------:R0:W-:Y:S01]  /*e780*/  @!P1 LDGSTS.E.BYPASS.LTC128B.128 [R34+0x13400], desc[UR56][R2.64+0x80], !P2 ;  /* 0x1340008002229fae */ /* 0x0001e2000d101d78 */
[----:B------:R-:W-:-:S03]  /*e790*/  IMAD.MOV.U32 R5, RZ, RZ, R14 ;  /* 0x000000ffff057224 */ /* 0x000fc600078e000e */
[----:B------:R0:W-:Y:S04]  /*e7a0*/  @!P1 LDGSTS.E.BYPASS.LTC128B.128 [R34+0x17400], desc[UR56][R2.64+0x100], !P0 ;  /* 0x1740010002229fae */ /* 0x0001e8000c101d78 */
[----:B0-----:R-:W-:Y:S05]  /*e7b0*/  WARPSYNC.COLLECTIVE R15, `(.L_x_355) ;  /* 0x000000000f087348 */ /* 0x001fea0003c00000 */
[----:B------:R1:W2:Y:S02]  /*e7c0*/  SHFL.IDX P6, R14, R13, R12, R11 ;  /* 0x0000000c0d0e7389 */ /* 0x0002a400000c000b */
[----:B012---:R-:W-:Y:S01]  /*e7d0*/  ENDCOLLECTIVE ;  /* 0x000000000000791b */ /* 0x007fe20003800000 */
.L_x_355:
[----:B------:R-:W-:Y:S05]  /*e7e0*/  BRA `(.L_x_356) ;  /* 0xffffffc000a87947 */ /* 0x000fea000383ffff */
.L_x_270:
[----:B0-----:R0:W1:Y:S02]  /*e7f0*/  SYNCS.PHASECHK.TRANS64.TRYWAIT P0, [R22+URZ+0x2a820], R3 ;  /* 0x02a82003160075a7 */ /* 0x001064000800017f */
[----:B-1----:R-:W-:Y:S05]  /*e800*/  @!P0 NANOSLEEP.SYNCS 0x989680 ;  /* 0x009896800000895d */ /* 0x002fea0003900000 */
[----:B------:R-:W1:Y:S02]  /*e810*/  @!P0 SYNCS.PHASECHK.TRANS64 P0, [R22+URZ+0x2a820], R3 ;  /* 0x02a82003160085a7 */ /* 0x000e64000800007f */
[----:B-1----:R-:W-:Y:S05]  /*e820*/  @!P0 BRA `(.L_x_270) ;  /* 0xfffffffc00f08947 */ /* 0x002fea000383ffff */
[----:B------:R-:W-:Y:S05]  /*e830*/  BRA `(.L_x_357) ;  /* 0xffffffc400187947 */ /* 0x000fea000383ffff */
.L_x_275:
[----:B0-----:R0:W1:Y:S02]  /*e840*/  SYNCS.PHASECHK.TRANS64.TRYWAIT P0, [R6+URZ+0x2a840], R3 ;  /* 0x02a84003060075a7 */ /* 0x001064000800017f */
[----:B-1----:R-:W-:Y:S05]  /*e850*/  @!P0 NANOSLEEP.SYNCS 0x989680 ;  /* 0x009896800000895d */ /* 0x002fea0003900000 */
[----:B------:R-:W1:Y:S02]  /*e860*/  @!P0 SYNCS.PHASECHK.TRANS64 P0, [R6+URZ+0x2a840], R3 ;  /* 0x02a84003060085a7 */ /* 0x000e64000800007f */
[----:B-1----:R-:W-:Y:S05]  /*e870*/  @!P0 BRA `(.L_x_275) ;  /* 0xfffffffc00f08947 */ /* 0x002fea000383ffff */
[----:B------:R-:W-:Y:S05]  /*e880*/  BRA `(.L_x_358) ;  /* 0xffffffc400e47947 */ /* 0x000fea000383ffff */
.L_x_276:
[----:B------:R-:W-:Y:S01]  /*e890*/  BSSY B1, `(.L_x_359) ;  /* 0x0000008000017945 */ /* 0x000fe20003800000 */
[----:B------:R-:W-:Y:S01]  /*e8a0*/  IMAD.MOV.U32 R13, RZ, RZ, R5 ;  /* 0x000000ffff0d7224 */ /* 0x000fe200078e0005 */
[----:B------:R-:W-:Y:S01]  /*e8b0*/  MOV R12, RZ ;  /* 0x000000ff000c7202 */ /* 0x000fe20000000f00 */
[----:B------:R-:W-:Y:S02]  /*e8c0*/  IMAD.MOV.U32 R11, RZ, RZ, 0x181f ;  /* 0x0000181fff0b7424 */ /* 0x000fe400078e00ff */
[----:B------:R-:W-:-:S07]  /*e8d0*/  IMAD.MOV.U32 R15, RZ, RZ, -0x1 ;  /* 0xffffffffff0f7424 */ /* 0x000fce00078e00ff */
[----:B------:R-:W-:Y:S05]  /*e8e0*/  WARPSYNC.COLLECTIVE R15, `(.L_x_360) ;  /* 0x000000000f087348 */ /* 0x000fea0003c00000 */
[----:B------:R0:W1:Y:S02]  /*e8f0*/  SHFL.IDX P6, R14, R13, R12, R11 ;  /* 0x0000000c0d0e7389 */ /* 0x00006400000c000b */
[----:B01----:R-:W-:Y:S01]  /*e900*/  ENDCOLLECTIVE ;  /* 0x000000000000791b */ /* 0x003fe20003800000 */
.L_x_360:
[----:B------:R-:W-:Y:S05]  /*e910*/  BSYNC B1 ;  /* 0x0000000000017941 */ /* 0x000fea0003800000 */
.L_x_359:
[----:B------:R-:W0:Y:S01]  /*e920*/  S2R R35, SR_TID.X ;  /* 0x0000000000237919 */ /* 0x000e220000002100 */
[----:B------:R-:W-:Y:S01]  /*e930*/  IMAD.MOV.U32 R13, RZ, RZ, R9 ;  /* 0x000000ffff0d7224 */ /* 0x000fe200078e0009 */
[----:B------:R-:W-:Y:S01]  /*e940*/  MOV R12, RZ ;  /* 0x000000ff000c7202 */ /* 0x000fe20000000f00 */
[----:B------:R-:W-:Y:S02]  /*e950*/  IMAD.MOV.U32 R11, RZ, RZ, 0x181f ;  /* 0x0000181fff0b7424 */ /* 0x000fe400078e00ff */
[----:B------:R-:W-:Y:S02]  /*e960*/  IMAD.MOV.U32 R15, RZ, RZ, -0x1 ;  /* 0xffffffffff0f7424 */ /* 0x000fe400078e00ff */
[----:B------:R-:W-:Y:S02]  /*e970*/  IMAD.MOV.U32 R3, RZ, RZ, R14 ;  /* 0x000000ffff037224 */ /* 0x000fe400078e000e */
[----:B------:R-:W-:-:S07]  /*e980*/  IMAD R4, R4, 0x2, R22 ;  /* 0x0000000204047824 */ /* 0x000fce00078e0216 */
[----:B0-----:R-:W-:Y:S05]  /*e990*/  WARPSYNC.COLLECTIVE R15, `(.L_x_361) ;  /* 0x000000000f087348 */ /* 0x001fea0003c00000 */
[----:B------:R1:W2:Y:S02]  /*e9a0*/  SHFL.IDX P6, R14, R13, R12, R11 ;  /* 0x0000000c0d0e7389 */ /* 0x0002a400000c000b */
[----:B012---:R-:W-:Y:S01]  /*e9b0*/  ENDCOLLECTIVE ;  /* 0x000000000000791b */ /* 0x007fe20003800000 */
.L_x_361:
[----:B------:R-:W-:Y:S02]  /*e9c0*/  IMAD.MOV.U32 R13, RZ, RZ, R5 ;  /* 0x000000ffff0d7224 */ /* 0x000fe400078e0005 */
[----:B------:R-:W-:Y:S02]  /*e9d0*/  IMAD.MOV.U32 R12, RZ, RZ, 0x1 ;  /* 0x00000001ff0c7424 */ /* 0x000fe400078e00ff */
[----:B------:R-:W-:Y:S02]  /*e9e0*/  IMAD.SHL.U32 R35, R35, 0x8, RZ ;  /* 0x0000000823237824 */ /* 0x000fe400078e00ff */
[----:B------:R-:W-:-:S07]  /*e9f0*/  IMAD.MOV.U32 R2, RZ, RZ, R14 ;  /* 0x000000ffff027224 */ /* 0x000fce00078e000e */
[----:B------:R-:W-:Y:S05]  /*ea00*/  WARPSYNC.COLLECTIVE R15, `(.L_x_362) ;  /* 0x000000000f087348 */ /* 0x000fea0003c00000 */
[----:B------:R0:W1:Y:S02]  /*ea10*/  SHFL.IDX P6, R14, R13, R12, R11 ;  /* 0x0000000c0d0e7389 */ /* 0x00006400000c000b */
[----:B01----:R-:W-:Y:S01]  /*ea20*/  ENDCOLLECTIVE ;  /* 0x000000000000791b */ /* 0x003fe20003800000 */
.L_x_362:
[----:B------:R-:W-:-:S04]  /*ea30*/  LOP3.LUT R35, R35, 0x38, RZ, 0xc0, !PT ;  /* 0x0000003823237812 */ /* 0x000fc800078ec0ff */
[----:B------:R-:W-:-:S04]  /*ea40*/  SHF.L.U32 R0, R35, 0x1, RZ ;  /* 0x0000000123007819 */ /* 0x000fc800000006ff */
[----:B------:R-:W-:-:S05]  /*ea50*/  IADD3 R2, P0, R2, R0, RZ ;  /* 0x0000000002027210 */ /* 0x000fca0007f1e0ff */
[----:B------:R-:W-:Y:S02]  /*ea60*/  IMAD.X R3, RZ, RZ, R3, P0 ;  /* 0x000000ffff037224 */ /* 0x000fe400000e0603 */
[----:B------:R-:W-:-:S03]  /*ea70*/  IMAD.MOV.U32 R13, RZ, RZ, R9 ;  /* 0x000000ffff0d7224 */ /* 0x000fc600078e0009 */
[----:B------:R-:W-:Y:S01]  /*ea80*/  @!PT LDS RZ, [RZ] ;  /* 0x00000000fffff984 */ /* 0x000fe20000000800 */
[----:B------:R-:W-:Y:S01]  /*ea90*/  @!PT LDS RZ, [RZ] ;  /* 0x00000000fffff984 */ /* 0x000fe20000000800 */
[----:B------:R-:W-:Y:S01]  /*eaa0*/  @!PT LDS RZ, [RZ] ;  /* 0x00000000fffff984 */ /* 0x000fe20000000800 */
[----:B------:R-:W-:Y:S04]  /*eab0*/  LDGSTS.E.BYPASS.LTC128B.128 [R4+0x18400], desc[UR56][R2.64], !P3 ;  /* 0x1840000002047fae */ /* 0x000fe8000d901d78 */
[----:B------:R-:W-:Y:S04]  /*eac0*/  LDGSTS.E.BYPASS.LTC128B.128 [R4+0x1b400], desc[UR56][R2.64+0x80], !P2 ;  /* 0x1b40008002047fae */ /* 0x000fe8000d101d78 */
[----:B------:R0:W-:Y:S02]  /*ead0*/  LDGSTS.E.BYPASS.LTC128B.128 [R4+0x1e400], desc[UR56][R2.64+0x100], !P1 ;  /* 0x1e40010002047fae */ /* 0x0001e4000c901d78 */
[----:B0-----:R-:W-:-:S07]  /*eae0*/  MOV R3, R14 ;  /* 0x0000000e00037202 */ /* 0x001fce0000000f00 */
[----:B------:R-:W-:Y:S05]  /*eaf0*/  WARPSYNC.COLLECTIVE R15, `(.L_x_363) ;  /* 0x000000000f087348 */ /* 0x000fea0003c00000 */
[----:B------:R0:W1:Y:S02]  /*eb00*/  SHFL.IDX P6, R14, R13, R12, R11 ;  /* 0x0000000c0d0e7389 */ /* 0x00006400000c000b */
[----:B01----:R-:W-:Y:S01]  /*eb10*/  ENDCOLLECTIVE ;  /* 0x000000000000791b */ /* 0x003fe20003800000 */
.L_x_363:
[----:B------:R-:W-:Y:S01]  /*eb20*/  IMAD.MOV.U32 R13, RZ, RZ, R5 ;  /* 0x000000ffff0d7224 */ /* 0x000fe200078e0005 */
[----:B------:R-:W-:Y:S01]  /*eb30*/  MOV R12, 0x2 ;  /* 0x00000002000c7802 */ /* 0x000fe20000000f00 */
[----:B------:R-:W-:-:S07]  /*eb40*/  IMAD.MOV.U32 R2, RZ, RZ, R14 ;  /* 0x000000ffff027224 */ /* 0x000fce00078e000e */
[----:B------:R-:W-:Y:S05]  /*eb50*/  WARPSYNC.COLLECTIVE R15, `(.L_x_364) ;  /* 0x000000000f087348 */ /* 0x000fea0003c00000 */
[----:B------:R0:W1:Y:S02]  /*eb60*/  SHFL.IDX P6, R14, R13, R12, R11 ;  /* 0x0000000c0d0e7389 */ /* 0x00006400000c000b */
[----:B01----:R-:W-:Y:S01]  /*eb70*/  ENDCOLLECTIVE ;  /* 0x000000000000791b */ /* 0x003fe20003800000 */
.L_x_364:
[----:B------:R-:W-:-:S05]  /*eb80*/  IADD3 R2, P0, R2, R0, RZ ;  /* 0x0000000002027210 */ /* 0x000fca0007f1e0ff */
[----:B------:R-:W-:-:S05]  /*eb90*/  IMAD.X R3, RZ, RZ, R3, P0 ;  /* 0x000000ffff037224 */ /* 0x000fca00000e0603 */
[----:B------:R-:W-:Y:S01]  /*eba0*/  @!PT LDS RZ, [RZ] ;  /* 0x00000000fffff984 */ /* 0x000fe20000000800 */
[----:B------:R-:W-:Y:S01]  /*ebb0*/  @!PT LDS RZ, [RZ] ;  /* 0x00000000fffff984 */ /* 0x000fe20000000800 */
[----:B------:R-:W-:Y:S01]  /*ebc0*/  @!PT LDS RZ, [RZ] ;  /* 0x00000000fffff984 */ /* 0x000fe20000000800 */
[----:B------:R0:W-:Y:S01]  /*ebd0*/  LDGSTS.E.BYPASS.LTC128B.128 [R4+0x18c00], desc[UR56][R2.64], !P3 ;  /* 0x18c0000002047fae */ /* 0x0001e2000d901d78 */
[----:B------:R-:W-:-:S03]  /*ebe0*/  IMAD.MOV.U32 R13, RZ, RZ, R9 ;  /* 0x000000ffff0d7224 */ /* 0x000fc600078e0009 */
[----:B------:R0:W-:Y:S04]  /*ebf0*/  LDGSTS.E.BYPASS.LTC128B.128 [R4+0x1bc00], desc[UR56][R2.64+0x80], !P2 ;  /* 0x1bc0008002047fae */ /* 0x0001e8000d101d78 */
[----:B------:R0:W-:Y:S01]  /*ec00*/  LDGSTS.E.BYPASS.LTC128B.128 [R4+0x1ec00], desc[UR56][R2.64+0x100], !P1 ;  /* 0x1ec0010002047fae */ /* 0x0001e2000c901d78 */
[----:B------:R-:W-:-:S07]  /*ec10*/  IMAD.MOV.U32 R35, RZ, RZ, R14 ;  /* 0x000000ffff237224 */ /* 0x000fce00078e000e */
[----:B0-----:R-:W-:Y:S05]  /*ec20*/  WARPSYNC.COLLECTIVE R15, `(.L_x_365) ;  /* 0x000000000f087348 */ /* 0x001fea0003c00000 */
[----:B------:R1:W2:Y:S02]  /*ec30*/  SHFL.IDX P6, R14, R13, R12, R11 ;  /* 0x0000000c0d0e7389 */ /* 0x0002a400000c000b */
[----:B012---:R-:W-:Y:S01]  /*ec40*/  ENDCOLLECTIVE ;  /* 0x000000000000791b */ /* 0x007fe20003800000 */
.L_x_365:
[----:B------:R-:W-:Y:S01]  /*ec50*/  MOV R13, R5 ;  /* 0x00000005000d7202 */ /* 0x000fe20000000f00 */
[----:B------:R-:W-:Y:S02]  /*ec60*/  IMAD.MOV.U32 R12, RZ, RZ, 0x3 ;  /* 0x00000003ff0c7424 */ /* 0x000fe400078e00ff */
[----:B------:R-:W-:-:S07]  /*ec70*/  IMAD.MOV.U32 R2, RZ, RZ, R14 ;  /* 0x000000ffff027224 */ /* 0x000fce00078e000e */
[----:B------:R-:W-:Y:S05]  /*ec80*/  WARPSYNC.COLLECTIVE R15, `(.L_x_366) ;  /* 0x000000000f087348 */ /* 0x000fea0003c00000 */
[----:B------:R0:W1:Y:S02]  /*ec90*/  SHFL.IDX P6, R14, R13, R12, R11 ;  /* 0x0000000c0d0e7389 */ /* 0x00006400000c000b */
[----:B01----:R-:W-:Y:S01]  /*eca0*/  ENDCOLLECTIVE ;  /* 0x000000000000791b */ /* 0x003fe20003800000 */
.L_x_366:
        /* <DEDUP_REMOVED lines=13> */
.L_x_367:
[----:B------:R-:W-:Y:S02]  /*ed80*/  IMAD.MOV.U32 R13, RZ, RZ, R5 ;  /* 0x000000ffff0d7224 */ /* 0x000fe400078e0005 */
[----:B------:R-:W-:Y:S02]  /*ed90*/  IMAD.MOV.U32 R12, RZ, RZ, 0x4 ;  /* 0x00000004ff0c7424 */ /* 0x000fe400078e00ff */
[----:B------:R-:W-:-:S07]  /*eda0*/  IMAD.MOV.U32 R2, RZ, RZ, R14 ;  /* 0x000000ffff027224 */ /* 0x000fce00078e000e */
[----:B------:R-:W-:Y:S05]  /*edb0*/  WARPSYNC.COLLECTIVE R15, `(.L_x_368) ;  /* 0x000000000f087348 */ /* 0x000fea0003c00000 */
[----:B------:R0:W1:Y:S02]  /*edc0*/  SHFL.IDX P6, R14, R13, R12, R11 ;  /* 0x0000000c0d0e7389 */ /* 0x00006400000c000b */
[----:B01----:R-:W-:Y:S01]  /*edd0*/  ENDCOLLECTIVE ;  /* 0x000000000000791b */ /* 0x003fe20003800000 */
.L_x_368:
[----:B------:R-:W-:-:S04]  /*ede0*/  IADD3 R2, P0, R2, R0, RZ ;  /* 0x0000000002027210 */ /* 0x000fc80007f1e0ff */
[----:B------:R-:W-:-:S05]  /*edf0*/  IADD3.X R3, RZ, R35, RZ, P0, !PT ;  /* 0x00000023ff037210 */ /* 0x000fca00007fe4ff */
        /* <DEDUP_REMOVED lines=11> */
.L_x_369:
[----:B------:R-:W-:Y:S02]  /*eeb0*/  IMAD.MOV.U32 R13, RZ, RZ, R5 ;  /* 0x000000ffff0d7224 */ /* 0x000fe400078e0005 */
[----:B------:R-:W-:Y:S01]  /*eec0*/  IMAD.MOV.U32 R12, RZ, RZ, 0x5 ;  /* 0x00000005ff0c7424 */ /* 0x000fe200078e00ff */
[----:B------:R-:W-:-:S07]  /*eed0*/  MOV R2, R14 ;  /* 0x0000000e00027202 */ /* 0x000fce0000000f00 */
[----:B------:R-:W-:Y:S05]  /*eee0*/  WARPSYNC.COLLECTIVE R15, `(.L_x_370) ;  /* 0x000000000f087348 */ /* 0x000fea0003c00000 */
[----:B------:R0:W1:Y:S02]  /*eef0*/  SHFL.IDX P6, R14, R13, R12, R11 ;  /* 0x0000000c0d0e7389 */ /* 0x00006400000c000b */
[----:B01----:R-:W-:Y:S01]  /*ef00*/  ENDCOLLECTIVE ;  /* 0x000000000000791b */ /* 0x003fe20003800000 */
.L_x_370:
[----:B------:R-:W-:-:S05]  /*ef10*/  IADD3 R2, P0, R2, R0, RZ ;  /* 0x0000000002027210 */ /* 0x000fca0007f1e0ff */
[----:B------:R-:W-:-:S05]  /*ef20*/  IMAD.X R3, RZ, RZ, R35, P0 ;  /* 0x000000ffff037224 */ /* 0x000fca00000e0623 */
[----:B------:R-:W-:Y:S01]  /*ef30*/  @!PT LDS RZ, [RZ] ;  /* 0x00000000fffff984 */ /* 0x000fe20000000800 */
[----:B------:R-:W-:Y:S01]  /*ef40*/  @!PT LDS RZ, [RZ] ;  /* 0x00000000fffff984 */ /* 0x000fe20000000800 */
[----:B------:R-:W-:Y:S01]  /*ef50*/  @!PT LDS RZ, [RZ] ;  /* 0x00000000fffff984 */ /* 0x000fe20000000800 */
[----:B------:R0:W-:Y:S01]  /*ef60*/  LDGSTS.E.BYPASS.LTC128B.128 [R4+0x1a400], desc[UR56][R2.64], !P3 ;  /* 0x1a40000002047fae */ /* 0x0001e2000d901d78 */
[----:B------:R-:W-:-:S03]  /*ef70*/  MOV R13, R9 ;  /* 0x00000009000d7202 */ /* 0x000fc60000000f00 */
[----:B------:R0:W-:Y:S04]  /*ef80*/  LDGSTS.E.BYPASS.LTC128B.128 [R4+0x1d400], desc[UR56][R2.64+0x80], !P2 ;  /* 0x1d40008002047fae */ /* 0x0001e8000d101d78 */
[----:B------:R0:W-:Y:S01]  /*ef90*/  LDGSTS.E.BYPASS.LTC128B.128 [R4+0x20400], desc[UR56][R2.64+0x100], !P1 ;  /* 0x2040010002047fae */ /* 0x0001e2000c901d78 */
[----:B------:R-:W-:-:S07]  /*efa0*/  IMAD.MOV.U32 R35, RZ, RZ, R14 ;  /* 0x000000ffff237224 */ /* 0x000fce00078e000e */
[----:B0-----:R-:W-:Y:S05]  /*efb0*/  WARPSYNC.COLLECTIVE R15, `(.L_x_371) ;  /* 0x000000000f087348 */ /* 0x001fea0003c00000 */
[----:B------:R1:W2:Y:S02]  /*efc0*/  SHFL.IDX P6, R14, R13, R12, R11 ;  /* 0x0000000c0d0e7389 */ /* 0x0002a400000c000b */
[----:B012---:R-:W-:Y:S01]  /*efd0*/  ENDCOLLECTIVE ;  /* 0x000000000000791b */ /* 0x007fe20003800000 */
.L_x_371:
[----:B------:R-:W-:Y:S01]  /*efe0*/  IMAD.MOV.U32 R2, RZ, RZ, R14 ;  /* 0x000000ffff027224 */ /* 0x000fe200078e000e */
[----:B------:R-:W-:Y:S06]  /*eff0*/  BRA `(.L_x_372) ;  /* 0xffffffc4001c7947 */ /* 0x000fec000383ffff */
.L_x_281:
[----:B--2---:R2:W3:Y:S02]  /*f000*/  SYNCS.PHASECHK.TRANS64.TRYWAIT P0, [R4+URZ+0x2a860], R2 ;  /* 0x02a86002040075a7 */ /* 0x0044e4000800017f */
[----:B---3--:R-:W-:Y:S05]  /*f010*/  @!P0 NANOSLEEP.SYNCS 0x989680 ;  /* 0x009896800000895d */ /* 0x008fea0003900000 */
[----:B------:R-:W3:Y:S02]  /*f020*/  @!P0 SYNCS.PHASECHK.TRANS64 P0, [R4+URZ+0x2a860], R2 ;  /* 0x02a86002040085a7 */ /* 0x000ee4000800007f */
[----:B---3--:R-:W-:Y:S05]  /*f030*/  @!P0 BRA `(.L_x_281) ;  /* 0xfffffffc00f08947 */ /* 0x008fea000383ffff */
[----:B------:R-:W-:Y:S05]  /*f040*/  BRA `(.L_x_373) ;  /* 0xffffffc4007c7947 */ /* 0x000fea000383ffff */
.L_x_282:
[----:B------:R-:W-:Y:S01]  /*f050*/  BSSY B1, `(.L_x_374) ;  /* 0x0000008000017945 */ /* 0x000fe20003800000 */
[----:B------:R-:W-:Y:S01]  /*f060*/  IMAD.MOV.U32 R13, RZ, RZ, R24 ;  /* 0x000000ffff0d7224 */ /* 0x000fe200078e0018 */
[----:B------:R-:W-:Y:S01]  /*f070*/  MOV R15, 0xffffffff ;  /* 0xffffffff000f7802 */ /* 0x000fe20000000f00 */
[----:B------:R-:W-:Y:S02]  /*f080*/  IMAD.MOV.U32 R12, RZ, RZ, RZ ;  /* 0x000000ffff0c7224 */ /* 0x000fe400078e00ff */
[----:B------:R-:W-:-:S07]  /*f090*/  IMAD.MOV.U32 R11, RZ, RZ, 0x181f ;  /* 0x0000181fff0b7424 */ /* 0x000fce00078e00ff */
[----:B--2---:R-:W-:Y:S05]  /*f0a0*/  WARPSYNC.COLLECTIVE R15, `(.L_x_375) ;  /* 0x000000000f087348 */ /* 0x004fea0003c00000 */
[----:B------:R0:W1:Y:S02]  /*f0b0*/  SHFL.IDX P6, R14, R13, R12, R11 ;  /* 0x0000000c0d0e7389 */ /* 0x00006400000c000b */
[----:B012---:R-:W-:Y:S01]  /*f0c0*/  ENDCOLLECTIVE ;  /* 0x000000000000791b */ /* 0x007fe20003800000 */
.L_x_375:
[----:B------:R-:W-:Y:S05]  /*f0d0*/  BSYNC B1 ;  /* 0x0000000000017941 */ /* 0x000fea0003800000 */
.L_x_374:
[----:B------:R-:W-:Y:S01]  /*f0e0*/  IMAD.MOV.U32 R13, RZ, RZ, R23 ;  /* 0x000000ffff0d7224 */ /* 0x000fe200078e0017 */
[----:B------:R-:W-:Y:S01]  /*f0f0*/  MOV R15, 0xffffffff ;  /* 0xffffffff000f7802 */ /* 0x000fe20000000f00 */
[----:B------:R-:W-:Y:S02]  /*f100*/  IMAD.MOV.U32 R12, RZ, RZ, RZ ;  /* 0x000000ffff0c7224 */ /* 0x000fe400078e00ff */
[----:B------:R-:W-:Y:S02]  /*f110*/  IMAD.MOV.U32 R11, RZ, RZ, 0x181f ;  /* 0x0000181fff0b7424 */ /* 0x000fe400078e00ff */
[----:B------:R-:W-:Y:S02]  /*f120*/  IMAD.MOV.U32 R3, RZ, RZ, R14 ;  /* 0x000000ffff037224 */ /* 0x000fe400078e000e */
[----:B------:R-:W-:-:S07]  /*f130*/  IMAD R5, R5, 0x2, R22 ;  /* 0x0000000205057824 */ /* 0x000fce00078e0216 */
[----:B------:R-:W-:Y:S05]  /*f140*/  WARPSYNC.COLLECTIVE R15, `(.L_x_376) ;  /* 0x000000000f087348 */ /* 0x000fea0003c00000 */
[----:B------:R0:W1:Y:S02]  /*f150*/  SHFL.IDX P6, R14, R13, R12, R11 ;  /* 0x0000000c0d0e7389 */ /* 0x00006400000c000b */
[----:B01----:R-:W-:Y:S01]  /*f160*/  ENDCOLLECTIVE ;  /* 0x000000000000791b */ /* 0x003fe20003800000 */
.L_x_376:
[----:B------:R-:W-:Y:S01]  /*f170*/  IMAD.MOV.U32 R13, RZ, RZ, R24 ;  /* 0x000000ffff0d7224 */ /* 0x000fe200078e0018 */
[----:B------:R-:W-:Y:S01]  /*f180*/  MOV R12, 0x1 ;  /* 0x00000001000c7802 */ /* 0x000fe20000000f00 */
[----:B------:R-:W-:-:S07]  /*f190*/  IMAD.MOV.U32 R2, RZ, RZ, R14 ;  /* 0x000000ffff027224 */ /* 0x000fce00078e000e */
[----:B------:R-:W-:Y:S05]  /*f1a0*/  WARPSYNC.COLLECTIVE R15, `(.L_x_377) ;  /* 0x000000000f087348 */ /* 0x000fea0003c00000 */
[----:B------:R0:W1:Y:S02]  /*f1b0*/  SHFL.IDX P6, R14, R13, R12, R11 ;  /* 0x0000000c0d0e7389 */ /* 0x00006400000c000b */
[----:B01----:R-:W-:Y:S01]  /*f1c0*/  ENDCOLLECTIVE ;  /* 0x000000000000791b */ /* 0x003fe20003800000 */
.L_x_377:
[----:B------:R-:W-:-:S05]  /*f1d0*/  IADD3 R2, P1, R2, R0, RZ ;  /* 0x0000000002027210 */ /* 0x000fca0007f3e0ff */
[----:B------:R-:W-:Y:S01]  /*f1e0*/  IMAD.X R3, RZ, RZ, R3, P1 ;  /* 0x000000ffff037224 */ /* 0x000fe200008e0603 */
[----:B------:R-:W-:-:S04]  /*f1f0*/  LOP3.LUT P1, RZ, R29, 0x1, RZ, 0xc0, !PT ;  /* 0x000000011dff7812 */ /* 0x000fc8000782c0ff */
[----:B------:R-:W-:Y:S01]  /*f200*/  ISETP.LT.OR P2, PT, R6, 0x1, !P1 ;  /* 0x000000010600780c */ /* 0x000fe20004f41670 */
[----:B------:R-:W-:-:S12]  /*f210*/  IMAD.MOV.U32 R13, RZ, RZ, R23 ;  /* 0x000000ffff0d7224 */ /* 0x000fd800078e0017 */
[----:B------:R-:W-:Y:S01]  /*f220*/  @!PT LDS RZ, [RZ] ;  /* 0x00000000fffff984 */ /* 0x000fe20000000800 */
[----:B------:R-:W-:Y:S01]  /*f230*/  @!PT LDS RZ, [RZ] ;  /* 0x00000000fffff984 */ /* 0x000fe20000000800 */
[----:B------:R-:W-:Y:S01]  /*f240*/  @!PT LDS RZ, [RZ] ;  /* 0x00000000fffff984 */ /* 0x000fe20000000800 */
[----:B------:R-:W-:Y:S01]  /*f250*/  LDGSTS.E.BYPASS.LTC128B.128 [R5+0x400], desc[UR56][R2.64], !P2 ;  /* 0x0040000002057fae */ /* 0x000fe2000d101d78 */
[----:B------:R-:W-:-:S13]  /*f260*/  ISETP.LT.OR P2, PT, R6, 0x1, !P0 ;  /* 0x000000010600780c */ /* 0x000fda0004741670 */
[----:B------:R0:W-:Y:S02]  /*f270*/  LDGSTS.E.BYPASS.LTC128B.128 [R5+0x3400], desc[UR56][R2.64+0x80], !P2 ;  /* 0x0340008002057fae */ /* 0x0001e4000d101d78 */
[----:B0-----:R-:W-:-:S07]  /*f280*/  IMAD.MOV.U32 R3, RZ, RZ, R14 ;  /* 0x000000ffff037224 */ /* 0x001fce00078e000e */
[----:B------:R-:W-:Y:S05]  /*f290*/  WARPSYNC.COLLECTIVE R15, `(.L_x_378) ;  /* 0x000000000f087348 */ /* 0x000fea0003c00000 */
[----:B------:R0:W1:Y:S02]  /*f2a0*/  SHFL.IDX P6, R14, R13, R12, R11 ;  /* 0x0000000c0d0e7389 */ /* 0x00006400000c000b */
[----:B01----:R-:W-:Y:S01]  /*f2b0*/  ENDCOLLECTIVE ;  /* 0x000000000000791b */ /* 0x003fe20003800000 */
.L_x_378:
[----:B------:R-:W-:Y:S01]  /*f2c0*/  MOV R13, R24 ;  /* 0x00000018000d7202 */ /* 0x000fe20000000f00 */
[----:B------:R-:W-:Y:S02]  /*f2d0*/  IMAD.MOV.U32 R12, RZ, RZ, 0x2 ;  /* 0x00000002ff0c7424 */ /* 0x000fe400078e00ff */
[----:B------:R-:W-:-:S07]  /*f2e0*/  IMAD.MOV.U32 R2, RZ, RZ, R14 ;  /* 0x000000ffff027224 */ /* 0x000fce00078e000e */
[----:B------:R-:W-:Y:S05]  /*f2f0*/  WARPSYNC.COLLECTIVE R15, `(.L_x_379) ;  /* 0x000000000f087348 */ /* 0x000fea0003c00000 */
[----:B------:R0:W1:Y:S02]  /*f300*/  SHFL.IDX P6, R14, R13, R12, R11 ;  /* 0x0000000c0d0e7389 */ /* 0x00006400000c000b */
[----:B01----:R-:W-:Y:S01]  /*f310*/  ENDCOLLECTIVE ;  /* 0x000000000000791b */ /* 0x003fe20003800000 */
.L_x_379:
[----:B------:R-:W-:-:S05]  /*f320*/  IADD3 R2, P2, R2, R0, RZ ;  /* 0x0000000002027210 */ /* 0x000fca0007f5e0ff */
[----:B------:R-:W-:Y:S01]  /*f330*/  IMAD.X R3, RZ, RZ, R3, P2 ;  /* 0x000000ffff037224 */ /* 0x000fe200010e0603 */
        /* <DEDUP_REMOVED lines=12> */
.L_x_380:
[----:B------:R-:W-:Y:S02]  /*f400*/  IMAD.MOV.U32 R13, RZ, RZ, R24 ;  /* 0x000000ffff0d7224 */ /* 0x000fe400078e0018 */
[----:B------:R-:W-:Y:S02]  /*f410*/  IMAD.MOV.U32 R12, RZ, RZ, 0x3 ;  /* 0x00000003ff0c7424 */ /* 0x000fe400078e00ff */
[----:B------:R-:W-:-:S07]  /*f420*/  IMAD.MOV.U32 R2, RZ, RZ, R14 ;  /* 0x000000ffff027224 */ /* 0x000fce00078e000e */
[----:B------:R-:W-:Y:S05]  /*f430*/  WARPSYNC.COLLECTIVE R15, `(.L_x_381) ;  /* 0x000000000f087348 */ /* 0x000fea0003c00000 */
[----:B------:R0:W1:Y:S02]  /*f440*/  SHFL.IDX P6, R14, R13, R12, R11 ;  /* 0x0000000c0d0e7389 */ /* 0x00006400000c000b */
[----:B01----:R-:W-:Y:S01]  /*f450*/  ENDCOLLECTIVE ;  /* 0x000000000000791b */ /* 0x003fe20003800000 */
.L_x_381:
[----:B------:R-:W-:-:S04]  /*f460*/  IADD3 R2, P2, R2, R0, RZ ;  /* 0x0000000002027210 */ /* 0x000fc80007f5e0ff */
[----:B------:R-:W-:Y:S02]  /*f470*/  IADD3.X R3, RZ, R3, RZ, P2, !PT ;  /* 0x00000003ff037210 */ /* 0x000fe400017fe4ff */
        /* <DEDUP_REMOVED lines=12> */
.L_x_382:
[----:B------:R-:W-:Y:S02]  /*f540*/  IMAD.MOV.U32 R13, RZ, RZ, R24 ;  /* 0x000000ffff0d7224 */ /* 0x000fe400078e0018 */
[----:B------:R-:W-:Y:S01]  /*f550*/  IMAD.MOV.U32 R12, RZ, RZ, 0x4 ;  /* 0x00000004ff0c7424 */ /* 0x000fe200078e00ff */
[----:B------:R-:W-:-:S07]  /*f560*/  MOV R2, R14 ;  /* 0x0000000e00027202 */ /* 0x000fce0000000f00 */
[----:B------:R-:W-:Y:S05]  /*f570*/  WARPSYNC.COLLECTIVE R15, `(.L_x_383) ;  /* 0x000000000f087348 */ /* 0x000fea0003c00000 */
[----:B------:R0:W1:Y:S02]  /*f580*/  SHFL.IDX P6, R14, R13, R12, R11 ;  /* 0x0000000c0d0e7389 */ /* 0x00006400000c000b */
[----:B01----:R-:W-:Y:S01]  /*f590*/  ENDCOLLECTIVE ;  /* 0x000000000000791b */ /* 0x003fe20003800000 */
.L_x_383:
[----:B------:R-:W-:-:S05]  /*f5a0*/  IADD3 R2, P2, R2, R0, RZ ;  /* 0x0000000002027210 */ /* 0x000fca0007f5e0ff */
[----:B------:R-:W-:Y:S01]  /*f5b0*/  IMAD.X R3, RZ, RZ, R3, P2 ;  /* 0x000000ffff037224 */ /* 0x000fe200010e0603 */
[----:B------:R-:W-:Y:S02]  /*f5c0*/  ISETP.LT.OR P2, PT, R6, 0x31, !P1 ;  /* 0x000000310600780c */ /* 0x000fe40004f41670 */
[----:B------:R-:W-:-:S11]  /*f5d0*/  MOV R13, R23 ;  /* 0x00000017000d7202 */ /* 0x000fd60000000f00 */
        /* <DEDUP_REMOVED lines=10> */
.L_x_384:
[----:B------:R-:W-:Y:S02]  /*f680*/  IMAD.MOV.U32 R13, RZ, RZ, R24 ;  /* 0x000000ffff0d7224 */ /* 0x000fe400078e0018 */
[----:B------:R-:W-:Y:S02]  /*f690*/  IMAD.MOV.U32 R12, RZ, RZ, 0x5 ;  /* 0x00000005ff0c7424 */ /* 0x000fe400078e00ff */
[----:B------:R-:W-:-:S07]  /*f6a0*/  IMAD.MOV.U32 R2, RZ, RZ, R14 ;  /* 0x000000ffff027224 */ /* 0x000fce00078e000e */
[----:B------:R-:W-:Y:S05]  /*f6b0*/  WARPSYNC.COLLECTIVE R15, `(.L_x_385) ;  /* 0x000000000f087348 */ /* 0x000fea0003c00000 */
[----:B------:R0:W1:Y:S02]  /*f6c0*/  SHFL.IDX P6, R14, R13, R12, R11 ;  /* 0x0000000c0d0e7389 */ /* 0x00006400000c000b */
[----:B01----:R-:W-:Y:S01]  /*f6d0*/  ENDCOLLECTIVE ;  /* 0x000000000000791b */ /* 0x003fe20003800000 */
.L_x_385:
[----:B------:R-:W-:-:S05]  /*f6e0*/  IADD3 R2, P2, R2, R0, RZ ;  /* 0x0000000002027210 */ /* 0x000fca0007f5e0ff */
[----:B------:R-:W-:Y:S01]  /*f6f0*/  IMAD.X R3, RZ, RZ, R3, P2 ;  /* 0x000000ffff037224 */ /* 0x000fe200010e0603 */
[----:B------:R-:W-:Y:S01]  /*f700*/  ISETP.LT.OR P2, PT, R6, 0x41, !P1 ;  /* 0x000000410600780c */ /* 0x000fe20004f41670 */
[----:B------:R-:W-:-:S12]  /*f710*/  IMAD.MOV.U32 R13, RZ, RZ, R23 ;  /* 0x000000ffff0d7224 */ /* 0x000fd800078e0017 */
[----:B------:R-:W-:Y:S01]  /*f720*/  @!PT LDS RZ, [RZ] ;  /* 0x00000000fffff984 */ /* 0x000fe20000000800 */
[----:B------:R-:W-:Y:S01]  /*f730*/  @!PT LDS RZ, [RZ] ;  /* 0x00000000fffff984 */ /* 0x000fe20000000800 */
[----:B------:R-:W-:Y:S01]  /*f740*/  @!PT LDS RZ, [RZ] ;  /* 0x00000000fffff984 */ /* 0x000fe20000000800 */
[----:B------:R0:W-:Y:S01]  /*f750*/  LDGSTS.E.BYPASS.LTC128B.128 [R5+0x2400], desc[UR56][R2.64], !P2 ;  /* 0x0240000002057fae */ /* 0x0001e2000d101d78 */
[----:B------:R-:W-:Y:S02]  /*f760*/  ISETP.LT.OR P2, PT, R6, 0x41, !P0 ;  /* 0x000000410600780c */ /* 0x000fe40004741670 */
[----:B------:R-:W-:-:S11]  /*f770*/  MOV R24, R14 ;  /* 0x0000000e00187202 */ /* 0x000fd60000000f00 */
[----:B0-----:R-:W-:Y:S05]  /*f780*/  WARPSYNC.COLLECTIVE R15, `(.L_x_386) ;  /* 0x000000000f087348 */ /* 0x001fea0003c00000 */
[----:B------:R1:W2:Y:S02]  /*f790*/  SHFL.IDX P6, R14, R13, R12, R11 ;  /* 0x0000000c0d0e7389 */ /* 0x0002a400000c000b */
[----:B012---:R-:W-:Y:S01]  /*f7a0*/  ENDCOLLECTIVE ;  /* 0x000000000000791b */ /* 0x007fe20003800000 */
.L_x_386:
[----:B------:R-:W-:Y:S01]  /*f7b0*/  @!PT LDS RZ, [RZ] ;  /* 0x00000000fffff984 */ /* 0x000fe20000000800 */
[----:B------:R-:W-:Y:S01]  /*f7c0*/  @!PT LDS RZ, [RZ] ;  /* 0x00000000fffff984 */ /* 0x000fe20000000800 */
[----:B------:R-:W-:Y:S01]  /*f7d0*/  @!PT LDS RZ, [RZ] ;  /* 0x00000000fffff984 */ /* 0x000fe20000000800 */
[----:B------:R0:W-:Y:S02]  /*f7e0*/  LDGSTS.E.BYPASS.LTC128B.128 [R5+0x5400], desc[UR56][R2.64+0x80], !P2 ;  /* 0x0540008002057fae */ /* 0x0001e4000d101d78 */
[----:B0-----:R-:W-:Y:S01]  /*f7f0*/  IMAD.MOV.U32 R2, RZ, RZ, R14 ;  /* 0x000000ffff027224 */ /* 0x001fe200078e000e */
[----:B------:R-:W-:Y:S06]  /*f800*/  BRA `(.L_x_387) ;  /* 0xffffffc000687947 */ /* 0x000fec000383ffff */
.L_x_290:
[----:B0-----:R0:W1:Y:S02]  /*f810*/  SYNCS.PHASECHK.TRANS64.TRYWAIT P0, [R0+URZ+0x2a860], R3 ;  /* 0x02a86003000075a7 */ /* 0x001064000800017f */
[----:B-1----:R-:W-:Y:S05]  /*f820*/  @!P0 NANOSLEEP.SYNCS 0x989680 ;  /* 0x009896800000895d */ /* 0x002fea0003900000 */
[----:B------:R-:W1:Y:S02]  /*f830*/  @!P0 SYNCS.PHASECHK.TRANS64 P0, [R0+URZ+0x2a860], R3 ;  /* 0x02a86003000085a7 */ /* 0x000e64000800007f */
[----:B-1----:R-:W-:Y:S05]  /*f840*/  @!P0 BRA `(.L_x_290) ;  /* 0xfffffffc00f08947 */ /* 0x002fea000383ffff */
[----:B------:R-:W-:Y:S05]  /*f850*/  BRA `(.L_x_388) ;  /* 0xffffffc400887947 */ /* 0x000fea000383ffff */
.L_x_291:
[----:B------:R-:W-:Y:S01]  /*f860*/  BSSY B0, `(.L_x_389) ;  /* 0x0000008000007945 */ /* 0x000fe20003800000 */
[----:B------:R-:W-:Y:S01]  /*f870*/  IMAD.MOV.U32 R13, RZ, RZ, R24 ;  /* 0x000000ffff0d7224 */ /* 0x000fe200078e0018 */
[----:B------:R-:W-:Y:S01]  /*f880*/  MOV R11, 0x181f ;  /* 0x0000181f000b7802 */ /* 0x000fe20000000f00 */
[----:B------:R-:W-:Y:S02]  /*f890*/  IMAD.MOV.U32 R12, RZ, RZ, RZ ;  /* 0x000000ffff0c7224 */ /* 0x000fe400078e00ff */
[----:B------:R-:W-:-:S07]  /*f8a0*/  IMAD.MOV.U32 R15, RZ, RZ, -0x1 ;  /* 0xffffffffff0f7424 */ /* 0x000fce00078e00ff */
[----:B0-----:R-:W-:Y:S05]  /*f8b0*/  WARPSYNC.COLLECTIVE R15, `(.L_x_390) ;  /* 0x000000000f087348 */ /* 0x001fea0003c00000 */
[----:B------:R1:W2:Y:S02]  /*f8c0*/  SHFL.IDX P6, R14, R13, R12, R11 ;  /* 0x0000000c0d0e7389 */ /* 0x0002a400000c000b */
[----:B012---:R-:W-:Y:S01]  /*f8d0*/  ENDCOLLECTIVE ;  /* 0x000000000000791b */ /* 0x007fe20003800000 */
.L_x_390:
[----:B------:R-:W-:Y:S05]  /*f8e0*/  BSYNC B0 ;  /* 0x0000000000007941 */ /* 0x000fea0003800000 */
.L_x_389:
[----:B------:R-:W0:Y:S01]  /*f8f0*/  S2R R4, SR_TID.X ;  /* 0x0000000000047919 */ /* 0x000e220000002100 */
[----:B------:R-:W-:Y:S01]  /*f900*/  IMAD.MOV.U32 R13, RZ, RZ, R23 ;  /* 0x000000ffff0d7224 */ /* 0x000fe200078e0017 */
[----:B------:R-:W-:Y:S01]  /*f910*/  MOV R11, 0x181f ;  /* 0x0000181f000b7802 */ /* 0x000fe20000000f00 */
[----:B------:R-:W-:Y:S01]  /*f920*/  IMAD.MOV.U32 R12, RZ, RZ, RZ ;  /* 0x000000ffff0c7224 */ /* 0x000fe200078e00ff */
[C---:B------:R-:W-:Y:S01]  /*f930*/  LOP3.LUT R2, R29.reuse, 0x1, RZ, 0xc0, !PT ;  /* 0x000000011d027812 */ /* 0x040fe200078ec0ff */
[----:B------:R-:W-:Y:S01]  /*f940*/  IMAD.MOV.U32 R15, RZ, RZ, -0x1 ;  /* 0xffffffffff0f7424 */ /* 0x000fe200078e00ff */
[----:B------:R-:W-:Y:S01]  /*f950*/  LOP3.LUT P0, RZ, R29, 0x2, RZ, 0xc0, !PT ;  /* 0x000000021dff7812 */ /* 0x000fe2000780c0ff */
[----:B------:R-:W-:Y:S01]  /*f960*/  IMAD.MOV.U32 R3, RZ, RZ, R14 ;  /* 0x000000ffff037224 */ /* 0x000fe200078e000e */
[----:B------:R-:W-:-:S13]  /*f970*/  ISETP.NE.U32.AND P1, PT, R2, 0x1, PT ;  /* 0x000000010200780c */ /* 0x000fda0003f25070 */
[----:B0-----:R-:W-:Y:S05]  /*f980*/  WARPSYNC.COLLECTIVE R15, `(.L_x_391) ;  /* 0x000000000f087348 */ /* 0x001fea0003c00000 */
[----:B------:R1:W2:Y:S02]  /*f990*/  SHFL.IDX P6, R14, R13, R12, R11 ;  /* 0x0000000c0d0e7389 */ /* 0x0002a400000c000b */
[----:B012---:R-:W-:Y:S01]  /*f9a0*/  ENDCOLLECTIVE ;  /* 0x000000000000791b */ /* 0x007fe20003800000 */
.L_x_391:
[C---:B------:R-:W-:Y:S02]  /*f9b0*/  ISETP.LT.OR P4, PT, R5.reuse, 0x1, !P0 ;  /* 0x000000010500780c */ /* 0x040fe40004781670 */
[----:B------:R-:W-:Y:S01]  /*f9c0*/  ISETP.LT.OR P3, PT, R5, 0x1, P1 ;  /* 0x000000010500780c */ /* 0x000fe20000f61670 */
[----:B------:R-:W-:Y:S02]  /*f9d0*/  IMAD.MOV.U32 R13, RZ, RZ, R24 ;  /* 0x000000ffff0d7224 */ /* 0x000fe400078e0018 */
[----:B------:R-:W-:Y:S02]  /*f9e0*/  IMAD.MOV.U32 R12, RZ, RZ, 0x1 ;  /* 0x00000001ff0c7424 */ /* 0x000fe400078e00ff */
[----:B------:R-:W-:-:S05]  /*f9f0*/  IMAD.SHL.U32 R4, R4, 0x8, RZ ;  /* 0x0000000804047824 */ /* 0x000fca00078e00ff */
[----:B------:R-:W-:-:S05]  /*fa00*/  LOP3.LUT R4, R4, 0x38, RZ, 0xc0, !PT ;  /* 0x0000003804047812 */ /* 0x000fca00078ec0ff */
[----:B------:R-:W-:Y:S01]  /*fa10*/  IMAD.SHL.U32 R6, R4, 0x2, RZ ;  /* 0x0000000204067824 */ /* 0x000fe200078e00ff */
[----:B------:R-:W-:-:S04]  /*fa20*/  LEA R4, R7, R22, 0x1 ;  /* 0x0000001607047211 */ /* 0x000fc800078e08ff */
[----:B------:R-:W-:-:S13]  /*fa30*/  IADD3 R2, P2, R14, R6, RZ ;  /* 0x000000060e027210 */ /* 0x000fda0007f5e0ff */
[----:B------:R-:W-:Y:S05]  /*fa40*/  WARPSYNC.COLLECTIVE R15, `(.L_x_392) ;  /* 0x000000000f087348 */ /* 0x000fea0003c00000 */
[----:B------:R0:W1:Y:S02]  /*fa50*/  SHFL.IDX P6, R14, R13, R12, R11 ;  /* 0x0000000c0d0e7389 */ /* 0x00006400000c000b */
[----:B01----:R-:W-:Y:S01]  /*fa60*/  ENDCOLLECTIVE ;  /* 0x000000000000791b */ /* 0x003fe20003800000 */
.L_x_392:
[----:B------:R-:W-:-:S05]  /*fa70*/  IMAD.X R3, RZ, RZ, R3, P2 ;  /* 0x000000ffff037224 */ /* 0x000fca00010e0603 */
[----:B------:R-:W-:Y:S01]  /*fa80*/  @!PT LDS RZ, [RZ] ;  /* 0x00000000fffff984 */ /* 0x000fe20000000800 */
[----:B------:R-:W-:Y:S01]  /*fa90*/  @!PT LDS RZ, [RZ] ;  /* 0x00000000fffff984 */ /* 0x000fe20000000800 */
[----:B------:R-:W-:Y:S01]  /*faa0*/  @!PT LDS RZ, [RZ] ;  /* 0x00000000fffff984 */ /* 0x000fe20000000800 */
[----:B------:R0:W-:Y:S01]  /*fab0*/  LDGSTS.E.BYPASS.LTC128B.128 [R4+0x400], desc[UR56][R2.64], !P3 ;  /* 0x0040000002047fae */ /* 0x0001e2000d901d78 */
[----:B------:R-:W-:-:S03]  /*fac0*/  ISETP.LT.OR P3, PT, R5, 0x11, P1 ;  /* 0x000000110500780c */ /* 0x000fc60000f61670 */
[----:B------:R0:W-:Y:S01]  /*fad0*/  LDGSTS.E.BYPASS.LTC128B.128 [R4+0x3400], desc[UR56][R2.64+0x80], !P4 ;  /* 0x0340008002047fae */ /* 0x0001e2000e101d78 */
[----:B------:R-:W-:Y:S01]  /*fae0*/  ISETP.LT.OR P4, PT, R5, 0x11, !P0 ;  /* 0x000000110500780c */ /* 0x000fe20004781670 */
[----:B------:R-:W-:Y:S02]  /*faf0*/  IMAD.MOV.U32 R13, RZ, RZ, R23 ;  /* 0x000000ffff0d7224 */ /* 0x000fe400078e0017 */
[----:B------:R-:W-:-:S10]  /*fb00*/  IMAD.MOV.U32 R8, RZ, RZ, R14 ;  /* 0x000000ffff087224 */ /* 0x000fd400078e000e */
[----:B0-----:R-:W-:Y:S05]  /*fb10*/  WARPSYNC.COLLECTIVE R15, `(.L_x_393) ;  /* 0x000000000f087348 */ /* 0x001fea0003c00000 */
[----:B------:R1:W2:Y:S02]  /*fb20*/  SHFL.IDX P6, R14, R13, R12, R11 ;  /* 0x0000000c0d0e7389 */ /* 0x0002a400000c000b */
[----:B012---:R-:W-:Y:S01]  /*fb30*/  ENDCOLLECTIVE ;  /* 0x000000000000791b */ /* 0x007fe20003800000 */
.L_x_393:
[----:B------:R-:W-:Y:S02]  /*fb40*/  IMAD.MOV.U32 R13, RZ, RZ, R24 ;  /* 0x000000ffff0d7224 */ /* 0x000fe400078e0018 */
[----:B------:R-:W-:Y:S01]  /*fb50*/  IMAD.MOV.U32 R12, RZ, RZ, 0x2 ;  /* 0x00000002ff0c7424 */ /* 0x000fe200078e00ff */
[----:B------:R-:W-:-:S13]  /*fb60*/  IADD3 R2, P2, R14, R6, RZ ;  /* 0x000000060e027210 */ /* 0x000fda0007f5e0ff */
[----:B------:R-:W-:Y:S05]  /*fb70*/  WARPSYNC.COLLECTIVE R15, `(.L_x_394) ;  /* 0x000000000f087348 */ /* 0x000fea0003c00000 */
[----:B------:R0:W1:Y:S02]  /*fb80*/  SHFL.IDX P6, R14, R13, R12, R11 ;  /* 0x0000000c0d0e7389 */ /* 0x00006400000c000b */
[----:B01----:R-:W-:Y:S01]  /*fb90*/  ENDCOLLECTIVE ;  /* 0x000000000000791b */ /* 0x003fe20003800000 */
.L_x_394:
[----:B------:R-:W-:-:S05]  /*fba0*/  IADD3.X R3, RZ, R8, RZ, P2, !PT ;  /* 0x00000008ff037210 */ /* 0x000fca00017fe4ff */
        /* <DEDUP_REMOVED lines=12> */
.L_x_395:
[----:B------:R-:W-:Y:S02]  /*fc70*/  IMAD.MOV.U32 R13, RZ, RZ, R24 ;  /* 0x000000ffff0d7224 */ /* 0x000fe400078e0018 */
[----:B------:R-:W-:Y:S01]  /*fc80*/  IMAD.MOV.U32 R12, RZ, RZ, 0x3 ;  /* 0x00000003ff0c7424 */ /* 0x000fe200078e00ff */
[----:B------:R-:W-:-:S07]  /*fc90*/  MOV R9, R14 ;  /* 0x0000000e00097202 */ /* 0x000fce0000000f00 */
[----:B------:R-:W-:Y:S05]  /*fca0*/  WARPSYNC.COLLECTIVE R15, `(.L_x_396) ;  /* 0x000000000f087348 */ /* 0x000fea0003c00000 */
[----:B------:R0:W1:Y:S02]  /*fcb0*/  SHFL.IDX P6, R14, R13, R12, R11 ;  /* 0x0000000c0d0e7389 */ /* 0x00006400000c000b */
[----:B01----:R-:W-:Y:S01]  /*fcc0*/  ENDCOLLECTIVE ;  /* 0x000000000000791b */ /* 0x003fe20003800000 */
.L_x_396:
[----:B------:R-:W-:-:S05]  /*fcd0*/  IADD3 R2, P2, R9, R6, RZ ;  /* 0x0000000609027210 */ /* 0x000fca0007f5e0ff */
[----:B------:R-:W-:-:S05]  /*fce0*/  IMAD.X R3, RZ, RZ, R7, P2 ;  /* 0x000000ffff037224 */ /* 0x000fca00010e0607 */
[----:B------:R-:W-:Y:S01]  /*fcf0*/  @!PT LDS RZ, [RZ] ;  /* 0x00000000fffff984 */ /* 0x000fe20000000800 */
[----:B------:R-:W-:Y:S01]  /*fd00*/  @!PT LDS RZ, [RZ] ;  /* 0x00000000fffff984 */ /* 0x000fe20000000800 */
[----:B------:R-:W-:Y:S01]  /*fd10*/  @!PT LDS RZ, [RZ] ;  /* 0x00000000fffff984 */ /* 0x000fe20000000800 */
[----:B------:R0:W-:Y:S01]  /*fd20*/  LDGSTS.E.BYPASS.LTC128B.128 [R4+0x1400], desc[UR56][R2.64], !P3 ;  /* 0x0140000002047fae */ /* 0x0001e2000d901d78 */
[C---:B------:R-:W-:Y:S02]  /*fd30*/  ISETP.LT.OR P3, PT, R5.reuse, 0x31, P1 ;  /* 0x000000310500780c */ /* 0x040fe40000f61670 */
[----:B------:R-:W-:Y:S01]  /*fd40*/  MOV R13, R23 ;  /* 0x00000017000d7202 */ /* 0x000fe20000000f00 */
[----:B------:R0:W-:Y:S01]  /*fd50*/  LDGSTS.E.BYPASS.LTC128B.128 [R4+0x4400], desc[UR56][R2.64+0x80], !P4 ;  /* 0x0440008002047fae */ /* 0x0001e2000e101d78 */
[----:B------:R-:W-:Y:S01]  /*fd60*/  ISETP.LT.OR P4, PT, R5, 0x31, !P0 ;  /* 0x000000310500780c */ /* 0x000fe20004781670 */
[----:B------:R-:W-:-:S12]  /*fd70*/  IMAD.MOV.U32 R8, RZ, RZ, R14 ;  /* 0x000000ffff087224 */ /* 0x000fd800078e000e */
[----:B0-----:R-:W-:Y:S05]  /*fd80*/  WARPSYNC.COLLECTIVE R15, `(.L_x_397) ;  /* 0x000000000f087348 */ /* 0x001fea0003c00000 */
[----:B------:R1:W2:Y:S02]  /*fd90*/  SHFL.IDX P6, R14, R13, R12, R11 ;  /* 0x0000000c0d0e7389 */ /* 0x0002a400000c000b */
[----:B012---:R-:W-:Y:S01]  /*fda0*/  ENDCOLLECTIVE ;  /* 0x000000000000791b */ /* 0x007fe20003800000 */
.L_x_397:
[----:B------:R-:W-:Y:S02]  /*fdb0*/  IMAD.MOV.U32 R13, RZ, RZ, R24 ;  /* 0x000000ffff0d7224 */ /* 0x000fe400078e0018 */
[----:B------:R-:W-:Y:S01]  /*fdc0*/  IMAD.MOV.U32 R12, RZ, RZ, 0x4 ;  /* 0x00000004ff0c7424 */ /* 0x000fe200078e00ff */
[----:B------:R-:W-:-:S13]  /*fdd0*/  IADD3 R2, P2, R14, R6, RZ ;  /* 0x000000060e027210 */ /* 0x000fda0007f5e0ff */
[----:B------:R-:W-:Y:S05]  /*fde0*/  WARPSYNC.COLLECTIVE R15, `(.L_x_398) ;  /* 0x000000000f087348 */ /* 0x000fea0003c00000 */
[----:B------:R0:W1:Y:S02]  /*fdf0*/  SHFL.IDX P6, R14, R13, R12, R11 ;  /* 0x0000000c0d0e7389 */ /* 0x00006400000c000b */
[----:B01----:R-:W-:Y:S01]  /*fe00*/  ENDCOLLECTIVE ;  /* 0x000000000000791b */ /* 0x003fe20003800000 */
.L_x_398:
[----:B------:R-:W-:-:S05]  /*fe10*/  IMAD.X R3, RZ, RZ, R8, P2 ;  /* 0x000000ffff037224 */ /* 0x000fca00010e0608 */
[----:B------:R-:W-:Y:S01]  /*fe20*/  @!PT LDS RZ, [RZ] ;  /* 0x00000000fffff984 */ /* 0x000fe20000000800 */
[----:B------:R-:W-:Y:S01]  /*fe30*/  @!PT LDS RZ, [RZ] ;  /* 0x00000000fffff984 */ /* 0x000fe20000000800 */
[----:B------:R-:W-:Y:S01]  /*fe40*/  @!PT LDS RZ, [RZ] ;  /* 0x00000000fffff984 */ /* 0x000fe20000000800 */
[----:B------:R0:W-:Y:S01]  /*fe50*/  LDGSTS.E.BYPASS.LTC128B.128 [R4+0x1c00], desc[UR56][R2.64], !P3 ;  /* 0x01c0000002047fae */ /* 0x0001e2000d901d78 */
[----:B------:R-:W-:-:S03]  /*fe60*/  ISETP.LT.OR P3, PT, R5, 0x41, P1 ;  /* 0x000000410500780c */ /* 0x000fc60000f61670 */
[----:B------:R0:W-:Y:S01]  /*fe70*/  LDGSTS.E.BYPASS.LTC128B.128 [R4+0x4c00], desc[UR56][R2.64+0x80], !P4 ;  /* 0x04c0008002047fae */ /* 0x0001e2000e101d78 */
[----:B------:R-:W-:Y:S02]  /*fe80*/  ISETP.LT.OR P4, PT, R5, 0x41, !P0 ;  /* 0x000000410500780c */ /* 0x000fe40004781670 */
[----:B------:R-:W-:Y:S01]  /*fe90*/  MOV R13, R23 ;  /* 0x00000017000d7202 */ /* 0x000fe20000000f00 */
[----:B------:R-:W-:-:S10]  /*fea0*/  IMAD.MOV.U32 R7, RZ, RZ, R14 ;  /* 0x000000ffff077224 */ /* 0x000fd400078e000e */
[----:B0-----:R-:W-:Y:S05]  /*feb0*/  WARPSYNC.COLLECTIVE R15, `(.L_x_399) ;  /* 0x000000000f087348 */ /* 0x001fea0003c00000 */
[----:B------:R1:W2:Y:S02]  /*fec0*/  SHFL.IDX P6, R14, R13, R12, R11 ;  /* 0x0000000c0d0e7389 */ /* 0x0002a400000c000b */
[----:B012---:R-:W-:Y:S01]  /*fed0*/  ENDCOLLECTIVE ;  /* 0x000000000000791b */ /* 0x007fe20003800000 */
.L_x_399:
[----:B------:R-:W-:Y:S02]  /*fee0*/  IMAD.MOV.U32 R13, RZ, RZ, R24 ;  /* 0x000000ffff0d7224 */ /* 0x000fe400078e0018 */
[----:B------:R-:W-:Y:S02]  /*fef0*/  IMAD.MOV.U32 R12, RZ, RZ, 0x5 ;  /* 0x00000005ff0c7424 */ /* 0x000fe400078e00ff */
[----:B------:R-:W-:-:S07]  /*ff00*/  IMAD.MOV.U32 R9, RZ, RZ, R14 ;  /* 0x000000ffff097224 */ /* 0x000fce00078e000e */
[----:B------:R-:W-:Y:S05]  /*ff10*/  WARPSYNC.COLLECTIVE R15, `(.L_x_400) ;  /* 0x000000000f087348 */ /* 0x000fea0003c00000 */
[----:B------:R0:W1:Y:S02]  /*ff20*/  SHFL.IDX P6, R14, R13, R12, R11 ;  /* 0x0000000c0d0e7389 */ /* 0x00006400000c000b */
[----:B01----:R-:W-:Y:S01]  /*ff30*/  ENDCOLLECTIVE ;  /* 0x000000000000791b */ /* 0x003fe20003800000 */
.L_x_400:
[----:B------:R-:W-:-:S05]  /*ff40*/  IADD3 R2, P2, R9, R6, RZ ;  /* 0x0000000609027210 */ /* 0x000fca0007f5e0ff */
[----:B------:R-:W-:-:S05]  /*ff50*/  IMAD.X R3, RZ, RZ, R7, P2 ;  /* 0x000000ffff037224 */ /* 0x000fca00010e0607 */
[----:B------:R-:W-:Y:S01]  /*ff60*/  @!PT LDS RZ, [RZ] ;  /* 0x00000000fffff984 */ /* 0x000fe20000000800 */
[----:B------:R-:W-:Y:S01]  /*ff70*/  @!PT LDS RZ, [RZ] ;  /* 0x00000000fffff984 */ /* 0x000fe20000000800 */
[----:B------:R-:W-:Y:S01]  /*ff80*/  @!PT LDS RZ, [RZ] ;  /* 0x00000000fffff984 */ /* 0x000fe20000000800 */
[----:B------:R0:W-:Y:S01]  /*ff90*/  LDGSTS.E.BYPASS.LTC128B.128 [R4+0x2400], desc[UR56][R2.64], !P3 ;  /* 0x0240000002047fae */ /* 0x0001e2000d901d78 */
[----:B------:R-:W-:-:S03]  /*ffa0*/  IMAD.MOV.U32 R13, RZ, RZ, R23 ;  /* 0x000000ffff0d7224 */ /* 0x000fc600078e0017 */
[----:B------:R0:W-:Y:S01]  /*ffb0*/  LDGSTS.E.BYPASS.LTC128B.128 [R4+0x5400], desc[UR56][R2.64+0x80], !P4 ;  /* 0x0540008002047fae */ /* 0x0001e2000e101d78 */
[----:B------:R-:W-:-:S07]  /*ffc0*/  MOV R24, R14 ;  /* 0x0000000e00187202 */ /* 0x000fce0000000f00 */
[----:B0-----:R-:W-:Y:S05]  /*ffd0*/  WARPSYNC.COLLECTIVE R15, `(.L_x_401) ;  /* 0x000000000f087348 */ /* 0x001fea0003c00000 */
[----:B------:R1:W2:Y:S02]  /*ffe0*/  SHFL.IDX P6, R14, R13, R12, R11 ;  /* 0x0000000c0d0e7389 */ /* 0x0002a400000c000b */
[----:B012---:R-:W-:Y:S01]  /*fff0*/  ENDCOLLECTIVE ;  /* 0x000000000000791b */ /* 0x007fe20003800000 */
.L_x_401:
[----:B------:R-:W-:Y:S05]  /*10000*/  BRA `(.L_x_402) ;  /* 0xffffffc000847947 */ /* 0x000fea000383ffff */
.L_x_296:
        /* <DEDUP_REMOVED lines=8> */
.L_x_404:
[----:B------:R-:W-:Y:S05]  /*10090*/  BSYNC B0 ;  /* 0x0000000000007941 */ /* 0x000fea0003800000 */
.L_x_403:
[----:B------:R-:W-:Y:S01]  /*100a0*/  IMAD.MOV.U32 R13, RZ, RZ, R16 ;  /* 0x000000ffff0d7224 */ /* 0x000fe200078e0010 */
[----:B------:R-:W-:Y:S01]  /*100b0*/  MOV R15, 0xffffffff ;  /* 0xffffffff000f7802 */ /* 0x000fe20000000f00 */
[----:B------:R-:W-:Y:S02]  /*100c0*/  IMAD.MOV.U32 R12, RZ, RZ, 0x1 ;  /* 0x00000001ff0c7424 */ /* 0x000fe400078e00ff */
[----:B------:R-:W-:Y:S02]  /*100d0*/  IMAD.MOV.U32 R11, RZ, RZ, 0x1f ;  /* 0x0000001fff0b7424 */ /* 0x000fe400078e00ff */
[----:B------:R-:W-:Y:S02]  /*100e0*/  IMAD.IADD R7, R19, 0x1, R8 ;  /* 0x0000000113077824 */ /* 0x000fe400078e0208 */
[----:B------:R-:W-:-:S07]  /*100f0*/  IMAD.MOV.U32 R5, RZ, RZ, R14 ;  /* 0x000000ffff057224 */ /* 0x000fce00078e000e */
[----:B------:R-:W-:Y:S05]  /*10100*/  WARPSYNC.COLLECTIVE R15, `(.L_x_405) ;  /* 0x000000000f087348 */ /* 0x000fea0003c00000 */
[----:B------:R0:W1:Y:S02]  /*10110*/  SHFL.IDX P6, R14, R13, R12, R11 ;  /* 0x0000000c0d0e7389 */ /* 0x00006400000c000b */
[----:B01----:R-:W-:Y:S01]  /*10120*/  ENDCOLLECTIVE ;  /* 0x000000000000791b */ /* 0x003fe20003800000 */
.L_x_405:
[----:B------:R-:W-:Y:S02]  /*10130*/  ULDC UR4, c[0x0][0xc3c] ;  /* 0x00030f0000047ab9 */ /* 0x000fe40000000800 */
[----:B------:R-:W-:-:S13]  /*10140*/  ISETP.GE.OR P1, PT, R7, UR4, !P0 ;  /* 0x0000000407007c0c */ /* 0x000fda000c726670 */
[----:B------:R-:W0:Y:S01]  /*10150*/  @!P1 LDC.64 R2, c[0x0][0xc80] ;  /* 0x00032000ff029b82 */ /* 0x000e220000000a00 */
[----:B------:R-:W-:Y:S02]  /*10160*/  IMAD.MOV.U32 R4, RZ, RZ, RZ ;  /* 0x000000ffff047224 */ /* 0x000fe400078e00ff */
[----:B------:R-:W-:Y:S02]  /*10170*/  IMAD.MOV.U32 R11, RZ, RZ, RZ ;  /* 0x000000ffff0b7224 */ /* 0x000fe400078e00ff */
[----:B------:R-:W-:Y:S02]  /*10180*/  IMAD.MOV.U32 R0, RZ, RZ, R14 ;  /* 0x000000ffff007224 */ /* 0x000fe400078e000e */
[----:B0-----:R-:W-:-:S06]  /*10190*/  @!P1 IMAD.WIDE R2, R7, 0x4, R2 ;  /* 0x0000000407029825 */ /* 0x001fcc00078e0202 */
[----:B------:R-:W2:Y:S01]  /*101a0*/  @!P1 LDG.E R2, desc[UR56][R2.64] ;  /* 0x0000003802029981 */ /* 0x000ea2000c1e1900 */
[C---:B------:R-:W-:Y:S02]  /*101b0*/  ISETP.GE.U32.AND P2, PT, R8.reuse, 0x2, PT ;  /* 0x000000020800780c */ /* 0x040fe40003f46070 */
[C---:B------:R-:W-:Y:S02]  /*101c0*/  ISETP.GE.U32.AND P3, PT, R8.reuse, 0x4, PT ;  /* 0x000000040800780c */ /* 0x040fe40003f66070 */
[C---:B------:R-:W-:Y:S02]  /*101d0*/  ISETP.GE.U32.AND P4, PT, R8.reuse, 0x8, PT ;  /* 0x000000080800780c */ /* 0x040fe40003f86070 */
[C---:B------:R-:W-:Y:S01]  /*101e0*/  ISETP.GE.U32.AND P5, PT, R8.reuse, 0x10, PT ;  /* 0x000000100800780c */ /* 0x040fe20003fa6070 */
[----:B--2---:R-:W-:Y:S01]  /*101f0*/  @!P1 IMAD.MOV.U32 R4, RZ, RZ, R2 ;  /* 0x000000ffff049224 */ /* 0x004fe200078e0002 */
[----:B------:R-:W-:-:S04]  /*10200*/  ISETP.NE.AND P1, PT, R8, RZ, PT ;  /* 0x000000ff0800720c */ /* 0x000fc80003f25270 */
[----:B------:R-:W-:-:S09]  /*10210*/  MOV R13, R4 ;  /* 0x00000004000d7202 */ /* 0x000fd20000000f00 */
[----:B------:R-:W-:Y:S05]  /*10220*/  WARPSYNC.COLLECTIVE R15, `(.L_x_406) ;  /* 0x000000000f087348 */ /* 0x000fea0003c00000 */
[----:B------:R0:W1:Y:S02]  /*10230*/  SHFL.UP P6, R14, R13, R12, R11 ;  /* 0x0400000c0d0e7389 */ /* 0x00006400000c000b */
[----:B01----:R-:W-:Y:S01]  /*10240*/  ENDCOLLECTIVE ;  /* 0x000000000000791b */ /* 0x003fe20003800000 */
.L_x_406:
[----:B------:R-:W-:Y:S01]  /*10250*/  IMAD.MOV.U32 R12, RZ, RZ, 0x2 ;  /* 0x00000002ff0c7424 */ /* 0x000fe200078e00ff */
[----:B------:R-:W-:-:S05]  /*10260*/  SEL R7, R14, RZ, P1 ;  /* 0x000000ff0e077207 */ /* 0x000fca0000800000 */
[----:B------:R-:W-:-:S04]  /*10270*/  IMAD.IADD R6, R4, 0x1, R7 ;  /* 0x0000000104067824 */ /* 0x000fc800078e0207 */
[----:B------:R-:W-:-:S07]  /*10280*/  IMAD.MOV.U32 R13, RZ, RZ, R6 ;  /* 0x000000ffff0d7224 */ /* 0x000fce00078e0006 */
[----:B------:R-:W-:Y:S05]  /*10290*/  WARPSYNC.COLLECTIVE R15, `(.L_x_407) ;  /* 0x000000000f087348 */ /* 0x000fea0003c00000 */
[----:B------:R0:W1:Y:S02]  /*102a0*/  SHFL.UP P6, R14, R13, R12, R11 ;  /* 0x0400000c0d0e7389 */ /* 0x00006400000c000b */
[----:B01----:R-:W-:Y:S01]  /*102b0*/  ENDCOLLECTIVE ;  /* 0x000000000000791b */ /* 0x003fe20003800000 */
.L_x_407:
[----:B------:R-:W-:Y:S01]  /*102c0*/  IMAD.MOV.U32 R12, RZ, RZ, 0x4 ;  /* 0x00000004ff0c7424 */ /* 0x000fe200078e00ff */
[----:B------:R-:W-:-:S04]  /*102d0*/  SEL R7, R14, RZ, P2 ;  /* 0x000000ff0e077207 */ /* 0x000fc80001000000 */
[----:B------:R-:W-:-:S05]  /*102e0*/  IADD3 R7, R6, R7, RZ ;  /* 0x0000000706077210 */ /* 0x000fca0007ffe0ff */
[----:B------:R-:W-:-:S07]  /*102f0*/  IMAD.MOV.U32 R13, RZ, RZ, R7 ;  /* 0x000000ffff0d7224 */ /* 0x000fce00078e0007 */
[----:B------:R-:W-:Y:S05]  /*10300*/  WARPSYNC.COLLECTIVE R15, `(.L_x_408) ;  /* 0x000000000f087348 */ /* 0x000fea0003c00000 */
[----:B------:R0:W1:Y:S02]  /*10310*/  SHFL.UP P6, R14, R13, R12, R11 ;  /* 0x0400000c0d0e7389 */ /* 0x00006400000c000b */
[----:B01----:R-:W-:Y:S01]  /*10320*/  ENDCOLLECTIVE ;  /* 0x000000000000791b */ /* 0x003fe20003800000 */
.L_x_408:
[----:B------:R-:W-:Y:S02]  /*10330*/  MOV R12, 0x8 ;  /* 0x00000008000c7802 */ /* 0x000fe40000000f00 */
[----:B------:R-:W-:-:S05]  /*10340*/  SEL R2, R14, RZ, P3 ;  /* 0x000000ff0e027207 */ /* 0x000fca0001800000 */
[----:B------:R-:W-:-:S04]  /*10350*/  IMAD.IADD R2, R7, 0x1, R2 ;  /* 0x0000000107027824 */ /* 0x000fc800078e0202 */
[----:B------:R-:W-:-:S07]  /*10360*/  IMAD.MOV.U32 R13, RZ, RZ, R2 ;  /* 0x000000ffff0d7224 */ /* 0x000fce00078e0002 */
[----:B------:R-:W-:Y:S05]  /*10370*/  WARPSYNC.COLLECTIVE R15, `(.L_x_409) ;  /* 0x000000000f087348 */ /* 0x000fea0003c00000 */
[----:B------:R0:W1:Y:S02]  /*10380*/  SHFL.UP P6, R14, R13, R12, R11 ;  /* 0x0400000c0d0e7389 */ /* 0x00006400000c000b */
[----:B01----:R-:W-:Y:S01]  /*10390*/  ENDCOLLECTIVE ;  /* 0x000000000000791b */ /* 0x003fe20003800000 */
.L_x_409:
[----:B------:R-:W-:Y:S01]  /*103a0*/  IMAD.MOV.U32 R12, RZ, RZ, 0x10 ;  /* 0x00000010ff0c7424 */ /* 0x000fe200078e00ff */
[----:B------:R-:W-:-:S05]  /*103b0*/  SEL R3, R14, RZ, P4 ;  /* 0x000000ff0e037207 */ /* 0x000fca0002000000 */
[----:B------:R-:W-:-:S04]  /*103c0*/  IMAD.IADD R3, R2, 0x1, R3 ;  /* 0x0000000102037824 */ /* 0x000fc800078e0203 */
[----:B------:R-:W-:-:S07]  /*103d0*/  IMAD.MOV.U32 R13, RZ, RZ, R3 ;  /* 0x000000ffff0d7224 */ /* 0x000fce00078e0003 */
[----:B------:R-:W-:Y:S05]  /*103e0*/  WARPSYNC.COLLECTIVE R15, `(.L_x_410) ;  /* 0x000000000f087348 */ /* 0x000fea0003c00000 */
[----:B------:R0:W1:Y:S02]  /*103f0*/  SHFL.UP P6, R14, R13, R12, R11 ;  /* 0x0400000c0d0e7389 */ /* 0x00006400000c000b */
[----:B01----:R-:W-:Y:S01]  /*10400*/  ENDCOLLECTIVE ;  /* 0x000000000000791b */ /* 0x003fe20003800000 */
.L_x_410:
[----:B------:R-:W-:Y:S02]  /*10410*/  IMAD.MOV.U32 R12, RZ, RZ, 0x1f ;  /* 0x0000001fff0c7424 */ /* 0x000fe400078e00ff */
[----:B------:R-:W-:Y:S01]  /*10420*/  IMAD.MOV.U32 R11, RZ, RZ, 0x1f ;  /* 0x0000001fff0b7424 */ /* 0x000fe200078e00ff */
[----:B------:R-:W-:-:S05]  /*10430*/  SEL R6, R14, RZ, P5 ;  /* 0x000000ff0e067207 */ /* 0x000fca0002800000 */
[----:B------:R-:W-:-:S05]  /*10440*/  IMAD.IADD R6, R3, 0x1, R6 ;  /* 0x0000000103067824 */ /* 0x000fca00078e0206 */
[----:B------:R-:W-:-:S07]  /*10450*/  MOV R13, R6 ;  /* 0x00000006000d7202 */ /* 0x000fce0000000f00 */
[----:B------:R-:W-:Y:S05]  /*10460*/  WARPSYNC.COLLECTIVE R15, `(.L_x_411) ;  /* 0x000000000f087348 */ /* 0x000fea0003c00000 */
[----:B------:R0:W1:Y:S02]  /*10470*/  SHFL.IDX P6, R14, R13, R12, R11 ;  /* 0x0000000c0d0e7389 */ /* 0x00006400000c000b */
[----:B01----:R-:W-:Y:S01]  /*10480*/  ENDCOLLECTIVE ;  /* 0x000000000000791b */ /* 0x003fe20003800000 */
.L_x_411:
[----:B------:R-:W-:Y:S05]  /*10490*/  BRA `(.L_x_412) ;  /* 0xffffffc000907947 */ /* 0x000fea000383ffff */
.L_x_301:
[----:B------:R-:W-:Y:S01]  /*104a0*/  BSSY B0, `(.L_x_413) ;  /* 0x0000008000007945 */ /* 0x000fe20003800000 */
[----:B-----5:R-:W-:Y:S01]  /*104b0*/  IMAD.MOV.U32 R13, RZ, RZ, R4 ;  /* 0x000000ffff0d7224 */ /* 0x020fe200078e0004 */
[----:B------:R-:W-:Y:S01]  /*104c0*/  MOV R11, RZ ;  /* 0x000000ff000b7202 */ /* 0x000fe20000000f00 */
[----:B------:R-:W-:Y:S02]  /*104d0*/  IMAD.MOV.U32 R12, RZ, RZ, 0x1 ;  /* 0x00000001ff0c7424 */ /* 0x000fe400078e00ff */
[----:B------:R-:W-:-:S07]  /*104e0*/  IMAD.MOV.U32 R15, RZ, RZ, -0x1 ;  /* 0xffffffffff0f7424 */ /* 0x000fce00078e00ff */
[----:B012---:R-:W-:Y:S05]  /*104f0*/  WARPSYNC.COLLECTIVE R15, `(.L_x_414) ;  /* 0x000000000f087348 */ /* 0x007fea0003c00000 */
[----:B------:R3:W4:Y:S02]  /*10500*/  SHFL.UP P6, R14, R13, R12, R11 ;  /* 0x0400000c0d0e7389 */ /* 0x00072400000c000b */
[----:B01234-:R-:W-:Y:S01]  /*10510*/  ENDCOLLECTIVE ;  /* 0x000000000000791b */ /* 0x01ffe20003800000 */
.L_x_414:
[----:B------:R-:W-:Y:S05]  /*10520*/  BSYNC B0 ;  /* 0x0000000000007941 */ /* 0x000fea0003800000 */
.L_x_413:
[----:B------:R-:W-:Y:S01]  /*10530*/  SEL R13, R14, RZ, P1 ;  /* 0x000000ff0e0d7207 */ /* 0x000fe20000800000 */
[----:B------:R-:W-:Y:S01]  /*10540*/  IMAD.MOV.U32 R12, RZ, RZ, 0x2 ;  /* 0x00000002ff0c7424 */ /* 0x000fe200078e00ff */
[----:B------:R-:W-:Y:S01]  /*10550*/  MOV R15, 0xffffffff ;  /* 0xffffffff000f7802 */ /* 0x000fe20000000f00 */
[----:B------:R-:W-:Y:S02]  /*10560*/  IMAD.MOV.U32 R11, RZ, RZ, RZ ;  /* 0x000000ffff0b7224 */ /* 0x000fe400078e00ff */
[----:B------:R-:W-:-:S07]  /*10570*/  IMAD.IADD R13, R4, 0x1, R13 ;  /* 0x00000001040d7824 */ /* 0x000fce00078e020d */
[----:B------:R-:W-:Y:S05]  /*10580*/  WARPSYNC.COLLECTIVE R15, `(.L_x_415) ;  /* 0x000000000f087348 */ /* 0x000fea0003c00000 */
[----:B------:R0:W1:Y:S02]  /*10590*/  SHFL.UP P6, R14, R13, R12, R11 ;  /* 0x0400000c0d0e7389 */ /* 0x00006400000c000b */
[----:B01----:R-:W-:Y:S01]  /*105a0*/  ENDCOLLECTIVE ;  /* 0x000000000000791b */ /* 0x003fe20003800000 */
.L_x_415:
[----:B------:R-:W-:Y:S01]  /*105b0*/  IMAD.MOV.U32 R12, RZ, RZ, 0x4 ;  /* 0x00000004ff0c7424 */ /* 0x000fe200078e00ff */
[----:B------:R-:W-:-:S05]  /*105c0*/  SEL R0, R14, RZ, P2 ;  /* 0x000000ff0e007207 */ /* 0x000fca0001000000 */
[----:B------:R-:W-:-:S04]  /*105d0*/  IMAD.IADD R0, R13, 0x1, R0 ;  /* 0x000000010d007824 */ /* 0x000fc800078e0200 */
[----:B------:R-:W-:-:S07]  /*105e0*/  IMAD.MOV.U32 R13, RZ, RZ, R0 ;  /* 0x000000ffff0d7224 */ /* 0x000fce00078e0000 */
[----:B------:R-:W-:Y:S05]  /*105f0*/  WARPSYNC.COLLECTIVE R15, `(.L_x_416) ;  /* 0x000000000f087348 */ /* 0x000fea0003c00000 */
[----:B------:R0:W1:Y:S02]  /*10600*/  SHFL.UP P6, R14, R13, R12, R11 ;  /* 0x0400000c0d0e7389 */ /* 0x00006400000c000b */
[----:B01----:R-:W-:Y:S01]  /*10610*/  ENDCOLLECTIVE ;  /* 0x000000000000791b */ /* 0x003fe20003800000 */
.L_x_416:
[----:B------:R-:W-:Y:S01]  /*10620*/  IMAD.MOV.U32 R12, RZ, RZ, 0x8 ;  /* 0x00000008ff0c7424 */ /* 0x000fe200078e00ff */
[----:B------:R-:W-:-:S05]  /*10630*/  SEL R3, R14, RZ, P3 ;  /* 0x000000ff0e037207 */ /* 0x000fca0001800000 */
[----:B------:R-:W-:-:S05]  /*10640*/  IMAD.IADD R2, R0, 0x1, R3 ;  /* 0x0000000100027824 */ /* 0x000fca00078e0203 */
[----:B------:R-:W-:-:S07]  /*10650*/  MOV R13, R2 ;  /* 0x00000002000d7202 */ /* 0x000fce0000000f00 */
[----:B------:R-:W-:Y:S05]  /*10660*/  WARPSYNC.COLLECTIVE R15, `(.L_x_417) ;  /* 0x000000000f087348 */ /* 0x000fea0003c00000 */
[----:B------:R0:W1:Y:S02]  /*10670*/  SHFL.UP P6, R14, R13, R12, R11 ;  /* 0x0400000c0d0e7389 */ /* 0x00006400000c000b */
[----:B01----:R-:W-:Y:S01]  /*10680*/  ENDCOLLECTIVE ;  /* 0x000000000000791b */ /* 0x003fe20003800000 */
.L_x_417:
[----:B------:R-:W-:Y:S01]  /*10690*/  IMAD.MOV.U32 R12, RZ, RZ, 0x10 ;  /* 0x00000010ff0c7424 */ /* 0x000fe200078e00ff */
[----:B------:R-:W-:-:S05]  /*106a0*/  SEL R3, R14, RZ, P4 ;  /* 0x000000ff0e037207 */ /* 0x000fca0002000000 */
[----:B------:R-:W-:-:S04]  /*106b0*/  IMAD.IADD R3, R2, 0x1, R3 ;  /* 0x0000000102037824 */ /* 0x000fc800078e0203 */
[----:B------:R-:W-:-:S07]  /*106c0*/  IMAD.MOV.U32 R13, RZ, RZ, R3 ;  /* 0x000000ffff0d7224 */ /* 0x000fce00078e0003 */
[----:B------:R-:W-:Y:S05]  /*106d0*/  WARPSYNC.COLLECTIVE R15, `(.L_x_418) ;  /* 0x000000000f087348 */ /* 0x000fea0003c00000 */
[----:B------:R0:W1:Y:S02]  /*106e0*/  SHFL.UP P6, R14, R13, R12, R11 ;  /* 0x0400000c0d0e7389 */ /* 0x00006400000c000b */
[----:B01----:R-:W-:Y:S01]  /*106f0*/  ENDCOLLECTIVE ;  /* 0x000000000000791b */ /* 0x003fe20003800000 */
.L_x_418:
[----:B------:R-:W-:Y:S02]  /*10700*/  IMAD.MOV.U32 R12, RZ, RZ, 0x1f ;  /* 0x0000001fff0c7424 */ /* 0x000fe400078e00ff */
[----:B------:R-:W-:Y:S01]  /*10710*/  IMAD.MOV.U32 R11, RZ, RZ, 0x1f ;  /* 0x0000001fff0b7424 */ /* 0x000fe200078e00ff */
[----:B------:R-:W-:-:S04]  /*10720*/  SEL R6, R14, RZ, P5 ;  /* 0x000000ff0e067207 */ /* 0x000fc80002800000 */
[----:B------:R-:W-:-:S05]  /*10730*/  IADD3 R6, R3, R6, RZ ;  /* 0x0000000603067210 */ /* 0x000fca0007ffe0ff */
[----:B------:R-:W-:-:S07]  /*10740*/  IMAD.MOV.U32 R13, RZ, RZ, R6 ;  /* 0x000000ffff0d7224 */ /* 0x000fce00078e0006 */
[----:B------:R-:W-:Y:S05]  /*10750*/  WARPSYNC.COLLECTIVE R15, `(.L_x_419) ;  /* 0x000000000f087348 */ /* 0x000fea0003c00000 */
[----:B------:R0:W1:Y:S02]  /*10760*/  SHFL.IDX P6, R14, R13, R12, R11 ;  /* 0x0000000c0d0e7389 */ /* 0x00006400000c000b */
[----:B01----:R-:W-:Y:S01]  /*10770*/  ENDCOLLECTIVE ;  /* 0x000000000000791b */ /* 0x003fe20003800000 */
.L_x_419:
[----:B------:R-:W-:Y:S05]  /*10780*/  BRA `(.L_x_420) ;  /* 0xffffffc000707947 */ /* 0x000fea000383ffff */
.L_x_303:
[----:B------:R-:W-:Y:S01]  /*10790*/  BSSY B0, `(.L_x_421) ;  /* 0x0000006000007945 */ /* 0x000fe20003800000 */
[----:B------:R-:W-:Y:S01]  /*107a0*/  PLOP3.LUT P6, PT, P6, PT, PT, 0x8, 0x0 ;  /* 0x000000000000781c */ /* 0x000fe200037ce170 */
[----:B------:R-:W-:-:S12]  /*107b0*/  IMAD.MOV.U32 R15, RZ, RZ, -0x1 ;  /* 0xffffffffff0f7424 */ /* 0x000fd800078e00ff */
[----:B01----:R-:W-:Y:S05]  /*107c0*/  WARPSYNC.COLLECTIVE R15, `(.L_x_422) ;  /* 0x000000000f087348 */ /* 0x003fea0003c00000 */
[----:B------:R-:W-:Y:S01]  /*107d0*/  VOTE.ANY R14, PT, P6 ;  /* 0x00000000000e7806 */ /* 0x000fe200030e0100 */
[----:B01----:R-:W-:Y:S06]  /*107e0*/  ENDCOLLECTIVE ;  /* 0x000000000000791b */ /* 0x003fec0003800000 */
.L_x_422:
[----:B------:R-:W-:Y:S05]  /*107f0*/  BSYNC B0 ;  /* 0x0000000000007941 */ /* 0x000fea0003800000 */
.L_x_421:
[----:B------:R-:W-:Y:S01]  /*10800*/  MOV R2, R14 ;  /* 0x0000000e00027202 */ /* 0x000fe20000000f00 */
[----:B------:R-:W-:Y:S02]  /*10810*/  IMAD.MOV.U32 R13, RZ, RZ, R4 ;  /* 0x000000ffff0d7224 */ /* 0x000fe400078e0004 */
[----:B------:R-:W-:Y:S01]  /*10820*/  IMAD.MOV.U32 R11, RZ, RZ, 0x1f ;  /* 0x0000001fff0b7424 */ /* 0x000fe200078e00ff */
[----:B------:R-:W0:Y:S01]  /*10830*/  POPC R0, R2 ;  /* 0x0000000200007309 */ /* 0x000e220000000000 */
[----:B------:R-:W-:Y:S02]  /*10840*/  IMAD.MOV.U32 R15, RZ, RZ, -0x1 ;  /* 0xffffffffff0f7424 */ /* 0x000fe400078e00ff */
[----:B0-----:R-:W-:-:S07]  /*10850*/  IMAD.MOV.U32 R12, RZ, RZ, R0 ;  /* 0x000000ffff0c7224 */ /* 0x001fce00078e0000 */
[----:B------:R-:W-:Y:S05]  /*10860*/  WARPSYNC.COLLECTIVE R15, `(.L_x_423) ;  /* 0x000000000f087348 */ /* 0x000fea0003c00000 */
[----:B------:R0:W1:Y:S02]  /*10870*/  SHFL.IDX P6, R14, R13, R12, R11 ;  /* 0x0000000c0d0e7389 */ /* 0x00006400000c000b */
[----:B01----:R-:W-:Y:S01]  /*10880*/  ENDCOLLECTIVE ;  /* 0x000000000000791b */ /* 0x003fe20003800000 */
.L_x_423:
[----:B------:R-:W-:Y:S01]  /*10890*/  MOV R4, R14 ;  /* 0x0000000e00047202 */ /* 0x000fe20000000f00 */
[----:B------:R-:W-:Y:S06]  /*108a0*/  BRA `(.L_x_424) ;  /* 0xffffffc000607947 */ /* 0x000fec000383ffff */
.L_x_305:
[----:B------:R-:W-:Y:S01]  /*108b0*/  BSSY B0, `(.L_x_425) ;  /* 0x0000007000007945 */ /* 0x000fe20003800000 */
[----:B------:R-:W-:Y:S02]  /*108c0*/  IMAD.MOV.U32 R13, RZ, RZ, R6 ;  /* 0x000000ffff0d7224 */ /* 0x000fe400078e0006 */
[----:B------:R-:W-:Y:S02]  /*108d0*/  IMAD.MOV.U32 R11, RZ, RZ, 0x1f ;  /* 0x0000001fff0b7424 */ /* 0x000fe400078e00ff */
[----:B------:R-:W-:-:S07]  /*108e0*/  IMAD.MOV.U32 R15, RZ, RZ, -0x1 ;  /* 0xffffffffff0f7424 */ /* 0x000fce00078e00ff */
[----:B0123--:R-:W-:Y:S05]  /*108f0*/  WARPSYNC.COLLECTIVE R15, `(.L_x_426) ;  /* 0x000000000f087348 */ /* 0x00ffea0003c00000 */
[----:B------:R4:W0:Y:S02]  /*10900*/  SHFL.IDX P6, R14, R13, R12, R11 ;  /* 0x0000000c0d0e7389 */ /* 0x00082400000c000b */
[----:B01234-:R-:W-:Y:S01]  /*10910*/  ENDCOLLECTIVE ;  /* 0x000000000000791b */ /* 0x01ffe20003800000 */
.L_x_426:
[----:B------:R-:W-:Y:S05]  /*10920*/  BSYNC B0 ;  /* 0x0000000000007941 */ /* 0x000fea0003800000 */
.L_x_425:
[----:B------:R-:W-:Y:S05]  /*10930*/  BRA `(.L_x_304) ;  /* 0xffffffc000587947 */ /* 0x000fea000383ffff */
.L_x_309:
[----:B0-----:R0:W2:Y:S02]  /*10940*/  SYNCS.PHASECHK.TRANS64.TRYWAIT P0, [R4+URZ+0x2a820], R0 ;  /* 0x02a82000040075a7 */ /* 0x0010a4000800017f */
[----:B--2---:R-:W-:Y:S05]  /*10950*/  @!P0 NANOSLEEP.SYNCS 0x989680 ;  /* 0x009896800000895d */ /* 0x004fea0003900000 */
[----:B------:R-:W2:Y:S02]  /*10960*/  @!P0 SYNCS.PHASECHK.TRANS64 P0, [R4+URZ+0x2a820], R0 ;  /* 0x02a82000040085a7 */ /* 0x000ea4000800007f */
[----:B--2---:R-:W-:Y:S05]  /*10970*/  @!P0 BRA `(.L_x_309) ;  /* 0xfffffffc00f08947 */ /* 0x004fea000383ffff */
[----:B------:R-:W-:Y:S05]  /*10980*/  BRA `(.L_x_427) ;  /* 0xffffffc400447947 */ /* 0x000fea000383ffff */
.L_x_310:
[----:B------:R-:W2:Y:S01]  /*10990*/  S2R R2, SR_TID.X ;  /* 0x0000000000027919 */ /* 0x000ea20000002100 */
[----:B------:R-:W-:Y:S01]  /*109a0*/  BSSY B0, `(.L_x_428) ;  /* 0x000000a000007945 */ /* 0x000fe20003800000 */
[----:B------:R-:W-:Y:S01]  /*109b0*/  MOV R12, RZ ;  /* 0x000000ff000c7202 */ /* 0x000fe20000000f00 */
[----:B------:R-:W-:Y:S02]  /*109c0*/  IMAD.MOV.U32 R11, RZ, RZ, 0x1f ;  /* 0x0000001fff0b7424 */ /* 0x000fe400078e00ff */
[----:B------:R-:W-:Y:S01]  /*109d0*/  IMAD.MOV.U32 R15, RZ, RZ, -0x1 ;  /* 0xffffffffff0f7424 */ /* 0x000fe200078e00ff */
[----:B--2---:R-:W-:-:S04]  /*109e0*/  SHF.R.U32.HI R2, RZ, 0x5, R2 ;  /* 0x00000005ff027819 */ /* 0x004fc80000011602 */
[----:B------:R-:W-:-:S05]  /*109f0*/  LOP3.LUT R2, R2, 0x3, RZ, 0xc0, !PT ;  /* 0x0000000302027812 */ /* 0x000fca00078ec0ff */
[----:B------:R-:W-:-:S07]  /*10a00*/  IMAD.MOV.U32 R13, RZ, RZ, R2 ;  /* 0x000000ffff0d7224 */ /* 0x000fce00078e0002 */
[----:B01-3--:R-:W-:Y:S05]  /*10a10*/  WARPSYNC.COLLECTIVE R15, `(.L_x_429) ;  /* 0x000000000f087348 */ /* 0x00bfea0003c00000 */
[----:B------:R2:W4:Y:S02]  /*10a20*/  SHFL.IDX P6, R14, R13, R12, R11 ;  /* 0x0000000c0d0e7389 */ /* 0x00052400000c000b */
[----:B01234-:R-:W-:Y:S01]  /*10a30*/  ENDCOLLECTIVE ;  /* 0x000000000000791b */ /* 0x01ffe20003800000 */
.L_x_429:
[----:B------:R-:W-:Y:S05]  /*10a40*/  BSYNC B0 ;  /* 0x0000000000007941 */ /* 0x000fea0003800000 */
.L_x_428:
[----:B------:R-:W-:Y:S05]  /*10a50*/  BRA `(.L_x_430) ;  /* 0xffffffc4002c7947 */ /* 0x000fea000383ffff */
.L_x_313:
[----:B------:R-:W-:Y:S01]  /*10a60*/  BSSY B1, `(.L_x_431) ;  /* 0x0000006000017945 */ /* 0x000fe20003800000 */
[----:B------:R-:W-:-:S07]  /*10a70*/  IMAD.MOV.U32 R15, RZ, RZ, -0x1 ;  /* 0xffffffffff0f7424 */ /* 0x000fce00078e00ff */
[----:B01-3--:R-:W-:Y:S05]  /*10a80*/  WARPSYNC.COLLECTIVE R15, `(.L_x_432) ;  /* 0x000000000f0c7348 */ /* 0x00bfea0003c00000 */
[----:B------:R-:W-:Y:S02]  /*10a90*/  ELECT P6, UR62, PT ;  /* 0x00000000003e782f */ /* 0x000fe400038c0000 */
[----:B------:R-:W-:Y:S01]  /*10aa0*/  MOV R14, UR62 ;  /* 0x0000003e000e7c02 */ /* 0x000fe20008000f00 */
[----:B01-3--:R-:W-:Y:S10]  /*10ab0*/  ENDCOLLECTIVE ;  /* 0x000000000000791b */ /* 0x00bff40003800000 */
.L_x_432:
[----:B------:R-:W-:Y:S05]  /*10ac0*/  BSYNC B1 ;  /* 0x0000000000017941 */ /* 0x000fea0003800000 */
.L_x_431:
[----:B------:R-:W-:Y:S05]  /*10ad0*/  BRA `(.L_x_433) ;  /* 0xffffffc400247947 */ /* 0x000fea000383ffff */
.L_x_315:
[----:B0-----:R0:W2:Y:S02]  /*10ae0*/  SYNCS.PHASECHK.TRANS64.TRYWAIT P1, [R5+URZ+0x2a840], R0 ;  /* 0x02a84000050075a7 */ /* 0x0010a4000802017f */
[----:B--2---:R-:W-:Y:S05]  /*10af0*/  @!P1 NANOSLEEP.SYNCS 0x989680 ;  /* 0x009896800000995d */ /* 0x004fea0003900000 */
[----:B------:R-:W2:Y:S02]  /*10b00*/  @!P1 SYNCS.PHASECHK.TRANS64 P1, [R5+URZ+0x2a840], R0 ;  /* 0x02a84000050095a7 */ /* 0x000ea4000802007f */
[----:B--2---:R-:W-:Y:S05]  /*10b10*/  @!P1 BRA `(.L_x_315) ;  /* 0xfffffffc00f09947 */ /* 0x004fea000383ffff */
[----:B------:R-:W-:Y:S05]  /*10b20*/  BRA `(.L_x_434) ;  /* 0xffffffc400447947 */ /* 0x000fea000383ffff */
.L_x_317:
[----:B--2---:R2:W4:Y:S02]  /*10b30*/  SYNCS.PHASECHK.TRANS64.TRYWAIT P1, [R27+URZ+0x2a840], R2 ;  /* 0x02a840021b0075a7 */ /* 0x004524000802017f */
[----:B----4-:R-:W-:Y:S05]  /*10b40*/  @!P1 NANOSLEEP.SYNCS 0x989680 ;  /* 0x009896800000995d */ /* 0x010fea0003900000 */
[----:B------:R-:W4:Y:S02]  /*10b50*/  @!P1 SYNCS.PHASECHK.TRANS64 P1, [R27+URZ+0x2a840], R2 ;  /* 0x02a840021b0095a7 */ /* 0x000f24000802007f */
[----:B----4-:R-:W-:Y:S05]  /*10b60*/  @!P1 BRA `(.L_x_317) ;  /* 0xfffffffc00f09947 */ /* 0x010fea000383ffff */
[----:B------:R-:W-:Y:S05]  /*10b70*/  BRA `(.L_x_435) ;  /* 0xffffffc400507947 */ /* 0x000fea000383ffff */
.L_x_319:
[----:B----4-:R4:W0:Y:S02]  /*10b80*/  SYNCS.PHASECHK.TRANS64.TRYWAIT P1, [R5+URZ+0x2a860], R0 ;  /* 0x02a86000050075a7 */ /* 0x010824000802017f */
[----:B0-----:R-:W-:Y:S05]  /*10b90*/  @!P1 NANOSLEEP.SYNCS 0x989680 ;  /* 0x009896800000995d */ /* 0x001fea0003900000 */
[----:B------:R-:W0:Y:S02]  /*10ba0*/  @!P1 SYNCS.PHASECHK.TRANS64 P1, [R5+URZ+0x2a860], R0 ;  /* 0x02a86000050095a7 */ /* 0x000e24000802007f */
[----:B0-----:R-:W-:Y:S05]  /*10bb0*/  @!P1 BRA `(.L_x_319) ;  /* 0xfffffffc00f09947 */ /* 0x001fea000383ffff */
[----:B------:R-:W-:Y:S05]  /*10bc0*/  BRA `(.L_x_436) ;  /* 0xffffffc4004c7947 */ /* 0x000fea000383ffff */
.L_x_437:
        /* <DEDUP_REMOVED lines=11> */
.L_x_3227:


//--------------------- .text._ZN7cutlass13device_kernelIN5flash11enable_sm90INS1_16FlashAttnFwdSm90INS1_25CollectiveMainloopFwdSm90ILi2EN4cute5tupleIJNS5_1CILi1EEES8_S8_EEENS6_IJNS7_ILi128EEENS7_ILi96EEENS7_ILi192EEEEEELi128ENS_10bfloat16_tEfNS_4arch4Sm90ELb0ELb0ELb0ELb1ELb1ELb1ELb0ELb1ELb1ELb1ELb0ELb0EEENS1_21CollectiveEpilogueFwdINS6_IJSA_SA_SB_EEES9_SE_SG_Li256ELb1ELb1ELb0ELb0EEENS1_36VarlenDynamicPersistentTileSchedulerILi128ELi96ELi256ELi128ELb0ELb1ELb1ELb0ELb1ELb1EEEEEEEEEvNT_6ParamsE --------------------------
	.section	.text._ZN7cutlass13device_kernelIN5flash11enable_sm90INS1_16FlashAttnFwdSm90INS1_25CollectiveMainloopFwdSm90ILi2EN4cute5tupleIJNS5_1CILi1EEES8_S8_EEENS6_IJNS7_ILi128EEENS7_ILi96EEENS7_ILi192EEEEEELi128ENS_10bfloat16_tEfNS_4arch4Sm90ELb0ELb0ELb0ELb1ELb1ELb1ELb0ELb1ELb1ELb1ELb0ELb0EEENS1_21CollectiveEpilogueFwdINS6_IJSA_SA_SB_EEES9_SE_SG_Li256ELb1ELb1ELb0ELb0EEENS1_36VarlenDynamicPersistentTileSchedulerILi128ELi96ELi256ELi128ELb0ELb1ELb1ELb0ELb1ELb1EEEEEEEEEvNT_6ParamsE,"ax",@progbits
	.align	128
.text._ZN7cutlass13device_kernelIN5flash11enable_sm90INS1_16FlashAttnFwdSm90INS1_25CollectiveMainloopFwdSm90ILi2EN4cute5tupleIJNS5_1CILi1EEES8_S8_EEENS6_IJNS7_ILi128EEENS7_ILi96EEENS7_ILi192EEEEEELi128ENS_10bfloat16_tEfNS_4arch4Sm90ELb0ELb0ELb0ELb1ELb1ELb1ELb0ELb1ELb1ELb1ELb0ELb0EEENS1_21CollectiveEpilogueFwdINS6_IJSA_SA_SB_EEES9_SE_SG_Li256ELb1ELb1ELb0ELb0EEENS1_36VarlenDynamicPersistentTileSchedulerILi128ELi96ELi256ELi128ELb0ELb1ELb1ELb0ELb1ELb1EEEEEEEEEvNT_6ParamsE:
        .type           _ZN7cutlass13device_kernelIN5flash11enable_sm90INS1_16FlashAttnFwdSm90INS1_25CollectiveMainloopFwdSm90ILi2EN4cute5tupleIJNS5_1CILi1EEES8_S8_EEENS6_IJNS7_ILi128EEENS7_ILi96EEENS7_ILi192EEEEEELi128ENS_10bfloat16_tEfNS_4arch4Sm90ELb0ELb0ELb0ELb1ELb1ELb1ELb0ELb1ELb1ELb1ELb0ELb0EEENS1_21CollectiveEpilogueFwdINS6_IJSA_SA_SB_EEES9_SE_SG_Li256ELb1ELb1ELb0ELb0EEENS1_36VarlenDynamicPersistentTileSchedulerILi128ELi96ELi256ELi128ELb0ELb1ELb1ELb0ELb1ELb1EEEEEEEEEvNT_6ParamsE,@function
        .size           _ZN7cutlass13device_kernelIN5flash11enable_sm90INS1_16FlashAttnFwdSm90INS1_25CollectiveMainloopFwdSm90ILi2EN4cute5tupleIJNS5_1CILi1EEES8_S8_EEENS6_IJNS7_ILi128EEENS7_ILi96EEENS7_ILi192EEEEEELi128ENS_10bfloat16_tEfNS_4arch4Sm90ELb0ELb0ELb0ELb1ELb1ELb1ELb0ELb1ELb1ELb1ELb0ELb0EEENS1_21CollectiveEpilogueFwdINS6_IJSA_SA_SB_EEES9_SE_SG_Li256ELb1ELb1ELb0ELb0EEENS1_36VarlenDynamicPersistentTileSchedulerILi128ELi96ELi256ELi128ELb0ELb1ELb1ELb0ELb1ELb1EEEEEEEEEvNT_6ParamsE,(.L_x_3228 - _ZN7cutlass13device_kernelIN5flash11enable_sm90INS1_16FlashAttnFwdSm90INS1_25CollectiveMainloopFwdSm90ILi2EN4cute5tupleIJNS5_1CILi1EEES8_S8_EEENS6_IJNS7_ILi128EEENS7_ILi96EEENS7_ILi192EEEEEELi128ENS_10bfloat16_tEfNS_4arch4Sm90ELb0ELb0ELb0ELb1ELb1ELb1ELb0ELb1ELb1ELb1ELb0ELb0EEENS1_21CollectiveEpilogueFwdINS6_IJSA_SA_SB_EEES9_SE_SG_Li256ELb1ELb1ELb0ELb0EEENS1_36VarlenDynamicPersistentTileSchedulerILi128ELi96ELi256ELi128ELb0ELb1ELb1ELb0ELb1ELb1EEEEEEEEEvNT_6ParamsE)
        .other          _ZN7cutlass13device_kernelIN5flash11enable_sm90INS1_16FlashAttnFwdSm90INS1_25CollectiveMainloopFwdSm90ILi2EN4cute5tupleIJNS5_1CILi1EEES8_S8_EEENS6_IJNS7_ILi128EEENS7_ILi96EEENS7_ILi192EEEEEELi128ENS_10bfloat16_tEfNS_4arch4Sm90ELb0ELb0ELb0ELb1ELb1ELb1ELb0ELb1ELb1ELb1ELb0ELb0EEENS1_21CollectiveEpilogueFwdINS6_IJSA_SA_SB_EEES9_SE_SG_Li256ELb1ELb1ELb0ELb0EEENS1_36VarlenDynamicPersistentTileSchedulerILi128ELi96ELi256ELi128ELb0ELb1ELb1ELb0ELb1ELb1EEEEEEEEEvNT_6ParamsE,@"STO_CUDA_ENTRY STV_DEFAULT"
_ZN7cutlass13device_kernelIN5flash11enable_sm90INS1_16FlashAttnFwdSm90INS1_25CollectiveMainloopFwdSm90ILi2EN4cute5tupleIJNS5_1CILi1EEES8_S8_EEENS6_IJNS7_ILi128EEENS7_ILi96EEENS7_ILi192EEEEEELi128ENS_10bfloat16_tEfNS_4arch4Sm90ELb0ELb0ELb0ELb1ELb1ELb1ELb0ELb1ELb1ELb1ELb0ELb0EEENS1_21CollectiveEpilogueFwdINS6_IJSA_SA_SB_EEES9_SE_SG_Li256ELb1ELb1ELb0ELb0EEENS1_36VarlenDynamicPersistentTileSchedulerILi128ELi96ELi256ELi128ELb0ELb1ELb1ELb0ELb1ELb1EEEEEEEEEvNT_6ParamsE:
[----:B------:R-:W0:Y:S02]  /*0000*/  LDC R1, c[0x0][0x28] ;  /* 0x00000a00ff017b82 */ /* 0x000e240000000800 */
[----:B0-----:R-:W-:Y:S01]  /*0010*/  VIADD R1, R1, 0xffffffb0 ;  /* 0xffffffb001017836 */ /* 0x001fe20000000000 */
[----:B------:R-:W0:Y:S01]  /*0020*/  S2R R0, SR_TID.X ;  /* 0x0000000000007919 */ /* 0x000e220000002100 */
[----:B------:R-:W-:Y:S01]  /*0030*/  ELECT P0, URZ, PT ;  /* 0x00000000003f782f */ /* 0x000fe20003800000 */
[----:B------:R-:W-:Y:S01]  /*0040*/  BSSY B0, `(.L_x_438) ;  /* 0x000000e000007945 */ /* 0x000fe20003800000 */
[----:B0-----:R-:W-:-:S05]  /*0050*/  SHF.R.U32.HI R2, RZ, 0x5, R0 ;  /* 0x00000005ff027819 */ /* 0x001fca0000011600 */
[----:B------:R-:W0:Y:S02]  /*0060*/  SHFL.IDX PT, R3, R2, RZ, 0x1f ;  /* 0x00001fff02037589 */ /* 0x000e2400000e0000 */
[----:B0-----:R-:W-:Y:S02]  /*0070*/  ISETP.EQ.AND P0, PT, R3, RZ, P0 ;  /* 0x000000ff0300720c */ /* 0x001fe40000702270 */
[----:B------:R-:W-:-:S11]  /*0080*/  SHF.R.U32.HI R3, RZ, 0x7, R0 ;  /* 0x00000007ff037819 */ /* 0x000fd60000011600 */
[----:B------:R-:W-:Y:S05]  /*0090*/  @!P0 BRA `(.L_x_439) ;  /* 0x0000000000208947 */ /* 0x000fea0003800000 */
[----:B------:R-:W-:Y:S02]  /*00a0*/  ULDC.64 UR4, c[0x0][0x198] ;  /* 0x0000660000047ab9 */ /* 0x000fe40000000a00 */
[----:B------:R-:W-:Y:S02]  /*00b0*/  UIADD3 UR6, UP0, UR4, 0x570, URZ ;  /* 0x0000057004067890 */ /* 0x000fe4000ff1e03f */
[----:B------:R-:W-:Y:S02]  /*00c0*/  UIADD3 UR4, UP1, UR4, 0x670, URZ ;  /* 0x0000067004047890 */ /* 0x000fe4000ff3e03f */
[----:B------:R-:W-:Y:S02]  /*00d0*/  UIADD3.X UR7, URZ, UR5, URZ, UP0, !UPT ;  /* 0x000000053f077290 */ /* 0x000fe400087fe43f */
[----:B------:R-:W-:-:S07]  /*00e0*/  UIADD3.X UR5, URZ, UR5, URZ, UP1, !UPT ;  /* 0x000000053f057290 */ /* 0x000fce0008ffe43f */
[----:B------:R0:W-:Y:S02]  /*00f0*/  UTMACCTL.PF [UR6] ;  /* 0x00000000060079b9 */ /* 0x0001e40008040000 */
[----:B------:R0:W-:Y:S02]  /*0100*/  UTMACCTL.PF [UR4] ;  /* 0x00000000040079b9 */ /* 0x0001e40008040000 */
[----:B0-----:R-:W-:Y:S01]  /*0110*/  NOP ;  /* 0x0000000000007918 */ /* 0x001fe20000000000 */
.L_x_439:
[----:B------:R-:W-:Y:S05]  /*0120*/  BSYNC B0 ;  /* 0x0000000000007941 */ /* 0x000fea0003800000 */
.L_x_438:
[----:B------:R-:W-:Y:S01]  /*0130*/  VOTEU.ANY UP0, P0 ;  /* 0x00000000003f7886 */ /* 0x000fe20000000100 */
[----:B------:R-:W0:Y:S01]  /*0140*/  SHFL.IDX PT, R3, R3, RZ, 0x1f ;  /* 0x00001fff03037589 */ /* 0x000e2200000e0000 */
[----:B------:R-:W-:Y:S01]  /*0150*/  UMOV UR4, 0x80 ;  /* 0x0000008000047882 */ /* 0x000fe20000000000 */
[----:B------:R-:W-:Y:S01]  /*0160*/  UMOV UR7, 0x100 ;  /* 0x0000010000077882 */ /* 0x000fe20000000000 */
[----:B------:R-:W-:Y:S01]  /*0170*/  VOTEU.ANY UP1, P0 ;  /* 0x00000000003f7886 */ /* 0x000fe20000020100 */
[----:B------:R-:W1:Y:S01]  /*0180*/  @UP0 S2UR UR8, SR_CgaCtaId ;  /* 0x00000000000809c3 */ /* 0x000e620000008800 */
[----:B------:R-:W2:Y:S01]  /*0190*/  SHFL.IDX PT, R4, R2, RZ, 0x1f ;  /* 0x00001fff02047589 */ /* 0x000ea200000e0000 */
[----:B------:R-:W-:Y:S01]  /*01a0*/  @UP0 UMOV UR6, 0x400 ;  /* 0x0000040000060882 */ /* 0x000fe20000000000 */
[----:B------:R-:W-:-:S04]  /*01b0*/  @UP0 UIADD3 UR4, -UR4, 0x100000, URZ ;  /* 0x0010000004040890 */ /* 0x000fc8000fffe13f */
[----:B------:R-:W-:Y:S02]  /*01c0*/  @UP0 USHF.L.U32 UR5, UR4, 0xb, URZ ;  /* 0x0000000b04050899 */ /* 0x000fe4000800063f */
[----:B------:R-:W-:Y:S01]  /*01d0*/  @UP0 USHF.L.U32 UR4, UR4, 0x1, URZ ;  /* 0x0000000104040899 */ /* 0x000fe2000800063f */
[----:B------:R-:W-:Y:S01]  /*01e0*/  VOTEU.ANY UP2, P0 ;  /* 0x00000000003f7886 */ /* 0x000fe20000040100 */
[----:B0-----:R-:W-:Y:S01]  /*01f0*/  R2UR UR9, R3 ;  /* 0x00000000030972ca */ /* 0x001fe200000e0000 */
[----:B-1----:R-:W-:Y:S01]  /*0200*/  @UP0 ULEA UR8, UR8, UR6, 0x18 ;  /* 0x0000000608080291 */ /* 0x002fe2000f8ec03f */
[----:B--2---:R-:W-:Y:S01]  /*0210*/  ISETP.NE.AND P1, PT, R4, RZ, PT ;  /* 0x000000ff0400720c */ /* 0x004fe20003f25270 */
[----:B------:R-:W-:-:S04]  /*0220*/  @UP0 UIADD3 UR6, -UR7, 0x100000, URZ ;  /* 0x0010000007060890 */ /* 0x000fc8000fffe13f */
[----:B------:R-:W-:Y:S02]  /*0230*/  @UP0 USHF.L.U32 UR7, UR6, 0xb, URZ ;  /* 0x0000000b06070899 */ /* 0x000fe4000800063f */
[----:B------:R-:W-:-:S04]  /*0240*/  @UP0 USHF.L.U32 UR6, UR6, 0x1, URZ ;  /* 0x0000000106060899 */ /* 0x000fc8000800063f */
[----:B------:R-:W-:Y:S01]  /*0250*/  UISETP.NE.AND UP0, UPT, UR9, URZ, UPT ;  /* 0x0000003f0900728c */ /* 0x000fe2000bf05270 */
[----:B------:R-:W0:Y:S02]  /*0260*/  FENCE.VIEW.ASYNC.S ;  /* 0x00000000000073c6 */ /* 0x000e240000000000 */
[----:B0-----:R0:W1:Y:S05]  /*0270*/  @UP1 SYNCS.EXCH.64 URZ, [UR8+0x2a800], UR4 ;  /* 0x02a80004083f15b2 */ /* 0x00106a0008000100 */
[----:B------:R0:W2:Y:S01]  /*0280*/  @UP2 SYNCS.EXCH.64 URZ, [UR8+0x2a820], UR6 ;  /* 0x02a82006083f25b2 */ /* 0x0000a20008000100 */
        /* <DEDUP_REMOVED lines=14> */
[----:B0-----:R3:W4:Y:S08]  /*0370*/  SYNCS.EXCH.64 URZ, [UR8+0x2a830], UR4 ;  /* 0x02a83004083f75b2 */ /* 0x0017300008000100 */
[----:B------:R3:W0:Y:S01]  /*0380*/  SYNCS.EXCH.64 URZ, [UR8+0x2a840], UR6 ;  /* 0x02a84006083f75b2 */ /* 0x0006220008000100 */
[----:B------:R3:W0:Y:S01]  /*0390*/  SYNCS.EXCH.64 URZ, [UR8+0x2a838], UR4 ;  /* 0x02a83804083f75b2 */ /* 0x0006220008000100 */
[----:B------:R3:W0:Y:S02]  /*03a0*/  SYNCS.EXCH.64 URZ, [UR8+0x2a848], UR6 ;  /* 0x02a84806083f75b2 */ /* 0x0006240008000100 */
[----:B---3--:R-:W-:Y:S01]  /*03b0*/  NOP ;  /* 0x0000000000007918 */ /* 0x008fe20000000000 */
.L_x_440:
[----:B------:R-:W3:Y:S01]  /*03c0*/  SHFL.IDX PT, R3, R2, RZ, 0x1f ;  /* 0x00001fff02037589 */ /* 0x000ee200000e0000 */
[----:B------:R-:W-:Y:S01]  /*03d0*/  NOP ;  /* 0x0000000000007918 */ /* 0x000fe20000000000 */
[----:B---3--:R-:W-:-:S13]  /*03e0*/  ISETP.NE.AND P0, PT, R3, RZ, PT ;  /* 0x000000ff0300720c */ /* 0x008fda0003f05270 */
        /* <DEDUP_REMOVED lines=17> */
[----:B------:R3:W0:Y:S02]  /*0500*/  SYNCS.EXCH.64 URZ, [UR8+0x2a868], UR6 ;  /* 0x02a86806083f75b2 */ /* 0x0006240008000100 */
[----:B---3--:R-:W-:Y:S01]  /*0510*/  NOP ;  /* 0x0000000000007918 */ /* 0x008fe20000000000 */
.L_x_441:
[----:B------:R-:W3:Y:S01]  /*0520*/  SHFL.IDX PT, R3, R2, RZ, 0x1f ;  /* 0x00001fff02037589 */ /* 0x000ee200000e0000 */
[----:B------:R-:W-:Y:S01]  /*0530*/  NOP ;  /* 0x0000000000007918 */ /* 0x000fe20000000000 */
[----:B---3--:R-:W-:-:S13]  /*0540*/  ISETP.NE.AND P0, PT, R3, RZ, PT ;  /* 0x000000ff0300720c */ /* 0x008fda0003f05270 */
        /* <DEDUP_REMOVED lines=13> */
[----:B------:R3:W0:Y:S02]  /*0620*/  SYNCS.EXCH.64 URZ, [UR6+0x2a888], UR4 ;  /* 0x02a88804063f75b2 */ /* 0x0006240008000100 */
[----:B---3--:R-:W-:Y:S01]  /*0630*/  NOP ;  /* 0x0000000000007918 */ /* 0x008fe20000000000 */
.L_x_442:
        /* <DEDUP_REMOVED lines=22> */
.L_x_443:
        /* <DEDUP_REMOVED lines=22> */
.L_x_444:
[----:B0-----:R-:W-:Y:S01]  /*0900*/  UMOV UR4, 0x1 ;  /* 0x0000000100047882 */ /* 0x001fe20000000000 */
[----:B------:R-:W-:Y:S01]  /*0910*/  PLOP3.LUT P0, PT, PT, PT, UP0, 0x80, 0x0 ;  /* 0x000000000000781c */ /* 0x000fe20003f0f008 */
[----:B------:R-:W-:Y:S01]  /*0920*/  USEL UR4, UR4, 0x2, !UP0 ;  /* 0x0000000204047887 */ /* 0x000fe2000c000000 */
[----:B------:R-:W-:Y:S01]  /*0930*/  NOP ;  /* 0x0000000000007918 */ /* 0x000fe20000000000 */
[----:B------:R-:W-:Y:S01]  /*0940*/  ULDC.64 UR60, c[0x0][0x208] ;  /* 0x00008200003c7ab9 */ /* 0x000fe20000000a00 */
[----:B------:R-:W-:Y:S03]  /*0950*/  BSSY B9, `(.L_x_445) ;  /* 0x0001dd3000097945 */ /* 0x000fe60003800000 */
[----:B------:R-:W-:-:S05]  /*0960*/  IMAD.U32 R3, RZ, RZ, UR4 ;  /* 0x00000004ff037e24 */ /* 0x000fca000f8e00ff */
[----:B------:R0:W-:Y:S01]  /*0970*/  STL [R1+0x38], R3 ;  /* 0x0000380301007387 */ /* 0x0001e20000100800 */
[----:B-12-4-:R-:W-:Y:S06]  /*0980*/  BAR.SYNC.DEFER_BLOCKING 0x0 ;  /* 0x0000000000007b1d */ /* 0x016fec0000010000 */
[----:B------:R-:W-:Y:S05]  /*0990*/  @!P0 BRA `(.L_x_446) ;  /* 0x00000174002c8947 */ /* 0x000fea0003800000 */
.L_x_447:
[----:B------:R-:W-:-:S08]  /*09a0*/  NOP ;  /* 0x0000000000007918 */ /* 0x000fd00000000000 */
[----:B------:R-:W1:Y:S02]  /*09b0*/  USETMAXREG.TRY_ALLOC.CTAPOOL UP0, 0xe8 ;  /* 0x000000e8000079c8 */ /* 0x000e640008000600 */
[----:B-1----:R-:W-:-:S13]  /*09c0*/  PLOP3.LUT P0, PT, PT, PT, UP0, 0x80, 0x0 ;  /* 0x000000000000781c */ /* 0x002fda0003f0f008 */
[----:B------:R-:W-:Y:S05]  /*09d0*/  @!P0 BRA `(.L_x_447) ;  /* 0xfffffffc00f08947 */ /* 0x000fea000383ffff */
[----:B------:R-:W1:Y:S08]  /*09e0*/  S2UR UR4, SR_CgaCtaId ;  /* 0x00000000000479c3 */ /* 0x000e700000008800 */
[----:B------:R-:W-:Y:S06]  /*09f0*/  BAR.ARV 0x8, 0x180 ;  /* 0x0206000000007b1d */ /* 0x000fec0000002000 */
[----:B------:R-:W-:-:S02]  /*0a00*/  MOV R2, 0x400 ;  /* 0x0000040000027802 */ /* 0x000fc40000000f00 */
[----:B------:R-:W-:Y:S01]  /*0a10*/  BAR.SYNC.DEFER_BLOCKING 0x5, 0x180 ;  /* 0x0146000000007b1d */ /* 0x000fe20000010000 */
[----:B-1----:R-:W-:-:S05]  /*0a20*/  IMAD.U32 R181, RZ, RZ, UR4 ;  /* 0x00000004ffb57e24 */ /* 0x002fca000f8e00ff */
[----:B------:R-:W-:Y:S01]  /*0a30*/  ULDC UR4, c[0x0][0xc3c] ;  /* 0x00030f0000047ab9 */ /* 0x000fe20000000800 */
[----:B------:R-:W-:-:S05]  /*0a40*/  LEA R2, R181, R2, 0x18 ;  /* 0x00000002b5027211 */ /* 0x000fca00078ec0ff */
[----:B------:R-:W1:Y:S01]  /*0a50*/  LDS.128 R28, [R2+0x2a8d0] ;  /* 0x02a8d000021c7984 */ /* 0x000e620000000c00 */
[----:B------:R-:W-:Y:S06]  /*0a60*/  BAR.ARV 0x4, 0x180 ;  /* 0x0106000000007b1d */ /* 0x000fec0000002000 */
[----:B-1----:R-:W-:-:S13]  /*0a70*/  ISETP.GE.AND P0, PT, R31, UR4, PT ;  /* 0x000000041f007c0c */ /* 0x002fda000bf06270 */
[----:B------:R-:W-:Y:S05]  /*0a80*/  @P0 BRA `(.L_x_448) ;  /* 0x000001d800fc0947 */ /* 0x000fea0003800000 */
[----:B0-----:R-:W2:Y:S01]  /*0a90*/  LDL R3, [R1+0x38] ;  /* 0x0000380001037983 */ /* 0x001ea20000100800 */
[----:B------:R-:W-:Y:S01]  /*0aa0*/  VIADD R11, R0, 0xffffff80 ;  /* 0xffffff80000b7836 */ /* 0x000fe20000000000 */
[----:B------:R-:W-:Y:S01]  /*0ab0*/  R2UR UR4, R2 ;  /* 0x00000000020472ca */ /* 0x000fe200000e0000 */
[----:B------:R-:W-:Y:S01]  /*0ac0*/  IMAD.MOV.U32 R227, RZ, RZ, -0x2 ;  /* 0xfffffffeffe37424 */ /* 0x000fe200078e00ff */
[----:B------:R-:W-:Y:S01]  /*0ad0*/  MOV R166, RZ ;  /* 0x000000ff00a67202 */ /* 0x000fe20000000f00 */
[----:B------:R-:W-:Y:S01]  /*0ae0*/  IMAD.MOV.U32 R189, RZ, RZ, RZ ;  /* 0x000000ffffbd7224 */ /* 0x000fe200078e00ff */
[----:B------:R-:W-:Y:S01]  /*0af0*/  SHF.R.S32.HI R0, RZ, 0x1f, R11 ;  /* 0x0000001fff007819 */ /* 0x000fe2000001140b */
[----:B------:R-:W-:Y:S02]  /*0b00*/  IMAD.MOV.U32 R18, RZ, RZ, RZ ;  /* 0x000000ffff127224 */ /* 0x000fe400078e00ff */
[----:B------:R-:W-:Y:S01]  /*0b10*/  IMAD.MOV.U32 R180, RZ, RZ, RZ ;  /* 0x000000ffffb47224 */ /* 0x000fe200078e00ff */
[CC--:B------:R-:W-:Y:S01]  /*0b20*/  LEA.HI R4, R0.reuse, R11.reuse, RZ, 0x7 ;  /* 0x0000000b00047211 */ /* 0x0c0fe200078f38ff */
[----:B------:R-:W-:Y:S01]  /*0b30*/  IMAD.MOV.U32 R173, RZ, RZ, RZ ;  /* 0x000000ffffad7224 */ /* 0x000fe200078e00ff */
[----:B------:R-:W-:-:S02]  /*0b40*/  LEA.HI R9, R0, R11, RZ, 0x2 ;  /* 0x0000000b00097211 */ /* 0x000fc400078f10ff */
[C---:B------:R-:W-:Y:S01]  /*0b50*/  LOP3.LUT R197, R4.reuse, 0xffffff80, RZ, 0xc0, !PT ;  /* 0xffffff8004c57812 */ /* 0x040fe200078ec0ff */
[----:B------:R-:W-:Y:S01]  /*0b60*/  UIADD3 UR4, UR4, 0xc400, URZ ;  /* 0x0000c40004047890 */ /* 0x000fe2000fffe03f */
[----:B------:R-:W-:Y:S02]  /*0b70*/  LOP3.LUT R191, R9, 0xfffffffc, RZ, 0xc0, !PT ;  /* 0xfffffffc09bf7812 */ /* 0x000fe400078ec0ff */
[----:B------:R-:W-:Y:S01]  /*0b80*/  SHF.R.S32.HI R165, RZ, 0x2, R9 ;  /* 0x00000002ffa57819 */ /* 0x000fe20000011409 */
[C---:B------:R-:W-:Y:S01]  /*0b90*/  IMAD.IADD R197, R11.reuse, 0x1, -R197 ;  /* 0x000000010bc57824 */ /* 0x040fe200078e0ac5 */
[----:B------:R-:W-:Y:S01]  /*0ba0*/  SHF.R.S32.HI R225, RZ, 0x7, R4 ;  /* 0x00000007ffe17819 */ /* 0x000fe20000011404 */
[----:B------:R-:W-:Y:S02]  /*0bb0*/  IMAD.IADD R191, R11, 0x1, -R191 ;  /* 0x000000010bbf7824 */ /* 0x000fe400078e0abf */
[----:B------:R-:W-:Y:S01]  /*0bc0*/  VIADD R224, R165, 0x40 ;  /* 0x00000040a5e07836 */ /* 0x000fe20000000000 */
[----:B------:R-:W-:Y:S01]  /*0bd0*/  SHF.R.S32.HI R8, RZ, 0x1f, R197 ;  /* 0x0000001fff087819 */ /* 0x000fe200000114c5 */
[----:B------:R-:W-:Y:S01]  /*0be0*/  IMAD.SHL.U32 R160, R191, 0x4, RZ ;  /* 0x00000004bfa07824 */ /* 0x000fe200078e00ff */
[----:B------:R-:W-:Y:S01]  /*0bf0*/  LEA.HI R4, R4, R225, RZ, 0x1 ;  /* 0x000000e104047211 */ /* 0x000fe200078f08ff */
[----:B------:R-:W-:Y:S01]  /*0c00*/  IMAD.SHL.U32 R167, R224, 0x40, RZ ;  /* 0x00000040e0a77824 */ /* 0x000fe200078e00ff */
[-C--:B------:R-:W-:Y:S01]  /*0c10*/  LEA.HI R7, R8, R197.reuse, RZ, 0x2 ;  /* 0x000000c508077211 */ /* 0x080fe200078f10ff */
[----:B------:R-:W-:Y:S01]  /*0c20*/  VIADD R170, R160, 0x40 ;  /* 0x00000040a0aa7836 */ /* 0x000fe20000000000 */
[----:B------:R-:W-:Y:S01]  /*0c30*/  LEA.HI R8, R8, R197, RZ, 0x5 ;  /* 0x000000c508087211 */ /* 0x000fe200078f28ff */
[C---:B------:R-:W-:Y:S01]  /*0c40*/  VIADD R168, R160.reuse, 0x20 ;  /* 0x00000020a0a87836 */ /* 0x040fe20000000000 */
[----:B------:R-:W-:Y:S01]  /*0c50*/  LOP3.LUT R10, R7, 0x7ffffffc, RZ, 0xc0, !PT ;  /* 0x7ffffffc070a7812 */ /* 0x000fe200078ec0ff */
[----:B------:R-:W-:Y:S01]  /*0c60*/  IMAD.SHL.U32 R16, R191, 0x8, RZ ;  /* 0x00000008bf107824 */ /* 0x000fe200078e00ff */
[----:B------:R-:W-:Y:S01]  /*0c70*/  SHF.R.S32.HI R8, RZ, 0x5, R8 ;  /* 0x00000005ff087819 */ /* 0x000fe20000011408 */
[----:B------:R-:W-:Y:S01]  /*0c80*/  VIADD R169, R160, 0x10 ;  /* 0x00000010a0a97836 */ /* 0x000fe20000000000 */
[----:B------:R-:W-:Y:S01]  /*0c90*/  LOP3.LUT R4, R4, 0x3fffffe, RZ, 0xc0, !PT ;  /* 0x03fffffe04047812 */ /* 0x000fe200078ec0ff */
[----:B------:R-:W-:Y:S01]  /*0ca0*/  IMAD.IADD R10, R197, 0x1, -R10 ;  /* 0x00000001c50a7824 */ /* 0x000fe200078e0a0a */
[----:B------:R-:W-:Y:S01]  /*0cb0*/  LOP3.LUT R167, R167, 0x1c0, RZ, 0xc0, !PT ;  /* 0x000001c0a7a77812 */ /* 0x000fe200078ec0ff */
[----:B------:R-:W-:Y:S01]  /*0cc0*/  VIADD R171, R160, 0x30 ;  /* 0x00000030a0ab7836 */ /* 0x000fe20000000000 */
[----:B------:R-:W-:Y:S01]  /*0cd0*/  IADD3 R4, R225, -R4, RZ ;  /* 0x80000004e1047210 */ /* 0x000fe20007ffe0ff */
[----:B------:R-:W-:Y:S01]  /*0ce0*/  IMAD R227, R10, R227, 0x60 ;  /* 0x000000600ae37424 */ /* 0x000fe200078e02e3 */
[----:B------:R-:W-:Y:S01]  /*0cf0*/  SHF.R.U32.HI R223, RZ, 0x3, R167 ;  /* 0x00000003ffdf7819 */ /* 0x000fe200000116a7 */
[----:B------:R-:W-:Y:S01]  /*0d00*/  IMAD.IADD R10, R160, 0x1, R170 ;  /* 0x00000001a00a7824 */ /* 0x000fe200078e02aa */
[----:B------:R-:W-:Y:S01]  /*0d10*/  IADD3 R22, R16, 0x80, RZ ;  /* 0x0000008010167810 */ /* 0x000fe20007ffe0ff */
[----:B------:R-:W-:Y:S01]  /*0d20*/  VIADD R172, R160, 0x50 ;  /* 0x00000050a0ac7836 */ /* 0x000fe20000000000 */
[----:B------:R-:W-:Y:S01]  /*0d30*/  SHF.R.S32.HI R198, RZ, 0x1f, R169 ;  /* 0x0000001fffc67819 */ /* 0x000fe200000114a9 */
[C---:B------:R-:W-:Y:S01]  /*0d40*/  VIADD R19, R16.reuse, 0x60 ;  /* 0x0000006010137836 */ /* 0x040fe20000000000 */
[----:B------:R-:W-:Y:S01]  /*0d50*/  SHF.R.S32.HI R202, RZ, 0x1f, R171 ;  /* 0x0000001fffca7819 */ /* 0x000fe200000114ab */
[----:B------:R-:W-:Y:S01]  /*0d60*/  VIADD R23, R16, 0xa0 ;  /* 0x000000a010177836 */ /* 0x000fe20000000000 */
[----:B------:R-:W-:Y:S01]  /*0d70*/  SHF.R.S32.HI R17, RZ, 0x1f, R16 ;  /* 0x0000001fff117819 */ /* 0x000fe20000011410 */
[----:B------:R-:W-:Y:S01]  /*0d80*/  IMAD.SHL.U32 R199, R169, 0x2, RZ ;  /* 0x00000002a9c77824 */ /* 0x000fe200078e00ff */
[----:B------:R-:W-:Y:S01]  /*0d90*/  SHF.R.S32.HI R164, RZ, 0x1f, R19 ;  /* 0x0000001fffa47819 */ /* 0x000fe20000011413 */
[----:B------:R-:W-:Y:S01]  /*0da0*/  IMAD.SHL.U32 R201, R168, 0x2, RZ ;  /* 0x00000002a8c97824 */ /* 0x000fe200078e00ff */
[----:B------:R-:W-:Y:S01]  /*0db0*/  SHF.R.S32.HI R175, RZ, 0x1f, R22 ;  /* 0x0000001fffaf7819 */ /* 0x000fe20000011416 */
[----:B------:R-:W-:Y:S01]  /*0dc0*/  IMAD.SHL.U32 R203, R171, 0x2, RZ ;  /* 0x00000002abcb7824 */ /* 0x000fe200078e00ff */
[----:B------:R-:W-:Y:S01]  /*0dd0*/  SHF.R.S32.HI R174, RZ, 0x1f, R23 ;  /* 0x0000001fffae7819 */ /* 0x000fe20000011417 */
[----:B------:R-:W-:Y:S01]  /*0de0*/  IMAD.SHL.U32 R215, R170, 0x2, RZ ;  /* 0x00000002aad77824 */ /* 0x000fe200078e00ff */
[----:B------:R-:W-:Y:S01]  /*0df0*/  SHF.L.U64.HI R198, R169, 0x1, R198 ;  /* 0x00000001a9c67819 */ /* 0x000fe200000102c6 */
[----:B------:R-:W-:Y:S01]  /*0e00*/  IMAD.SHL.U32 R217, R172, 0x2, RZ ;  /* 0x00000002acd97824 */ /* 0x000fe200078e00ff */
[----:B------:R-:W-:-:S02]  /*0e10*/  SHF.L.U64.HI R202, R171, 0x1, R202 ;  /* 0x00000001abca7819 */ /* 0x000fc400000102ca */
[----:B--2---:R-:W-:Y:S02]  /*0e20*/  R2UR UR5, R3 ;  /* 0x00000000030572ca */ /* 0x004fe400000e0000 */
[----:B------:R-:W-:-:S04]  /*0e30*/  LEA.HI R3, R0, R11, RZ, 0x4 ;  /* 0x0000000b00037211 */ /* 0x000fc800078f20ff */
[----:B------:R-:W-:-:S04]  /*0e40*/  SHF.R.S32.HI R6, RZ, 0x4, R3 ;  /* 0x00000004ff067819 */ /* 0x000fc80000011403 */
[C---:B------:R-:W-:Y:S02]  /*0e50*/  LEA.HI R5, R3.reuse, R6, RZ, 0x1 ;  /* 0x0000000603057211 */ /* 0x040fe400078f08ff */
[----:B------:R-:W-:Y:S01]  /*0e60*/  LOP3.LUT R3, R3, 0x3fffff0, RZ, 0xc0, !PT ;  /* 0x03fffff003037812 */ /* 0x000fe200078ec0ff */
[----:B------:R-:W-:Y:S01]  /*0e70*/  ULOP3.LUT UR5, UR5, 0x1, URZ, 0xfc, !UPT ;  /* 0x0000000105057892 */ /* 0x000fe2000f8efc3f */
[----:B------:R-:W-:-:S03]  /*0e80*/  LOP3.LUT R5, R5, 0x1ffffffe, RZ, 0xc0, !PT ;  /* 0x1ffffffe05057812 */ /* 0x000fc600078ec0ff */
[C---:B------:R-:W-:Y:S02]  /*0e90*/  IMAD.IADD R3, R11.reuse, 0x1, -R3 ;  /* 0x000000010b037824 */ /* 0x040fe400078e0a03 */
[----:B------:R-:W-:Y:S01]  /*0ea0*/  IMAD.IADD R6, R6, 0x1, -R5 ;  /* 0x0000000106067824 */ /* 0x000fe200078e0a05 */
[CC--:B------:R-:W-:Y:S02]  /*0eb0*/  LEA.HI R5, R0.reuse, R11.reuse, RZ, 0x5 ;  /* 0x0000000b00057211 */ /* 0x0c0fe400078f28ff */
[----:B------:R-:W-:Y:S02]  /*0ec0*/  LEA.HI R0, R0, R11, RZ, 0x3 ;  /* 0x0000000b00007211 */ /* 0x000fe400078f18ff */
[----:B------:R-:W-:Y:S01]  /*0ed0*/  SHF.R.S32.HI R178, RZ, 0x5, R5 ;  /* 0x00000005ffb27819 */ /* 0x000fe20000011405 */
[----:B------:R-:W-:Y:S01]  /*0ee0*/  IMAD.IADD R5, R160, 0x1, R168 ;  /* 0x00000001a0057824 */ /* 0x000fe200078e02a8 */
[----:B------:R-:W-:Y:S02]  /*0ef0*/  LOP3.LUT R184, R0, 0xfffffff8, RZ, 0xc0, !PT ;  /* 0xfffffff800b87812 */ /* 0x000fe400078ec0ff */
[C---:B------:R-:W-:Y:S01]  /*0f00*/  LEA R3, R178.reuse, R3, 0x4 ;  /* 0x00000003b2037211 */ /* 0x040fe200078e20ff */
[----:B------:R-:W-:Y:S01]  /*0f10*/  IMAD.SHL.U32 R178, R178, 0x200, RZ ;  /* 0x00000200b2b27824 */ /* 0x000fe200078e00ff */
[----:B------:R-:W-:Y:S01]  /*0f20*/  SHF.R.S32.HI R12, RZ, 0x1f, R5 ;  /* 0x0000001fff0c7819 */ /* 0x000fe20000011405 */
[----:B------:R-:W-:Y:S01]  /*0f30*/  IMAD.IADD R184, R11, 0x1, -R184 ;  /* 0x000000010bb87824 */ /* 0x000fe200078e0ab8 */
[----:B------:R-:W-:Y:S01]  /*0f40*/  SHF.R.S32.HI R192, RZ, 0x3, R0 ;  /* 0x00000003ffc07819 */ /* 0x000fe20000011400 */
[----:B------:R-:W-:Y:S01]  /*0f50*/  IMAD R229, R3, 0x8, R6 ;  /* 0x0000000803e57824 */ /* 0x000fe200078e0206 */
[--C-:B------:R-:W-:Y:S01]  /*0f60*/  SHF.R.S32.HI R3, RZ, 0x2, R7.reuse ;  /* 0x00000002ff037819 */ /* 0x100fe20000011407 */
[----:B------:R-:W-:Y:S01]  /*0f70*/  IMAD.U32 R0, RZ, RZ, UR4 ;  /* 0x00000004ff007e24 */ /* 0x000fe2000f8e00ff */
[----:B------:R-:W-:Y:S01]  /*0f80*/  SHF.R.S32.HI R6, RZ, 0x1f, R7 ;  /* 0x0000001fff067819 */ /* 0x000fe20000011407 */
[----:B------:R-:W-:Y:S01]  /*0f90*/  IMAD.SHL.U32 R182, R184, 0x8, RZ ;  /* 0x00000008b8b67824 */ /* 0x000fe200078e00ff */
[----:B------:R-:W-:Y:S01]  /*0fa0*/  SHF.R.S32.HI R7, RZ, 0x1f, R10 ;  /* 0x0000001fff077819 */ /* 0x000fe2000001140a */
[----:B------:R-:W-:Y:S01]  /*0fb0*/  IMAD.SHL.U32 R229, R229, 0x8, RZ ;  /* 0x00000008e5e57824 */ /* 0x000fe200078e00ff */
[----:B------:R-:W-:Y:S01]  /*0fc0*/  LEA.HI R6, R6, R3, RZ, 0x3 ;  /* 0x0000000306067211 */ /* 0x000fe200078f18ff */
[----:B------:R-:W-:Y:S01]  /*0fd0*/  VIADD R183, R182, 0x40 ;  /* 0x00000040b6b77836 */ /* 0x000fe20000000000 */
[----:B------:R-:W-:-:S02]  /*0fe0*/  LEA.HI R163, R7, R10, RZ, 0x3 ;  /* 0x0000000a07a37211 */ /* 0x000fc400078f18ff */
[----:B------:R-:W-:Y:S02]  /*0ff0*/  LEA.HI R7, R7, R10, RZ, 0x6 ;  /* 0x0000000a07077211 */ /* 0x000fe400078f30ff */
[----:B------:R-:W-:Y:S02]  /*1000*/  SHF.R.S32.HI R10, RZ, 0x1f, R9 ;  /* 0x0000001fff0a7819 */ /* 0x000fe40000011409 */
[----:B------:R-:W-:Y:S01]  /*1010*/  LOP3.LUT R6, R6, 0xfffffff8, RZ, 0xc0, !PT ;  /* 0xfffffff806067812 */ /* 0x000fe200078ec0ff */
[----:B------:R-:W-:Y:S01]  /*1020*/  IMAD.SHL.U32 R7, R7, 0x80, RZ ;  /* 0x0000008007077824 */ /* 0x000fe200078e00ff */
[----:B------:R-:W-:Y:S02]  /*1030*/  LEA.HI R10, R10, R165, RZ, 0x3 ;  /* 0x000000a50a0a7211 */ /* 0x000fe400078f18ff */
[----:B------:R-:W-:Y:S01]  /*1040*/  LEA.HI R162, R12, R5, RZ, 0x3 ;  /* 0x000000050ca27211 */ /* 0x000fe200078f18ff */
[----:B------:R-:W-:Y:S01]  /*1050*/  IMAD.IADD R3, R3, 0x1, -R6 ;  /* 0x0000000103037824 */ /* 0x000fe200078e0a06 */
[----:B------:R-:W-:-:S02]  /*1060*/  LOP3.LUT R10, R10, 0xfffffff8, RZ, 0xc0, !PT ;  /* 0xfffffff80a0a7812 */ /* 0x000fc400078ec0ff */
[----:B------:R-:W-:Y:S01]  /*1070*/  LEA.HI R12, R12, R5, RZ, 0x6 ;  /* 0x000000050c0c7211 */ /* 0x000fe200078f30ff */
[----:B------:R-:W-:Y:S01]  /*1080*/  IMAD R3, R8, 0x10, R3 ;  /* 0x0000001008037824 */ /* 0x000fe200078e0203 */
[----:B------:R-:W-:Y:S01]  /*1090*/  SHF.R.S32.HI R5, RZ, 0x1f, R224 ;  /* 0x0000001fff057819 */ /* 0x000fe200000114e0 */
[----:B------:R-:W-:Y:S01]  /*10a0*/  IMAD.IADD R195, R165, 0x1, -R10 ;  /* 0x00000001a5c37824 */ /* 0x000fe200078e0a0a */
[----:B------:R-:W-:Y:S01]  /*10b0*/  LOP3.LUT R10, R167, 0x38, R163, 0xf8, !PT ;  /* 0x00000038a70a7812 */ /* 0x000fe200078ef8a3 */
[----:B------:R-:W-:Y:S01]  /*10c0*/  IMAD R226, R4, 0x40, R3 ;  /* 0x0000004004e27824 */ /* 0x000fe200078e0203 */
[----:B------:R-:W-:Y:S01]  /*10d0*/  LEA.HI R5, R5, R224, RZ, 0x3 ;  /* 0x000000e005057211 */ /* 0x000fe200078f18ff */
[----:B------:R-:W-:Y:S01]  /*10e0*/  IMAD.SHL.U32 R176, R195, 0x40, RZ ;  /* 0x00000040c3b07824 */ /* 0x000fe200078e00ff */
[----:B------:R-:W-:Y:S01]  /*10f0*/  LOP3.LUT R8, R167, 0x38, R162, 0xf8, !PT ;  /* 0x00000038a7087812 */ /* 0x000fe200078ef8a2 */
[----:B------:R-:W-:Y:S01]  /*1100*/  IMAD.SHL.U32 R12, R12, 0x80, RZ ;  /* 0x000000800c0c7824 */ /* 0x000fe200078e00ff */
[----:B------:R-:W-:Y:S01]  /*1110*/  LOP3.LUT R7, R7, 0xffffe000, RZ, 0xc0, !PT ;  /* 0xffffe00007077812 */ /* 0x000fe200078ec0ff */
[----:B------:R-:W-:Y:S01]  /*1120*/  IMAD.SHL.U32 R5, R5, 0x40, RZ ;  /* 0x0000004005057824 */ /* 0x000fe200078e00ff */
[----:B------:R-:W-:-:S02]  /*1130*/  LOP3.LUT R176, R176, 0x1c0, RZ, 0xc0, !PT ;  /* 0x000001c0b0b07812 */ /* 0x000fc400078ec0ff */
[----:B------:R-:W-:Y:S02]  /*1140*/  LOP3.LUT R12, R12, 0xffffe000, RZ, 0xc0, !PT ;  /* 0xffffe0000c0c7812 */ /* 0x000fe400078ec0ff */
[----:B------:R-:W-:Y:S02]  /*1150*/  SHF.R.U32.HI R177, RZ, 0x3, R176 ;  /* 0x00000003ffb17819 */ /* 0x000fe400000116b0 */
[C---:B------:R-:W-:Y:S02]  /*1160*/  LOP3.LUT R4, R176.reuse, 0x38, R162, 0xf8, !PT ;  /* 0x00000038b0047812 */ /* 0x040fe400078ef8a2 */
[----:B------:R-:W-:Y:S02]  /*1170*/  LOP3.LUT R6, R176, 0x38, R163, 0xf8, !PT ;  /* 0x00000038b0067812 */ /* 0x000fe400078ef8a3 */
[----:B------:R-:W-:Y:S02]  /*1180*/  LOP3.LUT R3, R4, R177, RZ, 0x3c, !PT ;  /* 0x000000b104037212 */ /* 0x000fe400078e3cff */
[----:B------:R-:W-:-:S02]  /*1190*/  LOP3.LUT R179, R5, 0xfffffe00, RZ, 0xc0, !PT ;  /* 0xfffffe0005b37812 */ /* 0x000fc400078ec0ff */
[--C-:B------:R-:W-:Y:S01]  /*11a0*/  IADD3 R222, R3, R12, R178.reuse ;  /* 0x0000000c03de7210 */ /* 0x100fe20007ffe0b2 */
[----:B------:R-:W-:Y:S01]  /*11b0*/  IMAD.U32 R3, RZ, RZ, UR5 ;  /* 0x00000005ff037e24 */ /* 0x000fe2000f8e00ff */
[----:B------:R-:W-:Y:S02]  /*11c0*/  LOP3.LUT R6, R6, R177, RZ, 0x3c, !PT ;  /* 0x000000b106067212 */ /* 0x000fe400078e3cff */
[-C--:B------:R-:W-:Y:S02]  /*11d0*/  LOP3.LUT R10, R10, R223.reuse, RZ, 0x3c, !PT ;  /* 0x000000df0a0a7212 */ /* 0x080fe400078e3cff */
[----:B------:R0:W-:Y:S01]  /*11e0*/  STL [R1+0x30], R3 ;  /* 0x0000300301007387 */ /* 0x0001e20000100800 */
[----:B------:R-:W-:Y:S02]  /*11f0*/  LOP3.LUT R8, R8, R223, RZ, 0x3c, !PT ;  /* 0x000000df08087212 */ /* 0x000fe400078e3cff */
[-C--:B------:R-:W-:Y:S01]  /*1200*/  IADD3 R6, R6, R7.reuse, R178 ;  /* 0x0000000706067210 */ /* 0x080fe20007ffe0b2 */
[----:B------:R1:W-:Y:S01]  /*1210*/  STL [R1+0x34], R0 ;  /* 0x0000340001007387 */ /* 0x0003e20000100800 */
[----:B------:R-:W-:-:S02]  /*1220*/  IADD3 R10, R10, R7, R179 ;  /* 0x000000070a0a7210 */ /* 0x000fc40007ffe0b3 */
[----:B------:R-:W-:Y:S02]  /*1230*/  IADD3 R8, R8, R12, R179 ;  /* 0x0000000c08087210 */ /* 0x000fe40007ffe0b3 */
[----:B------:R-:W-:Y:S02]  /*1240*/  SHF.R.S32.HI R5, RZ, 0x1f, R168 ;  /* 0x0000001fff057819 */ /* 0x000fe400000114a8 */
[----:B0-----:R-:W-:Y:S02]  /*1250*/  LEA.HI R3, R191, R191, RZ, 0x1 ;  /* 0x000000bfbf037211 */ /* 0x001fe400078f08ff */
[----:B------:R-:W-:Y:S02]  /*1260*/  SHF.R.S32.HI R7, RZ, 0x1f, R170 ;  /* 0x0000001fff077819 */ /* 0x000fe400000114aa */
[----:B-1----:R-:W-:Y:S02]  /*1270*/  LOP3.LUT R0, R3, 0x1ffffffe, RZ, 0xc0, !PT ;  /* 0x1ffffffe03007812 */ /* 0x002fe400078ec0ff */
[----:B------:R-:W-:-:S02]  /*1280*/  SHF.R.S32.HI R9, RZ, 0x1f, R172 ;  /* 0x0000001fff097819 */ /* 0x000fc400000114ac */
[----:B------:R-:W-:Y:S01]  /*1290*/  SHF.R.S32.HI R4, RZ, 0x1f, R182 ;  /* 0x0000001fff047819 */ /* 0x000fe200000114b6 */
[----:B------:R-:W-:Y:S01]  /*12a0*/  IMAD.IADD R3, R191, 0x1, -R0 ;  /* 0x00000001bf037824 */ /* 0x000fe200078e0a00 */
[----:B------:R-:W-:Y:S02]  /*12b0*/  LOP3.LUT R0, R167, 0x38, R16, 0xf8, !PT ;  /* 0x00000038a7007812 */ /* 0x000fe400078ef810 */
[----:B------:R-:W-:Y:S01]  /*12c0*/  SHF.R.S32.HI R4, RZ, 0x1f, R183 ;  /* 0x0000001fff047819 */ /* 0x000fe200000114b7 */
[----:B------:R-:W-:Y:S01]  /*12d0*/  IMAD R228, R3, 0x8, R226 ;  /* 0x0000000803e47824 */ /* 0x000fe200078e02e2 */
[----:B------:R-:W-:Y:S02]  /*12e0*/  LOP3.LUT R0, R179, R0, R223, 0xf6, !PT ;  /* 0x00000000b3007212 */ /* 0x000fe400078ef6df */
[----:B------:R-:W-:Y:S02]  /*12f0*/  SHF.L.U64.HI R200, R168, 0x1, R5 ;  /* 0x00000001a8c87819 */ /* 0x000fe40000010205 */
[----:B------:R-:W-:-:S02]  /*1300*/  SHF.L.U64.HI R214, R170, 0x1, R7 ;  /* 0x00000001aad67819 */ /* 0x000fc40000010207 */
[----:B------:R-:W-:Y:S02]  /*1310*/  SHF.L.U64.HI R216, R172, 0x1, R9 ;  /* 0x00000001acd87819 */ /* 0x000fe40000010209 */
[----:B------:R-:W-:Y:S02]  /*1320*/  SHF.R.S32.HI R162, RZ, 0x3, R162 ;  /* 0x00000003ffa27819 */ /* 0x000fe400000114a2 */
[----:B------:R-:W-:Y:S02]  /*1330*/  SHF.R.S32.HI R163, RZ, 0x3, R163 ;  /* 0x00000003ffa37819 */ /* 0x000fe400000114a3 */
[----:B------:R-:W-:Y:S02]  /*1340*/  LEA R221, R0, UR4, 0x1 ;  /* 0x0000000400dd7c11 */ /* 0x000fe4000f8e08ff */
[----:B------:R-:W-:Y:S02]  /*1350*/  LEA R222, R222, UR4, 0x1 ;  /* 0x00000004dede7c11 */ /* 0x000fe4000f8e08ff */
[----:B------:R-:W-:-:S02]  /*1360*/  LEA R219, R8, UR4, 0x1 ;  /* 0x0000000408db7c11 */ /* 0x000fc4000f8e08ff */
[----:B------:R-:W-:Y:S02]  /*1370*/  LEA R220, R6, UR4, 0x1 ;  /* 0x0000000406dc7c11 */ /* 0x000fe4000f8e08ff */
[----:B------:R-:W-:-:S07]  /*1380*/  LEA R218, R10, UR4, 0x1 ;  /* 0x000000040ada7c11 */ /* 0x000fce000f8e08ff */
.L_x_663:
[----:B0--3--:R-:W0:Y:S01]  /*1390*/  LDC.64 R4, c[0x0][0xc88] ;  /* 0x00032200ff047b82 */ /* 0x009e220000000a00 */
[----:B------:R-:W-:Y:S01]  /*13a0*/  ULDC.64 UR4, c[0x0][0xa28] ;  /* 0x00028a0000047ab9 */ /* 0x000fe20000000a00 */
[----:B------:R-:W-:Y:S01]  /*13b0*/  ULDC.64 UR8, c[0x0][0xa18] ;  /* 0x0002860000087ab9 */ /* 0x000fe20000000a00 */
[----:B------:R-:W-:Y:S01]  /*13c0*/  ULDC.64 UR6, c[0x0][0xa08] ;  /* 0x0002820000067ab9 */ /* 0x000fe20000000a00 */
[----:B0-----:R-:W-:-:S05]  /*13d0*/  IMAD.WIDE R4, R31, 0x4, R4 ;  /* 0x000000041f047825 */ /* 0x001fca00078e0204 */
[----:B--2---:R-:W2:Y:S01]  /*13e0*/  LDG.E R188, desc[UR60][R4.64] ;  /* 0x0000003c04bc7981 */ /* 0x004ea2000c1e1900 */
[----:B------:R-:W-:Y:S01]  /*13f0*/  ISETP.NE.U32.AND P2, PT, RZ, UR4, PT ;  /* 0x00000004ff007c0c */ /* 0x000fe2000bf45070 */
[----:B------:R-:W-:Y:S01]  /*1400*/  IMAD.MOV.U32 R3, RZ, RZ, RZ ;  /* 0x000000ffff037224 */ /* 0x000fe200078e00ff */
[----:B------:R-:W-:Y:S01]  /*1410*/  ISETP.NE.U32.AND P1, PT, RZ, UR8, PT ;  /* 0x00000008ff007c0c */ /* 0x000fe2000bf25070 */
[----:B------:R-:W-:Y:S01]  /*1420*/  IMAD.MOV.U32 R133, RZ, RZ, RZ ;  /* 0x000000ffff857224 */ /* 0x000fe200078e00ff */
[----:B------:R-:W-:Y:S02]  /*1430*/  ISETP.NE.AND.EX P2, PT, RZ, UR5, PT, P2 ;  /* 0x00000005ff007c0c */ /* 0x000fe4000bf45320 */
[----:B------:R-:W-:Y:S02]  /*1440*/  ISETP.NE.AND.EX P1, PT, RZ, UR9, PT, P1 ;  /* 0x00000009ff007c0c */ /* 0x000fe4000bf25310 */
[----:B------:R-:W-:-:S04]  /*1450*/  ISETP.NE.U32.AND P0, PT, RZ, UR6, PT ;  /* 0x00000006ff007c0c */ /* 0x000fc8000bf05070 */
[----:B------:R-:W-:Y:S02]  /*1460*/  ISETP.NE.AND.EX P0, PT, RZ, UR7, PT, P0 ;  /* 0x00000007ff007c0c */ /* 0x000fe4000bf05300 */
[----:B--2---:R-:W-:-:S03]  /*1470*/  SHF.R.S32.HI R193, RZ, 0x1f, R188 ;  /* 0x0000001fffc17819 */ /* 0x004fc600000114bc */
[C---:B------:R-:W-:Y:S02]  /*1480*/  @P2 LEA R4, P3, R188.reuse, UR4, 0x2 ;  /* 0x00000004bc042c11 */ /* 0x040fe4000f8610ff */
[C---:B------:R-:W-:Y:S02]  /*1490*/  SHF.L.U32 R186, R188.reuse, 0x2, RZ ;  /* 0x00000002bcba7819 */ /* 0x040fe400000006ff */
[C-C-:B------:R-:W-:Y:S01]  /*14a0*/  @P2 LEA.HI.X R5, R188.reuse, UR5, R193.reuse, 0x2, P3 ;  /* 0x00000005bc052c11 */ /* 0x140fe200098f14c1 */
[----:B------:R-:W-:Y:S01]  /*14b0*/  ULDC UR4, c[0x0][0x288] ;  /* 0x0000a20000047ab9 */ /* 0x000fe20000000800 */
[----:B------:R-:W-:Y:S02]  /*14c0*/  SHF.L.U64.HI R187, R188, 0x2, R193 ;  /* 0x00000002bcbb7819 */ /* 0x000fe400000102c1 */
[C---:B------:R-:W-:Y:S01]  /*14d0*/  IADD3 R8, P4, R186.reuse, UR6, RZ ;  /* 0x00000006ba087c10 */ /* 0x040fe2000ff9e0ff */
[----:B------:R0:W5:Y:S01]  /*14e0*/  @P2 LDG.E R3, desc[UR60][R4.64] ;  /* 0x0000003c04032981 */ /* 0x000162000c1e1900 */
[----:B------:R-:W-:Y:S01]  /*14f0*/  @P1 IADD3 R6, P2, R186, UR8, RZ ;  /* 0x00000008ba061c10 */ /* 0x000fe2000ff5e0ff */
[----:B------:R-:W-:Y:S01]  /*1500*/  IMAD.U32 R146, RZ, RZ, UR4 ;  /* 0x00000004ff927e24 */ /* 0x000fe2000f8e00ff */
[C---:B------:R-:W-:Y:S01]  /*1510*/  IADD3.X R9, R187.reuse, UR7, RZ, P4, !PT ;  /* 0x00000007bb097c10 */ /* 0x040fe2000a7fe4ff */
[----:B------:R-:W-:Y:S01]  /*1520*/  ULDC.64 UR4, c[0x0][0x418] ;  /* 0x0001060000047ab9 */ /* 0x000fe20000000a00 */
[----:B------:R-:W-:-:S03]  /*1530*/  @P1 IADD3.X R7, R187, UR9, RZ, P2, !PT ;  /* 0x00000009bb071c10 */ /* 0x000fc600097fe4ff */
[----:B------:R0:W5:Y:S01]  /*1540*/  @P0 LDG.E R133, desc[UR60][R8.64] ;  /* 0x0000003c08850981 */ /* 0x000162000c1e1900 */
[----:B------:R-:W-:Y:S01]  /*1550*/  UISETP.NE.U32.AND UP0, UPT, UR4, URZ, UPT ;  /* 0x0000003f0400728c */ /* 0x000fe2000bf05070 */
[----:B------:R-:W-:Y:S02]  /*1560*/  ULDC.64 UR8, c[0x0][0xa20] ;  /* 0x0002880000087ab9 */ /* 0x000fe40000000a00 */
[----:B------:R0:W5:Y:S01]  /*1570*/  @P1 LDG.E R146, desc[UR60][R6.64] ;  /* 0x0000003c06921981 */ /* 0x000162000c1e1900 */
[----:B------:R-:W-:Y:S01]  /*1580*/  UISETP.NE.AND.EX UP0, UPT, UR5, URZ, UPT, UP0 ;  /* 0x0000003f0500728c */ /* 0x000fe2000bf05300 */
[----:B------:R-:W-:Y:S01]  /*1590*/  ULDC UR4, c[0x0][0x424] ;  /* 0x0001090000047ab9 */ /* 0x000fe20000000800 */
[----:B------:R-:W-:Y:S02]  /*15a0*/  ISETP.NE.U32.AND P2, PT, RZ, UR8, PT ;  /* 0x00000008ff007c0c */ /* 0x000fe4000bf45070 */
[----:B------:R-:W-:Y:S01]  /*15b0*/  USEL UR4, UR4, 0x1, UP0 ;  /* 0x0000000104047887 */ /* 0x000fe20008000000 */
[----:B------:R-:W-:Y:S01]  /*15c0*/  ULDC UR5, c[0x0][0x2f0] ;  /* 0x0000bc0000057ab9 */ /* 0x000fe20000000800 */
[----:B------:R-:W-:-:S02]  /*15d0*/  ISETP.NE.AND.EX P2, PT, RZ, UR9, PT, P2 ;  /* 0x00000009ff007c0c */ /* 0x000fc4000bf45320 */
[----:B------:R-:W-:-:S03]  /*15e0*/  UIMAD UR4, UR4, UR5, URZ ;  /* 0x00000005040472a4 */ /* 0x000fc6000f8e023f */
[----:B------:R-:W-:Y:S01]  /*15f0*/  ULDC UR5, c[0x0][0x348] ;  /* 0x0000d20000057ab9 */ /* 0x000fe20000000800 */
[----:B------:R-:W-:Y:S02]  /*1600*/  IMAD.MOV.U32 R190, RZ, RZ, R29 ;  /* 0x000000ffffbe7224 */ /* 0x000fe400078e001d */
[----:B------:R-:W-:Y:S02]  /*1610*/  IMAD.MOV.U32 R185, RZ, RZ, R30 ;  /* 0x000000ffffb97224 */ /* 0x000fe400078e001e */
[----:B------:R-:W-:Y:S01]  /*1620*/  IMAD.MOV.U32 R102, RZ, RZ, R188 ;  /* 0x000000ffff667224 */ /* 0x000fe200078e00bc */
[----:B0---4-:R-:W-:Y:S06]  /*1630*/  @P1 BRA `(.L_x_449) ;  /* 0x0000000000241947 */ /* 0x011fec0003800000 */
[----:B------:R-:W-:Y:S02]  /*1640*/  ULDC.64 UR6, c[0x0][0xa00] ;  /* 0x0002800000067ab9 */ /* 0x000fe40000000a00 */
[----:B------:R-:W-:-:S04]  /*1650*/  ISETP.NE.U32.AND P1, PT, RZ, UR6, PT ;  /* 0x00000006ff007c0c */ /* 0x000fc8000bf25070 */
[----:B------:R-:W-:-:S13]  /*1660*/  ISETP.NE.AND.EX P1, PT, RZ, UR7, PT, P1 ;  /* 0x00000007ff007c0c */ /* 0x000fda000bf25310 */
[----:B------:R-:W-:Y:S05]  /*1670*/  @!P1 BRA `(.L_x_449) ;  /* 0x0000000000149947 */ /* 0x000fea0003800000 */
[----:B------:R-:W0:Y:S02]  /*1680*/  LDC.64 R4, c[0x0][0xa00] ;  /* 0x00028000ff047b82 */ /* 0x000e240000000a00 */
[----:B0-----:R-:W-:-:S05]  /*1690*/  IMAD.WIDE R4, R102, 0x4, R4 ;  /* 0x0000000466047825 */ /* 0x001fca00078e0204 */
[----:B-----5:R-:W2:Y:S04]  /*16a0*/  LDG.E R146, desc[UR60][R4.64] ;  /* 0x0000003c04927981 */ /* 0x020ea8000c1e1900 */
[----:B------:R-:W2:Y:S02]  /*16b0*/  LDG.E R7, desc[UR60][R4.64+0x4] ;  /* 0x0000043c04077981 */ /* 0x000ea4000c1e1900 */
[----:B--2---:R-:W-:-:S07]  /*16c0*/  IMAD.IADD R146, R7, 0x1, -R146 ;  /* 0x0000000107927824 */ /* 0x004fce00078e0a92 */
.L_x_449:
[----:B------:R-:W-:Y:S02]  /*16d0*/  IMAD.U32 R25, RZ, RZ, UR5 ;  /* 0x00000005ff197e24 */ /* 0x000fe4000f8e00ff */
[----:B------:R-:W-:Y:S01]  /*16e0*/  IMAD.U32 R26, RZ, RZ, UR4 ;  /* 0x00000004ff1a7e24 */ /* 0x000fe2000f8e00ff */
[----:B------:R-:W-:Y:S06]  /*16f0*/  @!P2 BRA `(.L_x_450) ;  /* 0x000000000010a947 */ /* 0x000fec0003800000 */
[----:B------:R-:W-:-:S04]  /*1700*/  IADD3 R4, P0, R186, UR8, RZ ;  /* 0x00000008ba047c10 */ /* 0x000fc8000ff1e0ff */
[----:B------:R-:W-:-:S05]  /*1710*/  IADD3.X R5, R187, UR9, RZ, P0, !PT ;  /* 0x00000009bb057c10 */ /* 0x000fca00087fe4ff */
[----:B------:R0:W5:Y:S01]  /*1720*/  LDG.E R26, desc[UR60][R4.64] ;  /* 0x0000003c041a7981 */ /* 0x000162000c1e1900 */
[----:B------:R-:W-:Y:S05]  /*1730*/  BRA `(.L_x_451) ;  /* 0x0000000000107947 */ /* 0x000fea0003800000 */
.L_x_450:
[----:B------:R-:W-:Y:S05]  /*1740*/  @!P0 BRA `(.L_x_451) ;  /* 0x00000000000c8947 */ /* 0x000fea0003800000 */
[----:B------:R-:W2:Y:S04]  /*1750*/  LDG.E R5, desc[UR60][R8.64] ;  /* 0x0000003c08057981 */ /* 0x000ea8000c1e1900 */
[----:B------:R-:W2:Y:S02]  /*1760*/  LDG.E R26, desc[UR60][R8.64+0x4] ;  /* 0x0000043c081a7981 */ /* 0x000ea4000c1e1900 */
[----:B--2---:R-:W-:-:S07]  /*1770*/  IMAD.IADD R26, R26, 0x1, -R5 ;  /* 0x000000011a1a7824 */ /* 0x004fce00078e0a05 */
.L_x_451:
[----:B------:R-:W-:Y:S02]  /*1780*/  ULDC.64 UR4, c[0x0][0xa10] ;  /* 0x0002840000047ab9 */ /* 0x000fe40000000a00 */
[----:B------:R-:W-:-:S04]  /*1790*/  ISETP.NE.U32.AND P0, PT, RZ, UR4, PT ;  /* 0x00000004ff007c0c */ /* 0x000fc8000bf05070 */
[----:B------:R-:W-:Y:S01]  /*17a0*/  ISETP.NE.AND.EX P0, PT, RZ, UR5, PT, P0 ;  /* 0x00000005ff007c0c */ /* 0x000fe2000bf05300 */
[----:B-----5:R-:W-:Y:S01]  /*17b0*/  IMAD.IADD R8, R26, 0x1, -R3 ;  /* 0x000000011a087824 */ /* 0x020fe200078e0a03 */
[----:B------:R-:W-:-:S11]  /*17c0*/  ULDC.64 UR4, c[0x0][0xa30] ;  /* 0x00028c0000047ab9 */ /* 0x000fd60000000a00 */
[----:B0-----:R-:W0:Y:S02]  /*17d0*/  @P0 LDC.64 R4, c[0x0][0xa10] ;  /* 0x00028400ff040b82 */ /* 0x001e240000000a00 */
[----:B0-----:R-:W-:-:S05]  /*17e0*/  @P0 IMAD.WIDE R4, R102, 0x4, R4 ;  /* 0x0000000466040825 */ /* 0x001fca00078e0204 */
[----:B------:R-:W2:Y:S04]  /*17f0*/  @P0 LDG.E R0, desc[UR60][R4.64] ;  /* 0x0000003c04000981 */ /* 0x000ea8000c1e1900 */
[----:B------:R-:W2:Y:S01]  /*1800*/  @P0 LDG.E R9, desc[UR60][R4.64+0x4] ;  /* 0x0000043c04090981 */ /* 0x000ea2000c1e1900 */
[----:B------:R-:W-:Y:S01]  /*1810*/  IMAD.MOV R130, RZ, RZ, -R8 ;  /* 0x000000ffff827224 */ /* 0x000fe200078e0a08 */
[----:B------:R-:W-:Y:S02]  /*1820*/  ISETP.NE.U32.AND P1, PT, RZ, UR4, PT ;  /* 0x00000004ff007c0c */ /* 0x000fe4000bf25070 */
[----:B------:R-:W-:Y:S02]  /*1830*/  MOV R145, R26 ;  /* 0x0000001a00917202 */ /* 0x000fe40000000f00 */
[----:B------:R-:W-:-:S02]  /*1840*/  VIMNMX R130, RZ, R130, !PT ;  /* 0x00000082ff827248 */ /* 0x000fc40007fe0100 */
[----:B------:R-:W-:-:S13]  /*1850*/  ISETP.NE.AND.EX P1, PT, RZ, UR5, PT, P1 ;  /* 0x00000005ff007c0c */ /* 0x000fda000bf25310 */
[----:B------:R-:W-:-:S04]  /*1860*/  @P1 IADD3 R6, P2, R186, UR4, RZ ;  /* 0x00000004ba061c10 */ /* 0x000fc8000ff5e0ff */
[----:B------:R-:W-:-:S05]  /*1870*/  @P1 IADD3.X R7, R187, UR5, RZ, P2, !PT ;  /* 0x00000005bb071c10 */ /* 0x000fca00097fe4ff */
[----:B------:R0:W5:Y:S01]  /*1880*/  @P1 LDG.E R145, desc[UR60][R6.64] ;  /* 0x0000003c06911981 */ /* 0x000162000c1e1900 */
[----:B--2---:R-:W-:-:S04]  /*1890*/  @P0 IMAD.IADD R25, R9, 0x1, -R0 ;  /* 0x0000000109190824 */ /* 0x004fc800078e0a00 */
[----:B------:R-:W-:-:S04]  /*18a0*/  IMAD.IADD R147, R8, 0x1, R25 ;  /* 0x0000000108937824 */ /* 0x000fc800078e0219 */
[----:B------:R-:W-:-:S04]  /*18b0*/  VIADD R0, R147, 0x5f ;  /* 0x0000005f93007836 */ /* 0x000fc80000000000 */
[----:B------:R-:W-:-:S05]  /*18c0*/  IMAD.HI R0, R0, 0x2aaaaaab, RZ ;  /* 0x2aaaaaab00007827 */ /* 0x000fca00078e02ff */
[----:B------:R-:W-:-:S04]  /*18d0*/  SHF.R.U32.HI R3, RZ, 0x1f, R0 ;  /* 0x0000001fff037819 */ /* 0x000fc80000011600 */
[----:B------:R-:W-:-:S05]  /*18e0*/  LEA.HI.SX32 R194, R0, R3, 0x1c ;  /* 0x0000000300c27211 */ /* 0x000fca00078fe2ff */
[----:B------:R-:W-:-:S05]  /*18f0*/  IMAD R0, R194, 0x60, -R8 ;  /* 0x00000060c2007824 */ /* 0x000fca00078e0a08 */
[----:B------:R-:W-:-:S04]  /*1900*/  VIMNMX R3, R0, R25, PT ;  /* 0x0000001900037248 */ /* 0x000fc80003fe0100 */
[----:B------:R-:W-:Y:S01]  /*1910*/  ISETP.GT.AND P0, PT, R3, R130, PT ;  /* 0x000000820300720c */ /* 0x000fe20003f04270 */
[----:B------:R-:W-:-:S05]  /*1920*/  IMAD.WIDE.U32 R130, R130, -0x55555555, RZ ;  /* 0xaaaaaaab82827825 */ /* 0x000fca00078e00ff */
[----:B------:R-:W-:-:S05]  /*1930*/  SHF.R.U32.HI R130, RZ, 0x6, R131 ;  /* 0x00000006ff827819 */ /* 0x000fca0000011683 */
[----:B------:R-:W-:Y:S02]  /*1940*/  IMAD.MOV.U32 R24, RZ, RZ, R130 ;  /* 0x000000ffff187224 */ /* 0x000fe400078e0082 */
[----:B------:R-:W-:-:S04]  /*1950*/  @P0 VIADD R0, R3, 0x5f ;  /* 0x0000005f03000836 */ /* 0x000fc80000000000 */
[----:B------:R-:W-:-:S05]  /*1960*/  @P0 IMAD.HI R0, R0, 0x2aaaaaab, RZ ;  /* 0x2aaaaaab00000827 */ /* 0x000fca00078e02ff */
[----:B------:R-:W-:-:S04]  /*1970*/  @P0 SHF.R.U32.HI R3, RZ, 0x1f, R0 ;  /* 0x0000001fff030819 */ /* 0x000fc80000011600 */
[----:B------:R-:W-:Y:S02]  /*1980*/  @P0 LEA.HI.SX32 R24, R0, R3, 0x1c ;  /* 0x0000000300180211 */ /* 0x000fe400078fe2ff */
[----:B------:R-:W-:Y:S02]  /*1990*/  PLOP3.LUT P0, PT, PT, PT, PT, 0x80, 0x0 ;  /* 0x000000000000781c */ /* 0x000fe40003f0f070 */
[----:B------:R-:W-:-:S13]  /*19a0*/  ISETP.GT.AND P1, PT, R24, R130, PT ;  /* 0x000000821800720c */ /* 0x000fda0003f24270 */
[----:B0-----:R-:W-:Y:S05]  /*19b0*/  @!P1 BRA `(.L_x_452) ;  /* 0x0000009400209947 */ /* 0x001fea0003800000 */
[----:B------:R-:W-:Y:S01]  /*19c0*/  VIADD R126, R2, 0x18400 ;  /* 0x00018400027e7836 */ /* 0x000fe20000000000 */
[----:B------:R-:W-:Y:S04]  /*19d0*/  BSSY B6, `(.L_x_453) ;  /* 0x0000013000067945 */ /* 0x000fe80003800000 */
[----:B------:R-:W-:-:S13]  /*19e0*/  LOP3.LUT P0, RZ, R126, 0x3ff, RZ, 0xc0, !PT ;  /* 0x000003ff7eff7812 */ /* 0x000fda000780c0ff */
[----:B------:R-:W-:Y:S05]  /*19f0*/  @!P0 BRA `(.L_x_454) ;  /* 0x0000000000408947 */ /* 0x000fea0003800000 */
        /* <DEDUP_REMOVED lines=16> */
.L_x_454:
[----:B------:R-:W-:Y:S05]  /*1b00*/  BSYNC B6 ;  /* 0x0000000000067941 */ /* 0x000fea0003800000 */
.L_x_453:
        /* <DEDUP_REMOVED lines=20> */
.L_x_456:
[----:B------:R-:W-:Y:S05]  /*1c50*/  BSYNC B6 ;  /* 0x0000000000067941 */ /* 0x000fea0003800000 */
.L_x_455:
[----:B------:R-:W-:Y:S01]  /*1c60*/  ULDC.64 UR4, c[0x0][0x9f8] ;  /* 0x00027e0000047ab9 */ /* 0x000fe20000000a00 */
[----:B------:R-:W-:Y:S01]  /*1c70*/  VIADD R0, R16, 0x20 ;  /* 0x0000002010007836 */ /* 0x000fe20000000000 */
[----:B------:R-:W-:Y:S01]  /*1c80*/  ISETP.NE.U32.AND P0, PT, RZ, UR4, PT ;  /* 0x00000004ff007c0c */ /* 0x000fe2000bf05070 */
[----:B------:R-:W0:Y:S03]  /*1c90*/  LDC.64 R96, c[0x0][0x3f8] ;  /* 0x0000fe00ff607b82 */ /* 0x000e260000000a00 */
[----:B------:R-:W-:-:S05]  /*1ca0*/  ISETP.NE.AND.EX P0, PT, RZ, UR5, PT, P0 ;  /* 0x00000005ff007c0c */ /* 0x000fca000bf05300 */
[----:B------:R-:W1:Y:S08]  /*1cb0*/  LDC R129, c[0x0][0x3f4] ;  /* 0x0000fd00ff817b82 */ /* 0x000e700000000800 */
[----:B------:R-:W-:Y:S01]  /*1cc0*/  @P0 IADD3 R4, P1, R186, UR4, RZ ;  /* 0x00000004ba040c10 */ /* 0x000fe2000ff3e0ff */
[----:B------:R-:W-:Y:S01]  /*1cd0*/  ULDC UR4, c[0x0][0x2f4] ;  /* 0x0000bd0000047ab9 */ /* 0x000fe20000000800 */
[----:B------:R-:W2:Y:S02]  /*1ce0*/  LDC.64 R90, c[0x0][0x408] ;  /* 0x00010200ff5a7b82 */ /* 0x000ea40000000a00 */
[----:B------:R-:W-:Y:S01]  /*1cf0*/  @P0 IADD3.X R5, R187, UR5, RZ, P1, !PT ;  /* 0x00000005bb050c10 */ /* 0x000fe20008ffe4ff */
[----:B------:R-:W-:-:S04]  /*1d00*/  ULDC UR5, c[0x0][0x320] ;  /* 0x0000c80000057ab9 */ /* 0x000fc80000000800 */
[----:B------:R3:W4:Y:S01]  /*1d10*/  @P0 LDG.E R102, desc[UR60][R4.64] ;  /* 0x0000003c04660981 */ /* 0x000722000c1e1900 */
[----:B------:R-:W-:Y:S01]  /*1d20*/  ISETP.GE.AND P1, PT, R0, UR4, PT ;  /* 0x0000000400007c0c */ /* 0x000fe2000bf26270 */
[----:B0-----:R-:W-:Y:S01]  /*1d30*/  IMAD.WIDE.U32 R98, R165, R96, R16 ;  /* 0x00000060a5627225 */ /* 0x001fe200078e0010 */
[----:B------:R-:W-:Y:S01]  /*1d40*/  ISETP.GE.AND P0, PT, R16, UR4, PT ;  /* 0x0000000410007c0c */ /* 0x000fe2000bf06270 */
[----:B------:R-:W0:Y:S01]  /*1d50*/  S2R R148, SR_TID.X ;  /* 0x0000000000947919 */ /* 0x000e220000002100 */
[----:B------:R-:W-:Y:S01]  /*1d60*/  SEL R6, RZ, 0xffffffff, P1 ;  /* 0xffffffffff067807 */ /* 0x000fe20000800000 */
[----:B------:R-:W-:Y:S01]  /*1d70*/  IMAD.MOV.U32 R131, RZ, RZ, 0x20 ;  /* 0x00000020ff837424 */ /* 0x000fe200078e00ff */
[----:B------:R-:W-:Y:S01]  /*1d80*/  SEL R3, RZ, 0x1, P0 ;  /* 0x00000001ff037807 */ /* 0x000fe20000000000 */
[----:B------:R-:W-:Y:S01]  /*1d90*/  IMAD.SHL.U32 R111, R96, 0x40, RZ ;  /* 0x00000040606f7824 */ /* 0x000fe200078e00ff */
[----:B------:R-:W-:Y:S01]  /*1da0*/  ISETP.GE.AND P0, PT, R0, UR5, PT ;  /* 0x0000000500007c0c */ /* 0x000fe2000bf06270 */
[----:B------:R-:W-:Y:S01]  /*1db0*/  IMAD.SHL.U32 R6, R6, 0x2, RZ ;  /* 0x0000000206067824 */ /* 0x000fe200078e00ff */
[----:B------:R-:W-:Y:S01]  /*1dc0*/  ISETP.GE.AND P1, PT, R19, UR4, PT ;  /* 0x0000000413007c0c */ /* 0x000fe2000bf26270 */
[----:B------:R-:W-:Y:S01]  /*1dd0*/  IMAD R117, R191, 0x40, R165 ;  /* 0x00000040bf757824 */ /* 0x000fe200078e02a5 */
[----:B---3--:R-:W-:-:S02]  /*1de0*/  SEL R4, RZ, 0xffffffff, P0 ;  /* 0xffffffffff047807 */ /* 0x008fc40000000000 */
[----:B------:R-:W-:Y:S01]  /*1df0*/  LOP3.LUT R6, R6, 0x2, R3, 0xe2, !PT ;  /* 0x0000000206067812 */ /* 0x000fe200078ee203 */
[----:B------:R-:W-:Y:S01]  /*1e00*/  VIADD R3, R16, 0x40 ;  /* 0x0000004010037836 */ /* 0x000fe20000000000 */
[----:B------:R-:W-:Y:S01]  /*1e10*/  SHF.R.S32.HI R9, RZ, 0x1f, R165 ;  /* 0x0000001fff097819 */ /* 0x000fe200000114a5 */
[----:B------:R-:W-:Y:S01]  /*1e20*/  IMAD.SHL.U32 R8, R4, 0x2, RZ ;  /* 0x0000000204087824 */ /* 0x000fe200078e00ff */
[----:B------:R-:W-:Y:S01]  /*1e30*/  SEL R4, RZ, 0x8, P1 ;  /* 0x00000008ff047807 */ /* 0x000fe20000800000 */
[----:B--2---:R-:W-:Y:S01]  /*1e40*/  IMAD.WIDE.U32 R92, R165, R90, R16 ;  /* 0x0000005aa55c7225 */ /* 0x004fe200078e0010 */
[----:B------:R-:W-:Y:S02]  /*1e50*/  ISETP.GE.AND P0, PT, R3, UR4, PT ;  /* 0x0000000403007c0c */ /* 0x000fe4000bf06270 */
[----:B------:R-:W-:Y:S01]  /*1e60*/  SHF.R.S32.HI R161, RZ, 0x1f, R160 ;  /* 0x0000001fffa17819 */ /* 0x000fe200000114a0 */
[----:B------:R-:W-:Y:S01]  /*1e70*/  IMAD.SHL.U32 R113, R90, 0x40, RZ ;  /* 0x000000405a717824 */ /* 0x000fe200078e00ff */
[----:B------:R-:W-:-:S02]  /*1e80*/  SEL R5, RZ, 0x4, P0 ;  /* 0x00000004ff057807 */ /* 0x000fc40000000000 */
[----:B------:R-:W-:Y:S01]  /*1e90*/  ISETP.GE.AND P0, PT, R22, UR4, PT ;  /* 0x0000000416007c0c */ /* 0x000fe2000bf06270 */
[----:B------:R-:W-:Y:S01]  /*1ea0*/  IMAD.WIDE.U32 R100, R165, R96, R160 ;  /* 0x00000060a5647225 */ /* 0x000fe200078e00a0 */
[----:B------:R-:W-:Y:S02]  /*1eb0*/  LOP3.LUT R4, R4, R6, R5, 0xfe, !PT ;  /* 0x0000000604047212 */ /* 0x000fe400078efe05 */
[----:B------:R-:W-:Y:S01]  /*1ec0*/  ISETP.GE.AND P2, PT, R16, UR5, PT ;  /* 0x0000000510007c0c */ /* 0x000fe2000bf46270 */
[----:B------:R-:W-:Y:S01]  /*1ed0*/  IMAD R6, R9, R96, RZ ;  /* 0x0000006009067224 */ /* 0x000fe200078e02ff */
[----:B------:R-:W-:Y:S01]  /*1ee0*/  SEL R5, RZ, 0x10, P0 ;  /* 0x00000010ff057807 */ /* 0x000fe20000000000 */
[C---:B------:R-:W-:Y:S01]  /*1ef0*/  IMAD.WIDE.U32 R94, R165.reuse, R90, R160 ;  /* 0x0000005aa55e7225 */ /* 0x040fe200078e00a0 */
[----:B------:R-:W-:Y:S02]  /*1f00*/  SEL R7, RZ, 0x1, P2 ;  /* 0x00000001ff077807 */ /* 0x000fe40001000000 */
[----:B-1----:R-:W-:Y:S01]  /*1f10*/  ISETP.GE.AND P2, PT, R0, R129, PT ;  /* 0x000000810000720c */ /* 0x002fe20003f46270 */
[----:B------:R-:W-:Y:S01]  /*1f20*/  IMAD R11, R165, R97, R6 ;  /* 0x00000061a50b7224 */ /* 0x000fe200078e0206 */
[----:B------:R-:W-:-:S02]  /*1f30*/  ISETP.GE.AND P1, PT, R3, UR5, PT ;  /* 0x0000000503007c0c */ /* 0x000fc4000bf26270 */
[----:B------:R-:W-:Y:S01]  /*1f40*/  ISETP.GE.AND P3, PT, R16, R129, PT ;  /* 0x000000811000720c */ /* 0x000fe20003f66270 */
[----:B------:R-:W-:Y:S01]  /*1f50*/  IMAD.IADD R101, R101, 0x1, R11 ;  /* 0x0000000165657824 */ /* 0x000fe200078e020b */
[----:B------:R-:W-:Y:S01]  /*1f60*/  SEL R6, RZ, 0x4, P1 ;  /* 0x00000004ff067807 */ /* 0x000fe20000800000 */
[----:B------:R-:W-:Y:S01]  /*1f70*/  IMAD.IADD R99, R11, 0x1, R99 ;  /* 0x000000010b637824 */ /* 0x000fe200078e0263 */
[----:B------:R-:W-:Y:S01]  /*1f80*/  LOP3.LUT R11, R4, R5, RZ, 0xfc, !PT ;  /* 0x00000005040b7212 */ /* 0x000fe200078efcff */
[----:B------:R-:W-:Y:S01]  /*1f90*/  IMAD R4, R9, R90, RZ ;  /* 0x0000005a09047224 */ /* 0x000fe200078e02ff */
[----:B------:R-:W-:Y:S01]  /*1fa0*/  SEL R9, R129, RZ, P2 ;  /* 0x000000ff81097207 */ /* 0x000fe20001000000 */
[----:B-----5:R-:W-:Y:S01]  /*1fb0*/  IMAD.WIDE.U32 R100, R145, R96, R100 ;  /* 0x0000006091647225 */ /* 0x020fe200078e0064 */
[----:B------:R-:W-:Y:S02]  /*1fc0*/  ISETP.GE.AND P1, PT, R3, R129, PT ;  /* 0x000000810300720c */ /* 0x000fe40003f26270 */
[----:B------:R-:W-:Y:S01]  /*1fd0*/  SEL R5, R129, RZ, P3 ;  /* 0x000000ff81057207 */ /* 0x000fe20001800000 */
[----:B------:R-:W-:Y:S01]  /*1fe0*/  IMAD R13, R165, R91, R4 ;  /* 0x0000005ba50d7224 */ /* 0x000fe200078e0204 */
[----:B------:R-:W-:Y:S01]  /*1ff0*/  LOP3.LUT R7, R8, 0x2, R7, 0xe2, !PT ;  /* 0x0000000208077812 */ /* 0x000fe200078ee207 */
[----:B------:R-:W-:Y:S01]  /*2000*/  IMAD.IADD R9, R0, 0x1, R9 ;  /* 0x0000000100097824 */ /* 0x000fe200078e0209 */
[----:B------:R-:W-:Y:S01]  /*2010*/  SEL R4, R129, RZ, P1 ;  /* 0x000000ff81047207 */ /* 0x000fe20000800000 */
[----:B------:R-:W-:Y:S01]  /*2020*/  IMAD.IADD R5, R16, 0x1, R5 ;  /* 0x0000000110057824 */ /* 0x000fe200078e0205 */
[----:B------:R-:W-:Y:S01]  /*2030*/  LOP3.LUT R7, R7, R6, RZ, 0xfc, !PT ;  /* 0x0000000607077212 */ /* 0x000fe200078efcff */
[----:B------:R-:W-:Y:S01]  /*2040*/  IMAD.IADD R95, R95, 0x1, R13 ;  /* 0x000000015f5f7824 */ /* 0x000fe200078e020d */
[----:B------:R-:W-:Y:S01]  /*2050*/  SHF.R.S32.HI R6, RZ, 0x1f, R9 ;  /* 0x0000001fff067819 */ /* 0x000fe20000011409 */
[----:B------:R-:W-:Y:S01]  /*2060*/  IMAD.IADD R14, R3, 0x1, R4 ;  /* 0x00000001030e7824 */ /* 0x000fe200078e0204 */
[----:B------:R-:W-:Y:S01]  /*2070*/  SHF.R.S32.HI R4, RZ, 0x1f, R5 ;  /* 0x0000001fff047819 */ /* 0x000fe20000011405 */
[----:B------:R-:W-:Y:S01]  /*2080*/  IMAD.IADD R93, R13, 0x1, R93 ;  /* 0x000000010d5d7824 */ /* 0x000fe200078e025d */
[CC--:B------:R-:W-:Y:S01]  /*2090*/  LEA.HI R10, R6.reuse, R9.reuse, RZ, 0x6 ;  /* 0x00000009060a7211 */ /* 0x0c0fe200078f30ff */
[----:B------:R-:W-:Y:S01]  /*20a0*/  IMAD.WIDE.U32 R94, R145, R90, R94 ;  /* 0x0000005a915e7225 */ /* 0x000fe200078e005e */
[----:B------:R-:W-:-:S02]  /*20b0*/  LEA.HI R9, R6, R9, RZ, 0x3 ;  /* 0x0000000906097211 */ /* 0x000fc400078f18ff */
[CC--:B------:R-:W-:Y:S01]  /*20c0*/  LEA.HI R8, R4.reuse, R5.reuse, RZ, 0x3 ;  /* 0x0000000504087211 */ /* 0x0c0fe200078f18ff */
[C---:B------:R-:W-:Y:S01]  /*20d0*/  IMAD.WIDE.U32 R92, R145.reuse, R90, R92 ;  /* 0x0000005a915c7225 */ /* 0x040fe200078e005c */
[----:B------:R-:W-:Y:S02]  /*20e0*/  LEA.HI R4, R4, R5, RZ, 0x6 ;  /* 0x0000000504047211 */ /* 0x000fe400078f30ff */
[----:B------:R-:W-:Y:S01]  /*20f0*/  SHF.R.S32.HI R10, RZ, 0x6, R10 ;  /* 0x00000006ff0a7819 */ /* 0x000fe2000001140a */
[----:B------:R-:W-:Y:S01]  /*2100*/  IMAD.WIDE.U32 R98, R145, R96, R98 ;  /* 0x0000006091627225 */ /* 0x000fe200078e0062 */
[----:B------:R-:W-:Y:S02]  /*2110*/  LOP3.LUT R6, R176, 0x38, R9, 0xf8, !PT ;  /* 0x00000038b0067812 */ /* 0x000fe400078ef809 */
[----:B------:R-:W-:Y:S01]  /*2120*/  SHF.R.S32.HI R5, RZ, 0x6, R4 ;  /* 0x00000006ff057819 */ /* 0x000fe20000011404 */
[C---:B------:R-:W-:Y:S01]  /*2130*/  IMAD R143, R10.reuse, 0x1800, R178 ;  /* 0x000018000a8f7824 */ /* 0x040fe200078e02b2 */
[----:B------:R-:W-:Y:S01]  /*2140*/  SHF.R.S32.HI R15, RZ, 0x1f, R14 ;  /* 0x0000001fff0f7819 */ /* 0x000fe2000001140e */
[--C-:B------:R-:W-:Y:S01]  /*2150*/  IMAD R140, R10, 0x1800, R179.reuse ;  /* 0x000018000a8c7824 */ /* 0x100fe200078e02b3 */
[----:B------:R-:W-:Y:S01]  /*2160*/  LOP3.LUT R4, R176, 0x38, R8, 0xf8, !PT ;  /* 0x00000038b0047812 */ /* 0x000fe200078ef808 */
[C---:B------:R-:W-:Y:S01]  /*2170*/  IMAD R144, R5.reuse, 0x1800, R178 ;  /* 0x0000180005907824 */ /* 0x040fe200078e02b2 */
[-C--:B------:R-:W-:Y:S01]  /*2180*/  LOP3.LUT R6, R6, R177.reuse, RZ, 0x3c, !PT ;  /* 0x000000b106067212 */ /* 0x080fe200078e3cff */
[----:B------:R-:W-:Y:S01]  /*2190*/  IMAD R142, R5, 0x1800, R179 ;  /* 0x00001800058e7824 */ /* 0x000fe200078e02b3 */
[-C--:B------:R-:W-:Y:S01]  /*21a0*/  LEA.HI R20, R15, R14.reuse, RZ, 0x3 ;  /* 0x0000000e0f147211 */ /* 0x080fe200078f18ff */
[----:B------:R-:W-:Y:S01]  /*21b0*/  IMAD.SHL.U32 R129, R129, 0x2, RZ ;  /* 0x0000000281817824 */ /* 0x000fe200078e00ff */
[----:B------:R-:W-:Y:S01]  /*21c0*/  LOP3.LUT R5, R4, R177, RZ, 0x3c, !PT ;  /* 0x000000b104057212 */ /* 0x000fe200078e3cff */
[----:B------:R-:W-:Y:S01]  /*21d0*/  IMAD.IADD R143, R143, 0x1, R6 ;  /* 0x000000018f8f7824 */ /* 0x000fe200078e0206 */
[----:B------:R-:W-:-:S02]  /*21e0*/  LEA.HI R14, R15, R14, RZ, 0x6 ;  /* 0x0000000e0f0e7211 */ /* 0x000fc400078f30ff */
[----:B------:R-:W-:Y:S01]  /*21f0*/  SHF.R.S32.HI R15, RZ, 0x1f, R145 ;  /* 0x0000001fff0f7819 */ /* 0x000fe20000011491 */
[----:B------:R-:W-:Y:S01]  /*2200*/  IMAD.IADD R144, R144, 0x1, R5 ;  /* 0x0000000190907824 */ /* 0x000fe200078e0205 */
[C---:B------:R-:W-:Y:S02]  /*2210*/  LOP3.LUT R6, R167.reuse, 0x38, R9, 0xf8, !PT ;  /* 0x00000038a7067812 */ /* 0x040fe400078ef809 */
[----:B------:R-:W-:Y:S02]  /*2220*/  LOP3.LUT R12, R167, 0x38, R8, 0xf8, !PT ;  /* 0x00000038a70c7812 */ /* 0x000fe400078ef808 */
[----:B------:R-:W-:Y:S01]  /*2230*/  LOP3.LUT R5, R6, R223, RZ, 0x3c, !PT ;  /* 0x000000df06057212 */ /* 0x000fe200078e3cff */
[----:B------:R-:W-:Y:S01]  /*2240*/  IMAD R6, R15, R96, RZ ;  /* 0x000000600f067224 */ /* 0x000fe200078e02ff */
[----:B------:R-:W-:Y:S02]  /*2250*/  SHF.R.S32.HI R14, RZ, 0x6, R14 ;  /* 0x00000006ff0e7819 */ /* 0x000fe4000001140e */
[----:B------:R-:W-:Y:S01]  /*2260*/  LOP3.LUT R4, R176, 0x38, R20, 0xf8, !PT ;  /* 0x00000038b0047812 */ /* 0x000fe200078ef814 */
[----:B------:R-:W-:Y:S01]  /*2270*/  IMAD R107, R145, R97, R6 ;  /* 0x00000061916b7224 */ /* 0x000fe200078e0206 */
[----:B------:R-:W-:Y:S01]  /*2280*/  LOP3.LUT R13, R12, R223, RZ, 0x3c, !PT ;  /* 0x000000df0c0d7212 */ /* 0x000fe200078e3cff */
[----:B------:R-:W-:Y:S01]  /*2290*/  IMAD R141, R14, 0x1800, R178 ;  /* 0x000018000e8d7824 */ /* 0x000fe200078e02b2 */
[----:B------:R-:W-:Y:S01]  /*22a0*/  LOP3.LUT R6, R176, 0x18, R16, 0xf8, !PT ;  /* 0x00000018b0067812 */ /* 0x000fe200078ef810 */
[----:B------:R-:W-:Y:S01]  /*22b0*/  IMAD.IADD R140, R140, 0x1, R5 ;  /* 0x000000018c8c7824 */ /* 0x000fe200078e0205 */
[----:B------:R-:W-:Y:S01]  /*22c0*/  ISETP.GE.AND P4, PT, R19, UR5, PT ;  /* 0x0000000513007c0c */ /* 0x000fe2000bf86270 */
[----:B------:R-:W-:Y:S01]  /*22d0*/  IMAD.IADD R142, R142, 0x1, R13 ;  /* 0x000000018e8e7824 */ /* 0x000fe200078e020d */
[----:B------:R-:W-:Y:S01]  /*22e0*/  LOP3.LUT R12, R167, 0x38, R20, 0xf8, !PT ;  /* 0x00000038a70c7812 */ /* 0x000fe200078ef814 */
[----:B------:R-:W-:Y:S01]  /*22f0*/  IMAD R138, R14, 0x1800, R179 ;  /* 0x000018000e8a7824 */ /* 0x000fe200078e02b3 */
[----:B------:R-:W-:-:S02]  /*2300*/  LOP3.LUT R4, R4, R177, RZ, 0x3c, !PT ;  /* 0x000000b104047212 */ /* 0x000fc400078e3cff */
[----:B------:R-:W-:Y:S02]  /*2310*/  ISETP.GE.AND P0, PT, R23, UR4, PT ;  /* 0x0000000417007c0c */ /* 0x000fe4000bf06270 */
[----:B------:R-:W-:Y:S02]  /*2320*/  LOP3.LUT R5, R6, R177, RZ, 0x3c, !PT ;  /* 0x000000b106057212 */ /* 0x000fe400078e3cff */
[----:B------:R-:W-:Y:S02]  /*2330*/  SEL R6, RZ, 0x8, P4 ;  /* 0x00000008ff067807 */ /* 0x000fe40002000000 */
[----:B------:R-:W-:Y:S01]  /*2340*/  LOP3.LUT R13, R12, R223, RZ, 0x3c, !PT ;  /* 0x000000df0c0d7212 */ /* 0x000fe200078e3cff */
[----:B------:R-:W-:Y:S01]  /*2350*/  IMAD.IADD R5, R178, 0x1, R5 ;  /* 0x00000001b2057824 */ /* 0x000fe200078e0205 */
[----:B------:R-:W-:Y:S01]  /*2360*/  IADD3 R141, R141, R4, RZ ;  /* 0x000000048d8d7210 */ /* 0x000fe20007ffe0ff */
[----:B------:R-:W-:Y:S01]  /*2370*/  IMAD R4, R15, R90, RZ ;  /* 0x0000005a0f047224 */ /* 0x000fe200078e02ff */
[----:B------:R-:W-:Y:S01]  /*2380*/  IADD3 R133, R133, R26, RZ ;  /* 0x0000001a85857210 */ /* 0x000fe20007ffe0ff */
[----:B------:R-:W-:Y:S01]  /*2390*/  IMAD.IADD R138, R138, 0x1, R13 ;  /* 0x000000018a8a7824 */ /* 0x000fe200078e020d */
[----:B------:R-:W-:Y:S01]  /*23a0*/  LOP3.LUT P5, RZ, R195, 0x4, RZ, 0xc0, !PT ;  /* 0x00000004c3ff7812 */ /* 0x000fe200078ac0ff */
[----:B------:R-:W-:Y:S01]  /*23b0*/  IMAD R21, R145, R91, R4 ;  /* 0x0000005b91157224 */ /* 0x000fe200078e0204 */
[----:B------:R-:W-:Y:S01]  /*23c0*/  SEL R10, RZ, 0x20, P0 ;  /* 0x00000020ff0a7807 */ /* 0x000fe20000000000 */
[----:B------:R-:W-:Y:S01]  /*23d0*/  IMAD R13, R97, 0x60, RZ ;  /* 0x00000060610d7824 */ /* 0x000fe200078e02ff */
[----:B------:R-:W-:Y:S01]  /*23e0*/  LOP3.LUT R26, R7, R6, RZ, 0xfc, !PT ;  /* 0x00000006071a7212 */ /* 0x000fe200078efcff */
[----:B------:R-:W-:Y:S01]  /*23f0*/  IMAD R15, R91, 0x60, RZ ;  /* 0x000000605b0f7824 */ /* 0x000fe200078e02ff */
[----:B------:R-:W-:Y:S01]  /*2400*/  LOP3.LUT R6, R7, 0x1, RZ, 0xc0, !PT ;  /* 0x0000000107067812 */ /* 0x000fe200078ec0ff */
[----:B------:R-:W-:Y:S01]  /*2410*/  IMAD.IADD R108, R95, 0x1, R21 ;  /* 0x000000015f6c7824 */ /* 0x000fe200078e0215 */
[----:B------:R-:W-:Y:S01]  /*2420*/  SHF.R.S32.HI R124, RZ, 0x3, R8 ;  /* 0x00000003ff7c7819 */ /* 0x000fe20000011408 */
[----:B------:R-:W-:Y:S01]  /*2430*/  IMAD.IADD R106, R21, 0x1, R93 ;  /* 0x00000001156a7824 */ /* 0x000fe200078e025d */
[----:B------:R-:W-:-:S02]  /*2440*/  LOP3.LUT R7, R8, 0xfffffff8, RZ, 0xc0, !PT ;  /* 0xfffffff808077812 */ /* 0x000fc400078ec0ff */
[C---:B------:R-:W-:Y:S01]  /*2450*/  SHF.L.U64.HI R110, R96.reuse, 0x6, R97 ;  /* 0x00000006606e7819 */ /* 0x040fe20000010261 */
[----:B------:R-:W-:Y:S01]  /*2460*/  IMAD.WIDE.U32 R96, R96, 0x60, RZ ;  /* 0x0000006060607825 */ /* 0x000fe200078e00ff */
[C---:B------:R-:W-:Y:S02]  /*2470*/  SHF.L.U64.HI R112, R90.reuse, 0x6, R91 ;  /* 0x000000065a707819 */ /* 0x040fe4000001025b */
[----:B------:R-:W-:Y:S01]  /*2480*/  SEL R131, R131, 0xffffffe0, !P5 ;  /* 0xffffffe083837807 */ /* 0x000fe20006800000 */
[----:B------:R-:W-:Y:S01]  /*2490*/  IMAD.WIDE.U32 R90, R90, 0x60, RZ ;  /* 0x000000605a5a7825 */ /* 0x000fe200078e00ff */
[----:B------:R-:W-:Y:S02]  /*24a0*/  SHF.R.S32.HI R121, RZ, 0x3, R9 ;  /* 0x00000003ff797819 */ /* 0x000fe40000011409 */
[----:B------:R-:W-:Y:S01]  /*24b0*/  LOP3.LUT R8, R9, 0xfffffff8, RZ, 0xc0, !PT ;  /* 0xfffffff809087812 */ /* 0x000fe200078ec0ff */
[----:B------:R-:W-:Y:S01]  /*24c0*/  IMAD.IADD R134, R97, 0x1, R13 ;  /* 0x0000000161867824 */ /* 0x000fe200078e020d */
[----:B------:R-:W-:Y:S01]  /*24d0*/  LOP3.LUT R103, R11, R10, RZ, 0xfc, !PT ;  /* 0x0000000a0b677212 */ /* 0x000fe200078efcff */
[----:B------:R-:W-:Y:S01]  /*24e0*/  IMAD.IADD R136, R91, 0x1, R15 ;  /* 0x000000015b887824 */ /* 0x000fe200078e020f */
[----:B------:R-:W-:Y:S01]  /*24f0*/  LOP3.LUT R9, R20, 0xfffffff8, RZ, 0xc0, !PT ;  /* 0xfffffff814097812 */ /* 0x000fe200078ec0ff */
[----:B------:R-:W-:Y:S01]  /*2500*/  IMAD.IADD R137, R131, 0x1, R5 ;  /* 0x0000000183897824 */ /* 0x000fe200078e0205 */
[----:B------:R-:W-:-:S02]  /*2510*/  SHF.R.S32.HI R120, RZ, 0x3, R20 ;  /* 0x00000003ff787819 */ /* 0x000fc40000011414 */
[----:B------:R-:W-:Y:S01]  /*2520*/  IADD3 R109, R101, R107, RZ ;  /* 0x0000006b656d7210 */ /* 0x000fe20007ffe0ff */
[----:B------:R-:W-:Y:S01]  /*2530*/  IMAD.IADD R107, R107, 0x1, R99 ;  /* 0x000000016b6b7824 */ /* 0x000fe200078e0263 */
[C---:B------:R-:W-:Y:S02]  /*2540*/  LOP3.LUT R20, R26.reuse, 0x2, RZ, 0xc0, !PT ;  /* 0x000000021a147812 */ /* 0x040fe400078ec0ff */
[----:B------:R-:W-:Y:S02]  /*2550*/  LOP3.LUT R21, R26, 0x4, RZ, 0xc0, !PT ;  /* 0x000000041a157812 */ /* 0x000fe400078ec0ff */
[C---:B------:R-:W-:Y:S02]  /*2560*/  LOP3.LUT R27, R103.reuse, 0x2, RZ, 0xc0, !PT ;  /* 0x00000002671b7812 */ /* 0x040fe400078ec0ff */
[C---:B------:R-:W-:Y:S02]  /*2570*/  LOP3.LUT R28, R103.reuse, 0x4, RZ, 0xc0, !PT ;  /* 0x00000004671c7812 */ /* 0x040fe400078ec0ff */
[----:B------:R-:W-:-:S02]  /*2580*/  LOP3.LUT R105, R103, 0x8, RZ, 0xc0, !PT ;  /* 0x0000000867697812 */ /* 0x000fc400078ec0ff */
[----:B------:R-:W-:Y:S02]  /*2590*/  LOP3.LUT R104, R103, 0x10, RZ, 0xc0, !PT ;  /* 0x0000001067687812 */ /* 0x000fe400078ec0ff */
[----:B------:R-:W-:Y:S02]  /*25a0*/  SHF.R.S32.HI R4, RZ, 0x1f, R30 ;  /* 0x0000001fff047819 */ /* 0x000fe4000001141e */
[----:B0-----:R-:W-:Y:S02]  /*25b0*/  LEA.HI R148, R148, 0x8, RZ, 0x19 ;  /* 0x0000000894947811 */ /* 0x001fe400078fc8ff */
[----:B------:R-:W-:Y:S02]  /*25c0*/  LOP3.LUT R10, R11, 0x1, RZ, 0xc0, !PT ;  /* 0x000000010b0a7812 */ /* 0x000fe400078ec0ff */
[----:B------:R-:W-:Y:S02]  /*25d0*/  LOP3.LUT R26, R26, 0x8, RZ, 0xc0, !PT ;  /* 0x000000081a1a7812 */ /* 0x000fe400078ec0ff */
[----:B------:R-:W-:-:S02]  /*25e0*/  SHF.R.S32.HI R116, RZ, 0x1f, R7 ;  /* 0x0000001fff747819 */ /* 0x000fc40000011407 */
[----:B------:R-:W-:Y:S02]  /*25f0*/  SHF.R.S32.HI R115, RZ, 0x1f, R8 ;  /* 0x0000001fff737819 */ /* 0x000fe40000011408 */
[----:B------:R-:W-:Y:S02]  /*2600*/  SHF.R.S32.HI R114, RZ, 0x1f, R9 ;  /* 0x0000001fff727819 */ /* 0x000fe40000011409 */
[----:B------:R-:W-:Y:S02]  /*2610*/  LOP3.LUT R103, R103, 0x20, RZ, 0xc0, !PT ;  /* 0x0000002067677812 */ /* 0x000fe400078ec0ff */
[----:B----4-:R-:W-:-:S07]  /*2620*/  SHF.R.S32.HI R132, RZ, 0x1f, R102 ;  /* 0x0000001fff847819 */ /* 0x010fce0000011466 */
.L_x_562:
[----:B------:R-:W0:Y:S01]  /*2630*/  LDC R84, c[0x0][0x430] ;  /* 0x00010c00ff547b82 */ /* 0x000e220000000800 */
[----:B------:R-:W-:Y:S02]  /*2640*/  VIADD R24, R24, 0xffffffff ;  /* 0xffffffff18187836 */ /* 0x000fe40000000000 */
[----:B------:R-:W-:Y:S02]  /*2650*/  IMAD.MOV.U32 R31, RZ, RZ, RZ ;  /* 0x000000ffff1f7224 */ /* 0x000fe400078e00ff */
[----:B-1----:R-:W-:-:S03]  /*2660*/  IMAD R12, R24, 0x60, R117 ;  /* 0x00000060180c7824 */ /* 0x002fc600078e0275 */
[----:B------:R-:W1:Y:S01]  /*2670*/  LDC R128, c[0x0][0x3f4] ;  /* 0x0000fd00ff807b82 */ /* 0x000e620000000800 */
[----:B------:R-:W-:Y:S01]  /*2680*/  IMAD.IADD R36, R133, 0x1, R12 ;  /* 0x0000000185247824 */ /* 0x000fe200078e020c */
[----:B------:R-:W-:-:S03]  /*2690*/  ISETP.GE.AND P0, PT, R12, R25, PT ;  /* 0x000000190c00720c */ /* 0x000fc60003f06270 */
[----:B--2---:R-:W-:Y:S01]  /*26a0*/  IMAD.MOV.U32 R32, RZ, RZ, R36 ;  /* 0x000000ffff207224 */ /* 0x004fe200078e0024 */
[----:B------:R-:W-:Y:S02]  /*26b0*/  ISETP.GT.OR P0, PT, R117, 0x5f, P0 ;  /* 0x0000005f7500780c */ /* 0x000fe40000704670 */
[----:B0-----:R-:W-:-:S11]  /*26c0*/  ISETP.NE.AND P4, PT, R84, 0x1, PT ;  /* 0x000000015400780c */ /* 0x001fd60003f85270 */
[----:B------:R-:W0:Y:S08]  /*26d0*/  @!P0 LDC.64 R14, c[0x0][0x428] ;  /* 0x00010a00ff0e8b82 */ /* 0x000e300000000a00 */
[----:B------:R-:W2:Y:S08]  /*26e0*/  @!P0 LDC.64 R12, c[0x0][0x418] ;  /* 0x00010600ff0c8b82 */ /* 0x000eb00000000a00 */
[----:B------:R-:W3:Y:S08]  /*26f0*/  @P4 LDC R11, c[0x0][0x434] ;  /* 0x00010d00ff0b4b82 */ /* 0x000ef00000000800 */
[----:B----4-:R-:W4:Y:S01]  /*2700*/  @P4 LDC R34, c[0x0][0x438] ;  /* 0x00010e00ff224b82 */ /* 0x010f220000000800 */
[----:B---3--:R-:W-:-:S05]  /*2710*/  @P4 IMAD.HI.U32 R11, R36, R11, RZ ;  /* 0x0000000b240b4227 */ /* 0x008fca00078e00ff */
[----:B----4-:R-:W-:Y:S01]  /*2720*/  @P4 SHF.R.U32.HI R32, RZ, R34, R11 ;  /* 0x00000022ff204219 */ /* 0x010fe2000001160b */
[----:B0-----:R-:W-:-:S03]  /*2730*/  @!P0 IMAD R11, R132, R14, RZ ;  /* 0x0000000e840b8224 */ /* 0x001fc600078e02ff */
[--C-:B------:R-:W-:Y:S01]  /*2740*/  @!P0 SHF.R.S32.HI R33, RZ, 0x1f, R32.reuse ;  /* 0x0000001fff218819 */ /* 0x100fe20000011420 */
[C---:B------:R-:W-:Y:S02]  /*2750*/  @!P0 IMAD R11, R102.reuse, R15, R11 ;  /* 0x0000000f660b8224 */ /* 0x040fe400078e020b */
[----:B------:R-:W-:-:S04]  /*2760*/  @!P0 IMAD.WIDE.U32 R14, R102, R14, R32 ;  /* 0x0000000e660e8225 */ /* 0x000fc800078e0020 */
[----:B------:R-:W-:Y:S01]  /*2770*/  @!P0 IMAD.IADD R11, R15, 0x1, R11 ;  /* 0x000000010f0b8824 */ /* 0x000fe200078e020b */
[----:B--2---:R-:W-:-:S04]  /*2780*/  @!P0 LEA R12, P4, R14, R12, 0x2 ;  /* 0x0000000c0e0c8211 */ /* 0x004fc800078810ff */
[----:B------:R-:W-:-:S05]  /*2790*/  @!P0 LEA.HI.X R13, R14, R13, R11, 0x2, P4 ;  /* 0x0000000d0e0d8211 */ /* 0x000fca00020f140b */
[----:B------:R0:W5:Y:S01]  /*27a0*/  @!P0 LDG.E R31, desc[UR60][R12.64] ;  /* 0x0000003c0c1f8981 */ /* 0x000162000c1e1900 */
[----:B-1----:R-:W-:Y:S01]  /*27b0*/  ISETP.GE.AND P0, PT, R128, 0x1, PT ;  /* 0x000000018000780c */ /* 0x002fe20003f06270 */
[----:B------:R-:W-:Y:S01]  /*27c0*/  IMAD.MOV R11, RZ, RZ, -R32 ;  /* 0x000000ffff0b7224 */ /* 0x000fe200078e0a20 */
[----:B------:R-:W-:Y:S01]  /*27d0*/  ISETP.GT.AND P4, PT, R24, R130, PT ;  /* 0x000000821800720c */ /* 0x000fe20003f84270 */
[----:B------:R-:W-:Y:S01]  /*27e0*/  IMAD R33, R18, 0x4800, R5 ;  /* 0x0000480012217824 */ /* 0x000fe200078e0205 */
[----:B------:R-:W-:Y:S05]  /*27f0*/  YIELD ;  /* 0x0000000000007946 */ /* 0x000fea0003800000 */
[----:B------:R-:W-:Y:S01]  /*2800*/  IMAD R84, R84, R11, R36 ;  /* 0x0000000b54547224 */ /* 0x000fe200078e0224 */
[----:B------:R-:W-:Y:S01]  /*2810*/  BSSY B0, `(.L_x_457) ;  /* 0x00007ef000007945 */ /* 0x000fe20003800000 */
[----:B------:R-:W-:Y:S01]  /*2820*/  IMAD R11, R18, 0x4800, R137 ;  /* 0x00004800120b7824 */ /* 0x000fe200078e0289 */
[----:B------:R-:W-:Y:S01]  /*2830*/  P2R R127, PR, RZ, 0x10 ;  /* 0x00000010ff7f7803 */ /* 0x000fe20000000000 */
[----:B------:R-:W-:-:S03]  /*2840*/  IMAD R33, R33, 0x2, R126 ;  /* 0x0000000221217824 */ /* 0x000fc600078e027e */
[----:B------:R-:W-:Y:S01]  /*2850*/  LEA R32, R11, R126, 0x1 ;  /* 0x0000007e0b207211 */ /* 0x000fe200078e08ff */
[----:B0-----:R-:W-:Y:S06]  /*2860*/  @!P0 BRA `(.L_x_458) ;  /* 0x0000007400c88947 */ /* 0x001fec0003800000 */
[----:B------:R-:W-:Y:S01]  /*2870*/  SHF.R.S32.HI R85, RZ, 0x1f, R84 ;  /* 0x0000001fff557819 */ /* 0x000fe20000011454 */
[----:B------:R-:W-:Y:S01]  /*2880*/  ULDC.64 UR4, c[0x0][0x300] ;  /* 0x0000c00000047ab9 */ /* 0x000fe20000000a00 */
[----:B-----5:R-:W-:Y:S01]  /*2890*/  SHF.R.S32.HI R86, RZ, 0x1f, R31 ;  /* 0x0000001fff567819 */ /* 0x020fe2000001141f */
[----:B------:R-:W-:Y:S01]  /*28a0*/  IMAD.WIDE.U32 R12, R84, UR4, RZ ;  /* 0x00000004540c7c25 */ /* 0x000fe2000f8e00ff */
[----:B------:R-:W-:Y:S02]  /*28b0*/  ULDC.U8 UR6, c[0x0][0x410] ;  /* 0x0001040000067ab9 */ /* 0x000fe40000000000 */
[----:B------:R-:W-:Y:S01]  /*28c0*/  ISETP.NE.AND P0, PT, RZ, UR6, PT ;  /* 0x00000006ff007c0c */ /* 0x000fe2000bf05270 */
[----:B------:R-:W-:Y:S02]  /*28d0*/  IMAD R11, R85, UR4, RZ ;  /* 0x00000004550b7c24 */ /* 0x000fe4000f8e02ff */
[----:B------:R-:W-:Y:S02]  /*28e0*/  IMAD R34, R136, R24, RZ ;  /* 0x0000001888227224 */ /* 0x000fe400078e02ff */
[----:B------:R-:W-:Y:S01]  /*28f0*/  IMAD R11, R84, UR5, R11 ;  /* 0x00000005540b7c24 */ /* 0x000fe2000f8e020b */
[----:B------:R-:W-:Y:S01]  /*2900*/  ULDC.64 UR4, c[0x0][0x310] ;  /* 0x0000c40000047ab9 */ /* 0x000fe20000000a00 */
[----:B------:R-:W-:-:S02]  /*2910*/  IMAD R87, R24, -0x60, R25 ;  /* 0xffffffa018577824 */ /* 0x000fc400078e0219 */
[----:B------:R-:W-:Y:S02]  /*2920*/  IMAD R14, R86, UR4, RZ ;  /* 0x00000004560e7c24 */ /* 0x000fe4000f8e02ff */
[----:B------:R-:W-:Y:S01]  /*2930*/  IMAD.IADD R13, R13, 0x1, R11 ;  /* 0x000000010d0d7824 */ /* 0x000fe200078e020b */
[----:B------:R-:W-:Y:S01]  /*2940*/  SHF.R.S32.HI R11, RZ, 0x1f, R24 ;  /* 0x0000001fff0b7819 */ /* 0x000fe20000011418 */
[----:B------:R-:W-:Y:S01]  /*2950*/  IMAD R15, R31, UR5, R14 ;  /* 0x000000051f0f7c24 */ /* 0x000fe2000f8e020e */
[----:B------:R-:W-:Y:S01]  /*2960*/  VIMNMX R87, R87, 0x60, PT ;  /* 0x0000006057577848 */ /* 0x000fe20003fe0100 */
[----:B------:R-:W-:Y:S01]  /*2970*/  IMAD.WIDE.U32 R12, R31, UR4, R12 ;  /* 0x000000041f0c7c25 */ /* 0x000fe2000f8e000c */
[----:B------:R-:W-:-:S03]  /*2980*/  ULDC.64 UR4, c[0x0][0x308] ;  /* 0x0000c20000047ab9 */ /* 0x000fc60000000a00 */
[----:B------:R-:W-:Y:S02]  /*2990*/  IMAD R14, R134, R24, RZ ;  /* 0x00000018860e7224 */ /* 0x000fe400078e02ff */
[----:B------:R-:W-:Y:S02]  /*29a0*/  IMAD.IADD R13, R13, 0x1, R15 ;  /* 0x000000010d0d7824 */ /* 0x000fe400078e020f */
[----:B------:R-:W-:Y:S02]  /*29b0*/  IMAD R15, R4, UR4, RZ ;  /* 0x00000004040f7c24 */ /* 0x000fe4000f8e02ff */
[C---:B------:R-:W-:Y:S02]  /*29c0*/  IMAD R35, R11.reuse, R96, R14 ;  /* 0x000000600b237224 */ /* 0x040fe400078e020e */
[----:B------:R-:W-:Y:S02]  /*29d0*/  IMAD R37, R11, R90, R34 ;  /* 0x0000005a0b257224 */ /* 0x000fe400078e0222 */
[----:B------:R-:W-:-:S02]  /*29e0*/  IMAD R11, R30, UR5, R15 ;  /* 0x000000051e0b7c24 */ /* 0x000fc4000f8e020f */
[----:B------:R-:W-:Y:S01]  /*29f0*/  IMAD.WIDE.U32 R118, R30, UR4, R12 ;  /* 0x000000041e767c25 */ /* 0x000fe2000f8e000c */
[----:B------:R-:W-:-:S03]  /*2a00*/  ULDC.64 UR4, c[0x0][0x2e8] ;  /* 0x0000ba0000047ab9 */ /* 0x000fc60000000a00 */
[----:B------:R-:W-:Y:S01]  /*2a10*/  IMAD.IADD R11, R119, 0x1, R11 ;  /* 0x00000001770b7824 */ /* 0x000fe200078e020b */
[----:B------:R-:W-:Y:S01]  /*2a20*/  LEA R119, P4, R118, UR4, 0x1 ;  /* 0x0000000476777c11 */ /* 0x000fe2000f8808ff */
[----:B------:R-:W-:-:S03]  /*2a30*/  IMAD.WIDE.U32 R14, R96, R24, RZ ;  /* 0x00000018600e7225 */ /* 0x000fc600078e00ff */
[----:B------:R-:W-:Y:S01]  /*2a40*/  LEA.HI.X R118, R118, UR5, R11, 0x1, P4 ;  /* 0x0000000576767c11 */ /* 0x000fe2000a0f0c0b */
[----:B------:R-:W-:-:S04]  /*2a50*/  IMAD.WIDE.U32 R12, R90, R24, RZ ;  /* 0x000000185a0c7225 */ /* 0x000fc800078e00ff */
[----:B------:R-:W-:Y:S02]  /*2a60*/  IMAD.IADD R11, R15, 0x1, R35 ;  /* 0x000000010f0b7824 */ /* 0x000fe400078e0223 */
[----:B------:R-:W-:Y:S01]  /*2a70*/  IMAD.IADD R82, R13, 0x1, R37 ;  /* 0x000000010d527824 */ /* 0x000fe200078e0225 */
[----:B------:R-:W-:Y:S06]  /*2a80*/  @!P0 BRA `(.L_x_459) ;  /* 0x0000003800548947 */ /* 0x000fec0003800000 */
[----:B------:R-:W-:Y:S01]  /*2a90*/  ISETP.GE.AND P4, PT, R165, R87, PT ;  /* 0x00000057a500720c */ /* 0x000fe20003f86270 */
[----:B------:R-:W-:Y:S01]  /*2aa0*/  BSSY B1, `(.L_x_460) ;  /* 0x0000037000017945 */ /* 0x000fe20003800000 */
        /* <DEDUP_REMOVED lines=13> */
[----:B------:R-:W-:Y:S06]  /*2b80*/  @P4 BRA `(.L_x_461) ;  /* 0x0000000000a04947 */ /* 0x000fec0003800000 */
[----:B------:R-:W-:Y:S01]  /*2b90*/  IADD3 R37, P5, R100, R14, RZ ;  /* 0x0000000e64257210 */ /* 0x000fe20007fbe0ff */
[----:B------:R-:W-:Y:S01]  /*2ba0*/  ULDC.64 UR4, c[0x0][0x3e8] ;  /* 0x0000fa0000047ab9 */ /* 0x000fe20000000a00 */
[----:B------:R-:W-:Y:S01]  /*2bb0*/  IADD3 R39, P0, R94, R12, RZ ;  /* 0x0000000c5e277210 */ /* 0x000fe20007f1e0ff */
[----:B------:R-:W-:Y:S01]  /*2bc0*/  ULDC.64 UR6, c[0x0][0x400] ;  /* 0x0001000000067ab9 */ /* 0x000fe20000000a00 */
[----:B------:R-:W-:Y:S01]  /*2bd0*/  CS2R R78, SRZ ;  /* 0x00000000004e7805 */ /* 0x000fe2000001ff00 */
[----:B------:R-:W-:Y:S01]  /*2be0*/  IMAD.X R38, R11, 0x1, R109, P5 ;  /* 0x000000010b267824 */ /* 0x000fe200028e066d */
[----:B------:R-:W-:Y:S01]  /*2bf0*/  LEA R36, P5, R37, UR4, 0x1 ;  /* 0x0000000425247c11 */ /* 0x000fe2000f8a08ff */
[----:B------:R-:W-:Y:S01]  /*2c00*/  IMAD.X R40, R82, 0x1, R108, P0 ;  /* 0x0000000152287824 */ /* 0x000fe200000e066c */
[----:B------:R-:W-:Y:S02]  /*2c10*/  ISETP.GE.AND P0, PT, R160, R128, PT ;  /* 0x00000080a000720c */ /* 0x000fe40003f06270 */
[----:B------:R-:W-:-:S02]  /*2c20*/  CS2R R74, SRZ ;  /* 0x00000000004a7805 */ /* 0x000fc4000001ff00 */
[----:B------:R-:W-:Y:S02]  /*2c30*/  LEA.HI.X R37, R37, UR5, R38, 0x1, P5 ;  /* 0x0000000525257c11 */ /* 0x000fe4000a8f0c26 */
[----:B------:R-:W-:Y:S02]  /*2c40*/  CS2R R80, SRZ ;  /* 0x0000000000507805 */ /* 0x000fe4000001ff00 */
[C---:B------:R-:W-:Y:S02]  /*2c50*/  LEA R38, P5, R39.reuse, UR6, 0x1 ;  /* 0x0000000627267c11 */ /* 0x040fe4000f8a08ff */
[----:B------:R-:W-:Y:S02]  /*2c60*/  CS2R R76, SRZ ;  /* 0x00000000004c7805 */ /* 0x000fe4000001ff00 */
[----:B------:R-:W-:Y:S02]  /*2c70*/  LEA.HI.X R39, R39, UR7, R40, 0x1, P5 ;  /* 0x0000000727277c11 */ /* 0x000fe4000a8f0c28 */
[-C--:B------:R-:W-:Y:S01]  /*2c80*/  ISETP.GE.AND P5, PT, R169, R128.reuse, PT ;  /* 0x00000080a900720c */ /* 0x080fe20003fa6270 */
[----:B------:R0:W5:Y:S04]  /*2c90*/  @!P0 LDG.E.64 R78, desc[UR60][R36.64] ;  /* 0x0000003c244e8981 */ /* 0x000168000c1e1b00 */
[----:B------:R0:W5:Y:S01]  /*2ca0*/  @!P0 LDG.E.64 R80, desc[UR60][R38.64] ;  /* 0x0000003c26508981 */ /* 0x000162000c1e1b00 */
[----:B------:R-:W-:-:S07]  /*2cb0*/  ISETP.GE.AND P0, PT, R168, R128, PT ;  /* 0x00000080a800720c */ /* 0x000fce0003f06270 */
[----:B------:R0:W5:Y:S04]  /*2cc0*/  @!P5 LDG.E.64 R74, desc[UR60][R36.64+0x20] ;  /* 0x0000203c244ad981 */ /* 0x000168000c1e1b00 */
[----:B------:R0:W5:Y:S01]  /*2cd0*/  @!P5 LDG.E.64 R76, desc[UR60][R38.64+0x20] ;  /* 0x0000203c264cd981 */ /* 0x000162000c1e1b00 */
[----:B------:R-:W-:Y:S02]  /*2ce0*/  ISETP.GE.AND P5, PT, R171, R128, PT ;  /* 0x00000080ab00720c */ /* 0x000fe40003fa6270 */
[----:B------:R-:W-:Y:S02]  /*2cf0*/  CS2R R70, SRZ ;  /* 0x0000000000467805 */ /* 0x000fe4000001ff00 */
[----:B------:R-:W-:Y:S02]  /*2d00*/  CS2R R72, SRZ ;  /* 0x0000000000487805 */ /* 0x000fe4000001ff00 */
[----:B------:R-:W-:-:S02]  /*2d10*/  CS2R R66, SRZ ;  /* 0x0000000000427805 */ /* 0x000fc4000001ff00 */
[----:B------:R-:W-:Y:S01]  /*2d20*/  CS2R R68, SRZ ;  /* 0x0000000000447805 */ /* 0x000fe2000001ff00 */
[----:B------:R0:W5:Y:S04]  /*2d30*/  @!P0 LDG.E.64 R70, desc[UR60][R36.64+0x40] ;  /* 0x0000403c24468981 */ /* 0x000168000c1e1b00 */
[----:B------:R0:W5:Y:S01]  /*2d40*/  @!P0 LDG.E.64 R72, desc[UR60][R38.64+0x40] ;  /* 0x0000403c26488981 */ /* 0x000162000c1e1b00 */
[----:B------:R-:W-:-:S03]  /*2d50*/  ISETP.GE.AND P0, PT, R170, R128, PT ;  /* 0x00000080aa00720c */ /* 0x000fc60003f06270 */
        /* <DEDUP_REMOVED lines=8> */
[----:B------:R0:W5:Y:S04]  /*2de0*/  @!P0 LDG.E.64 R64, desc[UR60][R38.64+0x80] ;  /* 0x0000803c26408981 */ /* 0x000168000c1e1b00 */
[----:B------:R0:W5:Y:S04]  /*2df0*/  @!P5 LDG.E.64 R58, desc[UR60][R36.64+0xa0] ;  /* 0x0000a03c243ad981 */ /* 0x000168000c1e1b00 */
[----:B------:R0:W5:Y:S02]  /*2e00*/  @!P5 LDG.E.64 R60, desc[UR60][R38.64+0xa0] ;  /* 0x0000a03c263cd981 */ /* 0x000164000c1e1b00 */
.L_x_461:
[----:B------:R-:W-:Y:S05]  /*2e10*/  BSYNC B1 ;  /* 0x0000000000017941 */ /* 0x000fea0003800000 */
.L_x_460:
[----:B------:R-:W-:Y:S01]  /*2e20*/  ISETP.GE.AND P5, PT, R224, R87, PT ;  /* 0x00000057e000720c */ /* 0x000fe20003fa6270 */
[----:B------:R-:W-:Y:S01]  /*2e30*/  BSSY B1, `(.L_x_462) ;  /* 0x0000037000017945 */ /* 0x000fe20003800000 */
[----:B0-----:R-:W-:Y:S02]  /*2e40*/  CS2R R38, SRZ ;  /* 0x0000000000267805 */ /* 0x001fe4000001ff00 */
        /* <DEDUP_REMOVED lines=8> */
[----:B------:R-:W-:Y:S01]  /*2ed0*/  CS2R R52, SRZ ;  /* 0x0000000000347805 */ /* 0x000fe2000001ff00 */
[----:B-----5:R-:W-:Y:S01]  /*2ee0*/  IMAD.MOV.U32 R88, RZ, RZ, R58 ;  /* 0x000000ffff587224 */ /* 0x020fe200078e003a */
[----:B------:R-:W-:Y:S01]  /*2ef0*/  CS2R R56, SRZ ;  /* 0x0000000000387805 */ /* 0x000fe2000001ff00 */
[----:B------:R-:W-:Y:S01]  /*2f00*/  IMAD.MOV.U32 R83, RZ, RZ, R59 ;  /* 0x000000ffff537224 */ /* 0x000fe200078e003b */
[----:B------:R-:W-:Y:S06]  /*2f10*/  @P5 BRA `(.L_x_463) ;  /* 0x0000000000a05947 */ /* 0x000fec0003800000 */
[----:B------:R-:W-:Y:S01]  /*2f20*/  IADD3 R14, P0, P6, R100, R14, R111 ;  /* 0x0000000e640e7210 */ /* 0x000fe20007e1e06f */
[----:B------:R-:W-:Y:S01]  /*2f30*/  ULDC.64 UR4, c[0x0][0x3e8] ;  /* 0x0000fa0000047ab9 */ /* 0x000fe20000000a00 */
[----:B------:R-:W-:Y:S01]  /*2f40*/  ULDC.64 UR6, c[0x0][0x400] ;  /* 0x0001000000067ab9 */ /* 0x000fe20000000a00 */
[----:B------:R-:W-:Y:S02]  /*2f50*/  CS2R R54, SRZ ;  /* 0x0000000000367805 */ /* 0x000fe4000001ff00 */
[----:B------:R-:W-:Y:S02]  /*2f60*/  IADD3.X R13, R109, R11, R110, P0, P6 ;  /* 0x0000000b6d0d7210 */ /* 0x000fe400007ec46e */
[----:B------:R-:W-:Y:S02]  /*2f70*/  CS2R R56, SRZ ;  /* 0x0000000000387805 */ /* 0x000fe4000001ff00 */
[----:B------:R-:W-:-:S04]  /*2f80*/  IADD3 R11, P0, P6, R94, R12, R113 ;  /* 0x0000000c5e0b7210 */ /* 0x000fc80007e1e071 */
[----:B------:R-:W-:Y:S02]  /*2f90*/  IADD3.X R82, R108, R82, R112, P0, P6 ;  /* 0x000000526c527210 */ /* 0x000fe400007ec470 */
[----:B------:R-:W-:-:S04]  /*2fa0*/  LEA R12, P0, R14, UR4, 0x1 ;  /* 0x000000040e0c7c11 */ /* 0x000fc8000f8008ff */
[----:B------:R-:W-:Y:S02]  /*2fb0*/  LEA.HI.X R13, R14, UR5, R13, 0x1, P0 ;  /* 0x000000050e0d7c11 */ /* 0x000fe400080f0c0d */
[----:B------:R-:W-:-:S04]  /*2fc0*/  LEA R14, P0, R11, UR6, 0x1 ;  /* 0x000000060b0e7c11 */ /* 0x000fc8000f8008ff */
[----:B------:R-:W-:Y:S02]  /*2fd0*/  LEA.HI.X R15, R11, UR7, R82, 0x1, P0 ;  /* 0x000000070b0f7c11 */ /* 0x000fe400080f0c52 */
[----:B------:R-:W-:Y:S02]  /*2fe0*/  ISETP.GE.AND P0, PT, R160, R128, PT ;  /* 0x00000080a000720c */ /* 0x000fe40003f06270 */
[----:B------:R-:W-:Y:S02]  /*2ff0*/  CS2R R50, SRZ ;  /* 0x0000000000327805 */ /* 0x000fe4000001ff00 */
[----:B------:R-:W-:-:S09]  /*3000*/  CS2R R52, SRZ ;  /* 0x0000000000347805 */ /* 0x000fd2000001ff00 */
[----:B------:R0:W5:Y:S04]  /*3010*/  @!P0 LDG.E.64 R54, desc[UR60][R12.64] ;  /* 0x0000003c0c368981 */ /* 0x000168000c1e1b00 */
[----:B------:R0:W5:Y:S01]  /*3020*/  @!P0 LDG.E.64 R56, desc[UR60][R14.64] ;  /* 0x0000003c0e388981 */ /* 0x000162000c1e1b00 */
        /* <DEDUP_REMOVED lines=20> */
[----:B------:R-:W-:-:S13]  /*3170*/  ISETP.GE.AND P0, PT, R172, R128, PT ;  /* 0x00000080ac00720c */ /* 0x000fda0003f06270 */
[----:B------:R0:W5:Y:S04]  /*3180*/  @!P0 LDG.E.64 R34, desc[UR60][R12.64+0xa0] ;  /* 0x0000a03c0c228981 */ /* 0x000168000c1e1b00 */
[----:B------:R0:W5:Y:S02]  /*3190*/  @!P0 LDG.E.64 R36, desc[UR60][R14.64+0xa0] ;  /* 0x0000a03c0e248981 */ /* 0x000164000c1e1b00 */
.L_x_463:
[----:B------:R-:W-:Y:S05]  /*31a0*/  BSYNC B1 ;  /* 0x0000000000017941 */ /* 0x000fea0003800000 */
.L_x_462:
[----:B------:R-:W2:Y:S01]  /*31b0*/  LDL R11, [R1+0x30] ;  /* 0x00003000010b7983 */ /* 0x000ea20000100800 */
[----:B0-----:R-:W-:Y:S01]  /*31c0*/  MOV R12, R63 ;  /* 0x0000003f000c7202 */ /* 0x001fe20000000f00 */
[----:B------:R-:W-:Y:S01]  /*31d0*/  IMAD.MOV.U32 R13, RZ, RZ, R70 ;  /* 0x000000ffff0d7224 */ /* 0x000fe200078e0046 */
[----:B------:R-:W-:Y:S01]  /*31e0*/  PRMT R204, R88, 0x5410, R83 ;  /* 0x0000541058cc7816 */ /* 0x000fe20000000053 */
        /* <DEDUP_REMOVED lines=8> */
[----:B------:R-:W-:-:S03]  /*3270*/  IMAD.MOV.U32 R12, RZ, RZ, R75 ;  /* 0x000000ffff0c7224 */ /* 0x000fc600078e004b */
[----:B------:R-:W-:Y:S01]  /*3280*/  PRMT R152, R14, 0x5410, R13 ;  /* 0x000054100e987816 */ /* 0x000fe2000000000d */
[----:B------:R-:W-:Y:S01]  /*3290*/  IMAD.MOV.U32 R14, RZ, RZ, R60 ;  /* 0x000000ffff0e7224 */ /* 0x000fe200078e003c */
[----:B------:R-:W-:Y:S01]  /*32a0*/  PRMT R213, R213, 0x5410, R12 ;  /* 0x00005410d5d57816 */ /* 0x000fe2000000000c */
[----:B------:R-:W-:Y:S01]  /*32b0*/  IMAD.MOV.U32 R13, RZ, RZ, R61 ;  /* 0x000000ffff0d7224 */ /* 0x000fe200078e003d */
[----:B------:R-:W-:-:S04]  /*32c0*/  MOV R12, R64 ;  /* 0x00000040000c7202 */ /* 0x000fc80000000f00 */
[----:B------:R-:W-:Y:S01]  /*32d0*/  PRMT R205, R14, 0x5410, R13 ;  /* 0x000054100ecd7816 */ /* 0x000fe2000000000d */
[----:B------:R-:W-:Y:S02]  /*32e0*/  IMAD.MOV.U32 R14, RZ, RZ, R68 ;  /* 0x000000ffff0e7224 */ /* 0x000fe400078e0044 */
[----:B------:R-:W-:-:S05]  /*32f0*/  IMAD.MOV.U32 R13, RZ, RZ, R69 ;  /* 0x000000ffff0d7224 */ /* 0x000fca00078e0045 */
[----:B------:R-:W-:Y:S01]  /*3300*/  PRMT R208, R13, 0x7610, R208 ;  /* 0x000076100dd07816 */ /* 0x000fe200000000d0 */
[----:B------:R-:W-:Y:S01]  /*3310*/  IMAD.MOV.U32 R13, RZ, RZ, R80 ;  /* 0x000000ffff0d7224 */ /* 0x000fe200078e0050 */
[----:B--2---:R-:W-:Y:S01]  /*3320*/  R2UR UR4, R11 ;  /* 0x000000000b0472ca */ /* 0x004fe200000e0000 */
[----:B------:R-:W-:-:S05]  /*3330*/  IMAD.MOV.U32 R11, RZ, RZ, R62 ;  /* 0x000000ffff0b7224 */ /* 0x000fca00078e003e */
[----:B------:R-:W-:Y:S01]  /*3340*/  PRMT R207, R207, 0x5410, R11 ;  /* 0x00005410cfcf7816 */ /* 0x000fe2000000000b */
[----:B------:R-:W-:-:S03]  /*3350*/  IMAD.MOV.U32 R11, RZ, RZ, R66 ;  /* 0x000000ffff0b7224 */ /* 0x000fc600078e0042 */
[----:B------:R-:W-:Y:S01]  /*3360*/  PRMT R207, R12, 0x7610, R207 ;  /* 0x000076100ccf7816 */ /* 0x000fe200000000cf */
[----:B------:R-:W-:Y:S01]  /*3370*/  IMAD.MOV.U32 R12, RZ, RZ, R73 ;  /* 0x000000ffff0c7224 */ /* 0x000fe200078e0049 */
[----:B------:R-:W-:Y:S01]  /*3380*/  PRMT R209, R209, 0x5410, R11 ;  /* 0x00005410d1d17816 */ /* 0x000fe2000000000b */
[----:B------:R-:W-:Y:S01]  /*3390*/  IMAD.MOV.U32 R11, RZ, RZ, R74 ;  /* 0x000000ffff0b7224 */ /* 0x000fe200078e004a */
[----:B------:R-:W-:Y:S02]  /*33a0*/  UISETP.NE.AND UP0, UPT, UR4, 0x3, UPT ;  /* 0x000000030400788c */ /* 0x000fe4000bf05270 */
[----:B------:R-:W-:Y:S01]  /*33b0*/  PRMT R211, R12, 0x7610, R211 ;  /* 0x000076100cd37816 */ /* 0x000fe200000000d3 */
[----:B------:R-:W-:Y:S01]  /*33c0*/  IMAD.MOV.U32 R12, RZ, RZ, R77 ;  /* 0x000000ffff0c7224 */ /* 0x000fe200078e004d */
[----:B------:R-:W-:Y:S01]  /*33d0*/  PRMT R212, R212, 0x5410, R11 ;  /* 0x00005410d4d47816 */ /* 0x000fe2000000000b */
[----:B------:R-:W-:Y:S01]  /*33e0*/  IMAD.MOV.U32 R11, RZ, RZ, R65 ;  /* 0x000000ffff0b7224 */ /* 0x000fe200078e0041 */
[----:B------:R-:W-:-:S02]  /*33f0*/  PLOP3.LUT P0, PT, PT, PT, UP0, 0x80, 0x0 ;  /* 0x000000000000781c */ /* 0x000fc40003f0f008 */
[----:B------:R-:W-:Y:S01]  /*3400*/  PRMT R213, R12, 0x7610, R213 ;  /* 0x000076100cd57816 */ /* 0x000fe200000000d5 */
[----:B-----5:R-:W-:Y:S01]  /*3410*/  IMAD.MOV.U32 R12, RZ, RZ, R38 ;  /* 0x000000ffff0c7224 */ /* 0x020fe200078e0026 */
        /* <DEDUP_REMOVED lines=8> */
[----:B------:R-:W-:Y:S02]  /*34a0*/  MOV R13, R35 ;  /* 0x00000023000d7202 */ /* 0x000fe40000000f00 */
[----:B------:R-:W-:Y:S01]  /*34b0*/  PRMT R212, R11, 0x7610, R212 ;  /* 0x000076100bd47816 */ /* 0x000fe200000000d4 */
[----:B------:R-:W-:Y:S01]  /*34c0*/  IMAD.MOV.U32 R11, RZ, RZ, R39 ;  /* 0x000000ffff0b7224 */ /* 0x000fe200078e0027 */
[----:B------:R-:W-:-:S04]  /*34d0*/  PRMT R83, R14, 0x5410, R13 ;  /* 0x000054100e537816 */ /* 0x000fc8000000000d */
[----:B------:R-:W-:Y:S01]  /*34e0*/  PRMT R123, R12, 0x5410, R11 ;  /* 0x000054100c7b7816 */ /* 0x000fe2000000000b */
[----:B------:R-:W-:Y:S02]  /*34f0*/  IMAD.MOV.U32 R12, RZ, RZ, R42 ;  /* 0x000000ffff0c7224 */ /* 0x000fe400078e002a */
[----:B------:R-:W-:-:S05]  /*3500*/  IMAD.MOV.U32 R11, RZ, RZ, R43 ;  /* 0x000000ffff0b7224 */ /* 0x000fca00078e002b */
        /* <DEDUP_REMOVED lines=10> */
[----:B------:R-:W-:Y:S01]  /*35b0*/  IMAD.MOV.U32 R11, RZ, RZ, R37 ;  /* 0x000000ffff0b7224 */ /* 0x000fe200078e0025 */
[----:B------:R-:W-:-:S04]  /*35c0*/  MOV R12, R36 ;  /* 0x00000024000c7202 */ /* 0x000fc80000000f00 */
        /* <DEDUP_REMOVED lines=16> */
[----:B------:R-:W-:Y:S06]  /*36d0*/  @!P0 BRA `(.L_x_464) ;  /* 0x0000000000048947 */ /* 0x000fec0003800000 */
[----:B------:R-:W-:Y:S01]  /*36e0*/  BPT.TRAP 0x1 ;  /* 0x000000040000795c */ /* 0x000fe20000300000 */
.L_x_464:
[----:B------:R-:W-:Y:S01]  /*36f0*/  IMAD R88, R18, 0x8, R2 ;  /* 0x0000000812587824 */ /* 0x000fe200078e0202 */
[----:B------:R-:W-:Y:S01]  /*3700*/  SHF.L.U32 R89, R166, 0x1f, RZ ;  /* 0x0000001fa6597819 */ /* 0x000fe200000006ff */
[----:B------:R-:W-:Y:S03]  /*3710*/  BSSY B1, `(.L_x_465) ;  /* 0x0000003000017945 */ /* 0x000fe60003800000 */
[----:B------:R-:W0:Y:S02]  /*3720*/  SYNCS.PHASECHK.TRANS64.TRYWAIT P6, [R88+URZ+0x2a890], R89 ;  /* 0x02a89059580075a7 */ /* 0x000e2400080c017f */
[----:B0-----:R-:W-:Y:S05]  /*3730*/  @!P6 BRA `(.L_x_466) ;  /* 0x000001ac00d8e947 */ /* 0x001fea0003800000 */
.L_x_786:
[----:B------:R-:W-:Y:S05]  /*3740*/  BSYNC B1 ;  /* 0x0000000000017941 */ /* 0x000fea0003800000 */
.L_x_465:
[----:B------:R-:W-:-:S03]  /*3750*/  UMOV UR4, 0xffffffff ;  /* 0xffffffff00047882 */ /* 0x000fc60000000000 */
[----:B------:R-:W-:Y:S05]  /*3760*/  BRA.DIV UR4, `(.L_x_467) ;  /* 0x000001ae04e07947 */ /* 0x000fea000b800000 */
[----:B------:R1:W2:Y:S04]  /*3770*/  SHFL.IDX PT, R82, R118, RZ, 0x1c1f ;  /* 0x001c1fff76527589 */ /* 0x0002a800000e0000 */
[----:B------:R1:W3:Y:S02]  /*3780*/  SHFL.IDX PT, R11, R119, RZ, 0x1c1f ;  /* 0x001c1fff770b7589 */ /* 0x0002e400000e0000 */
.L_x_790:
[----:B------:R-:W-:Y:S04]  /*3790*/  BSSY B1, `(.L_x_468) ;  /* 0x0000167000017945 */ /* 0x000fe80003800000 */
[----:B------:R-:W-:Y:S05]  /*37a0*/  @P4 BRA `(.L_x_469) ;  /* 0x0000001400944947 */ /* 0x000fea0003800000 */
[----:B------:R-:W-:Y:S01]  /*37b0*/  ISETP.NE.AND P4, PT, R10, RZ, PT ;  /* 0x000000ff0a00720c */ /* 0x000fe20003f85270 */
[----:B------:R-:W-:-:S12]  /*37c0*/  BSSY B2, `(.L_x_470) ;  /* 0x0000039000027945 */ /* 0x000fd80003800000 */
[----:B------:R-:W-:Y:S05]  /*37d0*/  @!P4 BRA `(.L_x_471) ;  /* 0x0000000000dcc947 */ /* 0x000fea0003800000 */
[----:B------:R4:W0:Y:S01]  /*37e0*/  LDS.128 R12, [R33] ;  /* 0x00000000210c7984 */ /* 0x0008220000000c00 */
[----:B------:R-:W-:Y:S01]  /*37f0*/  ISETP.GE.AND P4, PT, R160, R128, PT ;  /* 0x00000080a000720c */ /* 0x000fe20003f86270 */
[----:B------:R-:W-:-:S12]  /*3800*/  BSSY B3, `(.L_x_472) ;  /* 0x0000031000037945 */ /* 0x000fd80003800000 */
[----:B----4-:R-:W-:Y:S05]  /*3810*/  @P4 BRA `(.L_x_473) ;  /* 0x0000000000bc4947 */ /* 0x010fea0003800000 */
[--C-:B------:R-:W-:Y:S02]  /*3820*/  SHF.R.U64 R78, R78, 0x10, R79.reuse ;  /* 0x000000104e4e7819 */ /* 0x100fe4000000124f */
[----:B------:R-:W-:Y:S02]  /*3830*/  SHF.R.U32.HI R151, RZ, 0x10, R79 ;  /* 0x00000010ff977819 */ /* 0x000fe4000001164f */
[--C-:B------:R-:W-:Y:S02]  /*3840*/  SHF.R.U64 R79, R80, 0x10, R81.reuse ;  /* 0x00000010504f7819 */ /* 0x100fe40000001251 */
[----:B------:R-:W-:Y:S02]  /*3850*/  SHF.R.U32.HI R80, RZ, 0x10, R81 ;  /* 0x00000010ff507819 */ /* 0x000fe40000011651 */
[C---:B------:R-:W-:Y:S02]  /*3860*/  PRMT R81, R153.reuse, 0x5410, R79 ;  /* 0x0000541099517816 */ /* 0x040fe4000000004f */
[----:B------:R-:W-:-:S02]  /*3870*/  PRMT R79, R153, 0x5432, R80 ;  /* 0x00005432994f7816 */ /* 0x000fc40000000050 */
[C---:B------:R-:W-:Y:S02]  /*3880*/  PRMT R78, R152.reuse, 0x5432, R78 ;  /* 0x00005432984e7816 */ /* 0x040fe4000000004e */
[----:B0-----:R-:W-:Y:S02]  /*3890*/  LOP3.LUT R154, R13, 0xffff0000, RZ, 0xc0, !PT ;  /* 0xffff00000d9a7812 */ /* 0x001fe400078ec0ff */
[C---:B------:R-:W-:Y:S01]  /*38a0*/  LOP3.LUT R153, R81.reuse, 0xffff0000, RZ, 0xc0, !PT ;  /* 0xffff000051997812 */ /* 0x040fe200078ec0ff */
[----:B------:R-:W-:Y:S01]  /*38b0*/  IMAD.U32 R81, R81, 0x10000, RZ ;  /* 0x0001000051517824 */ /* 0x000fe200078e00ff */
[----:B------:R-:W-:Y:S01]  /*38c0*/  PRMT R151, R152, 0x5410, R151 ;  /* 0x0000541098977816 */ /* 0x000fe20000000097 */
[----:B------:R-:W-:Y:S01]  /*38d0*/  IMAD.U32 R152, R13, 0x10000, RZ ;  /* 0x000100000d987824 */ /* 0x000fe200078e00ff */
[----:B------:R-:W-:Y:S01]  /*38e0*/  LOP3.LUT R13, R78, 0xffff0000, RZ, 0xc0, !PT ;  /* 0xffff00004e0d7812 */ /* 0x000fe200078ec0ff */
[----:B------:R-:W-:Y:S01]  /*38f0*/  FMUL.FTZ R80, R154, R153 ;  /* 0x000000999a507220 */ /* 0x000fe20000410000 */
[----:B------:R-:W-:-:S03]  /*3900*/  IMAD.U32 R78, R78, 0x10000, RZ ;  /* 0x000100004e4e7824 */ /* 0x000fc600078e00ff */
[-C--:B------:R-:W-:Y:S01]  /*3910*/  FFMA.FTZ R80, R152, R13.reuse, -R80 ;  /* 0x0000000d98507223 */ /* 0x080fe20000010850 */
[----:B------:R-:W-:Y:S01]  /*3920*/  FMUL.FTZ R13, R154, R13 ;  /* 0x0000000d9a0d7220 */ /* 0x000fe20000410000 */
[C---:B------:R-:W-:Y:S01]  /*3930*/  IMAD.U32 R154, R151.reuse, 0x10000, RZ ;  /* 0x00010000979a7824 */ /* 0x040fe200078e00ff */
[----:B------:R-:W-:Y:S02]  /*3940*/  LOP3.LUT R151, R151, 0xffff0000, RZ, 0xc0, !PT ;  /* 0xffff000097977812 */ /* 0x000fe400078ec0ff */
[----:B------:R-:W-:Y:S01]  /*3950*/  FFMA.FTZ R13, R152, R153, R13 ;  /* 0x00000099980d7223 */ /* 0x000fe2000001000d */
[C---:B------:R-:W-:Y:S01]  /*3960*/  LOP3.LUT R153, R14.reuse, 0xffff0000, RZ, 0xc0, !PT ;  /* 0xffff00000e997812 */ /* 0x040fe200078ec0ff */
[C---:B------:R-:W-:Y:S01]  /*3970*/  IMAD.U32 R152, R79.reuse, 0x10000, RZ ;  /* 0x000100004f987824 */ /* 0x040fe200078e00ff */
[----:B------:R-:W-:Y:S01]  /*3980*/  LOP3.LUT R79, R79, 0xffff0000, RZ, 0xc0, !PT ;  /* 0xffff00004f4f7812 */ /* 0x000fe200078ec0ff */
[----:B------:R-:W-:Y:S01]  /*3990*/  IMAD.U32 R14, R14, 0x10000, RZ ;  /* 0x000100000e0e7824 */ /* 0x000fe200078e00ff */
[----:B------:R-:W-:Y:S01]  /*39a0*/  F2FP.BF16.F32.PACK_AB R13, R13, R80 ;  /* 0x000000500d0d723e */ /* 0x000fe200000010ff */
[C---:B------:R-:W-:Y:S01]  /*39b0*/  FMUL.FTZ R155, R153.reuse, R152 ;  /* 0x00000098999b7220 */ /* 0x040fe20000410000 */
[----:B------:R-:W-:-:S03]  /*39c0*/  FMUL.FTZ R153, R153, R154 ;  /* 0x0000009a99997220 */ /* 0x000fc60000410000 */
[C---:B------:R-:W-:Y:S01]  /*39d0*/  FFMA.FTZ R155, R14.reuse, R154, -R155 ;  /* 0x0000009a0e9b7223 */ /* 0x040fe2000001089b */
[----:B------:R-:W-:Y:S01]  /*39e0*/  FFMA.FTZ R153, R14, R152, R153 ;  /* 0x000000980e997223 */ /* 0x000fe20000010099 */
[C---:B------:R-:W-:Y:S01]  /*39f0*/  LOP3.LUT R14, R15.reuse, 0xffff0000, RZ, 0xc0, !PT ;  /* 0xffff00000f0e7812 */ /* 0x040fe200078ec0ff */
[----:B------:R-:W-:-:S03]  /*3a00*/  IMAD.U32 R15, R15, 0x10000, RZ ;  /* 0x000100000f0f7824 */ /* 0x000fc600078e00ff */
        /* <DEDUP_REMOVED lines=11> */
[----:B------:R-:W-:-:S05]  /*3ac0*/  FFMA.FTZ R15, R12, R81, R15 ;  /* 0x000000510c0f7223 */ /* 0x000fca000001000f */
[----:B------:R-:W-:Y:S01]  /*3ad0*/  F2FP.BF16.F32.PACK_AB R79, R15, R79 ;  /* 0x0000004f0f4f723e */ /* 0x000fe200000010ff */
[----:B------:R-:W-:Y:S01]  /*3ae0*/  IMAD.MOV.U32 R15, RZ, RZ, R14 ;  /* 0x000000ffff0f7224 */ /* 0x000fe200078e000e */
[----:B------:R-:W-:-:S03]  /*3af0*/  MOV R14, R153 ;  /* 0x00000099000e7202 */ /* 0x000fc60000000f00 */
[----:B------:R-:W-:-:S07]  /*3b00*/  IMAD.MOV.U32 R12, RZ, RZ, R79 ;  /* 0x000000ffff0c7224 */ /* 0x000fce00078e004f */
.L_x_473:
[----:B------:R-:W-:Y:S05]  /*3b10*/  BSYNC B3 ;  /* 0x0000000000037941 */ /* 0x000fea0003800000 */
.L_x_472:
[----:B---3--:R-:W-:-:S04]  /*3b20*/  LEA R78, P4, R16, R11, 0x1 ;  /* 0x0000000b104e7211 */ /* 0x008fc800078808ff */
[----:B--2---:R-:W-:-:S05]  /*3b30*/  LEA.HI.X R79, R16, R82, R17, 0x1, P4 ;  /* 0x00000052104f7211 */ /* 0x004fca00020f0c11 */
[----:B0-----:R4:W-:Y:S04]  /*3b40*/  ST.E.128 desc[UR60][R78.64], R12 ;  /* 0x0000000c4e007985 */ /* 0x0019e8000c101d3c */
.L_x_471:
[----:B------:R-:W-:Y:S05]  /*3b50*/  BSYNC B2 ;  /* 0x0000000000027941 */ /* 0x000fea0003800000 */
.L_x_470:
[----:B------:R-:W-:Y:S01]  /*3b60*/  ISETP.NE.AND P4, PT, R27, RZ, PT ;  /* 0x000000ff1b00720c */ /* 0x000fe20003f85270 */
[----:B------:R-:W-:-:S12]  /*3b70*/  BSSY B2, `(.L_x_474) ;  /* 0x000003c000027945 */ /* 0x000fd80003800000 */
[----:B------:R-:W-:Y:S05]  /*3b80*/  @!P4 BRA `(.L_x_475) ;  /* 0x0000000000e8c947 */ /* 0x000fea0003800000 */
[----:B----4-:R4:W0:Y:S01]  /*3b90*/  LDS.128 R12, [R32] ;  /* 0x00000000200c7984 */ /* 0x0108220000000c00 */
[----:B------:R-:W-:Y:S01]  /*3ba0*/  ISETP.GE.AND P4, PT, R169, R128, PT ;  /* 0x00000080a900720c */ /* 0x000fe20003f86270 */
[----:B------:R-:W-:-:S12]  /*3bb0*/  BSSY B3, `(.L_x_476) ;  /* 0x0000032000037945 */ /* 0x000fd80003800000 */
[----:B----4-:R-:W-:Y:S05]  /*3bc0*/  @P4 BRA `(.L_x_477) ;  /* 0x0000000000c04947 */ /* 0x010fea0003800000 */
[--C-:B------:R-:W-:Y:S02]  /*3bd0*/  SHF.R.U64 R74, R74, 0x10, R75.reuse ;  /* 0x000000104a4a7819 */ /* 0x100fe4000000124b */
[----:B------:R-:W-:Y:S02]  /*3be0*/  SHF.R.U32.HI R78, RZ, 0x10, R75 ;  /* 0x00000010ff4e7819 */ /* 0x000fe4000001164b */
[--C-:B------:R-:W-:Y:S02]  /*3bf0*/  SHF.R.U64 R75, R76, 0x10, R77.reuse ;  /* 0x000000104c4b7819 */ /* 0x100fe4000000124d */
[----:B------:R-:W-:Y:S02]  /*3c00*/  SHF.R.U32.HI R79, RZ, 0x10, R77 ;  /* 0x00000010ff4f7819 */ /* 0x000fe4000001164d */
[C---:B------:R-:W-:Y:S01]  /*3c10*/  PRMT R77, R212.reuse, 0x5410, R75 ;  /* 0x00005410d44d7816 */ /* 0x040fe2000000004b */
[----:B0-----:R-:W-:Y:S01]  /*3c20*/  IMAD.U32 R75, R13, 0x10000, RZ ;  /* 0x000100000d4b7824 */ /* 0x001fe200078e00ff */
[----:B------:R-:W-:-:S02]  /*3c30*/  PRMT R74, R212, 0x5432, R74 ;  /* 0x00005432d44a7816 */ /* 0x000fc4000000004a */
[----:B------:R-:W-:Y:S02]  /*3c40*/  LOP3.LUT R151, R13, 0xffff0000, RZ, 0xc0, !PT ;  /* 0xffff00000d977812 */ /* 0x000fe400078ec0ff */
[C---:B------:R-:W-:Y:S01]  /*3c50*/  LOP3.LUT R80, R77.reuse, 0xffff0000, RZ, 0xc0, !PT ;  /* 0xffff00004d507812 */ /* 0x040fe200078ec0ff */
[----:B------:R-:W-:Y:S01]  /*3c60*/  IMAD.U32 R77, R77, 0x10000, RZ ;  /* 0x000100004d4d7824 */ /* 0x000fe200078e00ff */
[C---:B------:R-:W-:Y:S01]  /*3c70*/  LOP3.LUT R76, R74.reuse, 0xffff0000, RZ, 0xc0, !PT ;  /* 0xffff00004a4c7812 */ /* 0x040fe200078ec0ff */
[----:B------:R-:W-:Y:S02]  /*3c80*/  IMAD.U32 R74, R74, 0x10000, RZ ;  /* 0x000100004a4a7824 */ /* 0x000fe400078e00ff */
[C---:B------:R-:W-:Y:S02]  /*3c90*/  FMUL.FTZ R81, R151.reuse, R80 ;  /* 0x0000005097517220 */ /* 0x040fe40000410000 */
[-C--:B------:R-:W-:Y:S02]  /*3ca0*/  FMUL.FTZ R13, R151, R76.reuse ;  /* 0x0000004c970d7220 */ /* 0x080fe40000410000 */
[----:B------:R-:W-:-:S02]  /*3cb0*/  FFMA.FTZ R76, R75, R76, -R81 ;  /* 0x0000004c4b4c7223 */ /* 0x000fc40000010851 */
[----:B------:R-:W-:Y:S01]  /*3cc0*/  FFMA.FTZ R75, R75, R80, R13 ;  /* 0x000000504b4b7223 */ /* 0x000fe2000001000d */
[C---:B------:R-:W-:Y:S02]  /*3cd0*/  PRMT R13, R213.reuse, 0x5432, R78 ;  /* 0x00005432d50d7816 */ /* 0x040fe4000000004e */
[----:B------:R-:W-:Y:S02]  /*3ce0*/  PRMT R78, R213, 0x5410, R79 ;  /* 0x00005410d54e7816 */ /* 0x000fe4000000004f */
[----:B------:R-:W-:Y:S01]  /*3cf0*/  LOP3.LUT R80, R14, 0xffff0000, RZ, 0xc0, !PT ;  /* 0xffff00000e507812 */ /* 0x000fe200078ec0ff */
[C---:B------:R-:W-:Y:S01]  /*3d00*/  IMAD.U32 R81, R13.reuse, 0x10000, RZ ;  /* 0x000100000d517824 */ /* 0x040fe200078e00ff */
[----:B------:R-:W-:Y:S01]  /*3d10*/  LOP3.LUT R13, R13, 0xffff0000, RZ, 0xc0, !PT ;  /* 0xffff00000d0d7812 */ /* 0x000fe200078ec0ff */
        /* <DEDUP_REMOVED lines=14> */
[C---:B------:R-:W-:Y:S01]  /*3e00*/  LOP3.LUT R13, R12.reuse, 0xffff0000, RZ, 0xc0, !PT ;  /* 0xffff00000c0d7812 */ /* 0x040fe200078ec0ff */
[----:B------:R-:W-:Y:S01]  /*3e10*/  FFMA.FTZ R14, R15, R78, R14 ;  /* 0x0000004e0f0e7223 */ /* 0x000fe2000001000e */
[----:B------:R-:W-:-:S03]  /*3e20*/  IMAD.U32 R12, R12, 0x10000, RZ ;  /* 0x000100000c0c7824 */ /* 0x000fc600078e00ff */
[C---:B------:R-:W-:Y:S01]  /*3e30*/  FMUL.FTZ R15, R13.reuse, R77 ;  /* 0x0000004d0d0f7220 */ /* 0x040fe20000410000 */
[-C--:B------:R-:W-:Y:S01]  /*3e40*/  FMUL.FTZ R13, R13, R74.reuse ;  /* 0x0000004a0d0d7220 */ /* 0x080fe20000410000 */
[----:B------:R-:W-:Y:S02]  /*3e50*/  F2FP.BF16.F32.PACK_AB R14, R14, R79 ;  /* 0x0000004f0e0e723e */ /* 0x000fe400000010ff */
[C---:B------:R-:W-:Y:S01]  /*3e60*/  FFMA.FTZ R15, R12.reuse, R74, -R15 ;  /* 0x0000004a0c0f7223 */ /* 0x040fe2000001080f */
[----:B------:R-:W-:-:S05]  /*3e70*/  FFMA.FTZ R13, R12, R77, R13 ;  /* 0x0000004d0c0d7223 */ /* 0x000fca000001000d */
[----:B------:R-:W-:Y:S01]  /*3e80*/  F2FP.BF16.F32.PACK_AB R13, R13, R15 ;  /* 0x0000000f0d0d723e */ /* 0x000fe200000010ff */
[----:B------:R-:W-:Y:S01]  /*3e90*/  IMAD.MOV.U32 R15, RZ, RZ, R14 ;  /* 0x000000ffff0f7224 */ /* 0x000fe200078e000e */
[----:B------:R-:W-:-:S03]  /*3ea0*/  MOV R14, R80 ;  /* 0x00000050000e7202 */ /* 0x000fc60000000f00 */
[----:B------:R-:W-:Y:S02]  /*3eb0*/  IMAD.MOV.U32 R12, RZ, RZ, R13 ;  /* 0x000000ffff0c7224 */ /* 0x000fe400078e000d */
[----:B------:R-:W-:-:S07]  /*3ec0*/  IMAD.MOV.U32 R13, RZ, RZ, R75 ;  /* 0x000000ffff0d7224 */ /* 0x000fce00078e004b */
.L_x_477:
[----:B------:R-:W-:Y:S05]  /*3ed0*/  BSYNC B3 ;  /* 0x0000000000037941 */ /* 0x000fea0003800000 */
.L_x_476:
[----:B------:R-:W-:Y:S02]  /*3ee0*/  IMAD.SHL.U32 R76, R162, 0x8, RZ ;  /* 0x00000008a24c7824 */ /* 0x000fe400078e00ff */
[----:B---3--:R-:W-:Y:S02]  /*3ef0*/  IMAD.MOV.U32 R74, RZ, RZ, R11 ;  /* 0x000000ffff4a7224 */ /* 0x008fe400078e000b */
[----:B--2---:R-:W-:Y:S02]  /*3f00*/  IMAD.MOV.U32 R75, RZ, RZ, R82 ;  /* 0x000000ffff4b7224 */ /* 0x004fe400078e0052 */
[----:B------:R-:W-:-:S05]  /*3f10*/  IMAD.WIDE R74, R76, 0x2, R74 ;  /* 0x000000024c4a7825 */ /* 0x000fca00078e024a */
[----:B0-----:R0:W-:Y:S02]  /*3f20*/  ST.E.128 desc[UR60][R74.64], R12 ;  /* 0x0000000c4a007985 */ /* 0x0011e4000c101d3c */
.L_x_475:
[----:B------:R-:W-:Y:S05]  /*3f30*/  BSYNC B2 ;  /* 0x0000000000027941 */ /* 0x000fea0003800000 */
.L_x_474:
[----:B------:R-:W-:Y:S01]  /*3f40*/  ISETP.NE.AND P4, PT, R28, RZ, PT ;  /* 0x000000ff1c00720c */ /* 0x000fe20003f85270 */
[----:B------:R-:W-:-:S12]  /*3f50*/  BSSY B2, `(.L_x_478) ;  /* 0x000003c000027945 */ /* 0x000fd80003800000 */
[----:B------:R-:W-:Y:S05]  /*3f60*/  @!P4 BRA `(.L_x_479) ;  /* 0x0000000000e8c947 */ /* 0x000fea0003800000 */
[----:B0---4-:R0:W4:Y:S01]  /*3f70*/  LDS.128 R12, [R33+0x3000] ;  /* 0x00300000210c7984 */ /* 0x0111220000000c00 */
[----:B------:R-:W-:Y:S01]  /*3f80*/  ISETP.GE.AND P4, PT, R168, R128, PT ;  /* 0x00000080a800720c */ /* 0x000fe20003f86270 */
[----:B------:R-:W-:-:S12]  /*3f90*/  BSSY B3, `(.L_x_480) ;  /* 0x0000032000037945 */ /* 0x000fd80003800000 */
[----:B0-----:R-:W-:Y:S05]  /*3fa0*/  @P4 BRA `(.L_x_481) ;  /* 0x0000000000c04947 */ /* 0x001fea0003800000 */
[--C-:B------:R-:W-:Y:S02]  /*3fb0*/  SHF.R.U64 R70, R70, 0x10, R71.reuse ;  /* 0x0000001046467819 */ /* 0x100fe40000001247 */
[----:B------:R-:W-:Y:S02]  /*3fc0*/  SHF.R.U32.HI R74, RZ, 0x10, R71 ;  /* 0x00000010ff4a7819 */ /* 0x000fe40000011647 */
[--C-:B------:R-:W-:Y:S02]  /*3fd0*/  SHF.R.U64 R71, R72, 0x10, R73.reuse ;  /* 0x0000001048477819 */ /* 0x100fe40000001249 */
[----:B------:R-:W-:Y:S02]  /*3fe0*/  SHF.R.U32.HI R75, RZ, 0x10, R73 ;  /* 0x00000010ff4b7819 */ /* 0x000fe40000011649 */
[C---:B------:R-:W-:Y:S01]  /*3ff0*/  PRMT R73, R210.reuse, 0x5410, R71 ;  /* 0x00005410d2497816 */ /* 0x040fe20000000047 */
[----:B----4-:R-:W-:Y:S01]  /*4000*/  IMAD.U32 R71, R13, 0x10000, RZ ;  /* 0x000100000d477824 */ /* 0x010fe200078e00ff */
[----:B------:R-:W-:-:S02]  /*4010*/  PRMT R70, R210, 0x5432, R70 ;  /* 0x00005432d2467816 */ /* 0x000fc40000000046 */
[----:B------:R-:W-:Y:S02]  /*4020*/  LOP3.LUT R78, R13, 0xffff0000, RZ, 0xc0, !PT ;  /* 0xffff00000d4e7812 */ /* 0x000fe400078ec0ff */
[C---:B------:R-:W-:Y:S01]  /*4030*/  LOP3.LUT R76, R73.reuse, 0xffff0000, RZ, 0xc0, !PT ;  /* 0xffff0000494c7812 */ /* 0x040fe200078ec0ff */
[----:B------:R-:W-:Y:S01]  /*4040*/  IMAD.U32 R73, R73, 0x10000, RZ ;  /* 0x0001000049497824 */ /* 0x000fe200078e00ff */
[C---:B------:R-:W-:Y:S02]  /*4050*/  LOP3.LUT R72, R70.reuse, 0xffff0000, RZ, 0xc0, !PT ;  /* 0xffff000046487812 */ /* 0x040fe400078ec0ff */
[----:B------:R-:W-:Y:S01]  /*4060*/  SHF.L.U32 R70, R70, 0x10, RZ ;  /* 0x0000001046467819 */ /* 0x000fe200000006ff */
[C---:B------:R-:W-:Y:S02]  /*4070*/  FMUL.FTZ R77, R78.reuse, R76 ;  /* 0x0000004c4e4d7220 */ /* 0x040fe40000410000 */
[-C--:B------:R-:W-:Y:S01]  /*4080*/  FMUL.FTZ R13, R78, R72.reuse ;  /* 0x000000484e0d7220 */ /* 0x080fe20000410000 */
[C---:B------:R-:W-:Y:S01]  /*4090*/  LOP3.LUT R78, R14.reuse, 0xffff0000, RZ, 0xc0, !PT ;  /* 0xffff00000e4e7812 */ /* 0x040fe200078ec0ff */
[----:B------:R-:W-:Y:S01]  /*40a0*/  FFMA.FTZ R72, R71, R72, -R77 ;  /* 0x0000004847487223 */ /* 0x000fe2000001084d */
[----:B------:R-:W-:-:S02]  /*40b0*/  IMAD.U32 R14, R14, 0x10000, RZ ;  /* 0x000100000e0e7824 */ /* 0x000fc400078e00ff */
[----:B------:R-:W-:Y:S01]  /*40c0*/  FFMA.FTZ R71, R71, R76, R13 ;  /* 0x0000004c47477223 */ /* 0x000fe2000001000d */
[C---:B------:R-:W-:Y:S02]  /*40d0*/  PRMT R13, R211.reuse, 0x5432, R74 ;  /* 0x00005432d30d7816 */ /* 0x040fe4000000004a */
[----:B------:R-:W-:Y:S02]  /*40e0*/  PRMT R74, R211, 0x5410, R75 ;  /* 0x00005410d34a7816 */ /* 0x000fe4000000004b */
[----:B------:R-:W-:Y:S01]  /*40f0*/  F2FP.BF16.F32.PACK_AB R71, R71, R72 ;  /* 0x000000484747723e */ /* 0x000fe200000010ff */
[C---:B------:R-:W-:Y:S01]  /*4100*/  IMAD.U32 R76, R13.reuse, 0x10000, RZ ;  /* 0x000100000d4c7824 */ /* 0x040fe200078e00ff */
[----:B------:R-:W-:Y:S01]  /*4110*/  LOP3.LUT R13, R13, 0xffff0000, RZ, 0xc0, !PT ;  /* 0xffff00000d0d7812 */ /* 0x000fe200078ec0ff */
[C---:B------:R-:W-:Y:S01]  /*4120*/  IMAD.U32 R75, R74.reuse, 0x10000, RZ ;  /* 0x000100004a4b7824 */ /* 0x040fe200078e00ff */
[----:B------:R-:W-:-:S03]  /*4130*/  LOP3.LUT R74, R74, 0xffff0000, RZ, 0xc0, !PT ;  /* 0xffff00004a4a7812 */ /* 0x000fc600078ec0ff */
        /* <DEDUP_REMOVED lines=19> */
[----:B------:R-:W-:Y:S02]  /*4270*/  IMAD.MOV.U32 R15, RZ, RZ, R14 ;  /* 0x000000ffff0f7224 */ /* 0x000fe400078e000e */
[----:B------:R-:W-:Y:S02]  /*4280*/  IMAD.MOV.U32 R14, RZ, RZ, R77 ;  /* 0x000000ffff0e7224 */ /* 0x000fe400078e004d */
[----:B------:R-:W-:Y:S02]  /*4290*/  IMAD.MOV.U32 R12, RZ, RZ, R13 ;  /* 0x000000ffff0c7224 */ /* 0x000fe400078e000d */
[----:B------:R-:W-:-:S07]  /*42a0*/  IMAD.MOV.U32 R13, RZ, RZ, R71 ;  /* 0x000000ffff0d7224 */ /* 0x000fce00078e0047 */
.L_x_481:
[----:B------:R-:W-:Y:S05]  /*42b0*/  BSYNC B3 ;  /* 0x0000000000037941 */ /* 0x000fea0003800000 */
.L_x_480:
[----:B------:R-:W-:Y:S02]  /*42c0*/  IMAD.SHL.U32 R72, R163, 0x8, RZ ;  /* 0x00000008a3487824 */ /* 0x000fe400078e00ff */
[----:B---3--:R-:W-:Y:S02]  /*42d0*/  IMAD.MOV.U32 R70, RZ, RZ, R11 ;  /* 0x000000ffff467224 */ /* 0x008fe400078e000b */
[----:B--2---:R-:W-:Y:S02]  /*42e0*/  IMAD.MOV.U32 R71, RZ, RZ, R82 ;  /* 0x000000ffff477224 */ /* 0x004fe400078e0052 */
[----:B------:R-:W-:-:S05]  /*42f0*/  IMAD.WIDE R70, R72, 0x2, R70 ;  /* 0x0000000248467825 */ /* 0x000fca00078e0246 */
[----:B----4-:R0:W-:Y:S02]  /*4300*/  ST.E.128 desc[UR60][R70.64], R12 ;  /* 0x0000000c46007985 */ /* 0x0101e4000c101d3c */
.L_x_479:
[----:B------:R-:W-:Y:S05]  /*4310*/  BSYNC B2 ;  /* 0x0000000000027941 */ /* 0x000fea0003800000 */
.L_x_478:
[----:B------:R-:W-:Y:S01]  /*4320*/  ISETP.NE.AND P4, PT, R105, RZ, PT ;  /* 0x000000ff6900720c */ /* 0x000fe20003f85270 */
[----:B------:R-:W-:-:S12]  /*4330*/  BSSY B2, `(.L_x_482) ;  /* 0x000003a000027945 */ /* 0x000fd80003800000 */
[----:B------:R-:W-:Y:S05]  /*4340*/  @!P4 BRA `(.L_x_483) ;  /* 0x0000000000e0c947 */ /* 0x000fea0003800000 */
[----:B0---4-:R0:W4:Y:S01]  /*4350*/  LDS.128 R12, [R32+0x3000] ;  /* 0x00300000200c7984 */ /* 0x0111220000000c00 */
[C---:B---3--:R-:W-:Y:S01]  /*4360*/  LEA R70, P4, R19.reuse, R11, 0x1 ;  /* 0x0000000b13467211 */ /* 0x048fe200078808ff */
[----:B------:R-:W-:Y:S03]  /*4370*/  BSSY B3, `(.L_x_484) ;  /* 0x0000034000037945 */ /* 0x000fe60003800000 */
[----:B--2---:R-:W-:Y:S02]  /*4380*/  LEA.HI.X R71, R19, R82, R164, 0x1, P4 ;  /* 0x0000005213477211 */ /* 0x004fe400020f0ca4 */
[----:B------:R-:W-:-:S13]  /*4390*/  ISETP.GE.AND P4, PT, R171, R128, PT ;  /* 0x00000080ab00720c */ /* 0x000fda0003f86270 */
[----:B0-----:R-:W-:Y:S05]  /*43a0*/  @P4 BRA `(.L_x_485) ;  /* 0x0000000000c04947 */ /* 0x001fea0003800000 */
[--C-:B------:R-:W-:Y:S02]  /*43b0*/  SHF.R.U64 R66, R66, 0x10, R67.reuse ;  /* 0x0000001042427819 */ /* 0x100fe40000001243 */
[----:B------:R-:W-:Y:S02]  /*43c0*/  SHF.R.U32.HI R72, RZ, 0x10, R67 ;  /* 0x00000010ff487819 */ /* 0x000fe40000011643 */
[--C-:B------:R-:W-:Y:S02]  /*43d0*/  SHF.R.U64 R67, R68, 0x10, R69.reuse ;  /* 0x0000001044437819 */ /* 0x100fe40000001245 */
[----:B------:R-:W-:Y:S02]  /*43e0*/  SHF.R.U32.HI R73, RZ, 0x10, R69 ;  /* 0x00000010ff497819 */ /* 0x000fe40000011645 */
[----:B------:R-:W-:Y:S01]  /*43f0*/  PRMT R69, R209, 0x5410, R67 ;  /* 0x00005410d1457816 */ /* 0x000fe20000000043 */
[----:B----4-:R-:W-:Y:S01]  /*4400*/  IMAD.U32 R67, R13, 0x10000, RZ ;  /* 0x000100000d437824 */ /* 0x010fe200078e00ff */
[----:B------:R-:W-:-:S02]  /*4410*/  PRMT R66, R209, 0x5432, R66 ;  /* 0x00005432d1427816 */ /* 0x000fc40000000042 */
[----:B------:R-:W-:Y:S02]  /*4420*/  LOP3.LUT R76, R13, 0xffff0000, RZ, 0xc0, !PT ;  /* 0xffff00000d4c7812 */ /* 0x000fe400078ec0ff */
[C---:B------:R-:W-:Y:S01]  /*4430*/  LOP3.LUT R74, R69.reuse, 0xffff0000, RZ, 0xc0, !PT ;  /* 0xffff0000454a7812 */ /* 0x040fe200078ec0ff */
[----:B------:R-:W-:Y:S01]  /*4440*/  IMAD.U32 R69, R69, 0x10000, RZ ;  /* 0x0001000045457824 */ /* 0x000fe200078e00ff */
[C---:B------:R-:W-:Y:S01]  /*4450*/  LOP3.LUT R68, R66.reuse, 0xffff0000, RZ, 0xc0, !PT ;  /* 0xffff000042447812 */ /* 0x040fe200078ec0ff */
[----:B------:R-:W-:Y:S02]  /*4460*/  IMAD.U32 R66, R66, 0x10000, RZ ;  /* 0x0001000042427824 */ /* 0x000fe400078e00ff */
        /* <DEDUP_REMOVED lines=10> */
[C---:B------:R-:W-:Y:S02]  /*4510*/  SHF.L.U32 R73, R72.reuse, 0x10, RZ ;  /* 0x0000001048497819 */ /* 0x040fe400000006ff */
[----:B------:R-:W-:Y:S02]  /*4520*/  LOP3.LUT R72, R72, 0xffff0000, RZ, 0xc0, !PT ;  /* 0xffff000048487812 */ /* 0x000fe400078ec0ff */
[----:B------:R-:W-:Y:S01]  /*4530*/  LOP3.LUT R13, R13, 0xffff0000, RZ, 0xc0, !PT ;  /* 0xffff00000d0d7812 */ /* 0x000fe200078ec0ff */
        /* <DEDUP_REMOVED lines=23> */
.L_x_485:
[----:B------:R-:W-:Y:S05]  /*46b0*/  BSYNC B3 ;  /* 0x0000000000037941 */ /* 0x000fea0003800000 */
.L_x_484:
[----:B----4-:R0:W-:Y:S02]  /*46c0*/  ST.E.128 desc[UR60][R70.64], R12 ;  /* 0x0000000c46007985 */ /* 0x0101e4000c101d3c */
.L_x_483:
[----:B------:R-:W-:Y:S05]  /*46d0*/  BSYNC B2 ;  /* 0x0000000000027941 */ /* 0x000fea0003800000 */
.L_x_482:
        /* <DEDUP_REMOVED lines=9> */
[----:B------:R-:W-:Y:S01]  /*4770*/  SHF.R.U64 R69, R62, 0x10, R63 ;  /* 0x000000103e457819 */ /* 0x000fe2000000123f */
[----:B----4-:R-:W-:Y:S01]  /*4780*/  IMAD.U32 R74, R12, 0x10000, RZ ;  /* 0x000100000c4a7824 */ /* 0x010fe200078e00ff */
[----:B------:R-:W-:Y:S02]  /*4790*/  SHF.R.U64 R62, R64, 0x10, R65 ;  /* 0x00000010403e7819 */ /* 0x000fe40000001241 */
[C---:B------:R-:W-:Y:S02]  /*47a0*/  PRMT R64, R207.reuse, 0x5432, R69 ;  /* 0x00005432cf407816 */ /* 0x040fe40000000045 */
[----:B------:R-:W-:Y:S02]  /*47b0*/  PRMT R62, R207, 0x5410, R62 ;  /* 0x00005410cf3e7816 */ /* 0x000fe4000000003e */
[----:B------:R-:W-:Y:S02]  /*47c0*/  LOP3.LUT R68, R13, 0xffff0000, RZ, 0xc0, !PT ;  /* 0xffff00000d447812 */ /* 0x000fe400078ec0ff */
[C---:B------:R-:W-:Y:S01]  /*47d0*/  LOP3.LUT R70, R62.reuse, 0xffff0000, RZ, 0xc0, !PT ;  /* 0xffff00003e467812 */ /* 0x040fe200078ec0ff */
[----:B------:R-:W-:Y:S01]  /*47e0*/  IMAD.U32 R62, R62, 0x10000, RZ ;  /* 0x000100003e3e7824 */ /* 0x000fe200078e00ff */
[C---:B------:R-:W-:Y:S01]  /*47f0*/  LOP3.LUT R69, R64.reuse, 0xffff0000, RZ, 0xc0, !PT ;  /* 0xffff000040457812 */ /* 0x040fe200078ec0ff */
[----:B------:R-:W-:Y:S01]  /*4800*/  IMAD.U32 R64, R64, 0x10000, RZ ;  /* 0x0001000040407824 */ /* 0x000fe200078e00ff */
[----:B------:R-:W-:-:S02]  /*4810*/  SHF.R.U32.HI R72, RZ, 0x10, R65 ;  /* 0x00000010ff487819 */ /* 0x000fc40000011641 */
[----:B------:R-:W-:Y:S01]  /*4820*/  SHF.R.U32.HI R63, RZ, 0x10, R63 ;  /* 0x00000010ff3f7819 */ /* 0x000fe2000001163f */
[CC--:B------:R-:W-:Y:S01]  /*4830*/  FMUL.FTZ R71, R68.reuse, R69.reuse ;  /* 0x0000004544477220 */ /* 0x0c0fe20000410000 */
[----:B------:R-:W-:Y:S01]  /*4840*/  SHF.L.U32 R65, R13, 0x10, RZ ;  /* 0x000000100d417819 */ /* 0x000fe200000006ff */
[-C--:B------:R-:W-:Y:S01]  /*4850*/  FMUL.FTZ R13, R68, R70.reuse ;  /* 0x00000046440d7220 */ /* 0x080fe20000410000 */
[C---:B------:R-:W-:Y:S02]  /*4860*/  PRMT R68, R206.reuse, 0x5410, R72 ;  /* 0x00005410ce447816 */ /* 0x040fe40000000048 */
[----:B------:R-:W-:Y:S01]  /*4870*/  PRMT R63, R206, 0x5432, R63 ;  /* 0x00005432ce3f7816 */ /* 0x000fe2000000003f */
[C---:B------:R-:W-:Y:S01]  /*4880*/  FFMA.FTZ R69, R65.reuse, R69, -R13 ;  /* 0x0000004541457223 */ /* 0x040fe2000001080d */
[----:B------:R-:W-:Y:S01]  /*4890*/  FFMA.FTZ R65, R65, R70, R71 ;  /* 0x0000004641417223 */ /* 0x000fe20000010047 */
[----:B------:R-:W-:Y:S01]  /*48a0*/  LOP3.LUT R13, R14, 0xffff0000, RZ, 0xc0, !PT ;  /* 0xffff00000e0d7812 */ /* 0x000fe200078ec0ff */
[C---:B------:R-:W-:Y:S01]  /*48b0*/  IMAD.U32 R71, R68.reuse, 0x10000, RZ ;  /* 0x0001000044477824 */ /* 0x040fe200078e00ff */
[----:B------:R-:W-:Y:S01]  /*48c0*/  LOP3.LUT R68, R68, 0xffff0000, RZ, 0xc0, !PT ;  /* 0xffff000044447812 */ /* 0x000fe200078ec0ff */
[C---:B------:R-:W-:Y:S01]  /*48d0*/  IMAD.U32 R72, R63.reuse, 0x10000, RZ ;  /* 0x000100003f487824 */ /* 0x040fe200078e00ff */
[----:B------:R-:W-:Y:S01]  /*48e0*/  LOP3.LUT R63, R63, 0xffff0000, RZ, 0xc0, !PT ;  /* 0xffff00003f3f7812 */ /* 0x000fe200078ec0ff */
[----:B------:R-:W-:-:S02]  /*48f0*/  IMAD.U32 R70, R14, 0x10000, RZ ;  /* 0x000100000e467824 */ /* 0x000fc400078e00ff */
[-C--:B------:R-:W-:Y:S01]  /*4900*/  FMUL.FTZ R73, R13, R71.reuse ;  /* 0x000000470d497220 */ /* 0x080fe20000410000 */
[----:B------:R-:W-:Y:S01]  /*4910*/  LOP3.LUT R14, R15, 0xffff0000, RZ, 0xc0, !PT ;  /* 0xffff00000f0e7812 */ /* 0x000fe200078ec0ff */
[-C--:B------:R-:W-:Y:S01]  /*4920*/  FMUL.FTZ R13, R13, R72.reuse ;  /* 0x000000480d0d7220 */ /* 0x080fe20000410000 */
[----:B------:R-:W-:Y:S01]  /*4930*/  LOP3.LUT R12, R12, 0xffff0000, RZ, 0xc0, !PT ;  /* 0xffff00000c0c7812 */ /* 0x000fe200078ec0ff */
[C---:B------:R-:W-:Y:S01]  /*4940*/  FFMA.FTZ R73, R70.reuse, R72, -R73 ;  /* 0x0000004846497223 */ /* 0x040fe20000010849 */
[----:B------:R-:W-:Y:S02]  /*4950*/  IMAD.U32 R15, R15, 0x10000, RZ ;  /* 0x000100000f0f7824 */ /* 0x000fe400078e00ff */
[----:B------:R-:W-:Y:S01]  /*4960*/  FFMA.FTZ R13, R70, R71, R13 ;  /* 0x00000047460d7223 */ /* 0x000fe2000001000d */
[C---:B------:R-:W-:Y:S01]  /*4970*/  FMUL.FTZ R70, R14.reuse, R68 ;  /* 0x000000440e467220 */ /* 0x040fe20000410000 */
[-C--:B------:R-:W-:Y:S01]  /*4980*/  FMUL.FTZ R71, R14, R63.reuse ;  /* 0x0000003f0e477220 */ /* 0x080fe20000410000 */
[C---:B------:R-:W-:Y:S01]  /*4990*/  FMUL.FTZ R14, R12.reuse, R62 ;  /* 0x0000003e0c0e7220 */ /* 0x040fe20000410000 */
[----:B------:R-:W-:Y:S01]  /*49a0*/  FMUL.FTZ R12, R12, R64 ;  /* 0x000000400c0c7220 */ /* 0x000fe20000410000 */
[C---:B------:R-:W-:Y:S01]  /*49b0*/  FFMA.FTZ R70, R15.reuse, R63, -R70 ;  /* 0x0000003f0f467223 */ /* 0x040fe20000010846 */
[----:B------:R-:W-:Y:S01]  /*49c0*/  FFMA.FTZ R71, R15, R68, R71 ;  /* 0x000000440f477223 */ /* 0x000fe20000010047 */
[C---:B------:R-:W-:Y:S01]  /*49d0*/  FFMA.FTZ R14, R74.reuse, R64, -R14 ;  /* 0x000000404a0e7223 */ /* 0x040fe2000001080e */
[----:B------:R-:W-:Y:S01]  /*49e0*/  FFMA.FTZ R12, R74, R62, R12 ;  /* 0x0000003e4a0c7223 */ /* 0x000fe2000001000c */
[----:B------:R-:W-:-:S02]  /*49f0*/  F2FP.BF16.F32.PACK_AB R13, R13, R73 ;  /* 0x000000490d0d723e */ /* 0x000fc400000010ff */
[----:B------:R-:W-:Y:S02]  /*4a00*/  F2FP.BF16.F32.PACK_AB R65, R65, R69 ;  /* 0x000000454141723e */ /* 0x000fe400000010ff */
[----:B------:R-:W-:Y:S02]  /*4a10*/  F2FP.BF16.F32.PACK_AB R70, R71, R70 ;  /* 0x000000464746723e */ /* 0x000fe400000010ff */
[----:B------:R-:W-:Y:S01]  /*4a20*/  F2FP.BF16.F32.PACK_AB R12, R12, R14 ;  /* 0x0000000e0c0c723e */ /* 0x000fe200000010ff */
[----:B------:R-:W-:Y:S02]  /*4a30*/  IMAD.MOV.U32 R14, RZ, RZ, R13 ;  /* 0x000000ffff0e7224 */ /* 0x000fe400078e000d */
[----:B------:R-:W-:Y:S02]  /*4a40*/  IMAD.MOV.U32 R15, RZ, RZ, R70 ;  /* 0x000000ffff0f7224 */ /* 0x000fe400078e0046 */
[----:B------:R-:W-:-:S07]  /*4a50*/  IMAD.MOV.U32 R13, RZ, RZ, R65 ;  /* 0x000000ffff0d7224 */ /* 0x000fce00078e0041 */
.L_x_489:
[----:B------:R-:W-:Y:S05]  /*4a60*/  BSYNC B3 ;  /* 0x0000000000037941 */ /* 0x000fea0003800000 */
.L_x_488:
[----:B----4-:R0:W-:Y:S02]  /*4a70*/  ST.E.128 desc[UR60][R66.64], R12 ;  /* 0x0000000c42007985 */ /* 0x0101e4000c101d3c */
.L_x_487:
[----:B------:R-:W-:Y:S05]  /*4a80*/  BSYNC B2 ;  /* 0x0000000000027941 */ /* 0x000fea0003800000 */
.L_x_486:
[----:B------:R-:W-:-:S13]  /*4a90*/  ISETP.NE.AND P4, PT, R103, RZ, PT ;  /* 0x000000ff6700720c */ /* 0x000fda0003f85270 */
        /* <DEDUP_REMOVED lines=9> */
[--C-:B------:R-:W-:Y:S02]  /*4b30*/  SHF.R.U64 R58, R60, 0x10, R61.reuse ;  /* 0x000000103c3a7819 */ /* 0x100fe4000000123d */
[----:B------:R-:W-:Y:S02]  /*4b40*/  SHF.R.U32.HI R64, RZ, 0x10, R61 ;  /* 0x00000010ff407819 */ /* 0x000fe4000001163d */
[----:B------:R-:W-:Y:S02]  /*4b50*/  SHF.R.U32.HI R59, RZ, 0x10, R59 ;  /* 0x00000010ff3b7819 */ /* 0x000fe4000001163b */
[C---:B------:R-:W-:Y:S02]  /*4b60*/  PRMT R58, R205.reuse, 0x5410, R58 ;  /* 0x00005410cd3a7816 */ /* 0x040fe4000000003a */
[----:B------:R-:W-:Y:S01]  /*4b70*/  PRMT R205, R205, 0x5432, R64 ;  /* 0x00005432cdcd7816 */ /* 0x000fe20000000040 */
[----:B------:R-:W-:Y:S01]  /*4b80*/  IMAD.U32 R64, R13, 0x10000, RZ ;  /* 0x000100000d407824 */ /* 0x000fe200078e00ff */
[----:B------:R-:W-:-:S02]  /*4b90*/  PRMT R11, R204, 0x5410, R11 ;  /* 0x00005410cc0b7816 */ /* 0x000fc4000000000b */
[----:B------:R-:W-:Y:S01]  /*4ba0*/  PRMT R59, R204, 0x5432, R59 ;  /* 0x00005432cc3b7816 */ /* 0x000fe2000000003b */
[----:B------:R-:W-:Y:S01]  /*4bb0*/  IMAD.U32 R67, R205, 0x10000, RZ ;  /* 0x00010000cd437824 */ /* 0x000fe200078e00ff */
[C---:B------:R-:W-:Y:S02]  /*4bc0*/  SHF.L.U32 R61, R14.reuse, 0x10, RZ ;  /* 0x000000100e3d7819 */ /* 0x040fe400000006ff */
[----:B------:R-:W-:Y:S01]  /*4bd0*/  LOP3.LUT R70, R13, 0xffff0000, RZ, 0xc0, !PT ;  /* 0xffff00000d467812 */ /* 0x000fe200078ec0ff */
[----:B------:R-:W-:Y:S01]  /*4be0*/  IMAD.U32 R68, R59, 0x10000, RZ ;  /* 0x000100003b447824 */ /* 0x000fe200078e00ff */
[----:B------:R-:W-:Y:S02]  /*4bf0*/  LOP3.LUT R14, R14, 0xffff0000, RZ, 0xc0, !PT ;  /* 0xffff00000e0e7812 */ /* 0x000fe400078ec0ff */
[C---:B------:R-:W-:Y:S01]  /*4c00*/  LOP3.LUT R13, R58.reuse, 0xffff0000, RZ, 0xc0, !PT ;  /* 0xffff00003a0d7812 */ /* 0x040fe200078ec0ff */
[----:B------:R-:W-:Y:S01]  /*4c10*/  IMAD.U32 R58, R58, 0x10000, RZ ;  /* 0x000100003a3a7824 */ /* 0x000fe200078e00ff */
[----:B------:R-:W-:Y:S01]  /*4c20*/  LOP3.LUT R65, R11, 0xffff0000, RZ, 0xc0, !PT ;  /* 0xffff00000b417812 */ /* 0x000fe200078ec0ff */
[----:B------:R-:W-:Y:S01]  /*4c30*/  FMUL.FTZ R71, R14, R67 ;  /* 0x000000430e477220 */ /* 0x000fe20000410000 */
[----:B------:R-:W-:Y:S01]  /*4c40*/  LOP3.LUT R60, R15, 0xffff0000, RZ, 0xc0, !PT ;  /* 0xffff00000f3c7812 */ /* 0x000fe200078ec0ff */
[----:B------:R-:W-:Y:S01]  /*4c50*/  FMUL.FTZ R69, R70, R13 ;  /* 0x0000000d46457220 */ /* 0x000fe20000410000 */
[-C--:B------:R-:W-:Y:S01]  /*4c60*/  FMUL.FTZ R14, R14, R68.reuse ;  /* 0x000000440e0e7220 */ /* 0x080fe20000410000 */
[----:B------:R-:W-:Y:S01]  /*4c70*/  FMUL.FTZ R70, R70, R65 ;  /* 0x0000004146467220 */ /* 0x000fe20000410000 */
[----:B------:R-:W-:Y:S01]  /*4c80*/  LOP3.LUT R205, R205, 0xffff0000, RZ, 0xc0, !PT ;  /* 0xffff0000cdcd7812 */ /* 0x000fe200078ec0ff */
[----:B------:R-:W-:Y:S01]  /*4c90*/  IMAD.U32 R11, R11, 0x10000, RZ ;  /* 0x000100000b0b7824 */ /* 0x000fe200078e00ff */
[----:B------:R-:W-:Y:S01]  /*4ca0*/  LOP3.LUT R59, R59, 0xffff0000, RZ, 0xc0, !PT ;  /* 0xffff00003b3b7812 */ /* 0x000fe200078ec0ff */
[----:B------:R-:W-:Y:S01]  /*4cb0*/  FFMA.FTZ R70, R64, R13, R70 ;  /* 0x0000000d40467223 */ /* 0x000fe20000010046 */
[----:B------:R-:W-:Y:S01]  /*4cc0*/  LOP3.LUT R12, R12, 0xffff0000, RZ, 0xc0, !PT ;  /* 0xffff00000c0c7812 */ /* 0x000fe200078ec0ff */
[C---:B------:R-:W-:Y:S01]  /*4cd0*/  FFMA.FTZ R71, R61.reuse, R68, -R71 ;  /* 0x000000443d477223 */ /* 0x040fe20000010847 */
[----:B------:R-:W-:Y:S01]  /*4ce0*/  FFMA.FTZ R14, R61, R67, R14 ;  /* 0x000000433d0e7223 */ /* 0x000fe2000001000e */
[C---:B------:R-:W-:Y:S01]  /*4cf0*/  FMUL.FTZ R13, R60.reuse, R205 ;  /* 0x000000cd3c0d7220 */ /* 0x040fe20000410000 */
[----:B------:R-:W-:Y:S01]  /*4d00*/  FMUL.FTZ R61, R60, R59 ;  /* 0x0000003b3c3d7220 */ /* 0x000fe20000410000 */
[----:B------:R-:W-:-:S02]  /*4d10*/  IMAD.U32 R15, R15, 0x10000, RZ ;  /* 0x000100000f0f7824 */ /* 0x000fc400078e00ff */
[----:B------:R-:W-:Y:S01]  /*4d20*/  FFMA.FTZ R69, R64, R65, -R69 ;  /* 0x0000004140457223 */ /* 0x000fe20000010845 */
[CC--:B------:R-:W-:Y:S01]  /*4d30*/  FMUL.FTZ R60, R12.reuse, R58.reuse ;  /* 0x0000003a0c3c7220 */ /* 0x0c0fe20000410000 */
[----:B------:R-:W-:Y:S01]  /*4d40*/  FMUL.FTZ R12, R12, R11 ;  /* 0x0000000b0c0c7220 */ /* 0x000fe20000410000 */
[C---:B------:R-:W-:Y:S01]  /*4d50*/  FFMA.FTZ R13, R15.reuse, R59, -R13 ;  /* 0x0000003b0f0d7223 */ /* 0x040fe2000001080d */
[----:B------:R-:W-:Y:S01]  /*4d60*/  FFMA.FTZ R64, R15, R205, R61 ;  /* 0x000000cd0f407223 */ /* 0x000fe2000001003d */
[C---:B------:R-:W-:Y:S01]  /*4d70*/  FFMA.FTZ R60, R66.reuse, R11, -R60 ;  /* 0x0000000b423c7223 */ /* 0x040fe2000001083c */
[----:B------:R-:W-:Y:S01]  /*4d80*/  FFMA.FTZ R11, R66, R58, R12 ;  /* 0x0000003a420b7223 */ /* 0x000fe2000001000c */
[----:B------:R-:W-:Y:S02]  /*4d90*/  F2FP.BF16.F32.PACK_AB R69, R70, R69 ;  /* 0x000000454645723e */ /* 0x000fe400000010ff */
[----:B------:R-:W-:Y:S02]  /*4da0*/  F2FP.BF16.F32.PACK_AB R15, R64, R13 ;  /* 0x0000000d400f723e */ /* 0x000fe400000010ff */
[----:B------:R-:W-:Y:S01]  /*4db0*/  F2FP.BF16.F32.PACK_AB R14, R14, R71 ;  /* 0x000000470e0e723e */ /* 0x000fe200000010ff */
[----:B------:R-:W-:Y:S01]  /*4dc0*/  IMAD.MOV.U32 R13, RZ, RZ, R69 ;  /* 0x000000ffff0d7224 */ /* 0x000fe200078e0045 */
[----:B------:R-:W-:-:S07]  /*4dd0*/  F2FP.BF16.F32.PACK_AB R12, R11, R60 ;  /* 0x0000003c0b0c723e */ /* 0x000fce00000010ff */
.L_x_491:
[----:B------:R-:W-:Y:S05]  /*4de0*/  BSYNC B2 ;  /* 0x0000000000027941 */ /* 0x000fea0003800000 */
.L_x_490:
[----:B----4-:R0:W-:Y:S02]  /*4df0*/  ST.E.128 desc[UR60][R62.64], R12 ;  /* 0x0000000c3e007985 */ /* 0x0101e4000c101d3c */
.L_x_469:
[----:B------:R-:W-:Y:S05]  /*4e00*/  BSYNC B1 ;  /* 0x0000000000017941 */ /* 0x000fea0003800000 */
.L_x_468:
[----:B------:R-:W-:-:S03]  /*4e10*/  UMOV UR4, 0xffffffff ;  /* 0xffffffff00047882 */ /* 0x000fc60000000000 */
[----:B------:R-:W-:Y:S05]  /*4e20*/  BRA.DIV UR4, `(.L_x_492) ;  /* 0x0000019a047c7947 */ /* 0x000fea000b800000 */
[----:B-1----:R-:W1:Y:S04]  /*4e30*/  SHFL.IDX PT, R118, R118, 0x1, 0x1c1f ;  /* 0x003c1f0076767f89 */ /* 0x002e6800000e0000 */
[----:B------:R-:W0:Y:S02]  /*4e40*/  SHFL.IDX PT, R119, R119, 0x1, 0x1c1f ;  /* 0x003c1f0077777f89 */ /* 0x000e2400000e0000 */
.L_x_794:
[----:B------:R-:W-:Y:S05]  /*4e50*/  @P5 BRA `(.L_x_493) ;  /* 0x0000005800285947 */ /* 0x000fea0003800000 */
[----:B------:R-:W-:Y:S01]  /*4e60*/  ISETP.NE.AND P4, PT, R10, RZ, PT ;  /* 0x000000ff0a00720c */ /* 0x000fe20003f85270 */
[----:B------:R-:W-:-:S12]  /*4e70*/  BSSY B1, `(.L_x_494) ;  /* 0x0000037000017945 */ /* 0x000fd80003800000 */
[----:B------:R-:W-:Y:S05]  /*4e80*/  @!P4 BRA `(.L_x_495) ;  /* 0x0000000000d4c947 */ /* 0x000fea0003800000 */
[----:B0---4-:R0:W4:Y:S01]  /*4e90*/  LDS.128 R12, [R33+0x2000] ;  /* 0x00200000210c7984 */ /* 0x0111220000000c00 */
[----:B------:R-:W-:Y:S01]  /*4ea0*/  ISETP.GE.AND P5, PT, R160, R128, PT ;  /* 0x00000080a000720c */ /* 0x000fe20003fa6270 */
[----:B------:R-:W-:Y:S01]  /*4eb0*/  BSSY B2, `(.L_x_496) ;  /* 0x0000031000027945 */ /* 0x000fe20003800000 */
[----:B------:R-:W-:-:S04]  /*4ec0*/  LEA R58, P4, R16, R119, 0x1 ;  /* 0x00000077103a7211 */ /* 0x000fc800078808ff */
[----:B-1----:R-:W-:-:S07]  /*4ed0*/  LEA.HI.X R59, R16, R118, R17, 0x1, P4 ;  /* 0x00000076103b7211 */ /* 0x002fce00020f0c11 */
[----:B0-----:R-:W-:Y:S05]  /*4ee0*/  @P5 BRA `(.L_x_497) ;  /* 0x0000000000b45947 */ /* 0x001fea0003800000 */
[----:B------:R-:W-:Y:S02]  /*4ef0*/  SHF.R.U64 R61, R56, 0x10, R57 ;  /* 0x00000010383d7819 */ /* 0x000fe40000001239 */
[----:B------:R-:W-:Y:S01]  /*4f00*/  SHF.R.U64 R62, R54, 0x10, R55 ;  /* 0x00000010363e7819 */ /* 0x000fe20000001237 */
[----:B----4-:R-:W-:Y:S01]  /*4f10*/  IMAD.U32 R54, R14, 0x10000, RZ ;  /* 0x000100000e367824 */ /* 0x010fe200078e00ff */
[----:B------:R-:W-:Y:S02]  /*4f20*/  SHF.R.U32.HI R57, RZ, 0x10, R57 ;  /* 0x00000010ff397819 */ /* 0x000fe40000011639 */
[----:B------:R-:W-:Y:S02]  /*4f30*/  SHF.R.U32.HI R60, RZ, 0x10, R55 ;  /* 0x00000010ff3c7819 */ /* 0x000fe40000011637 */
[----:B------:R-:W-:Y:S02]  /*4f40*/  PRMT R56, R196, 0x5410, R61 ;  /* 0x00005410c4387816 */ /* 0x000fe4000000003d */
[----:B------:R-:W-:-:S02]  /*4f50*/  PRMT R55, R159, 0x5410, R62 ;  /* 0x000054109f377816 */ /* 0x000fc4000000003e */
[----:B------:R-:W-:Y:S02]  /*4f60*/  PRMT R196, R196, 0x5432, R57 ;  /* 0x00005432c4c47816 */ /* 0x000fe40000000039 */
[----:B------:R-:W-:Y:S02]  /*4f70*/  PRMT R159, R159, 0x5432, R60 ;  /* 0x000054329f9f7816 */ /* 0x000fe4000000003c */
[----:B---3--:R-:W-:Y:S01]  /*4f80*/  LOP3.LUT R11, R14, 0xffff0000, RZ, 0xc0, !PT ;  /* 0xffff00000e0b7812 */ /* 0x008fe200078ec0ff */
[----:B------:R-:W-:Y:S01]  /*4f90*/  IMAD.U32 R57, R196, 0x10000, RZ ;  /* 0x00010000c4397824 */ /* 0x000fe200078e00ff */
[----:B------:R-:W-:Y:S01]  /*4fa0*/  LOP3.LUT R61, R13, 0xffff0000, RZ, 0xc0, !PT ;  /* 0xffff00000d3d7812 */ /* 0x000fe200078ec0ff */
[----:B------:R-:W-:Y:S01]  /*4fb0*/  IMAD.U32 R60, R159, 0x10000, RZ ;  /* 0x000100009f3c7824 */ /* 0x000fe200078e00ff */
[----:B------:R-:W-:Y:S01]  /*4fc0*/  LOP3.LUT R64, R56, 0xffff0000, RZ, 0xc0, !PT ;  /* 0xffff000038407812 */ /* 0x000fe200078ec0ff */
[----:B------:R-:W-:Y:S01]  /*4fd0*/  FMUL.FTZ R67, R11, R57 ;  /* 0x000000390b437220 */ /* 0x000fe20000410000 */
[----:B------:R-:W-:Y:S01]  /*4fe0*/  LOP3.LUT R63, R55, 0xffff0000, RZ, 0xc0, !PT ;  /* 0xffff0000373f7812 */ /* 0x000fe200078ec0ff */
[----:B------:R-:W-:Y:S01]  /*4ff0*/  FMUL.FTZ R11, R11, R60 ;  /* 0x0000003c0b0b7220 */ /* 0x000fe20000410000 */
[----:B------:R-:W-:Y:S01]  /*5000*/  SHF.L.U32 R62, R13, 0x10, RZ ;  /* 0x000000100d3e7819 */ /* 0x000fe200000006ff */
[----:B------:R-:W-:Y:S01]  /*5010*/  FMUL.FTZ R65, R61, R64 ;  /* 0x000000403d417220 */ /* 0x000fe20000410000 */
[----:B------:R-:W-:Y:S01]  /*5020*/  LOP3.LUT R14, R15, 0xffff0000, RZ, 0xc0, !PT ;  /* 0xffff00000f0e7812 */ /* 0x000fe200078ec0ff */
[----:B------:R-:W-:-:S02]  /*5030*/  IMAD.U32 R13, R12, 0x10000, RZ ;  /* 0x000100000c0d7824 */ /* 0x000fc400078e00ff */
[-C--:B------:R-:W-:Y:S01]  /*5040*/  FMUL.FTZ R61, R61, R63.reuse ;  /* 0x0000003f3d3d7220 */ /* 0x080fe20000410000 */
[----:B------:R-:W-:Y:S01]  /*5050*/  LOP3.LUT R196, R196, 0xffff0000, RZ, 0xc0, !PT ;  /* 0xffff0000c4c47812 */ /* 0x000fe200078ec0ff */
[----:B------:R-:W-:Y:S01]  /*5060*/  IMAD.U32 R56, R56, 0x10000, RZ ;  /* 0x0001000038387824 */ /* 0x000fe200078e00ff */
[----:B------:R-:W-:Y:S01]  /*5070*/  LOP3.LUT R159, R159, 0xffff0000, RZ, 0xc0, !PT ;  /* 0xffff00009f9f7812 */ /* 0x000fe200078ec0ff */
[----:B------:R-:W-:Y:S01]  /*5080*/  IMAD.U32 R55, R55, 0x10000, RZ ;  /* 0x0001000037377824 */ /* 0x000fe200078e00ff */
[----:B------:R-:W-:Y:S01]  /*5090*/  LOP3.LUT R12, R12, 0xffff0000, RZ, 0xc0, !PT ;  /* 0xffff00000c0c7812 */ /* 0x000fe200078ec0ff */
[C---:B------:R-:W-:Y:S01]  /*50a0*/  FFMA.FTZ R63, R62.reuse, R63, -R65 ;  /* 0x0000003f3e3f7223 */ /* 0x040fe20000010841 */
[----:B------:R-:W-:Y:S01]  /*50b0*/  FFMA.FTZ R62, R62, R64, R61 ;  /* 0x000000403e3e7223 */ /* 0x000fe2000001003d */
[C---:B------:R-:W-:Y:S01]  /*50c0*/  FFMA.FTZ R60, R54.reuse, R60, -R67 ;  /* 0x0000003c363c7223 */ /* 0x040fe20000010843 */
[----:B------:R-:W-:Y:S01]  /*50d0*/  FFMA.FTZ R57, R54, R57, R11 ;  /* 0x0000003936397223 */ /* 0x000fe2000001000b */
[C---:B------:R-:W-:Y:S01]  /*50e0*/  FMUL.FTZ R54, R14.reuse, R196 ;  /* 0x000000c40e367220 */ /* 0x040fe20000410000 */
[----:B------:R-:W-:Y:S01]  /*50f0*/  FMUL.FTZ R61, R14, R159 ;  /* 0x0000009f0e3d7220 */ /* 0x000fe20000410000 */
[C---:B------:R-:W-:Y:S01]  /*5100*/  FMUL.FTZ R14, R12.reuse, R56 ;  /* 0x000000380c0e7220 */ /* 0x040fe20000410000 */
[-C--:B------:R-:W-:Y:S01]  /*5110*/  FMUL.FTZ R11, R12, R55.reuse ;  /* 0x000000370c0b7220 */ /* 0x080fe20000410000 */
[----:B------:R-:W-:Y:S01]  /*5120*/  IMAD.U32 R15, R15, 0x10000, RZ ;  /* 0x000100000f0f7824 */ /* 0x000fe200078e00ff */
[----:B------:R-:W-:Y:S01]  /*5130*/  F2FP.BF16.F32.PACK_AB R60, R57, R60 ;  /* 0x0000003c393c723e */ /* 0x000fe200000010ff */
[C---:B------:R-:W-:Y:S01]  /*5140*/  FFMA.FTZ R14, R13.reuse, R55, -R14 ;  /* 0x000000370d0e7223 */ /* 0x040fe2000001080e */
[----:B------:R-:W-:Y:S01]  /*5150*/  FFMA.FTZ R11, R13, R56, R11 ;  /* 0x000000380d0b7223 */ /* 0x000fe2000001000b */
[C---:B------:R-:W-:Y:S01]  /*5160*/  FFMA.FTZ R54, R15.reuse, R159, -R54 ;  /* 0x0000009f0f367223 */ /* 0x040fe20000010836 */
[----:B------:R-:W-:Y:S01]  /*5170*/  FFMA.FTZ R61, R15, R196, R61 ;  /* 0x000000c40f3d7223 */ /* 0x000fe2000001003d */
[----:B------:R-:W-:-:S02]  /*5180*/  F2FP.BF16.F32.PACK_AB R13, R62, R63 ;  /* 0x0000003f3e0d723e */ /* 0x000fc400000010ff */
[----:B------:R-:W-:Y:S01]  /*5190*/  F2FP.BF16.F32.PACK_AB R12, R11, R14 ;  /* 0x0000000e0b0c723e */ /* 0x000fe200000010ff */
[----:B------:R-:W-:Y:S01]  /*51a0*/  IMAD.MOV.U32 R14, RZ, RZ, R60 ;  /* 0x000000ffff0e7224 */ /* 0x000fe200078e003c */
[----:B------:R-:W-:-:S07]  /*51b0*/  F2FP.BF16.F32.PACK_AB R15, R61, R54 ;  /* 0x000000363d0f723e */ /* 0x000fce00000010ff */
.L_x_497:
[----:B------:R-:W-:Y:S05]  /*51c0*/  BSYNC B2 ;  /* 0x0000000000027941 */ /* 0x000fea0003800000 */
.L_x_496:
[----:B----4-:R0:W-:Y:S02]  /*51d0*/  ST.E.128 desc[UR60][R58.64], R12 ;  /* 0x0000000c3a007985 */ /* 0x0101e4000c101d3c */
.L_x_495:
[----:B------:R-:W-:Y:S05]  /*51e0*/  BSYNC B1 ;  /* 0x0000000000017941 */ /* 0x000fea0003800000 */
.L_x_494:
[----:B------:R-:W-:Y:S01]  /*51f0*/  ISETP.NE.AND P4, PT, R27, RZ, PT ;  /* 0x000000ff1b00720c */ /* 0x000fe20003f85270 */
[----:B------:R-:W-:-:S12]  /*5200*/  BSSY B1, `(.L_x_498) ;  /* 0x0000038000017945 */ /* 0x000fd80003800000 */
[----:B------:R-:W-:Y:S05]  /*5210*/  @!P4 BRA `(.L_x_499) ;  /* 0x0000000000d8c947 */ /* 0x000fea0003800000 */
[----:B0---4-:R0:W4:Y:S01]  /*5220*/  LDS.128 R12, [R32+0x2000] ;  /* 0x00200000200c7984 */ /* 0x0111220000000c00 */
[----:B------:R-:W-:Y:S01]  /*5230*/  ISETP.GE.AND P4, PT, R169, R128, PT ;  /* 0x00000080a900720c */ /* 0x000fe20003f86270 */
[----:B---3--:R-:W-:Y:S01]  /*5240*/  IMAD.SHL.U32 R11, R162, 0x8, RZ ;  /* 0x00000008a20b7824 */ /* 0x008fe200078e00ff */
[----:B------:R-:W-:Y:S01]  /*5250*/  BSSY B2, `(.L_x_500) ;  /* 0x0000031000027945 */ /* 0x000fe20003800000 */
[----:B------:R-:W-:Y:S02]  /*5260*/  IMAD.MOV.U32 R54, RZ, RZ, R119 ;  /* 0x000000ffff367224 */ /* 0x000fe400078e0077 */
[----:B-1----:R-:W-:Y:S02]  /*5270*/  IMAD.MOV.U32 R55, RZ, RZ, R118 ;  /* 0x000000ffff377224 */ /* 0x002fe400078e0076 */
[----:B------:R-:W-:-:S06]  /*5280*/  IMAD.WIDE R54, R11, 0x2, R54 ;  /* 0x000000020b367825 */ /* 0x000fcc00078e0236 */
[----:B0-----:R-:W-:Y:S05]  /*5290*/  @P4 BRA `(.L_x_501) ;  /* 0x0000000000b04947 */ /* 0x001fea0003800000 */
[--C-:B------:R-:W-:Y:S01]  /*52a0*/  SHF.R.U64 R58, R50, 0x10, R51.reuse ;  /* 0x00000010323a7819 */ /* 0x100fe20000001233 */
[----:B----4-:R-:W-:Y:S01]  /*52b0*/  IMAD.U32 R50, R14, 0x10000, RZ ;  /* 0x000100000e327824 */ /* 0x010fe200078e00ff */
[----:B------:R-:W-:Y:S02]  /*52c0*/  SHF.R.U32.HI R56, RZ, 0x10, R51 ;  /* 0x00000010ff387819 */ /* 0x000fe40000011633 */
[----:B------:R-:W-:Y:S02]  /*52d0*/  SHF.R.U64 R57, R52, 0x10, R53 ;  /* 0x0000001034397819 */ /* 0x000fe40000001235 */
[----:B------:R-:W-:Y:S02]  /*52e0*/  LOP3.LUT R51, R14, 0xffff0000, RZ, 0xc0, !PT ;  /* 0xffff00000e337812 */ /* 0x000fe400078ec0ff */
[C---:B------:R-:W-:Y:S02]  /*52f0*/  LOP3.LUT R11, R15.reuse, 0xffff0000, RZ, 0xc0, !PT ;  /* 0xffff00000f0b7812 */ /* 0x040fe400078ec0ff */
[----:B------:R-:W-:-:S02]  /*5300*/  SHF.L.U32 R14, R15, 0x10, RZ ;  /* 0x000000100f0e7819 */ /* 0x000fc400000006ff */
[C---:B------:R-:W-:Y:S02]  /*5310*/  PRMT R15, R157.reuse, 0x5410, R58 ;  /* 0x000054109d0f7816 */ /* 0x040fe4000000003a */
[----:B------:R-:W-:Y:S02]  /*5320*/  SHF.R.U32.HI R53, RZ, 0x10, R53 ;  /* 0x00000010ff357819 */ /* 0x000fe40000011635 */
[----:B------:R-:W-:Y:S02]  /*5330*/  PRMT R157, R157, 0x5432, R56 ;  /* 0x000054329d9d7816 */ /* 0x000fe40000000038 */
[C---:B------:R-:W-:Y:S01]  /*5340*/  PRMT R56, R158.reuse, 0x5410, R57 ;  /* 0x000054109e387816 */ /* 0x040fe20000000039 */
[----:B------:R-:W-:Y:S01]  /*5350*/  IMAD.U32 R57, R13, 0x10000, RZ ;  /* 0x000100000d397824 */ /* 0x000fe200078e00ff */
[----:B------:R-:W-:Y:S01]  /*5360*/  PRMT R158, R158, 0x5432, R53 ;  /* 0x000054329e9e7816 */ /* 0x000fe20000000035 */
[----:B------:R-:W-:Y:S01]  /*5370*/  IMAD.U32 R59, R157, 0x10000, RZ ;  /* 0x000100009d3b7824 */ /* 0x000fe200078e00ff */
[----:B------:R-:W-:Y:S01]  /*5380*/  LOP3.LUT R53, R13, 0xffff0000, RZ, 0xc0, !PT ;  /* 0xffff00000d357812 */ /* 0x000fe200078ec0ff */
[----:B------:R-:W-:Y:S01]  /*5390*/  IMAD.U32 R13, R12, 0x10000, RZ ;  /* 0x000100000c0d7824 */ /* 0x000fe200078e00ff */
[----:B------:R-:W-:Y:S01]  /*53a0*/  LOP3.LUT R60, R56, 0xffff0000, RZ, 0xc0, !PT ;  /* 0xffff0000383c7812 */ /* 0x000fe200078ec0ff */
[----:B------:R-:W-:Y:S01]  /*53b0*/  IMAD.U32 R52, R158, 0x10000, RZ ;  /* 0x000100009e347824 */ /* 0x000fe200078e00ff */
[----:B------:R-:W-:-:S02]  /*53c0*/  LOP3.LUT R58, R15, 0xffff0000, RZ, 0xc0, !PT ;  /* 0xffff00000f3a7812 */ /* 0x000fc400078ec0ff */
[----:B------:R-:W-:Y:S01]  /*53d0*/  LOP3.LUT R158, R158, 0xffff0000, RZ, 0xc0, !PT ;  /* 0xffff00009e9e7812 */ /* 0x000fe200078ec0ff */
[----:B------:R-:W-:Y:S01]  /*53e0*/  FMUL.FTZ R62, R53, R60 ;  /* 0x0000003c353e7220 */ /* 0x000fe20000410000 */
[----:B------:R-:W-:Y:S01]  /*53f0*/  FMUL.FTZ R63, R51, R52 ;  /* 0x00000034333f7220 */ /* 0x000fe20000410000 */
[-C--:B------:R-:W-:Y:S01]  /*5400*/  FMUL.FTZ R61, R53, R58.reuse ;  /* 0x0000003a353d7220 */ /* 0x080fe20000410000 */
[----:B------:R-:W-:Y:S01]  /*5410*/  LOP3.LUT R53, R12, 0xffff0000, RZ, 0xc0, !PT ;  /* 0xffff00000c357812 */ /* 0x000fe200078ec0ff */
[----:B------:R-:W-:Y:S01]  /*5420*/  FFMA.FTZ R12, R57, R58, -R62 ;  /* 0x0000003a390c7223 */ /* 0x000fe2000001083e */
[----:B------:R-:W-:Y:S01]  /*5430*/  LOP3.LUT R157, R157, 0xffff0000, RZ, 0xc0, !PT ;  /* 0xffff00009d9d7812 */ /* 0x000fe200078ec0ff */
[----:B------:R-:W-:Y:S01]  /*5440*/  FFMA.FTZ R57, R57, R60, R61 ;  /* 0x0000003c39397223 */ /* 0x000fe2000001003d */
[-C--:B------:R-:W-:Y:S01]  /*5450*/  FMUL.FTZ R61, R51, R59.reuse ;  /* 0x0000003b333d7220 */ /* 0x080fe20000410000 */
[----:B------:R-:W-:Y:S02]  /*5460*/  IMAD.U32 R58, R56, 0x10000, RZ ;  /* 0x00010000383a7824 */ /* 0x000fe400078e00ff */
[----:B------:R-:W-:Y:S01]  /*5470*/  FFMA.FTZ R51, R50, R59, -R63 ;  /* 0x0000003b32337223 */ /* 0x000fe2000001083f */
[----:B------:R-:W-:-:S02]  /*5480*/  IMAD.U32 R56, R15, 0x10000, RZ ;  /* 0x000100000f387824 */ /* 0x000fc400078e00ff */
        /* <DEDUP_REMOVED lines=9> */
[----:B------:R-:W-:Y:S02]  /*5520*/  F2FP.BF16.F32.PACK_AB R13, R57, R12 ;  /* 0x0000000c390d723e */ /* 0x000fe400000010ff */
[----:B------:R-:W-:-:S02]  /*5530*/  F2FP.BF16.F32.PACK_AB R15, R14, R15 ;  /* 0x0000000f0e0f723e */ /* 0x000fc400000010ff */
[----:B------:R-:W-:Y:S02]  /*5540*/  F2FP.BF16.F32.PACK_AB R14, R52, R51 ;  /* 0x00000033340e723e */ /* 0x000fe400000010ff */
[----:B------:R-:W-:-:S07]  /*5550*/  F2FP.BF16.F32.PACK_AB R12, R53, R50 ;  /* 0x00000032350c723e */ /* 0x000fce00000010ff */
.L_x_501:
[----:B------:R-:W-:Y:S05]  /*5560*/  BSYNC B2 ;  /* 0x0000000000027941 */ /* 0x000fea0003800000 */
.L_x_500:
[----:B----4-:R0:W-:Y:S02]  /*5570*/  ST.E.128 desc[UR60][R54.64], R12 ;  /* 0x0000000c36007985 */ /* 0x0101e4000c101d3c */
.L_x_499:
[----:B------:R-:W-:Y:S05]  /*5580*/  BSYNC B1 ;  /* 0x0000000000017941 */ /* 0x000fea0003800000 */
.L_x_498:
        /* <DEDUP_REMOVED lines=11> */
[----:B------:R-:W-:Y:S02]  /*5640*/  SHF.R.U64 R53, R48, 0x10, R49 ;  /* 0x0000001030357819 */ /* 0x000fe40000001231 */
[--C-:B------:R-:W-:Y:S01]  /*5650*/  SHF.R.U64 R57, R46, 0x10, R47.reuse ;  /* 0x000000102e397819 */ /* 0x100fe2000000122f */
[----:B----4-:R-:W-:Y:S01]  /*5660*/  IMAD.U32 R46, R14, 0x10000, RZ ;  /* 0x000100000e2e7824 */ /* 0x010fe200078e00ff */
[----:B------:R-:W-:Y:S02]  /*5670*/  SHF.R.U32.HI R55, RZ, 0x10, R47 ;  /* 0x00000010ff377819 */ /* 0x000fe4000001162f */
[----:B------:R-:W-:Y:S02]  /*5680*/  SHF.R.U32.HI R47, RZ, 0x10, R49 ;  /* 0x00000010ff2f7819 */ /* 0x000fe40000011631 */
[----:B------:R-:W-:Y:S02]  /*5690*/  PRMT R54, R156, 0x5410, R53 ;  /* 0x000054109c367816 */ /* 0x000fe40000000035 */
[----:B------:R-:W-:-:S02]  /*56a0*/  PRMT R49, R150, 0x5410, R57 ;  /* 0x0000541096317816 */ /* 0x000fc40000000039 */
[----:B------:R-:W-:Y:S02]  /*56b0*/  PRMT R156, R156, 0x5432, R47 ;  /* 0x000054329c9c7816 */ /* 0x000fe4000000002f */
[----:B------:R-:W-:Y:S02]  /*56c0*/  LOP3.LUT R47, R13, 0xffff0000, RZ, 0xc0, !PT ;  /* 0xffff00000d2f7812 */ /* 0x000fe400078ec0ff */
[C---:B------:R-:W-:Y:S01]  /*56d0*/  LOP3.LUT R56, R54.reuse, 0xffff0000, RZ, 0xc0, !PT ;  /* 0xffff000036387812 */ /* 0x040fe200078ec0ff */
[----:B------:R-:W-:Y:S01]  /*56e0*/  IMAD.U32 R54, R54, 0x10000, RZ ;  /* 0x0001000036367824 */ /* 0x000fe200078e00ff */
[C---:B------:R-:W-:Y:S01]  /*56f0*/  LOP3.LUT R52, R49.reuse, 0xffff0000, RZ, 0xc0, !PT ;  /* 0xffff000031347812 */ /* 0x040fe200078ec0ff */
[----:B------:R-:W-:Y:S01]  /*5700*/  IMAD.U32 R49, R49, 0x10000, RZ ;  /* 0x0001000031317824 */ /* 0x000fe200078e00ff */
[----:B------:R-:W-:Y:S01]  /*5710*/  PRMT R150, R150, 0x5432, R55 ;  /* 0x0000543296967816 */ /* 0x000fe20000000037 */
[C---:B------:R-:W-:Y:S01]  /*5720*/  FMUL.FTZ R58, R47.reuse, R56 ;  /* 0x000000382f3a7220 */ /* 0x040fe20000410000 */
[----:B------:R-:W-:Y:S01]  /*5730*/  LOP3.LUT R48, R14, 0xffff0000, RZ, 0xc0, !PT ;  /* 0xffff00000e307812 */ /* 0x000fe200078ec0ff */
[-C--:B------:R-:W-:Y:S01]  /*5740*/  FMUL.FTZ R47, R47, R52.reuse ;  /* 0x000000342f2f7220 */ /* 0x080fe20000410000 */
[C---:B------:R-:W-:Y:S01]  /*5750*/  LOP3.LUT R11, R15.reuse, 0xffff0000, RZ, 0xc0, !PT ;  /* 0xffff00000f0b7812 */ /* 0x040fe200078ec0ff */
[C---:B------:R-:W-:Y:S01]  /*5760*/  IMAD.U32 R53, R150.reuse, 0x10000, RZ ;  /* 0x0001000096357824 */ /* 0x040fe200078e00ff */
[----:B------:R-:W-:Y:S01]  /*5770*/  SHF.L.U32 R14, R15, 0x10, RZ ;  /* 0x000000100f0e7819 */ /* 0x000fe200000006ff */
[----:B------:R-:W-:Y:S01]  /*5780*/  IMAD.U32 R15, R13, 0x10000, RZ ;  /* 0x000100000d0f7824 */ /* 0x000fe200078e00ff */
[----:B------:R-:W-:Y:S01]  /*5790*/  LOP3.LUT R150, R150, 0xffff0000, RZ, 0xc0, !PT ;  /* 0xffff000096967812 */ /* 0x000fe200078ec0ff */
[C---:B------:R-:W-:Y:S01]  /*57a0*/  IMAD.U32 R55, R156.reuse, 0x10000, RZ ;  /* 0x000100009c377824 */ /* 0x040fe200078e00ff */
[----:B------:R-:W-:Y:S01]  /*57b0*/  LOP3.LUT R156, R156, 0xffff0000, RZ, 0xc0, !PT ;  /* 0xffff00009c9c7812 */ /* 0x000fe200078ec0ff */
[C---:B------:R-:W-:Y:S01]  /*57c0*/  FFMA.FTZ R58, R15.reuse, R52, -R58 ;  /* 0x000000340f3a7223 */ /* 0x040fe2000001083a */
[----:B------:R-:W-:Y:S01]  /*57d0*/  FFMA.FTZ R47, R15, R56, R47 ;  /* 0x000000380f2f7223 */ /* 0x000fe2000001002f */
[----:B------:R-:W-:Y:S01]  /*57e0*/  FMUL.FTZ R15, R48, R53 ;  /* 0x00000035300f7220 */ /* 0x000fe20000410000 */
[----:B------:R-:W-:-:S02]  /*57f0*/  IMAD.U32 R13, R12, 0x10000, RZ ;  /* 0x000100000c0d7824 */ /* 0x000fc400078e00ff */
[-C--:B------:R-:W-:Y:S01]  /*5800*/  FMUL.FTZ R57, R48, R55.reuse ;  /* 0x0000003730397220 */ /* 0x080fe20000410000 */
[----:B------:R-:W-:Y:S01]  /*5810*/  LOP3.LUT R12, R12, 0xffff0000, RZ, 0xc0, !PT ;  /* 0xffff00000c0c7812 */ /* 0x000fe200078ec0ff */
[C---:B------:R-:W-:Y:S01]  /*5820*/  FFMA.FTZ R48, R46.reuse, R55, R15 ;  /* 0x000000372e307223 */ /* 0x040fe2000001000f */
[C---:B------:R-:W-:Y:S01]  /*5830*/  FMUL.FTZ R15, R11.reuse, R156 ;  /* 0x0000009c0b0f7220 */ /* 0x040fe20000410000 */
[----:B------:R-:W-:Y:S01]  /*5840*/  FFMA.FTZ R57, R46, R53, -R57 ;  /* 0x000000352e397223 */ /* 0x000fe20000010839 */
[----:B------:R-:W-:Y:S01]  /*5850*/  FMUL.FTZ R53, R11, R150 ;  /* 0x000000960b357220 */ /* 0x000fe20000410000 */
[C---:B------:R-:W-:Y:S01]  /*5860*/  FMUL.FTZ R46, R12.reuse, R54 ;  /* 0x000000360c2e7220 */ /* 0x040fe20000410000 */
[-C--:B------:R-:W-:Y:S01]  /*5870*/  FMUL.FTZ R11, R12, R49.reuse ;  /* 0x000000310c0b7220 */ /* 0x080fe20000410000 */
[C---:B------:R-:W-:Y:S01]  /*5880*/  FFMA.FTZ R15, R14.reuse, R150, -R15 ;  /* 0x000000960e0f7223 */ /* 0x040fe2000001080f */
[----:B------:R-:W-:Y:S01]  /*5890*/  FFMA.FTZ R14, R14, R156, R53 ;  /* 0x0000009c0e0e7223 */ /* 0x000fe20000010035 */
[C---:B------:R-:W-:Y:S01]  /*58a0*/  FFMA.FTZ R46, R13.reuse, R49, -R46 ;  /* 0x000000310d2e7223 */ /* 0x040fe2000001082e */
[----:B------:R-:W-:Y:S01]  /*58b0*/  FFMA.FTZ R11, R13, R54, R11 ;  /* 0x000000360d0b7223 */ /* 0x000fe2000001000b */
[----:B------:R-:W-:-:S02]  /*58c0*/  F2FP.BF16.F32.PACK_AB R13, R47, R58 ;  /* 0x0000003a2f0d723e */ /* 0x000fc400000010ff */
[----:B------:R-:W-:Y:S02]  /*58d0*/  F2FP.BF16.F32.PACK_AB R15, R14, R15 ;  /* 0x0000000f0e0f723e */ /* 0x000fe400000010ff */
[----:B------:R-:W-:Y:S02]  /*58e0*/  F2FP.BF16.F32.PACK_AB R14, R48, R57 ;  /* 0x00000039300e723e */ /* 0x000fe400000010ff */
[----:B------:R-:W-:-:S07]  /*58f0*/  F2FP.BF16.F32.PACK_AB R12, R11, R46 ;  /* 0x0000002e0b0c723e */ /* 0x000fce00000010ff */
.L_x_505:
[----:B------:R-:W-:Y:S05]  /*5900*/  BSYNC B2 ;  /* 0x0000000000027941 */ /* 0x000fea0003800000 */
.L_x_504:
[----:B----4-:R0:W-:Y:S02]  /*5910*/  ST.E.128 desc[UR60][R50.64], R12 ;  /* 0x0000000c32007985 */ /* 0x0101e4000c101d3c */
.L_x_503:
[----:B------:R-:W-:Y:S05]  /*5920*/  BSYNC B1 ;  /* 0x0000000000017941 */ /* 0x000fea0003800000 */
.L_x_502:
        /* <DEDUP_REMOVED lines=9> */
[----:B------:R-:W-:Y:S01]  /*59c0*/  SHF.R.U64 R54, R42, 0x10, R43 ;  /* 0x000000102a367819 */ /* 0x000fe2000000122b */
[----:B----4-:R-:W-:Y:S01]  /*59d0*/  IMAD.U32 R42, R14, 0x10000, RZ ;  /* 0x000100000e2a7824 */ /* 0x010fe200078e00ff */
[--C-:B------:R-:W-:Y:S01]  /*59e0*/  SHF.R.U64 R50, R44, 0x10, R45.reuse ;  /* 0x000000102c327819 */ /* 0x100fe2000000122d */
[----:B---3--:R-:W-:Y:S01]  /*59f0*/  IMAD.U32 R11, R12, 0x10000, RZ ;  /* 0x000100000c0b7824 */ /* 0x008fe200078e00ff */
[----:B------:R-:W-:Y:S02]  /*5a00*/  SHF.R.U32.HI R48, RZ, 0x10, R45 ;  /* 0x00000010ff307819 */ /* 0x000fe4000001162d */
[----:B------:R-:W-:Y:S02]  /*5a10*/  SHF.R.U32.HI R52, RZ, 0x10, R43 ;  /* 0x00000010ff347819 */ /* 0x000fe4000001162b */
[----:B------:R-:W-:Y:S02]  /*5a20*/  PRMT R45, R139, 0x5410, R54 ;  /* 0x000054108b2d7816 */ /* 0x000fe40000000036 */
[----:B------:R-:W-:-:S02]  /*5a30*/  PRMT R50, R149, 0x5410, R50 ;  /* 0x0000541095327816 */ /* 0x000fc40000000032 */
[----:B------:R-:W-:Y:S02]  /*5a40*/  PRMT R149, R149, 0x5432, R48 ;  /* 0x0000543295957816 */ /* 0x000fe40000000030 */
[----:B------:R-:W-:Y:S01]  /*5a50*/  LOP3.LUT R43, R14, 0xffff0000, RZ, 0xc0, !PT ;  /* 0xffff00000e2b7812 */ /* 0x000fe200078ec0ff */
[----:B------:R-:W-:Y:S01]  /*5a60*/  IMAD.U32 R14, R13, 0x10000, RZ ;  /* 0x000100000d0e7824 */ /* 0x000fe200078e00ff */
[----:B------:R-:W-:Y:S02]  /*5a70*/  PRMT R139, R139, 0x5432, R52 ;  /* 0x000054328b8b7816 */ /* 0x000fe40000000034 */
[----:B------:R-:W-:Y:S02]  /*5a80*/  LOP3.LUT R13, R13, 0xffff0000, RZ, 0xc0, !PT ;  /* 0xffff00000d0d7812 */ /* 0x000fe400078ec0ff */
[C---:B------:R-:W-:Y:S01]  /*5a90*/  LOP3.LUT R51, R50.reuse, 0xffff0000, RZ, 0xc0, !PT ;  /* 0xffff000032337812 */ /* 0x040fe200078ec0ff */
[----:B------:R-:W-:Y:S01]  /*5aa0*/  IMAD.U32 R49, R139, 0x10000, RZ ;  /* 0x000100008b317824 */ /* 0x000fe200078e00ff */
[----:B------:R-:W-:Y:S01]  /*5ab0*/  LOP3.LUT R48, R45, 0xffff0000, RZ, 0xc0, !PT ;  /* 0xffff00002d307812 */ /* 0x000fe200078ec0ff */
[----:B------:R-:W-:Y:S01]  /*5ac0*/  IMAD.U32 R50, R50, 0x10000, RZ ;  /* 0x0001000032327824 */ /* 0x000fe200078e00ff */
[----:B------:R-:W-:Y:S01]  /*5ad0*/  SHF.L.U32 R52, R149, 0x10, RZ ;  /* 0x0000001095347819 */ /* 0x000fe200000006ff */
[----:B------:R-:W-:Y:S01]  /*5ae0*/  FMUL.FTZ R53, R13, R51 ;  /* 0x000000330d357220 */ /* 0x000fe20000410000 */
[----:B------:R-:W-:Y:S01]  /*5af0*/  LOP3.LUT R44, R15, 0xffff0000, RZ, 0xc0, !PT ;  /* 0xffff00000f2c7812 */ /* 0x000fe200078ec0ff */
[----:B------:R-:W-:Y:S01]  /*5b00*/  FMUL.FTZ R54, R13, R48 ;  /* 0x000000300d367220 */ /* 0x000fe20000410000 */
[----:B------:R-:W-:Y:S01]  /*5b10*/  LOP3.LUT R12, R12, 0xffff0000, RZ, 0xc0, !PT ;  /* 0xffff00000c0c7812 */ /* 0x000fe200078ec0ff */
[----:B------:R-:W-:Y:S01]  /*5b20*/  FMUL.FTZ R13, R43, R52 ;  /* 0x000000342b0d7220 */ /* 0x000fe20000410000 */
[----:B------:R-:W-:Y:S01]  /*5b30*/  LOP3.LUT R149, R149, 0xffff0000, RZ, 0xc0, !PT ;  /* 0xffff000095957812 */ /* 0x000fe200078ec0ff */
[----:B------:R-:W-:Y:S01]  /*5b40*/  FMUL.FTZ R43, R43, R49 ;  /* 0x000000312b2b7220 */ /* 0x000fe20000410000 */
[----:B------:R-:W-:Y:S01]  /*5b50*/  LOP3.LUT R139, R139, 0xffff0000, RZ, 0xc0, !PT ;  /* 0xffff00008b8b7812 */ /* 0x000fe200078ec0ff */
[----:B------:R-:W-:-:S02]  /*5b60*/  IMAD.U32 R45, R45, 0x10000, RZ ;  /* 0x000100002d2d7824 */ /* 0x000fc400078e00ff */
[C---:B------:R-:W-:Y:S01]  /*5b70*/  FFMA.FTZ R53, R14.reuse, R48, -R53 ;  /* 0x000000300e357223 */ /* 0x040fe20000010835 */
[----:B------:R-:W-:Y:S01]  /*5b80*/  FFMA.FTZ R54, R14, R51, R54 ;  /* 0x000000330e367223 */ /* 0x000fe20000010036 */
[C---:B------:R-:W-:Y:S01]  /*5b90*/  FFMA.FTZ R49, R42.reuse, R49, -R13 ;  /* 0x000000312a317223 */ /* 0x040fe2000001080d */
[----:B------:R-:W-:Y:S02]  /*5ba0*/  IMAD.U32 R15, R15, 0x10000, RZ ;  /* 0x000100000f0f7824 */ /* 0x000fe400078e00ff */
[----:B------:R-:W-:Y:S01]  /*5bb0*/  FFMA.FTZ R42, R42, R52, R43 ;  /* 0x000000342a2a7223 */ /* 0x000fe2000001002b */
[----:B------:R-:W-:Y:S01]  /*5bc0*/  FMUL.FTZ R48, R44, R149 ;  /* 0x000000952c307220 */ /* 0x000fe20000410000 */
[CC--:B------:R-:W-:Y:S01]  /*5bd0*/  FMUL.FTZ R14, R12.reuse, R50.reuse ;  /* 0x000000320c0e7220 */ /* 0x0c0fe20000410000 */
[----:B------:R-:W-:Y:S01]  /*5be0*/  FMUL.FTZ R13, R12, R45 ;  /* 0x0000002d0c0d7220 */ /* 0x000fe20000410000 */
[-C--:B------:R-:W-:Y:S01]  /*5bf0*/  FMUL.FTZ R44, R44, R139.reuse ;  /* 0x0000008b2c2c7220 */ /* 0x080fe20000410000 */
[----:B------:R-:W-:Y:S01]  /*5c00*/  FFMA.FTZ R48, R15, R139, -R48 ;  /* 0x0000008b0f307223 */ /* 0x000fe20000010830 */
[C---:B------:R-:W-:Y:S01]  /*5c10*/  FFMA.FTZ R14, R11.reuse, R45, -R14 ;  /* 0x0000002d0b0e7223 */ /* 0x040fe2000001080e */
[----:B------:R-:W-:Y:S01]  /*5c20*/  FFMA.FTZ R13, R11, R50, R13 ;  /* 0x000000320b0d7223 */ /* 0x000fe2000001000d */
[----:B------:R-:W-:Y:S01]  /*5c30*/  FFMA.FTZ R15, R15, R149, R44 ;  /* 0x000000950f0f7223 */ /* 0x000fe2000001002c */
[----:B------:R-:W-:-:S02]  /*5c40*/  F2FP.BF16.F32.PACK_AB R53, R54, R53 ;  /* 0x000000353635723e */ /* 0x000fc400000010ff */
[----:B------:R-:W-:Y:S02]  /*5c50*/  F2FP.BF16.F32.PACK_AB R42, R42, R49 ;  /* 0x000000312a2a723e */ /* 0x000fe400000010ff */
[----:B------:R-:W-:Y:S01]  /*5c60*/  F2FP.BF16.F32.PACK_AB R12, R13, R14 ;  /* 0x0000000e0d0c723e */ /* 0x000fe200000010ff */
[----:B------:R-:W-:Y:S01]  /*5c70*/  IMAD.MOV.U32 R13, RZ, RZ, R53 ;  /* 0x000000ffff0d7224 */ /* 0x000fe200078e0035 */
[----:B------:R-:W-:Y:S01]  /*5c80*/  F2FP.BF16.F32.PACK_AB R15, R15, R48 ;  /* 0x000000300f0f723e */ /* 0x000fe200000010ff */
[----:B------:R-:W-:-:S07]  /*5c90*/  IMAD.MOV.U32 R14, RZ, RZ, R42 ;  /* 0x000000ffff0e7224 */ /* 0x000fce00078e002a */
.L_x_509:
[----:B------:R-:W-:Y:S05]  /*5ca0*/  BSYNC B2 ;  /* 0x0000000000027941 */ /* 0x000fea0003800000 */
.L_x_508:
[----:B----4-:R0:W-:Y:S02]  /*5cb0*/  ST.E.128 desc[UR60][R46.64], R12 ;  /* 0x0000000c2e007985 */ /* 0x0101e4000c101d3c */
.L_x_507:
[----:B------:R-:W-:Y:S05]  /*5cc0*/  BSYNC B1 ;  /* 0x0000000000017941 */ /* 0x000fea0003800000 */
.L_x_506:
        /* <DEDUP_REMOVED lines=17> */
[----:B------:R-:W-:Y:S01]  /*5de0*/  LOP3.LUT R38, R14, 0xffff0000, RZ, 0xc0, !PT ;  /* 0xffff00000e267812 */ /* 0x000fe200078ec0ff */
[----:B------:R-:W-:Y:S01]  /*5df0*/  IMAD.U32 R14, R13, 0x10000, RZ ;  /* 0x000100000d0e7824 */ /* 0x000fe200078e00ff */
[----:B------:R-:W-:Y:S02]  /*5e00*/  PRMT R123, R123, 0x5432, R48 ;  /* 0x000054327b7b7816 */ /* 0x000fe40000000030 */
[----:B------:R-:W-:Y:S02]  /*5e10*/  PRMT R135, R135, 0x5432, R44 ;  /* 0x0000543287877816 */ /* 0x000fe4000000002c */
[----:B------:R-:W-:Y:S02]  /*5e20*/  LOP3.LUT R13, R13, 0xffff0000, RZ, 0xc0, !PT ;  /* 0xffff00000d0d7812 */ /* 0x000fe400078ec0ff */
[----:B------:R-:W-:Y:S01]  /*5e30*/  LOP3.LUT R46, R45, 0xffff0000, RZ, 0xc0, !PT ;  /* 0xffff00002d2e7812 */ /* 0x000fe200078ec0ff */
[----:B------:R-:W-:Y:S01]  /*5e40*/  IMAD.U32 R47, R135, 0x10000, RZ ;  /* 0x00010000872f7824 */ /* 0x000fe200078e00ff */
[----:B------:R-:W-:Y:S01]  /*5e50*/  LOP3.LUT R41, R40, 0xffff0000, RZ, 0xc0, !PT ;  /* 0xffff000028297812 */ /* 0x000fe200078ec0ff */
[----:B------:R-:W-:Y:S01]  /*5e60*/  IMAD.U32 R45, R45, 0x10000, RZ ;  /* 0x000100002d2d7824 */ /* 0x000fe200078e00ff */
[----:B------:R-:W-:Y:S01]  /*5e70*/  SHF.L.U32 R44, R123, 0x10, RZ ;  /* 0x000000107b2c7819 */ /* 0x000fe200000006ff */
[C---:B------:R-:W-:Y:S01]  /*5e80*/  FMUL.FTZ R49, R13.reuse, R46 ;  /* 0x0000002e0d317220 */ /* 0x040fe20000410000 */
[C---:B------:R-:W-:Y:S01]  /*5e90*/  FMUL.FTZ R48, R38.reuse, R47 ;  /* 0x0000002f26307220 */ /* 0x040fe20000410000 */
[-C--:B------:R-:W-:Y:S01]  /*5ea0*/  FMUL.FTZ R13, R13, R41.reuse ;  /* 0x000000290d0d7220 */ /* 0x080fe20000410000 */
[----:B------:R-:W-:Y:S01]  /*5eb0*/  LOP3.LUT R39, R15, 0xffff0000, RZ, 0xc0, !PT ;  /* 0xffff00000f277812 */ /* 0x000fe200078ec0ff */
[----:B------:R-:W-:Y:S01]  /*5ec0*/  FMUL.FTZ R50, R38, R44 ;  /* 0x0000002c26327220 */ /* 0x000fe20000410000 */
[----:B------:R-:W-:Y:S01]  /*5ed0*/  LOP3.LUT R12, R12, 0xffff0000, RZ, 0xc0, !PT ;  /* 0xffff00000c0c7812 */ /* 0x000fe200078ec0ff */
[C---:B------:R-:W-:Y:S01]  /*5ee0*/  FFMA.FTZ R49, R14.reuse, R41, -R49 ;  /* 0x000000290e317223 */ /* 0x040fe20000010831 */
[----:B------:R-:W-:Y:S01]  /*5ef0*/  FFMA.FTZ R46, R14, R46, R13 ;  /* 0x0000002e0e2e7223 */ /* 0x000fe2000001000d */
[----:B------:R-:W-:Y:S01]  /*5f00*/  LOP3.LUT R38, R135, 0xffff0000, RZ, 0xc0, !PT ;  /* 0xffff000087267812 */ /* 0x000fe200078ec0ff */
[----:B------:R-:W-:Y:S01]  /*5f10*/  IMAD.U32 R40, R40, 0x10000, RZ ;  /* 0x0001000028287824 */ /* 0x000fe200078e00ff */
[----:B------:R-:W-:Y:S01]  /*5f20*/  LOP3.LUT R14, R123, 0xffff0000, RZ, 0xc0, !PT ;  /* 0xffff00007b0e7812 */ /* 0x000fe200078ec0ff */
[C---:B------:R-:W-:Y:S01]  /*5f30*/  FFMA.FTZ R48, R33.reuse, R44, -R48 ;  /* 0x0000002c21307223 */ /* 0x040fe20000010830 */
[----:B------:R-:W-:Y:S01]  /*5f40*/  FFMA.FTZ R33, R33, R47, R50 ;  /* 0x0000002f21217223 */ /* 0x000fe20000010032 */
[----:B------:R-:W-:Y:S01]  /*5f50*/  FMUL.FTZ R50, R39, R38 ;  /* 0x0000002627327220 */ /* 0x000fe20000410000 */
[----:B------:R-:W-:Y:S01]  /*5f60*/  FMUL.FTZ R44, R12, R45 ;  /* 0x0000002d0c2c7220 */ /* 0x000fe20000410000 */
[----:B------:R-:W-:-:S02]  /*5f70*/  IMAD.U32 R15, R15, 0x10000, RZ ;  /* 0x000100000f0f7824 */ /* 0x000fc400078e00ff */
[----:B------:R-:W-:Y:S01]  /*5f80*/  FMUL.FTZ R39, R39, R14 ;  /* 0x0000000e27277220 */ /* 0x000fe20000410000 */
[-C--:B------:R-:W-:Y:S01]  /*5f90*/  FMUL.FTZ R12, R12, R40.reuse ;  /* 0x000000280c0c7220 */ /* 0x080fe20000410000 */
[----:B------:R-:W-:Y:S01]  /*5fa0*/  FFMA.FTZ R44, R11, R40, -R44 ;  /* 0x000000280b2c7223 */ /* 0x000fe2000001082c */
[C---:B------:R-:W-:Y:S01]  /*5fb0*/  FFMA.FTZ R50, R15.reuse, R14, -R50 ;  /* 0x0000000e0f327223 */ /* 0x040fe20000010832 */
[----:B------:R-:W-:Y:S01]  /*5fc0*/  FFMA.FTZ R39, R15, R38, R39 ;  /* 0x000000260f277223 */ /* 0x000fe20000010027 */
[----:B------:R-:W-:Y:S01]  /*5fd0*/  FFMA.FTZ R11, R11, R45, R12 ;  /* 0x0000002d0b0b7223 */ /* 0x000fe2000001000c */
[----:B------:R-:W-:Y:S02]  /*5fe0*/  F2FP.BF16.F32.PACK_AB R13, R46, R49 ;  /* 0x000000312e0d723e */ /* 0x000fe400000010ff */
[----:B------:R-:W-:Y:S02]  /*5ff0*/  F2FP.BF16.F32.PACK_AB R14, R33, R48 ;  /* 0x00000030210e723e */ /* 0x000fe400000010ff */
[----:B------:R-:W-:-:S02]  /*6000*/  F2FP.BF16.F32.PACK_AB R15, R39, R50 ;  /* 0x00000032270f723e */ /* 0x000fc400000010ff */
[----:B------:R-:W-:-:S07]  /*6010*/  F2FP.BF16.F32.PACK_AB R12, R11, R44 ;  /* 0x0000002c0b0c723e */ /* 0x000fce00000010ff */
.L_x_513:
[----:B------:R-:W-:Y:S05]  /*6020*/  BSYNC B2 ;  /* 0x0000000000027941 */ /* 0x000fea0003800000 */
.L_x_512:
[----:B----4-:R0:W-:Y:S02]  /*6030*/  ST.E.128 desc[UR60][R42.64], R12 ;  /* 0x0000000c2a007985 */ /* 0x0101e4000c101d3c */
.L_x_511:
[----:B------:R-:W-:Y:S05]  /*6040*/  BSYNC B1 ;  /* 0x0000000000017941 */ /* 0x000fea0003800000 */
.L_x_510:
[----:B------:R-:W-:-:S13]  /*6050*/  ISETP.NE.AND P4, PT, R103, RZ, PT ;  /* 0x000000ff6700720c */ /* 0x000fda0003f85270 */
[----:B------:R-:W-:Y:S05]  /*6060*/  @!P4 BRA `(.L_x_493) ;  /* 0x0000004400a4c947 */ /* 0x000fea0003800000 */
[----:B0---4-:R0:W4:Y:S01]  /*6070*/  LDS.128 R12, [R32+0x8000] ;  /* 0x00800000200c7984 */ /* 0x0111220000000c00 */
[----:B------:R-:W-:Y:S01]  /*6080*/  ISETP.GE.AND P5, PT, R172, R128, PT ;  /* 0x00000080ac00720c */ /* 0x000fe20003fa6270 */
[----:B------:R-:W-:Y:S01]  /*6090*/  BSSY B1, `(.L_x_514) ;  /* 0x0000032000017945 */ /* 0x000fe20003800000 */
[----:B------:R-:W-:-:S04]  /*60a0*/  LEA R38, P4, R23, R119, 0x1 ;  /* 0x0000007717267211 */ /* 0x000fc800078808ff */
[----:B-1----:R-:W-:-:S07]  /*60b0*/  LEA.HI.X R39, R23, R118, R174, 0x1, P4 ;  /* 0x0000007617277211 */ /* 0x002fce00020f0cae */
[----:B0-----:R-:W-:Y:S05]  /*60c0*/  @P5 BRA `(.L_x_515) ;  /* 0x0000000000b85947 */ /* 0x001fea0003800000 */
[--C-:B------:R-:W-:Y:S01]  /*60d0*/  SHF.R.U64 R42, R34, 0x10, R35.reuse ;  /* 0x00000010222a7819 */ /* 0x100fe20000001223 */
[----:B----4-:R-:W-:Y:S01]  /*60e0*/  IMAD.U32 R32, R14, 0x10000, RZ ;  /* 0x000100000e207824 */ /* 0x010fe200078e00ff */
[----:B------:R-:W-:Y:S02]  /*60f0*/  SHF.R.U32.HI R40, RZ, 0x10, R35 ;  /* 0x00000010ff287819 */ /* 0x000fe40000011623 */
[--C-:B---3--:R-:W-:Y:S02]  /*6100*/  SHF.R.U64 R11, R36, 0x10, R37.reuse ;  /* 0x00000010240b7819 */ /* 0x108fe40000001225 */
[----:B------:R-:W-:Y:S02]  /*6110*/  SHF.R.U32.HI R37, RZ, 0x10, R37 ;  /* 0x00000010ff257819 */ /* 0x000fe40000011625 */
[C---:B------:R-:W-:Y:S02]  /*6120*/  PRMT R35, R83.reuse, 0x5410, R42 ;  /* 0x0000541053237816 */ /* 0x040fe4000000002a */
[----:B------:R-:W-:-:S02]  /*6130*/  PRMT R83, R83, 0x5432, R40 ;  /* 0x0000543253537816 */ /* 0x000fc40000000028 */
[----:B------:R-:W-:Y:S01]  /*6140*/  PRMT R40, R122, 0x5410, R11 ;  /* 0x000054107a287816 */ /* 0x000fe2000000000b */
[----:B------:R-:W-:Y:S01]  /*6150*/  IMAD.U32 R11, R12, 0x10000, RZ ;  /* 0x000100000c0b7824 */ /* 0x000fe200078e00ff */
[----:B------:R-:W-:Y:S01]  /*6160*/  PRMT R122, R122, 0x5432, R37 ;  /* 0x000054327a7a7816 */ /* 0x000fe20000000025 */
[----:B------:R-:W-:Y:S01]  /*6170*/  IMAD.U32 R37, R83, 0x10000, RZ ;  /* 0x0001000053257824 */ /* 0x000fe200078e00ff */
[----:B------:R-:W-:Y:S01]  /*6180*/  LOP3.LUT R33, R14, 0xffff0000, RZ, 0xc0, !PT ;  /* 0xffff00000e217812 */ /* 0x000fe200078ec0ff */
[C---:B------:R-:W-:Y:S01]  /*6190*/  IMAD.U32 R14, R13.reuse, 0x10000, RZ ;  /* 0x000100000d0e7824 */ /* 0x040fe200078e00ff */
[----:B------:R-:W-:Y:S01]  /*61a0*/  LOP3.LUT R13, R13, 0xffff0000, RZ, 0xc0, !PT ;  /* 0xffff00000d0d7812 */ /* 0x000fe200078ec0ff */
[----:B------:R-:W-:Y:S01]  /*61b0*/  IMAD.U32 R42, R122, 0x10000, RZ ;  /* 0x000100007a2a7824 */ /* 0x000fe200078e00ff */
[C---:B------:R-:W-:Y:S01]  /*61c0*/  LOP3.LUT R41, R40.reuse, 0xffff0000, RZ, 0xc0, !PT ;  /* 0xffff000028297812 */ /* 0x040fe200078ec0ff */
[----:B------:R-:W-:Y:S01]  /*61d0*/  IMAD.U32 R40, R40, 0x10000, RZ ;  /* 0x0001000028287824 */ /* 0x000fe200078e00ff */
[C---:B------:R-:W-:Y:S01]  /*61e0*/  LOP3.LUT R36, R35.reuse, 0xffff0000, RZ, 0xc0, !PT ;  /* 0xffff000023247812 */ /* 0x040fe200078ec0ff */
[----:B------:R-:W-:Y:S01]  /*61f0*/  IMAD.U32 R35, R35, 0x10000, RZ ;  /* 0x0001000023237824 */ /* 0x000fe200078e00ff */
[----:B------:R-:W-:Y:S01]  /*6200*/  LOP3.LUT R12, R12, 0xffff0000, RZ, 0xc0, !PT ;  /* 0xffff00000c0c7812 */ /* 0x000fe200078ec0ff */
[----:B------:R-:W-:Y:S01]  /*6210*/  FMUL.FTZ R43, R13, R41 ;  /* 0x000000290d2b7220 */ /* 0x000fe20000410000 */
[----:B------:R-:W-:Y:S01]  /*6220*/  LOP3.LUT R34, R15, 0xffff0000, RZ, 0xc0, !PT ;  /* 0xffff00000f227812 */ /* 0x000fe200078ec0ff */
[----:B------:R-:W-:Y:S01]  /*6230*/  FMUL.FTZ R44, R13, R36 ;  /* 0x000000240d2c7220 */ /* 0x000fe20000410000 */
[C---:B------:R-:W-:Y:S01]  /*6240*/  FMUL.FTZ R13, R33.reuse, R42 ;  /* 0x0000002a210d7220 */ /* 0x040fe20000410000 */
[----:B------:R-:W-:Y:S01]  /*6250*/  FMUL.FTZ R33, R33, R37 ;  /* 0x0000002521217220 */ /* 0x000fe20000410000 */
[----:B------:R-:W-:Y:S01]  /*6260*/  LOP3.LUT R122, R122, 0xffff0000, RZ, 0xc0, !PT ;  /* 0xffff00007a7a7812 */ /* 0x000fe200078ec0ff */
[C---:B------:R-:W-:Y:S01]  /*6270*/  FFMA.FTZ R43, R14.reuse, R36, -R43 ;  /* 0x000000240e2b7223 */ /* 0x040fe2000001082b */
[----:B------:R-:W-:Y:S01]  /*6280*/  LOP3.LUT R83, R83, 0xffff0000, RZ, 0xc0, !PT ;  /* 0xffff000053537812 */ /* 0x000fe200078ec0ff */
[----:B------:R-:W-:Y:S01]  /*6290*/  FFMA.FTZ R44, R14, R41, R44 ;  /* 0x000000290e2c7223 */ /* 0x000fe2000001002c */
[C---:B------:R-:W-:Y:S01]  /*62a0*/  FFMA.FTZ R37, R32.reuse, R37, -R13 ;  /* 0x0000002520257223 */ /* 0x040fe2000001080d */
[----:B------:R-:W-:Y:S01]  /*62b0*/  FFMA.FTZ R32, R32, R42, R33 ;  /* 0x0000002a20207223 */ /* 0x000fe20000010021 */
[C---:B------:R-:W-:Y:S01]  /*62c0*/  FMUL.FTZ R14, R12.reuse, R40 ;  /* 0x000000280c0e7220 */ /* 0x040fe20000410000 */
[----:B------:R-:W-:Y:S01]  /*62d0*/  FMUL.FTZ R13, R12, R35 ;  /* 0x000000230c0d7220 */ /* 0x000fe20000410000 */
[----:B------:R-:W-:-:S02]  /*62e0*/  IMAD.U32 R15, R15, 0x10000, RZ ;  /* 0x000100000f0f7824 */ /* 0x000fc400078e00ff */
[C---:B------:R-:W-:Y:S01]  /*62f0*/  FMUL.FTZ R36, R34.reuse, R122 ;  /* 0x0000007a22247220 */ /* 0x040fe20000410000 */
        /* <DEDUP_REMOVED lines=9> */
[----:B------:R-:W-:-:S02]  /*6390*/  F2FP.BF16.F32.PACK_AB R15, R33, R36 ;  /* 0x00000024210f723e */ /* 0x000fc400000010ff */
[----:B------:R-:W-:-:S07]  /*63a0*/  MOV R14, R32 ;  /* 0x00000020000e7202 */ /* 0x000fce0000000f00 */
.L_x_515:
[----:B------:R-:W-:Y:S05]  /*63b0*/  BSYNC B1 ;  /* 0x0000000000017941 */ /* 0x000fea0003800000 */
.L_x_514:
[----:B----4-:R0:W-:Y:S01]  /*63c0*/  ST.E.128 desc[UR60][R38.64], R12 ;  /* 0x0000000c26007985 */ /* 0x0101e2000c101d3c */
[----:B------:R-:W-:Y:S05]  /*63d0*/  BRA `(.L_x_493) ;  /* 0x0000004000c87947 */ /* 0x000fea0003800000 */
.L_x_459:
        /* <DEDUP_REMOVED lines=18> */
[----:B------:R-:W-:Y:S02]  /*6500*/  IADD3 R32, P5, R92, R12, RZ ;  /* 0x0000000c5c207210 */ /* 0x000fe40007fbe0ff */
[----:B------:R-:W-:Y:S02]  /*6510*/  CS2R R42, SRZ ;  /* 0x00000000002a7805 */ /* 0x000fe4000001ff00 */
[----:B------:R-:W-:Y:S01]  /*6520*/  CS2R R40, SRZ ;  /* 0x0000000000287805 */ /* 0x000fe2000001ff00 */
[----:B------:R-:W-:Y:S01]  /*6530*/  IMAD.X R34, R11, 0x1, R107, P0 ;  /* 0x000000010b227824 */ /* 0x000fe200000e066b */
[----:B------:R-:W-:Y:S02]  /*6540*/  LEA R56, P0, R33, UR4, 0x1 ;  /* 0x0000000421387c11 */ /* 0x000fe4000f8008ff */
[----:B------:R-:W-:-:S02]  /*6550*/  CS2R R54, SRZ ;  /* 0x0000000000367805 */ /* 0x000fc4000001ff00 */
[----:B------:R-:W-:Y:S02]  /*6560*/  CS2R R52, SRZ ;  /* 0x0000000000347805 */ /* 0x000fe4000001ff00 */
[----:B------:R-:W-:Y:S01]  /*6570*/  LEA.HI.X R57, R33, UR5, R34, 0x1, P0 ;  /* 0x0000000521397c11 */ /* 0x000fe200080f0c22 */
[----:B------:R-:W-:Y:S01]  /*6580*/  ULDC.64 UR4, c[0x0][0x400] ;  /* 0x0001000000047ab9 */ /* 0x000fe20000000a00 */
[----:B------:R-:W-:Y:S01]  /*6590*/  ISETP.GE.AND P0, PT, R16, R128, PT ;  /* 0x000000801000720c */ /* 0x000fe20003f06270 */
[----:B------:R-:W-:Y:S01]  /*65a0*/  IMAD.X R33, R82, 0x1, R106, P5 ;  /* 0x0000000152217824 */ /* 0x000fe200028e066a */
[----:B------:R-:W-:-:S04]  /*65b0*/  LEA R60, P5, R32, UR4, 0x1 ;  /* 0x00000004203c7c11 */ /* 0x000fc8000f8a08ff */
[----:B------:R-:W-:Y:S02]  /*65c0*/  LEA.HI.X R61, R32, UR5, R33, 0x1, P5 ;  /* 0x00000005203d7c11 */ /* 0x000fe4000a8f0c21 */
[----:B------:R-:W-:-:S05]  /*65d0*/  ISETP.GE.AND P5, PT, R0, R128, PT ;  /* 0x000000800000720c */ /* 0x000fca0003fa6270 */
[----:B------:R0:W5:Y:S04]  /*65e0*/  @!P0 LDG.E.128 R40, desc[UR60][R56.64] ;  /* 0x0000003c38288981 */ /* 0x000168000c1e1d00 */
[----:B------:R0:W5:Y:S01]  /*65f0*/  @!P0 LDG.E.128 R52, desc[UR60][R60.64] ;  /* 0x0000003c3c348981 */ /* 0x000162000c1e1d00 */
[----:B------:R-:W-:Y:S02]  /*6600*/  ISETP.GE.AND P0, PT, R3, R128, PT ;  /* 0x000000800300720c */ /* 0x000fe40003f06270 */
        /* <DEDUP_REMOVED lines=8> */
[----:B------:R0:W5:Y:S04]  /*6690*/  @!P5 LDG.E.128 R36, desc[UR60][R56.64+0x40] ;  /* 0x0000403c3824d981 */ /* 0x000168000c1e1d00 */
[----:B------:R0:W5:Y:S04]  /*66a0*/  @!P0 LDG.E.128 R32, desc[UR60][R56.64+0x80] ;  /* 0x0000803c38208981 */ /* 0x000168000c1e1d00 */
[----:B------:R0:W5:Y:S04]  /*66b0*/  @!P5 LDG.E.128 R48, desc[UR60][R60.64+0x40] ;  /* 0x0000403c3c30d981 */ /* 0x000168000c1e1d00 */
[----:B------:R0:W5:Y:S02]  /*66c0*/  @!P0 LDG.E.128 R44, desc[UR60][R60.64+0x80] ;  /* 0x0000803c3c2c8981 */ /* 0x000164000c1e1d00 */
.L_x_517:
[----:B------:R-:W-:Y:S05]  /*66d0*/  BSYNC B1 ;  /* 0x0000000000017941 */ /* 0x000fea0003800000 */
.L_x_516:
        /* <DEDUP_REMOVED lines=22> */
[----:B------:R-:W-:Y:S02]  /*6840*/  IADD3 R11, P0, P6, R92, R12, R113 ;  /* 0x0000000c5c0b7210 */ /* 0x000fe40007e1e071 */
[----:B------:R-:W-:-:S02]  /*6850*/  CS2R R78, SRZ ;  /* 0x00000000004e7805 */ /* 0x000fc4000001ff00 */
[----:B------:R-:W-:Y:S02]  /*6860*/  CS2R R76, SRZ ;  /* 0x00000000004c7805 */ /* 0x000fe4000001ff00 */
[----:B------:R-:W-:Y:S02]  /*6870*/  IADD3.X R82, R106, R82, R112, P0, P6 ;  /* 0x000000526a527210 */ /* 0x000fe400007ec470 */
[----:B------:R-:W-:-:S04]  /*6880*/  LEA R12, P0, R14, UR4, 0x1 ;  /* 0x000000040e0c7c11 */ /* 0x000fc8000f8008ff */
[----:B------:R-:W-:Y:S02]  /*6890*/  LEA.HI.X R13, R14, UR5, R13, 0x1, P0 ;  /* 0x000000050e0d7c11 */ /* 0x000fe400080f0c0d */
[----:B------:R-:W-:-:S04]  /*68a0*/  LEA R14, P0, R11, UR6, 0x1 ;  /* 0x000000060b0e7c11 */ /* 0x000fc8000f8008ff */
[----:B------:R-:W-:Y:S02]  /*68b0*/  LEA.HI.X R15, R11, UR7, R82, 0x1, P0 ;  /* 0x000000070b0f7c11 */ /* 0x000fe400080f0c52 */
[----:B------:R-:W-:Y:S02]  /*68c0*/  ISETP.GE.AND P0, PT, R16, R128, PT ;  /* 0x000000801000720c */ /* 0x000fe40003f06270 */
[----:B------:R-:W-:Y:S02]  /*68d0*/  CS2R R62, SRZ ;  /* 0x00000000003e7805 */ /* 0x000fe4000001ff00 */
[----:B------:R-:W-:Y:S02]  /*68e0*/  CS2R R60, SRZ ;  /* 0x00000000003c7805 */ /* 0x000fe4000001ff00 */
[----:B------:R-:W-:Y:S02]  /*68f0*/  CS2R R74, SRZ ;  /* 0x00000000004a7805 */ /* 0x000fe4000001ff00 */
[----:B------:R-:W-:-:S05]  /*6900*/  CS2R R72, SRZ ;  /* 0x0000000000487805 */ /* 0x000fca000001ff00 */
[----:B------:R0:W5:Y:S04]  /*6910*/  @!P0 LDG.E.128 R64, desc[UR60][R12.64] ;  /* 0x0000003c0c408981 */ /* 0x000168000c1e1d00 */
[----:B------:R0:W5:Y:S01]  /*6920*/  @!P0 LDG.E.128 R76, desc[UR60][R14.64] ;  /* 0x0000003c0e4c8981 */ /* 0x000162000c1e1d00 */
[----:B------:R-:W-:Y:S02]  /*6930*/  ISETP.GE.AND P0, PT, R0, R128, PT ;  /* 0x000000800000720c */ /* 0x000fe40003f06270 */
[----:B------:R-:W-:Y:S02]  /*6940*/  CS2R R58, SRZ ;  /* 0x00000000003a7805 */ /* 0x000fe4000001ff00 */
[----:B------:R-:W-:Y:S02]  /*6950*/  CS2R R56, SRZ ;  /* 0x0000000000387805 */ /* 0x000fe4000001ff00 */
[----:B------:R-:W-:-:S02]  /*6960*/  CS2R R70, SRZ ;  /* 0x0000000000467805 */ /* 0x000fc4000001ff00 */
[----:B------:R-:W-:-:S05]  /*6970*/  CS2R R68, SRZ ;  /* 0x0000000000447805 */ /* 0x000fca000001ff00 */
[----:B------:R0:W5:Y:S04]  /*6980*/  @!P0 LDG.E.128 R60, desc[UR60][R12.64+0x40] ;  /* 0x0000403c0c3c8981 */ /* 0x000168000c1e1d00 */
[----:B------:R0:W5:Y:S01]  /*6990*/  @!P0 LDG.E.128 R72, desc[UR60][R14.64+0x40] ;  /* 0x0000403c0e488981 */ /* 0x000162000c1e1d00 */
[----:B------:R-:W-:-:S13]  /*69a0*/  ISETP.GE.AND P0, PT, R3, R128, PT ;  /* 0x000000800300720c */ /* 0x000fda0003f06270 */
[----:B------:R0:W5:Y:S04]  /*69b0*/  @!P0 LDG.E.128 R56, desc[UR60][R12.64+0x80] ;  /* 0x0000803c0c388981 */ /* 0x000168000c1e1d00 */
[----:B------:R0:W5:Y:S02]  /*69c0*/  @!P0 LDG.E.128 R68, desc[UR60][R14.64+0x80] ;  /* 0x0000803c0e448981 */ /* 0x000164000c1e1d00 */
.L_x_519:
[----:B------:R-:W-:Y:S05]  /*69d0*/  BSYNC B1 ;  /* 0x0000000000017941 */ /* 0x000fea0003800000 */
.L_x_518:
[----:B------:R-:W2:Y:S01]  /*69e0*/  LDL R11, [R1+0x30] ;  /* 0x00003000010b7983 */ /* 0x000ea20000100800 */
[----:B0-----:R-:W-:Y:S01]  /*69f0*/  IMAD.MOV.U32 R12, RZ, RZ, R33 ;  /* 0x000000ffff0c7224 */ /* 0x001fe200078e0021 */
[----:B------:R-:W-:Y:S01]  /*6a00*/  MOV R14, R37 ;  /* 0x00000025000e7202 */ /* 0x000fe20000000f00 */
[----:B------:R-:W-:Y:S01]  /*6a10*/  IMAD.MOV.U32 R13, RZ, RZ, R36 ;  /* 0x000000ffff0d7224 */ /* 0x000fe200078e0024 */
[----:B------:R-:W-:Y:S02]  /*6a20*/  PRMT R210, R81, 0x5410, R80 ;  /* 0x0000541051d27816 */ /* 0x000fe40000000050 */
[----:B--2---:R-:W-:Y:S01]  /*6a30*/  R2UR UR4, R11 ;  /* 0x000000000b0472ca */ /* 0x004fe200000e0000 */
[----:B------:R-:W-:-:S05]  /*6a40*/  IMAD.MOV.U32 R11, RZ, RZ, R32 ;  /* 0x000000ffff0b7224 */ /* 0x000fca00078e0020 */
[----:B------:R-:W-:Y:S01]  /*6a50*/  PRMT R211, R11, 0x5410, R12 ;  /* 0x000054100bd37816 */ /* 0x000fe2000000000c */
[----:B------:R-:W-:Y:S02]  /*6a60*/  IMAD.MOV.U32 R11, RZ, RZ, R38 ;  /* 0x000000ffff0b7224 */ /* 0x000fe400078e0026 */
[----:B------:R-:W-:-:S03]  /*6a70*/  IMAD.MOV.U32 R12, RZ, RZ, R39 ;  /* 0x000000ffff0c7224 */ /* 0x000fc600078e0027 */
[----:B------:R0:W-:Y:S01]  /*6a80*/  STL.S16 [R1+0x44], R11 ;  /* 0x0000440b01007387 */ /* 0x0001e20000100600 */
[----:B------:R-:W-:-:S03]  /*6a90*/  UISETP.NE.AND UP0, UPT, UR4, 0x3, UPT ;  /* 0x000000030400788c */ /* 0x000fc6000bf05270 */
[----:B------:R1:W-:Y:S03]  /*6aa0*/  STL.S16 [R1+0x42], R12 ;  /* 0x0000420c01007387 */ /* 0x0003e60000100600 */
[----:B------:R-:W-:Y:S01]  /*6ab0*/  PLOP3.LUT P0, PT, PT, PT, UP0, 0x80, 0x0 ;  /* 0x000000000000781c */ /* 0x000fe20003f0f008 */
[----:B------:R2:W-:Y:S01]  /*6ac0*/  STL.S16 [R1+0x46], R13 ;  /* 0x0000460d01007387 */ /* 0x0005e20000100600 */
[----:B0-----:R-:W-:-:S03]  /*6ad0*/  IMAD.MOV.U32 R11, RZ, RZ, R42 ;  /* 0x000000ffff0b7224 */ /* 0x001fc600078e002a */
[----:B------:R0:W-:Y:S01]  /*6ae0*/  STL.S16 [R1+0x48], R14 ;  /* 0x0000480e01007387 */ /* 0x0001e20000100600 */
[----:B-1----:R-:W-:Y:S01]  /*6af0*/  IMAD.MOV.U32 R12, RZ, RZ, R43 ;  /* 0x000000ffff0c7224 */ /* 0x002fe200078e002b */
[----:B------:R-:W-:Y:S01]  /*6b00*/  PRMT R196, R196, 0x5410, R11 ;  /* 0x00005410c4c47816 */ /* 0x000fe2000000000b */
[----:B------:R-:W-:Y:S02]  /*6b10*/  IMAD.MOV.U32 R11, RZ, RZ, R45 ;  /* 0x000000ffff0b7224 */ /* 0x000fe400078e002d */
[----:B--2---:R-:W-:Y:S01]  /*6b20*/  IMAD.MOV.U32 R13, RZ, RZ, R40 ;  /* 0x000000ffff0d7224 */ /* 0x004fe200078e0028 */
[----:B------:R-:W-:Y:S01]  /*6b30*/  PRMT R204, R204, 0x5410, R12 ;  /* 0x00005410cccc7816 */ /* 0x000fe2000000000c */
[----:B------:R-:W-:Y:S02]  /*6b40*/  IMAD.MOV.U32 R12, RZ, RZ, R46 ;  /* 0x000000ffff0c7224 */ /* 0x000fe400078e002e */
[----:B0-----:R-:W-:-:S05]  /*6b50*/  IMAD.MOV.U32 R14, RZ, RZ, R41 ;  /* 0x000000ffff0e7224 */ /* 0x001fca00078e0029 */
[----:B------:R-:W-:Y:S01]  /*6b60*/  PRMT R158, R14, 0x5410, R13 ;  /* 0x000054100e9e7816 */ /* 0x000fe2000000000d */
[----:B------:R-:W-:Y:S02]  /*6b70*/  IMAD.MOV.U32 R14, RZ, RZ, R44 ;  /* 0x000000ffff0e7224 */ /* 0x000fe400078e002c */
[----:B------:R-:W-:-:S03]  /*6b80*/  IMAD.MOV.U32 R13, RZ, RZ, R47 ;  /* 0x000000ffff0d7224 */ /* 0x000fc600078e002f */
[----:B------:R-:W-:Y:S01]  /*6b90*/  PRMT R213, R14, 0x5410, R11 ;  /* 0x000054100ed57816 */ /* 0x000fe2000000000b */
[----:B------:R-:W-:Y:S01]  /*6ba0*/  IMAD.MOV.U32 R14, RZ, RZ, R50 ;  /* 0x000000ffff0e7224 */ /* 0x000fe200078e0032 */
[----:B------:R-:W-:Y:S01]  /*6bb0*/  PRMT R212, R12, 0x5410, R13 ;  /* 0x000054100cd47816 */ /* 0x000fe2000000000d */
[----:B------:R-:W-:Y:S01]  /*6bc0*/  IMAD.MOV.U32 R13, RZ, RZ, R51 ;  /* 0x000000ffff0d7224 */ /* 0x000fe200078e0033 */
[----:B------:R-:W-:Y:S01]  /*6bd0*/  MOV R12, R48 ;  /* 0x00000030000c7202 */ /* 0x000fe20000000f00 */
[----:B------:R-:W-:Y:S01]  /*6be0*/  IMAD.MOV.U32 R11, RZ, RZ, R49 ;  /* 0x000000ffff0b7224 */ /* 0x000fe200078e0031 */
[----:B------:R0:W-:Y:S04]  /*6bf0*/  STL.S16 [R1+0x3e], R14 ;  /* 0x00003e0e01007387 */ /* 0x0001e80000100600 */
[----:B------:R1:W-:Y:S04]  /*6c00*/  STL.S16 [R1+0x3c], R13 ;  /* 0x00003c0d01007387 */ /* 0x0003e80000100600 */
[----:B------:R2:W-:Y:S01]  /*6c10*/  STL.S16 [R1+0x40], R12 ;  /* 0x0000400c01007387 */ /* 0x0005e20000100600 */
[----:B0-----:R-:W-:-:S03]  /*6c20*/  IMAD.MOV.U32 R14, RZ, RZ, R53 ;  /* 0x000000ffff0e7224 */ /* 0x001fc600078e0035 */
[----:B------:R0:W-:Y:S01]  /*6c30*/  STL.S16 [R1+0x4a], R11 ;  /* 0x00004a0b01007387 */ /* 0x0001e20000100600 */
[----:B-1----:R-:W-:Y:S02]  /*6c40*/  IMAD.MOV.U32 R13, RZ, RZ, R52 ;  /* 0x000000ffff0d7224 */ /* 0x002fe400078e0034 */
[----:B--2---:R-:W-:-:S03]  /*6c50*/  IMAD.MOV.U32 R12, RZ, RZ, R55 ;  /* 0x000000ffff0c7224 */ /* 0x004fc600078e0037 */
[----:B------:R-:W-:Y:S01]  /*6c60*/  PRMT R204, R13, 0x7610, R204 ;  /* 0x000076100dcc7816 */ /* 0x000fe200000000cc */
[----:B-----5:R-:W-:Y:S02]  /*6c70*/  IMAD.MOV.U32 R13, RZ, RZ, R59 ;  /* 0x000000ffff0d7224 */ /* 0x020fe400078e003b */
[----:B0-----:R-:W-:Y:S01]  /*6c80*/  IMAD.MOV.U32 R11, RZ, RZ, R54 ;  /* 0x000000ffff0b7224 */ /* 0x001fe200078e0036 */
[----:B------:R-:W-:Y:S01]  /*6c90*/  PRMT R196, R12, 0x7610, R196 ;  /* 0x000076100cc47816 */ /* 0x000fe200000000c4 */
[----:B------:R-:W-:-:S03]  /*6ca0*/  IMAD.MOV.U32 R12, RZ, RZ, R56 ;  /* 0x000000ffff0c7224 */ /* 0x000fc600078e0038 */
        /* <DEDUP_REMOVED lines=8> */
[----:B------:R-:W-:-:S03]  /*6d30*/  IMAD.MOV.U32 R14, RZ, RZ, R62 ;  /* 0x000000ffff0e7224 */ /* 0x000fc600078e003e */
[----:B------:R-:W-:Y:S01]  /*6d40*/  PRMT R154, R12, 0x5410, R11 ;  /* 0x000054100c9a7816 */ /* 0x000fe2000000000b */
[----:B------:R-:W-:Y:S01]  /*6d50*/  IMAD.MOV.U32 R12, RZ, RZ, R66 ;  /* 0x000000ffff0c7224 */ /* 0x000fe200078e0042 */
[----:B------:R-:W-:Y:S01]  /*6d60*/  PRMT R153, R14, 0x5410, R13 ;  /* 0x000054100e997816 */ /* 0x000fe2000000000d */
        /* <DEDUP_REMOVED lines=23> */
[----:B------:R-:W-:Y:S06]  /*6ee0*/  @!P0 BRA `(.L_x_520) ;  /* 0x0000000000048947 */ /* 0x000fec0003800000 */
[----:B------:R-:W-:Y:S01]  /*6ef0*/  BPT.TRAP 0x1 ;  /* 0x000000040000795c */ /* 0x000fe20000300000 */
.L_x_520:
[----:B------:R-:W-:Y:S01]  /*6f00*/  IMAD R88, R18, 0x8, R2 ;  /* 0x0000000812587824 */ /* 0x000fe200078e0202 */
[----:B------:R-:W-:Y:S01]  /*6f10*/  SHF.L.U32 R89, R166, 0x1f, RZ ;  /* 0x0000001fa6597819 */ /* 0x000fe200000006ff */
[----:B------:R-:W0:Y:S01]  /*6f20*/  LDC R135, c[0x0][0x2f4] ;  /* 0x0000bd00ff877b82 */ /* 0x000e220000000800 */
[----:B------:R-:W-:Y:S02]  /*6f30*/  BSSY B1, `(.L_x_521) ;  /* 0x0000003000017945 */ /* 0x000fe40003800000 */
[----:B------:R-:W1:Y:S02]  /*6f40*/  SYNCS.PHASECHK.TRANS64.TRYWAIT P6, [R88+URZ+0x2a890], R89 ;  /* 0x02a89059580075a7 */ /* 0x000e6400080c017f */
[----:B-1----:R-:W-:Y:S05]  /*6f50*/  @!P6 BRA `(.L_x_522) ;  /* 0x00000178007ce947 */ /* 0x002fea0003800000 */
.L_x_795:
[----:B------:R-:W-:Y:S05]  /*6f60*/  BSYNC B1 ;  /* 0x0000000000017941 */ /* 0x000fea0003800000 */
.L_x_521:
[----:B------:R-:W-:Y:S01]  /*6f70*/  UMOV UR4, 0xffffffff ;  /* 0xffffffff00047882 */ /* 0x000fe20000000000 */
[----:B0-----:R-:W-:Y:S02]  /*6f80*/  IMAD.IADD R139, R135, 0x1, -R129 ;  /* 0x00000001878b7824 */ /* 0x001fe400078e0a81 */
[----:B------:R-:W-:Y:S05]  /*6f90*/  BRA.DIV UR4, `(.L_x_523) ;  /* 0x0000017a04807947 */ /* 0x000fea000b800000 */
[----:B------:R0:W2:Y:S04]  /*6fa0*/  SHFL.IDX PT, R123, R118, RZ, 0x1c1f ;  /* 0x001c1fff767b7589 */ /* 0x0000a800000e0000 */
[----:B------:R0:W3:Y:S02]  /*6fb0*/  SHFL.IDX PT, R11, R119, RZ, 0x1c1f ;  /* 0x001c1fff770b7589 */ /* 0x0000e400000e0000 */
.L_x_799:
[----:B------:R-:W-:Y:S04]  /*6fc0*/  BSSY B1, `(.L_x_524) ;  /* 0x000017f000017945 */ /* 0x000fe80003800000 */
[----:B------:R-:W-:Y:S05]  /*6fd0*/  @P4 BRA `(.L_x_525) ;  /* 0x0000001400f44947 */ /* 0x000fea0003800000 */
[----:B------:R-:W-:Y:S01]  /*6fe0*/  ISETP.NE.AND P4, PT, R10, RZ, PT ;  /* 0x000000ff0a00720c */ /* 0x000fe20003f85270 */
[----:B------:R-:W-:Y:S01]  /*6ff0*/  BSSY B2, `(.L_x_526) ;  /* 0x000007d000027945 */ /* 0x000fe20003800000 */
[----:B---3--:R-:W-:-:S11]  /*7000*/  IMAD.MOV.U32 R122, RZ, RZ, R11 ;  /* 0x000000ffff7a7224 */ /* 0x008fd600078e000b */
[----:B------:R-:W-:Y:S05]  /*7010*/  @!P4 BRA `(.L_x_527) ;  /* 0x0000000400e8c947 */ /* 0x000fea0003800000 */
[----:B------:R-:W-:Y:S01]  /*7020*/  SEL R12, R129, R139, !P3 ;  /* 0x0000008b810c7207 */ /* 0x000fe20005800000 */
[----:B------:R-:W-:Y:S01]  /*7030*/  BSSY B3, `(.L_x_528) ;  /* 0x0000072000037945 */ /* 0x000fe20003800000 */
[----:B------:R-:W-:Y:S02]  /*7040*/  ISETP.GE.AND P4, PT, R16, R128, PT ;  /* 0x000000801000720c */ /* 0x000fe40003f86270 */
[----:B------:R-:W-:-:S04]  /*7050*/  SHF.R.S32.HI R13, RZ, 0x1f, R12 ;  /* 0x0000001fff0d7819 */ /* 0x000fc8000001140c */
[----:B------:R-:W-:-:S04]  /*7060*/  LEA.HI R13, R13, R12, RZ, 0x4 ;  /* 0x0000000c0d0d7211 */ /* 0x000fc800078f20ff */
[----:B------:R-:W-:-:S04]  /*7070*/  LEA.HI.SX32 R157, R13, R124, 0x1c ;  /* 0x0000007c0d9d7211 */ /* 0x000fc800078fe2ff */
[----:B------:R-:W-:-:S04]  /*7080*/  SHF.R.S32.HI R13, RZ, 0x1f, R157 ;  /* 0x0000001fff0d7819 */ /* 0x000fc8000001149d */
[----:B------:R-:W-:Y:S02]  /*7090*/  LEA.HI R13, R13, R157, RZ, 0x3 ;  /* 0x0000009d0d0d7211 */ /* 0x000fe400078f18ff */
[----:B------:R-:W-:Y:S02]  /*70a0*/  SHF.L.U32 R157, R157, 0x3, RZ ;  /* 0x000000039d9d7819 */ /* 0x000fe400000006ff */
[----:B------:R-:W-:Y:S02]  /*70b0*/  SHF.R.S32.HI R13, RZ, 0x3, R13 ;  /* 0x00000003ff0d7819 */ /* 0x000fe4000001140d */
[----:B------:R-:W-:-:S03]  /*70c0*/  LOP3.LUT R12, R176, 0x38, R157, 0xf8, !PT ;  /* 0x00000038b00c7812 */ /* 0x000fc600078ef89d */
[----:B------:R-:W-:Y:S01]  /*70d0*/  IMAD R13, R13, 0x1800, R178 ;  /* 0x000018000d0d7824 */ /* 0x000fe200078e02b2 */
[----:B------:R-:W-:-:S05]  /*70e0*/  LOP3.LUT R12, R12, R177, RZ, 0x3c, !PT ;  /* 0x000000b10c0c7212 */ /* 0x000fca00078e3cff */
[----:B------:R-:W-:-:S04]  /*70f0*/  IMAD.IADD R12, R13, 0x1, R12 ;  /* 0x000000010d0c7824 */ /* 0x000fc800078e020c */
[C---:B------:R-:W-:Y:S02]  /*7100*/  IMAD R80, R18.reuse, 0x4800, R12 ;  /* 0x0000480012507824 */ /* 0x040fe400078e020c */
[----:B------:R-:W-:Y:S02]  /*7110*/  IMAD R12, R18, 0x4800, R144 ;  /* 0x00004800120c7824 */ /* 0x000fe400078e0290 */
[--C-:B------:R-:W-:Y:S02]  /*7120*/  IMAD R80, R80, 0x2, R2.reuse ;  /* 0x0000000250507824 */ /* 0x100fe400078e0202 */
[----:B------:R-:W-:-:S04]  /*7130*/  IMAD R12, R12, 0x2, R2 ;  /* 0x000000020c0c7824 */ /* 0x000fc800078e0202 */
[----:B------:R-:W3:Y:S04]  /*7140*/  LDS.128 R80, [R80+0x18400] ;  /* 0x0184000050507984 */ /* 0x000ee80000000c00 */
[----:B------:R-:W4:Y:S01]  /*7150*/  LDS.128 R12, [R12+0x18400] ;  /* 0x018400000c0c7984 */ /* 0x000f220000000c00 */
[----:B------:R-:W-:Y:S05]  /*7160*/  @P4 BRA `(.L_x_529) ;  /* 0x0000000400784947 */ /* 0x000fea0003800000 */
[--C-:B------:R-:W-:Y:S02]  /*7170*/  SHF.R.U64 R40, R40, 0x10, R41.reuse ;  /* 0x0000001028287819 */ /* 0x100fe40000001229 */
[----:B------:R-:W-:Y:S02]  /*7180*/  SHF.R.U32.HI R41, RZ, 0x10, R41 ;  /* 0x00000010ff297819 */ /* 0x000fe40000011629 */
[----:B------:R-:W-:Y:S02]  /*7190*/  SHF.R.U32.HI R159, RZ, 0x10, R53 ;  /* 0x00000010ff9f7819 */ /* 0x000fe40000011635 */
[C---:B------:R-:W-:Y:S02]  /*71a0*/  PRMT R40, R158.reuse, 0x5432, R40 ;  /* 0x000054329e287816 */ /* 0x040fe40000000028 */
[----:B------:R-:W-:Y:S02]  /*71b0*/  PRMT R41, R158, 0x5410, R41 ;  /* 0x000054109e297816 */ /* 0x000fe40000000029 */
[----:B------:R-:W-:-:S02]  /*71c0*/  SHF.R.U64 R42, R42, 0x10, R43 ;  /* 0x000000102a2a7819 */ /* 0x000fc4000000122b */
[----:B------:R-:W-:Y:S02]  /*71d0*/  SHF.R.U32.HI R158, RZ, 0x10, R43 ;  /* 0x00000010ff9e7819 */ /* 0x000fe4000001162b */
[----:B------:R-:W-:Y:S02]  /*71e0*/  SHF.R.U64 R43, R52, 0x10, R53 ;  /* 0x00000010342b7819 */ /* 0x000fe40000001235 */
[----:B------:R-:W-:Y:S02]  /*71f0*/  SHF.R.U64 R52, R54, 0x10, R55 ;  /* 0x0000001036347819 */ /* 0x000fe40000001237 */
[----:B------:R-:W-:Y:S02]  /*7200*/  PRMT R159, R205, 0x5410, R159 ;  /* 0x00005410cd9f7816 */ /* 0x000fe4000000009f */
[----:B------:R-:W-:Y:S02]  /*7210*/  PRMT R53, R196, 0x5432, R42 ;  /* 0x00005432c4357816 */ /* 0x000fe4000000002a */
[----:B------:R-:W-:Y:S01]  /*7220*/  SHF.R.U32.HI R54, RZ, 0x10, R55 ;  /* 0x00000010ff367819 */ /* 0x000fe20000011637 */
[----:B------:R-:W-:Y:S01]  /*7230*/  IMAD.U32 R55, R41, 0x10000, RZ ;  /* 0x0001000029377824 */ /* 0x000fe200078e00ff */
[----:B------:R-:W-:-:S02]  /*7240*/  PRMT R42, R204, 0x5432, R158 ;  /* 0x00005432cc2a7816 */ /* 0x000fc4000000009e */
[----:B------:R-:W-:Y:S01]  /*7250*/  PRMT R43, R204, 0x5410, R43 ;  /* 0x00005410cc2b7816 */ /* 0x000fe2000000002b */
[----:B------:R-:W-:Y:S01]  /*7260*/  IMAD.U32 R204, R159, 0x10000, RZ ;  /* 0x000100009fcc7824 */ /* 0x000fe200078e00ff */
[----:B------:R-:W-:Y:S01]  /*7270*/  PRMT R52, R205, 0x5432, R52 ;  /* 0x00005432cd347816 */ /* 0x000fe20000000034 */
[----:B---3--:R-:W-:Y:S01]  /*7280*/  IMAD.U32 R205, R81, 0x10000, RZ ;  /* 0x0001000051cd7824 */ /* 0x008fe200078e00ff */
[----:B------:R-:W-:Y:S01]  /*7290*/  PRMT R54, R196, 0x5410, R54 ;  /* 0x00005410c4367816 */ /* 0x000fe20000000036 */
[----:B----4-:R-:W-:Y:S01]  /*72a0*/  IMAD.U32 R196, R13, 0x10000, RZ ;  /* 0x000100000dc47824 */ /* 0x010fe200078e00ff */
[----:B------:R-:W-:Y:S01]  /*72b0*/  LOP3.LUT R159, R159, 0xffff0000, RZ, 0xc0, !PT ;  /* 0xffff00009f9f7812 */ /* 0x000fe200078ec0ff */
[----:B------:R-:W-:Y:S01]  /*72c0*/  FMUL.FTZ R158, R205, R204 ;  /* 0x000000cccd9e7220 */ /* 0x000fe20000410000 */
[----:B------:R-:W-:Y:S02]  /*72d0*/  LOP3.LUT R81, R81, 0xffff0000, RZ, 0xc0, !PT ;  /* 0xffff000051517812 */ /* 0x000fe400078ec0ff */
[----:B------:R-:W-:Y:S01]  /*72e0*/  LOP3.LUT R41, R41, 0xffff0000, RZ, 0xc0, !PT ;  /* 0xffff000029297812 */ /* 0x000fe200078ec0ff */
[-C--:B------:R-:W-:Y:S01]  /*72f0*/  FFMA.FTZ R158, R196, R55.reuse, -R158 ;  /* 0x00000037c49e7223 */ /* 0x080fe2000001089e */
[----:B------:R-:W-:Y:S01]  /*7300*/  FMUL.FTZ R55, R205, R55 ;  /* 0x00000037cd377220 */ /* 0x000fe20000410000 */
[C---:B------:R-:W-:Y:S01]  /*7310*/  IMAD.U32 R205, R83.reuse, 0x10000, RZ ;  /* 0x0001000053cd7824 */ /* 0x040fe200078e00ff */
[----:B------:R-:W-:-:S02]  /*7320*/  LOP3.LUT R83, R83, 0xffff0000, RZ, 0xc0, !PT ;  /* 0xffff000053537812 */ /* 0x000fc400078ec0ff */
[----:B------:R-:W-:Y:S01]  /*7330*/  FFMA.FTZ R55, R196, R204, R55 ;  /* 0x000000ccc4377223 */ /* 0x000fe20000010037 */
[----:B------:R-:W-:Y:S01]  /*7340*/  LOP3.LUT R196, R13, 0xffff0000, RZ, 0xc0, !PT ;  /* 0xffff00000dc47812 */ /* 0x000fe200078ec0ff */
[C---:B------:R-:W-:Y:S01]  /*7350*/  FMUL.FTZ R13, R81.reuse, R159 ;  /* 0x0000009f510d7220 */ /* 0x040fe20000410000 */
[C---:B------:R-:W-:Y:S01]  /*7360*/  IMAD.U32 R204, R54.reuse, 0x10000, RZ ;  /* 0x0001000036cc7824 */ /* 0x040fe200078e00ff */
[----:B------:R-:W-:Y:S02]  /*7370*/  LOP3.LUT R54, R54, 0xffff0000, RZ, 0xc0, !PT ;  /* 0xffff000036367812 */ /* 0x000fe400078ec0ff */
[-C--:B------:R-:W-:Y:S01]  /*7380*/  FFMA.FTZ R13, R196, R41.reuse, -R13 ;  /* 0x00000029c40d7223 */ /* 0x080fe2000001080d */
[----:B------:R-:W-:Y:S01]  /*7390*/  FMUL.FTZ R41, R81, R41 ;  /* 0x0000002951297220 */ /* 0x000fe20000410000 */
[----:B------:R-:W-:-:S03]  /*73a0*/  FMUL.FTZ R81, R205, R204 ;  /* 0x000000cccd517220 */ /* 0x000fc60000410000 */
[----:B------:R-:W-:Y:S01]  /*73b0*/  FFMA.FTZ R41, R196, R159, R41 ;  /* 0x0000009fc4297223 */ /* 0x000fe20000010029 */
[C---:B------:R-:W-:Y:S01]  /*73c0*/  SHF.L.U32 R159, R42.reuse, 0x10, RZ ;  /* 0x000000102a9f7819 */ /* 0x040fe200000006ff */
[C---:B------:R-:W-:Y:S01]  /*73d0*/  IMAD.U32 R196, R15.reuse, 0x10000, RZ ;  /* 0x000100000fc47824 */ /* 0x040fe200078e00ff */
[----:B------:R-:W-:Y:S02]  /*73e0*/  LOP3.LUT R42, R42, 0xffff0000, RZ, 0xc0, !PT ;  /* 0xffff00002a2a7812 */ /* 0x000fe400078ec0ff */
[----:B------:R-:W-:Y:S01]  /*73f0*/  LOP3.LUT R15, R15, 0xffff0000, RZ, 0xc0, !PT ;  /* 0xffff00000f0f7812 */ /* 0x000fe200078ec0ff */
[-C--:B------:R-:W-:Y:S01]  /*7400*/  FFMA.FTZ R81, R196, R159.reuse, -R81 ;  /* 0x0000009fc4517223 */ /* 0x080fe20000010851 */
[----:B------:R-:W-:Y:S01]  /*7410*/  FMUL.FTZ R159, R205, R159 ;  /* 0x0000009fcd9f7220 */ /* 0x000fe20000410000 */
[----:B------:R-:W-:Y:S01]  /*7420*/  F2FP.BF16.F32.PACK_AB R41, R41, R55 ;  /* 0x000000372929723e */ /* 0x000fe200000010ff */
[----:B------:R-:W-:Y:S01]  /*7430*/  IMAD.U32 R55, R80, 0x10000, RZ ;  /* 0x0001000050377824 */ /* 0x000fe200078e00ff */
[----:B------:R-:W-:Y:S01]  /*7440*/  F2FP.BF16.F32.PACK_AB R13, R13, R158 ;  /* 0x0000009e0d0d723e */ /* 0x000fe200000010ff */
[----:B------:R-:W-:Y:S01]  /*7450*/  FFMA.FTZ R159, R196, R204, R159 ;  /* 0x000000ccc49f7223 */ /* 0x000fe2000001009f */
[----:B------:R-:W-:-:S04]  /*7460*/  FMUL.FTZ R196, R83, R54 ;  /* 0x0000003653c47220 */ /* 0x000fc80000410000 */
[-C--:B------:R-:W-:Y:S01]  /*7470*/  FFMA.FTZ R196, R15, R42.reuse, -R196 ;  /* 0x0000002a0fc47223 */ /* 0x080fe200000108c4 */
[----:B------:R-:W-:-:S04]  /*7480*/  FMUL.FTZ R42, R83, R42 ;  /* 0x0000002a532a7220 */ /* 0x000fc80000410000 */
[----:B------:R-:W-:Y:S01]  /*7490*/  FFMA.FTZ R42, R15, R54, R42 ;  /* 0x000000360f2a7223 */ /* 0x000fe2000001002a */
[----:B------:R-:W-:Y:S01]  /*74a0*/  F2FP.BF16.F32.PACK_AB R196, R196, R81 ;  /* 0x00000051c4c4723e */ /* 0x000fe200000010ff */
[C---:B------:R-:W-:Y:S01]  /*74b0*/  IMAD.U32 R54, R43.reuse, 0x10000, RZ ;  /* 0x000100002b367824 */ /* 0x040fe200078e00ff */
[----:B------:R-:W-:Y:S01]  /*74c0*/  LOP3.LUT R43, R43, 0xffff0000, RZ, 0xc0, !PT ;  /* 0xffff00002b2b7812 */ /* 0x000fe200078ec0ff */
[C---:B------:R-:W-:Y:S01]  /*74d0*/  IMAD.U32 R81, R40.reuse, 0x10000, RZ ;  /* 0x0001000028517824 */ /* 0x040fe200078e00ff */
[----:B------:R-:W-:Y:S01]  /*74e0*/  LOP3.LUT R40, R40, 0xffff0000, RZ, 0xc0, !PT ;  /* 0xffff000028287812 */ /* 0x000fe200078ec0ff */
[C---:B------:R-:W-:Y:S01]  /*74f0*/  FMUL.FTZ R83, R55.reuse, R54 ;  /* 0x0000003637537220 */ /* 0x040fe20000410000 */
[----:B------:R-:W-:Y:S02]  /*7500*/  IMAD.U32 R15, R12, 0x10000, RZ ;  /* 0x000100000c0f7824 */ /* 0x000fe400078e00ff */
[----:B------:R-:W-:Y:S01]  /*7510*/  FMUL.FTZ R55, R55, R81 ;  /* 0x0000005137377220 */ /* 0x000fe20000410000 */
[----:B------:R-:W-:Y:S01]  /*7520*/  F2FP.BF16.F32.PACK_AB R42, R42, R159 ;  /* 0x0000009f2a2a723e */ /* 0x000fe200000010ff */
[----:B------:R-:W-:-:S02]  /*7530*/  FFMA.FTZ R83, R15, R81, -R83 ;  /* 0x000000510f537223 */ /* 0x000fc40000010853 */
[----:B------:R-:W-:Y:S01]  /*7540*/  FFMA.FTZ R55, R15, R54, R55 ;  /* 0x000000360f377223 */ /* 0x000fe20000010037 */
[----:B------:R-:W-:Y:S01]  /*7550*/  LOP3.LUT R15, R80, 0xffff0000, RZ, 0xc0, !PT ;  /* 0xffff0000500f7812 */ /* 0x000fe200078ec0ff */
[----:B------:R-:W-:Y:S01]  /*7560*/  IMAD.U32 R81, R82, 0x10000, RZ ;  /* 0x0001000052517824 */ /* 0x000fe200078e00ff */
[----:B------:R-:W-:-:S03]  /*7570*/  LOP3.LUT R54, R12, 0xffff0000, RZ, 0xc0, !PT ;  /* 0xffff00000c367812 */ /* 0x000fc600078ec0ff */
[C---:B------:R-:W-:Y:S01]  /*7580*/  FMUL.FTZ R12, R15.reuse, R43 ;  /* 0x0000002b0f0c7220 */ /* 0x040fe20000410000 */
[----:B------:R-:W-:-:S03]  /*7590*/  FMUL.FTZ R15, R15, R40 ;  /* 0x000000280f0f7220 */ /* 0x000fc60000410000 */
[C---:B------:R-:W-:Y:S01]  /*75a0*/  FFMA.FTZ R12, R54.reuse, R40, -R12 ;  /* 0x00000028360c7223 */ /* 0x040fe2000001080c */
[----:B------:R-:W-:Y:S01]  /*75b0*/  FFMA.FTZ R15, R54, R43, R15 ;  /* 0x0000002b360f7223 */ /* 0x000fe2000001000f */
[C---:B------:R-:W-:Y:S01]  /*75c0*/  IMAD.U32 R43, R52.reuse, 0x10000, RZ ;  /* 0x00010000342b7824 */ /* 0x040fe200078e00ff */
[----:B------:R-:W-:Y:S01]  /*75d0*/  LOP3.LUT R52, R52, 0xffff0000, RZ, 0xc0, !PT ;  /* 0xffff000034347812 */ /* 0x000fe200078ec0ff */
[C---:B------:R-:W-:Y:S01]  /*75e0*/  IMAD.U32 R54, R53.reuse, 0x10000, RZ ;  /* 0x0001000035367824 */ /* 0x040fe200078e00ff */
[----:B------:R-:W-:Y:S01]  /*75f0*/  LOP3.LUT R53, R53, 0xffff0000, RZ, 0xc0, !PT ;  /* 0xffff000035357812 */ /* 0x000fe200078ec0ff */
[C---:B------:R-:W-:Y:S01]  /*7600*/  FMUL.FTZ R80, R81.reuse, R43 ;  /* 0x0000002b51507220 */ /* 0x040fe20000410000 */
[C---:B------:R-:W-:Y:S02]  /*7610*/  IMAD.U32 R40, R14.reuse, 0x10000, RZ ;  /* 0x000100000e287824 */ /* 0x040fe400078e00ff */
[-C--:B------:R-:W-:Y:S01]  /*7620*/  FMUL.FTZ R81, R81, R54.reuse ;  /* 0x0000003651517220 */ /* 0x080fe20000410000 */
[----:B------:R-:W-:Y:S01]  /*7630*/  LOP3.LUT R14, R14, 0xffff0000, RZ, 0xc0, !PT ;  /* 0xffff00000e0e7812 */ /* 0x000fe200078ec0ff */
[----:B------:R-:W-:-:S02]  /*7640*/  FFMA.FTZ R80, R40, R54, -R80 ;  /* 0x0000003628507223 */ /* 0x000fc40000010850 */
[----:B------:R-:W-:Y:S01]  /*7650*/  FFMA.FTZ R81, R40, R43, R81 ;  /* 0x0000002b28517223 */ /* 0x000fe20000010051 */
[----:B------:R-:W-:Y:S02]  /*7660*/  LOP3.LUT R40, R82, 0xffff0000, RZ, 0xc0, !PT ;  /* 0xffff000052287812 */ /* 0x000fe400078ec0ff */
[----:B------:R-:W-:Y:S02]  /*7670*/  F2FP.BF16.F32.PACK_AB R15, R15, R55 ;  /* 0x000000370f0f723e */ /* 0x000fe400000010ff */
[----:B------:R-:W-:Y:S01]  /*7680*/  F2FP.BF16.F32.PACK_AB R12, R12, R83 ;  /* 0x000000530c0c723e */ /* 0x000fe200000010ff */
[CC--:B------:R-:W-:Y:S01]  /*7690*/  FMUL.FTZ R43, R40.reuse, R52.reuse ;  /* 0x00000034282b7220 */ /* 0x0c0fe20000410000 */
[-C--:B------:R-:W-:Y:S01]  /*76a0*/  FMUL.FTZ R40, R40, R53.reuse ;  /* 0x0000003528287220 */ /* 0x080fe20000410000 */
[----:B------:R-:W-:Y:S02]  /*76b0*/  IMAD.MOV.U32 R83, RZ, RZ, R42 ;  /* 0x000000ffff537224 */ /* 0x000fe400078e002a */
[C---:B------:R-:W-:Y:S01]  /*76c0*/  FFMA.FTZ R43, R14.reuse, R53, -R43 ;  /* 0x000000350e2b7223 */ /* 0x040fe2000001082b */
[----:B------:R-:W-:-:S04]  /*76d0*/  FFMA.FTZ R40, R14, R52, R40 ;  /* 0x000000340e287223 */ /* 0x000fc80000010028 */
[----:B------:R-:W-:Y:S01]  /*76e0*/  F2FP.BF16.F32.PACK_AB R43, R43, R80 ;  /* 0x000000502b2b723e */ /* 0x000fe200000010ff */
[----:B------:R-:W-:Y:S01]  /*76f0*/  IMAD.MOV.U32 R80, RZ, RZ, R15 ;  /* 0x000000ffff507224 */ /* 0x000fe200078e000f */
[----:B------:R-:W-:Y:S01]  /*7700*/  F2FP.BF16.F32.PACK_AB R40, R40, R81 ;  /* 0x000000512828723e */ /* 0x000fe200000010ff */
[----:B------:R-:W-:Y:S01]  /*7710*/  IMAD.MOV.U32 R81, RZ, RZ, R41 ;  /* 0x000000ffff517224 */ /* 0x000fe200078e0029 */
[----:B------:R-:W-:Y:S01]  /*7720*/  MOV R14, R43 ;  /* 0x0000002b000e7202 */ /* 0x000fe20000000f00 */
[----:B------:R-:W-:Y:S02]  /*7730*/  IMAD.MOV.U32 R15, RZ, RZ, R196 ;  /* 0x000000ffff0f7224 */ /* 0x000fe400078e00c4 */
[----:B------:R-:W-:-:S07]  /*7740*/  IMAD.MOV.U32 R82, RZ, RZ, R40 ;  /* 0x000000ffff527224 */ /* 0x000fce00078e0028 */
.L_x_529:
[----:B------:R-:W-:Y:S05]  /*7750*/  BSYNC B3 ;  /* 0x0000000000037941 */ /* 0x000fea0003800000 */
.L_x_528:
[----:B------:R-:W-:-:S04]  /*7760*/  LEA R40, P4, R7, R11, 0x1 ;  /* 0x0000000b07287211 */ /* 0x000fc800078808ff */
[----:B--2---:R-:W-:Y:S02]  /*7770*/  LEA.HI.X R41, R7, R123, R116, 0x1, P4 ;  /* 0x0000007b07297211 */ /* 0x004fe400020f0c74 */
[----:B------:R-:W-:-:S03]  /*7780*/  ISETP.GE.AND P4, PT, R157, R135, PT ;  /* 0x000000879d00720c */ /* 0x000fc60003f86270 */
[----:B----4-:R2:W-:Y:S10]  /*7790*/  ST.E.128 desc[UR60][R40.64], R12 ;  /* 0x0000000c28007985 */ /* 0x0105f4000c101d3c */
[----:B--2---:R-:W-:-:S05]  /*77a0*/  @!P4 IMAD.WIDE R12, R157, 0x2, R122 ;  /* 0x000000029d0cc825 */ /* 0x004fca00078e027a */
[----:B---3--:R3:W-:Y:S02]  /*77b0*/  @!P4 ST.E.128 desc[UR60][R12.64], R80 ;  /* 0x000000500c00c985 */ /* 0x0087e4000c101d3c */
.L_x_527:
[----:B------:R-:W-:Y:S05]  /*77c0*/  BSYNC B2 ;  /* 0x0000000000027941 */ /* 0x000fea0003800000 */
.L_x_526:
[----:B------:R-:W-:Y:S01]  /*77d0*/  ISETP.NE.AND P4, PT, R27, RZ, PT ;  /* 0x000000ff1b00720c */ /* 0x000fe20003f85270 */
[----:B------:R-:W-:-:S12]  /*77e0*/  BSSY B2, `(.L_x_530) ;  /* 0x0000082000027945 */ /* 0x000fd80003800000 */
[----:B------:R-:W-:Y:S05]  /*77f0*/  @!P4 BRA `(.L_x_531) ;  /* 0x000000080000c947 */ /* 0x000fea0003800000 */
[----:B---3--:R-:W-:Y:S01]  /*7800*/  SEL R12, R129, R139, !P2 ;  /* 0x0000008b810c7207 */ /* 0x008fe20005000000 */
[----:B------:R-:W-:Y:S01]  /*7810*/  BSSY B3, `(.L_x_532) ;  /* 0x0000078000037945 */ /* 0x000fe20003800000 */
[----:B------:R-:W-:Y:S02]  /*7820*/  ISETP.GE.AND P4, PT, R0, R128, PT ;  /* 0x000000800000720c */ /* 0x000fe40003f86270 */
[----:B------:R-:W-:-:S04]  /*7830*/  SHF.R.S32.HI R13, RZ, 0x1f, R12 ;  /* 0x0000001fff0d7819 */ /* 0x000fc8000001140c */
[----:B------:R-:W-:-:S04]  /*7840*/  LEA.HI R13, R13, R12, RZ, 0x4 ;  /* 0x0000000c0d0d7211 */ /* 0x000fc800078f20ff */
[----:B------:R-:W-:-:S04]  /*7850*/  LEA.HI.SX32 R52, R13, R121, 0x1c ;  /* 0x000000790d347211 */ /* 0x000fc800078fe2ff */
[----:B------:R-:W-:-:S04]  /*7860*/  SHF.R.S32.HI R13, RZ, 0x1f, R52 ;  /* 0x0000001fff0d7819 */ /* 0x000fc80000011434 */
[----:B------:R-:W-:Y:S01]  /*7870*/  LEA.HI R13, R13, R52, RZ, 0x3 ;  /* 0x000000340d0d7211 */ /* 0x000fe200078f18ff */
[----:B------:R-:W-:-:S03]  /*7880*/  IMAD.SHL.U32 R52, R52, 0x8, RZ ;  /* 0x0000000834347824 */ /* 0x000fc600078e00ff */
        /* <DEDUP_REMOVED lines=12> */
[----:B------:R-:W5:Y:S04]  /*7950*/  LDL.S16 R159, [R1+0x46] ;  /* 0x00004600019f7983 */ /* 0x000f680000100600 */
[----:B------:R-:W2:Y:S04]  /*7960*/  LDL.S16 R81, [R1+0x48] ;  /* 0x0000480001517983 */ /* 0x000ea80000100600 */
[----:B------:R-:W3:Y:S04]  /*7970*/  LDL.LU.S16 R80, [R1+0x44] ;  /* 0x0000440001507983 */ /* 0x000ee80000300600 */
[----:B------:R-:W4:Y:S04]  /*7980*/  LDL.LU.S16 R55, [R1+0x4a] ;  /* 0x00004a0001377983 */ /* 0x000f280000300600 */
[----:B------:R-:W4:Y:S04]  /*7990*/  LDL.S16 R158, [R1+0x42] ;  /* 0x00004200019e7983 */ /* 0x000f280000100600 */
[----:B------:R-:W4:Y:S04]  /*79a0*/  LDL.LU.S16 R157, [R1+0x40] ;  /* 0x00004000019d7983 */ /* 0x000f280000300600 */
[----:B------:R-:W4:Y:S04]  /*79b0*/  LDL.S16 R83, [R1+0x3e] ;  /* 0x00003e0001537983 */ /* 0x000f280000100600 */
[----:B------:R-:W4:Y:S01]  /*79c0*/  LDL.LU.S16 R82, [R1+0x3c] ;  /* 0x00003c0001527983 */ /* 0x000f220000300600 */
[----:B------:R-:W-:-:S02]  /*79d0*/  SHF.R.U64 R53, R36, 0x10, R37 ;  /* 0x0000001024357819 */ /* 0x000fc40000001225 */
[----:B------:R-:W-:Y:S02]  /*79e0*/  SHF.R.U64 R38, R38, 0x10, R39 ;  /* 0x0000001026267819 */ /* 0x000fe40000001227 */
[--C-:B------:R-:W-:Y:S02]  /*79f0*/  SHF.R.U64 R36, R48, 0x10, R49.reuse ;  /* 0x0000001030247819 */ /* 0x100fe40000001231 */
[----:B------:R-:W-:Y:S02]  /*7a00*/  SHF.R.U32.HI R49, RZ, 0x10, R49 ;  /* 0x00000010ff317819 */ /* 0x000fe40000011631 */
[----:B------:R-:W-:Y:S02]  /*7a10*/  SHF.R.U32.HI R37, RZ, 0x10, R37 ;  /* 0x00000010ff257819 */ /* 0x000fe40000011625 */
[----:B------:R-:W-:Y:S02]  /*7a20*/  SHF.R.U32.HI R54, RZ, 0x10, R39 ;  /* 0x00000010ff367819 */ /* 0x000fe40000011627 */
[----:B------:R-:W-:-:S02]  /*7a30*/  SHF.R.U64 R39, R50, 0x10, R51 ;  /* 0x0000001032277819 */ /* 0x000fc40000001233 */
[----:B------:R-:W-:Y:S02]  /*7a40*/  SHF.R.U32.HI R50, RZ, 0x10, R51 ;  /* 0x00000010ff327819 */ /* 0x000fe40000011633 */
[----:B-----5:R-:W-:Y:S02]  /*7a50*/  PRMT R53, R159, 0x5410, R53 ;  /* 0x000054109f357816 */ /* 0x020fe40000000035 */
[----:B--2---:R-:W-:Y:S02]  /*7a60*/  PRMT R37, R81, 0x5410, R37 ;  /* 0x0000541051257816 */ /* 0x004fe40000000025 */
[----:B---3--:R-:W-:Y:S01]  /*7a70*/  PRMT R48, R80, 0x5410, R38 ;  /* 0x0000541050307816 */ /* 0x008fe20000000026 */
[C---:B------:R-:W-:Y:S01]  /*7a80*/  IMAD.U32 R80, R41.reuse, 0x10000, RZ ;  /* 0x0001000029507824 */ /* 0x040fe200078e00ff */
[----:B------:R-:W-:Y:S01]  /*7a90*/  LOP3.LUT R41, R41, 0xffff0000, RZ, 0xc0, !PT ;  /* 0xffff000029297812 */ /* 0x000fe200078ec0ff */
[----:B------:R-:W-:Y:S01]  /*7aa0*/  IMAD.U32 R51, R37, 0x10000, RZ ;  /* 0x0001000025337824 */ /* 0x000fe200078e00ff */
[----:B----4-:R-:W-:-:S02]  /*7ab0*/  PRMT R38, R55, 0x5410, R49 ;  /* 0x0000541037267816 */ /* 0x010fc40000000031 */
[----:B------:R-:W-:Y:S02]  /*7ac0*/  SHF.L.U32 R49, R13, 0x10, RZ ;  /* 0x000000100d317819 */ /* 0x000fe400000006ff */
[----:B------:R-:W-:Y:S01]  /*7ad0*/  PRMT R54, R158, 0x5410, R54 ;  /* 0x000054109e367816 */ /* 0x000fe20000000036 */
[----:B------:R-:W-:Y:S01]  /*7ae0*/  IMAD.U32 R55, R38, 0x10000, RZ ;  /* 0x0001000026377824 */ /* 0x000fe200078e00ff */
[----:B------:R-:W-:-:S03]  /*7af0*/  PRMT R36, R157, 0x5410, R36 ;  /* 0x000054109d247816 */ /* 0x000fc60000000024 */
[C---:B------:R-:W-:Y:S01]  /*7b00*/  FMUL.FTZ R81, R80.reuse, R55 ;  /* 0x0000003750517220 */ /* 0x040fe20000410000 */
[-C--:B------:R-:W-:Y:S01]  /*7b10*/  FMUL.FTZ R80, R80, R51.reuse ;  /* 0x0000003350507220 */ /* 0x080fe20000410000 */
[----:B------:R-:W-:Y:S02]  /*7b20*/  PRMT R39, R83, 0x5410, R39 ;  /* 0x0000541053277816 */ /* 0x000fe40000000027 */
[C---:B------:R-:W-:Y:S01]  /*7b30*/  FFMA.FTZ R51, R49.reuse, R51, -R81 ;  /* 0x0000003331337223 */ /* 0x040fe20000010851 */
[----:B------:R-:W-:Y:S01]  /*7b40*/  FFMA.FTZ R49, R49, R55, R80 ;  /* 0x0000003731317223 */ /* 0x000fe20000010050 */
[----:B------:R-:W-:Y:S02]  /*7b50*/  LOP3.LUT R55, R38, 0xffff0000, RZ, 0xc0, !PT ;  /* 0xffff000026377812 */ /* 0x000fe400078ec0ff */
[----:B------:R-:W-:Y:S02]  /*7b60*/  LOP3.LUT R80, R37, 0xffff0000, RZ, 0xc0, !PT ;  /* 0xffff000025507812 */ /* 0x000fe400078ec0ff */
[----:B------:R-:W-:Y:S01]  /*7b70*/  LOP3.LUT R37, R13, 0xffff0000, RZ, 0xc0, !PT ;  /* 0xffff00000d257812 */ /* 0x000fe200078ec0ff */
[----:B------:R-:W-:-:S02]  /*7b80*/  FMUL.FTZ R38, R41, R55 ;  /* 0x0000003729267220 */ /* 0x000fc40000410000 */
[-C--:B------:R-:W-:Y:S01]  /*7b90*/  FMUL.FTZ R13, R41, R80.reuse ;  /* 0x00000050290d7220 */ /* 0x080fe20000410000 */
[----:B------:R-:W-:Y:S02]  /*7ba0*/  IMAD.U32 R41, R15, 0x10000, RZ ;  /* 0x000100000f297824 */ /* 0x000fe400078e00ff */
[----:B------:R-:W-:Y:S01]  /*7bb0*/  FFMA.FTZ R38, R37, R80, -R38 ;  /* 0x0000005025267223 */ /* 0x000fe20000010826 */
[----:B------:R-:W-:Y:S02]  /*7bc0*/  IMAD.U32 R80, R43, 0x10000, RZ ;  /* 0x000100002b507824 */ /* 0x000fe400078e00ff */
[----:B------:R-:W-:Y:S01]  /*7bd0*/  FFMA.FTZ R37, R37, R55, R13 ;  /* 0x0000003725257223 */ /* 0x000fe2000001000d */
[----:B------:R-:W-:Y:S01]  /*7be0*/  PRMT R13, R82, 0x5410, R50 ;  /* 0x00005410520d7816 */ /* 0x000fe20000000032 */
[----:B------:R-:W-:Y:S01]  /*7bf0*/  IMAD.U32 R50, R54, 0x10000, RZ ;  /* 0x0001000036327824 */ /* 0x000fe200078e00ff */
[----:B------:R-:W-:Y:S02]  /*7c00*/  LOP3.LUT R43, R43, 0xffff0000, RZ, 0xc0, !PT ;  /* 0xffff00002b2b7812 */ /* 0x000fe400078ec0ff */
[----:B------:R-:W-:Y:S01]  /*7c10*/  F2FP.BF16.F32.PACK_AB R38, R38, R51 ;  /* 0x000000332626723e */ /* 0x000fe200000010ff */
[----:B------:R-:W-:Y:S01]  /*7c20*/  IMAD.U32 R55, R13, 0x10000, RZ ;  /* 0x000100000d377824 */ /* 0x000fe200078e00ff */
[----:B------:R-:W-:-:S03]  /*7c30*/  F2FP.BF16.F32.PACK_AB R37, R37, R49 ;  /* 0x000000312525723e */ /* 0x000fc600000010ff */
[C---:B------:R-:W-:Y:S01]  /*7c40*/  FMUL.FTZ R81, R80.reuse, R55 ;  /* 0x0000003750517220 */ /* 0x040fe20000410000 */
[----:B------:R-:W-:-:S03]  /*7c50*/  FMUL.FTZ R80, R80, R50 ;  /* 0x0000003250507220 */ /* 0x000fc60000410000 */
[C---:B------:R-:W-:Y:S01]  /*7c60*/  FFMA.FTZ R50, R41.reuse, R50, -R81 ;  /* 0x0000003229327223 */ /* 0x040fe20000010851 */
[----:B------:R-:W-:Y:S01]  /*7c70*/  FFMA.FTZ R41, R41, R55, R80 ;  /* 0x0000003729297223 */ /* 0x000fe20000010050 */
[----:B------:R-:W-:Y:S01]  /*7c80*/  LOP3.LUT R55, R54, 0xffff0000, RZ, 0xc0, !PT ;  /* 0xffff000036377812 */ /* 0x000fe200078ec0ff */
[----:B------:R-:W-:Y:S01]  /*7c90*/  IMAD.U32 R80, R53, 0x10000, RZ ;  /* 0x0001000035507824 */ /* 0x000fe200078e00ff */
[----:B------:R-:W-:Y:S02]  /*7ca0*/  LOP3.LUT R54, R13, 0xffff0000, RZ, 0xc0, !PT ;  /* 0xffff00000d367812 */ /* 0x000fe400078ec0ff */
[----:B------:R-:W-:Y:S02]  /*7cb0*/  LOP3.LUT R13, R15, 0xffff0000, RZ, 0xc0, !PT ;  /* 0xffff00000f0d7812 */ /* 0x000fe400078ec0ff */
[----:B------:R-:W-:Y:S01]  /*7cc0*/  LOP3.LUT R53, R53, 0xffff0000, RZ, 0xc0, !PT ;  /* 0xffff000035357812 */ /* 0x000fe200078ec0ff */
        /* <DEDUP_REMOVED lines=14> */
[----:B------:R-:W-:Y:S01]  /*7db0*/  LOP3.LUT R43, R12, 0xffff0000, RZ, 0xc0, !PT ;  /* 0xffff00000c2b7812 */ /* 0x000fe200078ec0ff */
[CC--:B------:R-:W-:Y:S01]  /*7dc0*/  FMUL.FTZ R12, R40.reuse, R36.reuse ;  /* 0x00000024280c7220 */ /* 0x0c0fe20000410000 */
[-C--:B------:R-:W-:Y:S01]  /*7dd0*/  FMUL.FTZ R40, R40, R53.reuse ;  /* 0x0000003528287220 */ /* 0x080fe20000410000 */
[C---:B------:R-:W-:Y:S01]  /*7de0*/  IMAD.U32 R80, R42.reuse, 0x10000, RZ ;  /* 0x000100002a507824 */ /* 0x040fe200078e00ff */
[----:B------:R-:W-:Y:S01]  /*7df0*/  LOP3.LUT R42, R42, 0xffff0000, RZ, 0xc0, !PT ;  /* 0xffff00002a2a7812 */ /* 0x000fe200078ec0ff */
[C---:B------:R-:W-:Y:S01]  /*7e00*/  FFMA.FTZ R12, R43.reuse, R53, -R12 ;  /* 0x000000352b0c7223 */ /* 0x040fe2000001080c */
[----:B------:R-:W-:Y:S01]  /*7e10*/  FFMA.FTZ R36, R43, R36, R40 ;  /* 0x000000242b247223 */ /* 0x000fe20000010028 */
[C---:B------:R-:W-:Y:S01]  /*7e20*/  IMAD.U32 R43, R39.reuse, 0x10000, RZ ;  /* 0x00010000272b7824 */ /* 0x040fe200078e00ff */
[----:B------:R-:W-:Y:S01]  /*7e30*/  SHF.L.U32 R53, R48, 0x10, RZ ;  /* 0x0000001030357819 */ /* 0x000fe200000006ff */
[----:B------:R-:W-:Y:S01]  /*7e40*/  IMAD.U32 R40, R14, 0x10000, RZ ;  /* 0x000100000e287824 */ /* 0x000fe200078e00ff */
[----:B------:R-:W-:Y:S01]  /*7e50*/  LOP3.LUT R39, R39, 0xffff0000, RZ, 0xc0, !PT ;  /* 0xffff000027277812 */ /* 0x000fe200078ec0ff */
[----:B------:R-:W-:Y:S01]  /*7e60*/  FMUL.FTZ R54, R80, R43 ;  /* 0x0000002b50367220 */ /* 0x000fe20000410000 */
[----:B------:R-:W-:Y:S01]  /*7e70*/  LOP3.LUT R48, R48, 0xffff0000, RZ, 0xc0, !PT ;  /* 0xffff000030307812 */ /* 0x000fe200078ec0ff */
[-C--:B------:R-:W-:Y:S01]  /*7e80*/  FMUL.FTZ R80, R80, R53.reuse ;  /* 0x0000003550507220 */ /* 0x080fe20000410000 */
[----:B------:R-:W-:Y:S01]  /*7e90*/  LOP3.LUT R14, R14, 0xffff0000, RZ, 0xc0, !PT ;  /* 0xffff00000e0e7812 */ /* 0x000fe200078ec0ff */
[----:B------:R-:W-:Y:S01]  /*7ea0*/  FFMA.FTZ R54, R40, R53, -R54 ;  /* 0x0000003528367223 */ /* 0x000fe20000010836 */
[----:B------:R-:W-:Y:S01]  /*7eb0*/  F2FP.BF16.F32.PACK_AB R36, R36, R55 ;  /* 0x000000372424723e */ /* 0x000fe200000010ff */
[----:B------:R-:W-:Y:S01]  /*7ec0*/  FFMA.FTZ R80, R40, R43, R80 ;  /* 0x0000002b28507223 */ /* 0x000fe20000010050 */
[C---:B------:R-:W-:Y:S01]  /*7ed0*/  FMUL.FTZ R40, R42.reuse, R39 ;  /* 0x000000272a287220 */ /* 0x040fe20000410000 */
[----:B------:R-:W-:Y:S01]  /*7ee0*/  FMUL.FTZ R42, R42, R48 ;  /* 0x000000302a2a7220 */ /* 0x000fe20000410000 */
[----:B------:R-:W-:Y:S01]  /*7ef0*/  F2FP.BF16.F32.PACK_AB R43, R13, R41 ;  /* 0x000000290d2b723e */ /* 0x000fe200000010ff */
[----:B------:R-:W-:-:S02]  /*7f00*/  IMAD.MOV.U32 R13, RZ, RZ, R38 ;  /* 0x000000ffff0d7224 */ /* 0x000fc400078e0026 */
[C---:B------:R-:W-:Y:S01]  /*7f10*/  FFMA.FTZ R40, R14.reuse, R48, -R40 ;  /* 0x000000300e287223 */ /* 0x040fe20000010828 */
[----:B------:R-:W-:Y:S01]  /*7f20*/  FFMA.FTZ R42, R14, R39, R42 ;  /* 0x000000270e2a7223 */ /* 0x000fe2000001002a */
[----:B------:R-:W-:Y:S01]  /*7f30*/  F2FP.BF16.F32.PACK_AB R12, R12, R81 ;  /* 0x000000510c0c723e */ /* 0x000fe200000010ff */
[----:B------:R-:W-:Y:S02]  /*7f40*/  IMAD.MOV.U32 R41, RZ, RZ, R37 ;  /* 0x000000ffff297224 */ /* 0x000fe400078e0025 */
[----:B------:R-:W-:Y:S01]  /*7f50*/  F2FP.BF16.F32.PACK_AB R54, R40, R54 ;  /* 0x000000362836723e */ /* 0x000fe200000010ff */
[----:B------:R-:W-:Y:S01]  /*7f60*/  IMAD.MOV.U32 R40, RZ, RZ, R36 ;  /* 0x000000ffff287224 */ /* 0x000fe200078e0024 */
[----:B------:R-:W-:-:S03]  /*7f70*/  F2FP.BF16.F32.PACK_AB R42, R42, R80 ;  /* 0x000000502a2a723e */ /* 0x000fc600000010ff */
[----:B------:R-:W-:-:S07]  /*7f80*/  IMAD.MOV.U32 R14, RZ, RZ, R54 ;  /* 0x000000ffff0e7224 */ /* 0x000fce00078e0036 */
.L_x_533:
[----:B------:R-:W-:Y:S05]  /*7f90*/  BSYNC B3 ;  /* 0x0000000000037941 */ /* 0x000fea0003800000 */
.L_x_532:
[----:B------:R-:W-:-:S04]  /*7fa0*/  LEA R36, P4, R8, R11, 0x1 ;  /* 0x0000000b08247211 */ /* 0x000fc800078808ff */
[----:B--2---:R-:W-:Y:S02]  /*7fb0*/  LEA.HI.X R37, R8, R123, R115, 0x1, P4 ;  /* 0x0000007b08257211 */ /* 0x004fe400020f0c73 */
[----:B------:R-:W-:-:S03]  /*7fc0*/  ISETP.GE.AND P4, PT, R52, R135, PT ;  /* 0x000000873400720c */ /* 0x000fc60003f86270 */
[----:B----4-:R2:W-:Y:S10]  /*7fd0*/  ST.E.128 desc[UR60][R36.64], R12 ;  /* 0x0000000c24007985 */ /* 0x0105f4000c101d3c */
[----:B--2---:R-:W-:-:S05]  /*7fe0*/  @!P4 IMAD.WIDE R12, R52, 0x2, R122 ;  /* 0x00000002340cc825 */ /* 0x004fca00078e027a */
[----:B---3--:R4:W-:Y:S02]  /*7ff0*/  @!P4 ST.E.128 desc[UR60][R12.64], R40 ;  /* 0x000000280c00c985 */ /* 0x0089e4000c101d3c */
.L_x_531:
[----:B------:R-:W-:Y:S05]  /*8000*/  BSYNC B2 ;  /* 0x0000000000027941 */ /* 0x000fea0003800000 */
.L_x_530:
[----:B------:R-:W-:-:S13]  /*8010*/  ISETP.NE.AND P4, PT, R28, RZ, PT ;  /* 0x000000ff1c00720c */ /* 0x000fda0003f85270 */
[----:B------:R-:W-:Y:S05]  /*8020*/  @!P4 BRA `(.L_x_525) ;  /* 0x0000000400e0c947 */ /* 0x000fea0003800000 */
[----:B---34-:R-:W-:Y:S01]  /*8030*/  SEL R12, R129, R139, !P1 ;  /* 0x0000008b810c7207 */ /* 0x018fe20004800000 */
[----:B------:R-:W-:Y:S01]  /*8040*/  BSSY B2, `(.L_x_534) ;  /* 0x0000074000027945 */ /* 0x000fe20003800000 */
[C---:B------:R-:W-:Y:S02]  /*8050*/  LEA R40, P4, R9.reuse, R11, 0x1 ;  /* 0x0000000b09287211 */ /* 0x040fe400078808ff */
[----:B------:R-:W-:Y:S02]  /*8060*/  SHF.R.S32.HI R13, RZ, 0x1f, R12 ;  /* 0x0000001fff0d7819 */ /* 0x000fe4000001140c */
[----:B--2---:R-:W-:Y:S02]  /*8070*/  LEA.HI.X R41, R9, R123, R114, 0x1, P4 ;  /* 0x0000007b09297211 */ /* 0x004fe400020f0c72 */
[----:B------:R-:W-:Y:S02]  /*8080*/  LEA.HI R12, R13, R12, RZ, 0x4 ;  /* 0x0000000c0d0c7211 */ /* 0x000fe400078f20ff */
[----:B------:R-:W-:-:S02]  /*8090*/  ISETP.GE.AND P6, PT, R3, R128, PT ;  /* 0x000000800300720c */ /* 0x000fc40003fc6270 */
[----:B------:R-:W-:-:S04]  /*80a0*/  LEA.HI.SX32 R12, R12, R120, 0x1c ;  /* 0x000000780c0c7211 */ /* 0x000fc800078fe2ff */
[----:B------:R-:W-:-:S04]  /*80b0*/  SHF.R.S32.HI R13, RZ, 0x1f, R12 ;  /* 0x0000001fff0d7819 */ /* 0x000fc8000001140c */
[----:B------:R-:W-:Y:S01]  /*80c0*/  LEA.HI R13, R13, R12, RZ, 0x3 ;  /* 0x0000000c0d0d7211 */ /* 0x000fe200078f18ff */
[----:B------:R-:W-:-:S03]  /*80d0*/  IMAD.SHL.U32 R12, R12, 0x8, RZ ;  /* 0x000000080c0c7824 */ /* 0x000fc600078e00ff */
[----:B------:R-:W-:Y:S02]  /*80e0*/  SHF.R.S32.HI R13, RZ, 0x3, R13 ;  /* 0x00000003ff0d7819 */ /* 0x000fe4000001140d */
[----:B------:R-:W-:Y:S02]  /*80f0*/  LOP3.LUT R14, R176, 0x38, R12, 0xf8, !PT ;  /* 0x00000038b00e7812 */ /* 0x000fe400078ef80c */
[----:B------:R-:W-:Y:S01]  /*8100*/  ISETP.GE.AND P4, PT, R12, R135, PT ;  /* 0x000000870c00720c */ /* 0x000fe20003f86270 */
[----:B------:R-:W-:Y:S01]  /*8110*/  IMAD R13, R13, 0x1800, R178 ;  /* 0x000018000d0d7824 */ /* 0x000fe200078e02b2 */
[----:B------:R-:W-:-:S05]  /*8120*/  LOP3.LUT R14, R14, R177, RZ, 0x3c, !PT ;  /* 0x000000b10e0e7212 */ /* 0x000fca00078e3cff */
[----:B------:R-:W-:Y:S02]  /*8130*/  IMAD.IADD R14, R13, 0x1, R14 ;  /* 0x000000010d0e7824 */ /* 0x000fe400078e020e */
[C---:B------:R-:W-:Y:S02]  /*8140*/  IMAD R13, R18.reuse, 0x4800, R141 ;  /* 0x00004800120d7824 */ /* 0x040fe400078e028d */
[----:B------:R-:W-:Y:S02]  /*8150*/  IMAD R36, R18, 0x4800, R14 ;  /* 0x0000480012247824 */ /* 0x000fe400078e020e */
[--C-:B------:R-:W-:Y:S02]  /*8160*/  IMAD R13, R13, 0x2, R2.reuse ;  /* 0x000000020d0d7824 */ /* 0x100fe400078e0202 */
[----:B------:R-:W-:Y:S02]  /*8170*/  IMAD R36, R36, 0x2, R2 ;  /* 0x0000000224247824 */ /* 0x000fe400078e0202 */
[----:B------:R-:W-:-:S02]  /*8180*/  @!P4 IMAD.WIDE R122, R12, 0x2, R122 ;  /* 0x000000020c7ac825 */ /* 0x000fc400078e027a */
[----:B------:R-:W2:Y:S04]  /*8190*/  LDS.128 R12, [R13+0x18400] ;  /* 0x018400000d0c7984 */ /* 0x000ea80000000c00 */
[----:B------:R-:W3:Y:S01]  /*81a0*/  LDS.128 R36, [R36+0x18400] ;  /* 0x0184000024247984 */ /* 0x000ee20000000c00 */
[----:B------:R-:W-:Y:S05]  /*81b0*/  @P6 BRA `(.L_x_535) ;  /* 0x0000000400706947 */ /* 0x000fea0003800000 */
[----:B------:R-:W-:Y:S01]  /*81c0*/  SHF.R.U32.HI R48, RZ, 0x10, R45 ;  /* 0x00000010ff307819 */ /* 0x000fe2000001162d */
[----:B---3--:R-:W-:Y:S01]  /*81d0*/  IMAD.U32 R50, R37, 0x10000, RZ ;  /* 0x0001000025327824 */ /* 0x008fe200078e00ff */
[----:B------:R-:W-:Y:S01]  /*81e0*/  SHF.R.U32.HI R49, RZ, 0x10, R33 ;  /* 0x00000010ff317819 */ /* 0x000fe20000011621 */
[----:B--2---:R-:W-:Y:S01]  /*81f0*/  IMAD.U32 R42, R13, 0x10000, RZ ;  /* 0x000100000d2a7824 */ /* 0x004fe200078e00ff */
[----:B------:R-:W-:Y:S01]  /*8200*/  PRMT R48, R213, 0x5432, R48 ;  /* 0x00005432d5307816 */ /* 0x000fe20000000030 */
[----:B------:R-:W-:Y:S01]  /*8210*/  IMAD.U32 R53, R39, 0x10000, RZ ;  /* 0x0001000027357824 */ /* 0x000fe200078e00ff */
[----:B------:R-:W-:Y:S02]  /*8220*/  PRMT R49, R211, 0x5432, R49 ;  /* 0x00005432d3317816 */ /* 0x000fe40000000031 */
[C---:B------:R-:W-:Y:S02]  /*8230*/  SHF.L.U32 R11, R48.reuse, 0x10, RZ ;  /* 0x00000010300b7819 */ /* 0x040fe400000006ff */
[----:B------:R-:W-:Y:S01]  /*8240*/  LOP3.LUT R48, R48, 0xffff0000, RZ, 0xc0, !PT ;  /* 0xffff000030307812 */ /* 0x000fe200078ec0ff */
[----:B------:R-:W-:Y:S01]  /*8250*/  IMAD.U32 R43, R49, 0x10000, RZ ;  /* 0x00010000312b7824 */ /* 0x000fe200078e00ff */
[----:B------:R-:W-:Y:S01]  /*8260*/  LOP3.LUT R37, R37, 0xffff0000, RZ, 0xc0, !PT ;  /* 0xffff000025257812 */ /* 0x000fe200078ec0ff */
[C---:B------:R-:W-:Y:S01]  /*8270*/  FMUL.FTZ R51, R50.reuse, R11 ;  /* 0x0000000b32337220 */ /* 0x040fe20000410000 */
[----:B------:R-:W-:Y:S01]  /*8280*/  LOP3.LUT R49, R49, 0xffff0000, RZ, 0xc0, !PT ;  /* 0xffff000031317812 */ /* 0x000fe200078ec0ff */
[-C--:B------:R-:W-:Y:S01]  /*8290*/  FMUL.FTZ R50, R50, R43.reuse ;  /* 0x0000002b32327220 */ /* 0x080fe20000410000 */
[----:B------:R-:W-:Y:S01]  /*82a0*/  LOP3.LUT R39, R39, 0xffff0000, RZ, 0xc0, !PT ;  /* 0xffff000027277812 */ /* 0x000fe200078ec0ff */
[----:B------:R-:W-:Y:S01]  /*82b0*/  FFMA.FTZ R43, R42, R43, -R51 ;  /* 0x0000002b2a2b7223 */ /* 0x000fe20000010833 */
[----:B------:R-:W-:Y:S01]  /*82c0*/  SHF.R.U64 R44, R44, 0x10, R45 ;  /* 0x000000102c2c7819 */ /* 0x000fe2000000122d */
[----:B------:R-:W-:Y:S01]  /*82d0*/  FFMA.FTZ R42, R42, R11, R50 ;  /* 0x0000000b2a2a7223 */ /* 0x000fe20000010032 */
[----:B------:R-:W-:Y:S01]  /*82e0*/  LOP3.LUT R11, R13, 0xffff0000, RZ, 0xc0, !PT ;  /* 0xffff00000d0b7812 */ /* 0x000fe200078ec0ff */
[C---:B------:R-:W-:Y:S01]  /*82f0*/  FMUL.FTZ R13, R37.reuse, R48 ;  /* 0x00000030250d7220 */ /* 0x040fe20000410000 */
[----:B------:R-:W-:Y:S01]  /*8300*/  FMUL.FTZ R37, R37, R49 ;  /* 0x0000003125257220 */ /* 0x000fe20000410000 */
[----:B------:R-:W-:-:S02]  /*8310*/  SHF.R.U64 R32, R32, 0x10, R33 ;  /* 0x0000001020207819 */ /* 0x000fc40000001221 */
[C---:B------:R-:W-:Y:S01]  /*8320*/  FFMA.FTZ R13, R11.reuse, R49, -R13 ;  /* 0x000000310b0d7223 */ /* 0x040fe2000001080d */
[----:B------:R-:W-:Y:S01]  /*8330*/  FFMA.FTZ R11, R11, R48, R37 ;  /* 0x000000300b0b7223 */ /* 0x000fe20000010025 */
[----:B------:R-:W-:Y:S01]  /*8340*/  SHF.R.U32.HI R48, RZ, 0x10, R47 ;  /* 0x00000010ff307819 */ /* 0x000fe2000001162f */
[C---:B------:R-:W-:Y:S01]  /*8350*/  IMAD.U32 R49, R15.reuse, 0x10000, RZ ;  /* 0x000100000f317824 */ /* 0x040fe200078e00ff */
[----:B------:R-:W-:Y:S02]  /*8360*/  SHF.R.U32.HI R37, RZ, 0x10, R35 ;  /* 0x00000010ff257819 */ /* 0x000fe40000011623 */
[----:B------:R-:W-:Y:S02]  /*8370*/  PRMT R48, R212, 0x5432, R48 ;  /* 0x00005432d4307816 */ /* 0x000fe40000000030 */
[----:B------:R-:W-:Y:S02]  /*8380*/  PRMT R37, R210, 0x5432, R37 ;  /* 0x00005432d2257816 */ /* 0x000fe40000000025 */
[----:B------:R-:W-:Y:S01]  /*8390*/  LOP3.LUT R15, R15, 0xffff0000, RZ, 0xc0, !PT ;  /* 0xffff00000f0f7812 */ /* 0x000fe200078ec0ff */
[C---:B------:R-:W-:Y:S01]  /*83a0*/  IMAD.U32 R50, R48.reuse, 0x10000, RZ ;  /* 0x0001000030327824 */ /* 0x040fe200078e00ff */
[----:B------:R-:W-:Y:S01]  /*83b0*/  LOP3.LUT R48, R48, 0xffff0000, RZ, 0xc0, !PT ;  /* 0xffff000030307812 */ /* 0x000fe200078ec0ff */
[C---:B------:R-:W-:Y:S01]  /*83c0*/  IMAD.U32 R51, R37.reuse, 0x10000, RZ ;  /* 0x0001000025337824 */ /* 0x040fe200078e00ff */
[----:B------:R-:W-:Y:S01]  /*83d0*/  LOP3.LUT R37, R37, 0xffff0000, RZ, 0xc0, !PT ;  /* 0xffff000025257812 */ /* 0x000fe200078ec0ff */
[----:B------:R-:W-:Y:S01]  /*83e0*/  FMUL.FTZ R52, R53, R50 ;  /* 0x0000003235347220 */ /* 0x000fe20000410000 */
[----:B------:R-:W-:Y:S01]  /*83f0*/  PRMT R44, R213, 0x5410, R44 ;  /* 0x00005410d52c7816 */ /* 0x000fe2000000002c */
[-C--:B------:R-:W-:Y:S01]  /*8400*/  FMUL.FTZ R53, R53, R51.reuse ;  /* 0x0000003335357220 */ /* 0x080fe20000410000 */
[----:B------:R-:W-:Y:S01]  /*8410*/  FMUL.FTZ R33, R39, R48 ;  /* 0x0000003027217220 */ /* 0x000fe20000410000 */
[----:B------:R-:W-:Y:S01]  /*8420*/  PRMT R32, R211, 0x5410, R32 ;  /* 0x00005410d3207816 */ /* 0x000fe20000000020 */
[C---:B------:R-:W-:Y:S01]  /*8430*/  FFMA.FTZ R52, R49.reuse, R51, -R52 ;  /* 0x0000003331347223 */ /* 0x040fe20000010834 */
[----:B------:R-:W-:Y:S01]  /*8440*/  FFMA.FTZ R53, R49, R50, R53 ;  /* 0x0000003231357223 */ /* 0x000fe20000010035 */
[-C--:B------:R-:W-:Y:S01]  /*8450*/  FMUL.FTZ R39, R39, R37.reuse ;  /* 0x0000002527277220 */ /* 0x080fe20000410000 */
[----:B------:R-:W-:Y:S01]  /*8460*/  FFMA.FTZ R33, R15, R37, -R33 ;  /* 0x000000250f217223 */ /* 0x000fe20000010821 */
[C---:B------:R-:W-:Y:S01]  /*8470*/  IMAD.U32 R49, R36.reuse, 0x10000, RZ ;  /* 0x0001000024317824 */ /* 0x040fe200078e00ff */
[----:B------:R-:W-:Y:S01]  /*8480*/  LOP3.LUT R36, R36, 0xffff0000, RZ, 0xc0, !PT ;  /* 0xffff000024247812 */ /* 0x000fe200078ec0ff */
[----:B------:R-:W-:-:S02]  /*8490*/  IMAD.U32 R37, R44, 0x10000, RZ ;  /* 0x000100002c257824 */ /* 0x000fc400078e00ff */
[----:B------:R-:W-:Y:S01]  /*84a0*/  FFMA.FTZ R39, R15, R48, R39 ;  /* 0x000000300f277223 */ /* 0x000fe20000010027 */
[----:B------:R-:W-:Y:S01]  /*84b0*/  IMAD.U32 R45, R32, 0x10000, RZ ;  /* 0x00010000202d7824 */ /* 0x000fe200078e00ff */
[----:B------:R-:W-:Y:S01]  /*84c0*/  LOP3.LUT R44, R44, 0xffff0000, RZ, 0xc0, !PT ;  /* 0xffff00002c2c7812 */ /* 0x000fe200078ec0ff */
[C---:B------:R-:W-:Y:S01]  /*84d0*/  FMUL.FTZ R48, R49.reuse, R37 ;  /* 0x0000002531307220 */ /* 0x040fe20000410000 */
[----:B------:R-:W-:Y:S02]  /*84e0*/  IMAD.U32 R15, R12, 0x10000, RZ ;  /* 0x000100000c0f7824 */ /* 0x000fe400078e00ff */
[----:B------:R-:W-:Y:S01]  /*84f0*/  FMUL.FTZ R49, R49, R45 ;  /* 0x0000002d31317220 */ /* 0x000fe20000410000 */
[----:B------:R-:W-:Y:S02]  /*8500*/  SHF.R.U64 R46, R46, 0x10, R47 ;  /* 0x000000102e2e7819 */ /* 0x000fe4000000122f */
[----:B------:R-:W-:Y:S01]  /*8510*/  LOP3.LUT R12, R12, 0xffff0000, RZ, 0xc0, !PT ;  /* 0xffff00000c0c7812 */ /* 0x000fe200078ec0ff */
[C---:B------:R-:W-:Y:S01]  /*8520*/  FFMA.FTZ R49, R15.reuse, R37, R49 ;  /* 0x000000250f317223 */ /* 0x040fe20000010031 */
[----:B------:R-:W-:Y:S01]  /*8530*/  LOP3.LUT R32, R32, 0xffff0000, RZ, 0xc0, !PT ;  /* 0xffff000020207812 */ /* 0x000fe200078ec0ff */
[----:B------:R-:W-:Y:S01]  /*8540*/  FMUL.FTZ R37, R36, R44 ;  /* 0x0000002c24257220 */ /* 0x000fe20000410000 */
[----:B------:R-:W-:Y:S01]  /*8550*/  SHF.R.U64 R34, R34, 0x10, R35 ;  /* 0x0000001022227819 */ /* 0x000fe20000001223 */
[----:B------:R-:W-:Y:S01]  /*8560*/  IMAD.U32 R35, R38, 0x10000, RZ ;  /* 0x0001000026237824 */ /* 0x000fe200078e00ff */
[----:B------:R-:W-:Y:S01]  /*8570*/  PRMT R46, R212, 0x5410, R46 ;  /* 0x00005410d42e7816 */ /* 0x000fe2000000002e */
[-C--:B------:R-:W-:Y:S01]  /*8580*/  FMUL.FTZ R36, R36, R32.reuse ;  /* 0x0000002024247220 */ /* 0x080fe20000410000 */
[----:B------:R-:W-:Y:S01]  /*8590*/  PRMT R34, R210, 0x5410, R34 ;  /* 0x00005410d2227816 */ /* 0x000fe20000000022 */
[----:B------:R-:W-:Y:S01]  /*85a0*/  FFMA.FTZ R37, R12, R32, -R37 ;  /* 0x000000200c257223 */ /* 0x000fe20000010825 */
[----:B------:R-:W-:Y:S01]  /*85b0*/  FFMA.FTZ R48, R15, R45, -R48 ;  /* 0x0000002d0f307223 */ /* 0x000fe20000010830 */
[----:B------:R-:W-:Y:S01]  /*85c0*/  IMAD.U32 R32, R46, 0x10000, RZ ;  /* 0x000100002e207824 */ /* 0x000fe200078e00ff */
[----:B------:R-:W-:Y:S01]  /*85d0*/  SHF.L.U32 R15, R14, 0x10, RZ ;  /* 0x000000100e0f7819 */ /* 0x000fe200000006ff */
[----:B------:R-:W-:Y:S01]  /*85e0*/  FFMA.FTZ R36, R12, R44, R36 ;  /* 0x0000002c0c247223 */ /* 0x000fe20000010024 */
        /* <DEDUP_REMOVED lines=8> */
[C---:B------:R-:W-:Y:S01]  /*8670*/  FMUL.FTZ R12, R38.reuse, R46 ;  /* 0x0000002e260c7220 */ /* 0x040fe20000410000 */
[----:B------:R-:W-:Y:S01]  /*8680*/  F2FP.BF16.F32.PACK_AB R37, R37, R48 ;  /* 0x000000302525723e */ /* 0x000fe200000010ff */
[----:B------:R-:W-:Y:S01]  /*8690*/  FFMA.FTZ R35, R15, R32, R35 ;  /* 0x000000200f237223 */ /* 0x000fe20000010023 */
[-C--:B------:R-:W-:Y:S01]  /*86a0*/  FMUL.FTZ R38, R38, R34.reuse ;  /* 0x0000002226267220 */ /* 0x080fe20000410000 */
[----:B------:R-:W-:Y:S01]  /*86b0*/  FFMA.FTZ R12, R14, R34, -R12 ;  /* 0x000000220e0c7223 */ /* 0x000fe2000001080c */
[----:B------:R-:W-:-:S02]  /*86c0*/  F2FP.BF16.F32.PACK_AB R33, R33, R52 ;  /* 0x000000342121723e */ /* 0x000fc400000010ff */
[----:B------:R-:W-:Y:S01]  /*86d0*/  FFMA.FTZ R38, R14, R46, R38 ;  /* 0x0000002e0e267223 */ /* 0x000fe20000010026 */
[----:B------:R-:W-:Y:S02]  /*86e0*/  F2FP.BF16.F32.PACK_AB R11, R11, R42 ;  /* 0x0000002a0b0b723e */ /* 0x000fe400000010ff */
[----:B------:R-:W-:Y:S01]  /*86f0*/  F2FP.BF16.F32.PACK_AB R44, R12, R44 ;  /* 0x0000002c0c2c723e */ /* 0x000fe200000010ff */
[----:B------:R-:W-:Y:S01]  /*8700*/  IMAD.MOV.U32 R12, RZ, RZ, R37 ;  /* 0x000000ffff0c7224 */ /* 0x000fe200078e0025 */
[----:B------:R-:W-:Y:S01]  /*8710*/  F2FP.BF16.F32.PACK_AB R13, R13, R43 ;  /* 0x0000002b0d0d723e */ /* 0x000fe200000010ff */
[----:B------:R-:W-:Y:S01]  /*8720*/  IMAD.MOV.U32 R37, RZ, RZ, R11 ;  /* 0x000000ffff257224 */ /* 0x000fe200078e000b */
[----:B------:R-:W-:Y:S01]  /*8730*/  F2FP.BF16.F32.PACK_AB R39, R39, R53 ;  /* 0x000000352727723e */ /* 0x000fe200000010ff */
[----:B------:R-:W-:Y:S01]  /*8740*/  IMAD.MOV.U32 R14, RZ, RZ, R44 ;  /* 0x000000ffff0e7224 */ /* 0x000fe200078e002c */
[----:B------:R-:W-:Y:S01]  /*8750*/  F2FP.BF16.F32.PACK_AB R36, R36, R49 ;  /* 0x000000312424723e */ /* 0x000fe200000010ff */
[----:B------:R-:W-:Y:S01]  /*8760*/  IMAD.MOV.U32 R15, RZ, RZ, R33 ;  /* 0x000000ffff0f7224 */ /* 0x000fe200078e0021 */
[----:B------:R-:W-:-:S07]  /*8770*/  F2FP.BF16.F32.PACK_AB R38, R38, R35 ;  /* 0x000000232626723e */ /* 0x000fce00000010ff */
.L_x_535:
[----:B------:R-:W-:Y:S05]  /*8780*/  BSYNC B2 ;  /* 0x0000000000027941 */ /* 0x000fea0003800000 */
.L_x_534:
[----:B--2---:R2:W-:Y:S04]  /*8790*/  ST.E.128 desc[UR60][R40.64], R12 ;  /* 0x0000000c28007985 */ /* 0x0045e8000c101d3c */
[----:B---3--:R2:W-:Y:S02]  /*87a0*/  @!P4 ST.E.128 desc[UR60][R122.64], R36 ;  /* 0x000000247a00c985 */ /* 0x0085e4000c101d3c */
.L_x_525:
[----:B------:R-:W-:Y:S05]  /*87b0*/  BSYNC B1 ;  /* 0x0000000000017941 */ /* 0x000fea0003800000 */
.L_x_524:
[----:B------:R-:W-:-:S03]  /*87c0*/  UMOV UR4, 0xffffffff ;  /* 0xffffffff00047882 */ /* 0x000fc60000000000 */
[----:B------:R-:W-:Y:S05]  /*87d0*/  BRA.DIV UR4, `(.L_x_536) ;  /* 0x0000016204bc7947 */ /* 0x000fea000b800000 */
[----:B0-----:R-:W0:Y:S04]  /*87e0*/  SHFL.IDX PT, R118, R118, 0x1, 0x1c1f ;  /* 0x003c1f0076767f89 */ /* 0x001e2800000e0000 */
[----:B------:R-:W0:Y:S02]  /*87f0*/  SHFL.IDX PT, R119, R119, 0x1, 0x1c1f ;  /* 0x003c1f0077777f89 */ /* 0x000e2400000e0000 */
.L_x_803:
[----:B------:R-:W-:Y:S05]  /*8800*/  @P5 BRA `(.L_x_493) ;  /* 0x0000001c00bc5947 */ /* 0x000fea0003800000 */
[----:B------:R-:W-:Y:S01]  /*8810*/  ISETP.NE.AND P4, PT, R10, RZ, PT ;  /* 0x000000ff0a00720c */ /* 0x000fe20003f85270 */
[----:B------:R-:W-:Y:S01]  /*8820*/  BSSY B1, `(.L_x_537) ;  /* 0x000007c000017945 */ /* 0x000fe20003800000 */
[----:B0-2---:R-:W-:Y:S02]  /*8830*/  IMAD.MOV.U32 R36, RZ, RZ, R119 ;  /* 0x000000ffff247224 */ /* 0x005fe400078e0077 */
[----:B------:R-:W-:-:S09]  /*8840*/  IMAD.MOV.U32 R37, RZ, RZ, R118 ;  /* 0x000000ffff257224 */ /* 0x000fd200078e0076 */
[----:B------:R-:W-:Y:S05]  /*8850*/  @!P4 BRA `(.L_x_538) ;  /* 0x0000000400e0c947 */ /* 0x000fea0003800000 */
[----:B---3--:R-:W-:Y:S01]  /*8860*/  SEL R11, R129, R139, !P3 ;  /* 0x0000008b810b7207 */ /* 0x008fe20005800000 */
[----:B------:R-:W-:Y:S01]  /*8870*/  BSSY B2, `(.L_x_539) ;  /* 0x0000074000027945 */ /* 0x000fe20003800000 */
[C---:B------:R-:W-:Y:S02]  /*8880*/  LEA R38, P5, R7.reuse, R119, 0x1 ;  /* 0x0000007707267211 */ /* 0x040fe400078a08ff */
[----:B----4-:R-:W-:Y:S02]  /*8890*/  SHF.R.S32.HI R12, RZ, 0x1f, R11 ;  /* 0x0000001fff0c7819 */ /* 0x010fe4000001140b */
[----:B------:R-:W-:Y:S02]  /*88a0*/  LEA.HI.X R39, R7, R118, R116, 0x1, P5 ;  /* 0x0000007607277211 */ /* 0x000fe400028f0c74 */
[----:B------:R-:W-:Y:S02]  /*88b0*/  LEA.HI R11, R12, R11, RZ, 0x4 ;  /* 0x0000000b0c0b7211 */ /* 0x000fe400078f20ff */
[----:B------:R-:W-:-:S02]  /*88c0*/  ISETP.GE.AND P5, PT, R16, R128, PT ;  /* 0x000000801000720c */ /* 0x000fc40003fa6270 */
[----:B------:R-:W-:-:S04]  /*88d0*/  LEA.HI.SX32 R11, R11, R124, 0x1c ;  /* 0x0000007c0b0b7211 */ /* 0x000fc800078fe2ff */
[----:B------:R-:W-:Y:S01]  /*88e0*/  SHF.R.S32.HI R12, RZ, 0x1f, R11 ;  /* 0x0000001fff0c7819 */ /* 0x000fe2000001140b */
[----:B------:R-:W-:-:S03]  /*88f0*/  IMAD.SHL.U32 R40, R11, 0x8, RZ ;  /* 0x000000080b287824 */ /* 0x000fc600078e00ff */
[----:B------:R-:W-:Y:S02]  /*8900*/  LEA.HI R12, R12, R11, RZ, 0x3 ;  /* 0x0000000b0c0c7211 */ /* 0x000fe400078f18ff */
[----:B------:R-:W-:Y:S02]  /*8910*/  ISETP.GE.AND P4, PT, R40, R135, PT ;  /* 0x000000872800720c */ /* 0x000fe40003f86270 */
[----:B------:R-:W-:Y:S02]  /*8920*/  SHF.R.S32.HI R14, RZ, 0x3, R12 ;  /* 0x00000003ff0e7819 */ /* 0x000fe4000001140c */
[----:B------:R-:W-:-:S03]  /*8930*/  LOP3.LUT R12, R167, 0x38, R40, 0xf8, !PT ;  /* 0x00000038a70c7812 */ /* 0x000fc600078ef828 */
[----:B------:R-:W-:Y:S01]  /*8940*/  IMAD R11, R14, 0x1800, R179 ;  /* 0x000018000e0b7824 */ /* 0x000fe200078e02b3 */
[----:B------:R-:W-:-:S04]  /*8950*/  LOP3.LUT R12, R12, R223, RZ, 0x3c, !PT ;  /* 0x000000df0c0c7212 */ /* 0x000fc800078e3cff */
[----:B------:R-:W-:Y:S01]  /*8960*/  IADD3 R13, R11, R12, RZ ;  /* 0x0000000c0b0d7210 */ /* 0x000fe20007ffe0ff */
[----:B------:R-:W-:Y:S02]  /*8970*/  IMAD R11, R18, 0x4800, R142 ;  /* 0x00004800120b7824 */ /* 0x000fe400078e028e */
[----:B------:R-:W-:-:S04]  /*8980*/  @!P4 IMAD.WIDE R40, R40, 0x2, R36 ;  /* 0x000000022828c825 */ /* 0x000fc800078e0224 */
[----:B------:R-:W-:Y:S02]  /*8990*/  IMAD R13, R18, 0x4800, R13 ;  /* 0x00004800120d7824 */ /* 0x000fe400078e020d */
[--C-:B------:R-:W-:Y:S02]  /*89a0*/  IMAD R11, R11, 0x2, R2.reuse ;  /* 0x000000020b0b7824 */ /* 0x100fe400078e0202 */
[----:B------:R-:W-:-:S03]  /*89b0*/  IMAD R32, R13, 0x2, R2 ;  /* 0x000000020d207824 */ /* 0x000fc600078e0202 */
[----:B------:R0:W2:Y:S04]  /*89c0*/  LDS.128 R12, [R11+0x18400] ;  /* 0x018400000b0c7984 */ /* 0x0000a80000000c00 */
[----:B------:R-:W3:Y:S01]  /*89d0*/  LDS.128 R32, [R32+0x18400] ;  /* 0x0184000020207984 */ /* 0x000ee20000000c00 */
[----:B------:R-:W-:Y:S05]  /*89e0*/  @P5 BRA `(.L_x_540) ;  /* 0x0000000400705947 */ /* 0x000fea0003800000 */
[--C-:B------:R-:W-:Y:S01]  /*89f0*/  SHF.R.U64 R43, R76, 0x10, R77.reuse ;  /* 0x000000104c2b7819 */ /* 0x100fe2000000124d */
[----:B---3--:R-:W-:Y:S01]  /*8a00*/  IMAD.U32 R47, R33, 0x10000, RZ ;  /* 0x00010000212f7824 */ /* 0x008fe200078e00ff */
[----:B------:R-:W-:Y:S01]  /*8a10*/  SHF.R.U32.HI R76, RZ, 0x10, R77 ;  /* 0x00000010ff4c7819 */ /* 0x000fe2000001164d */
[----:B--2---:R-:W-:Y:S01]  /*8a20*/  IMAD.U32 R45, R13, 0x10000, RZ ;  /* 0x000100000d2d7824 */ /* 0x004fe200078e00ff */
[--C-:B0-----:R-:W-:Y:S01]  /*8a30*/  SHF.R.U64 R11, R64, 0x10, R65.reuse ;  /* 0x00000010400b7819 */ /* 0x101fe20000001241 */
[----:B------:R-:W-:Y:S01]  /*8a40*/  IMAD.U32 R51, R35, 0x10000, RZ ;  /* 0x0001000023337824 */ /* 0x000fe200078e00ff */
[----:B------:R-:W-:Y:S01]  /*8a50*/  SHF.R.U32.HI R64, RZ, 0x10, R65 ;  /* 0x00000010ff407819 */ /* 0x000fe20000011641 */
[----:B------:R-:W-:Y:S01]  /*8a60*/  IMAD.U32 R50, R15, 0x10000, RZ ;  /* 0x000100000f327824 */ /* 0x000fe200078e00ff */
[----:B------:R-:W-:Y:S01]  /*8a70*/  PRMT R76, R209, 0x5432, R76 ;  /* 0x00005432d14c7816 */ /* 0x000fe2000000004c */
[----:B------:R-:W-:Y:S01]  /*8a80*/  IMAD.U32 R52, R34, 0x10000, RZ ;  /* 0x0001000022347824 */ /* 0x000fe200078e00ff */
[----:B------:R-:W-:Y:S01]  /*8a90*/  PRMT R64, R207, 0x5432, R64 ;  /* 0x00005432cf407816 */ /* 0x000fe20000000040 */
[----:B------:R-:W-:Y:S01]  /*8aa0*/  IMAD.U32 R49, R14, 0x10000, RZ ;  /* 0x000100000e317824 */ /* 0x000fe200078e00ff */
[----:B------:R-:W-:-:S02]  /*8ab0*/  SHF.R.U64 R44, R78, 0x10, R79 ;  /* 0x000000104e2c7819 */ /* 0x000fc4000000124f */
[----:B------:R-:W-:Y:S01]  /*8ac0*/  SHF.L.U32 R53, R76, 0x10, RZ ;  /* 0x000000104c357819 */ /* 0x000fe200000006ff */
[----:B------:R-:W-:Y:S01]  /*8ad0*/  IMAD.U32 R54, R64, 0x10000, RZ ;  /* 0x0001000040367824 */ /* 0x000fe200078e00ff */
[----:B------:R-:W-:Y:S02]  /*8ae0*/  SHF.R.U32.HI R78, RZ, 0x10, R79 ;  /* 0x00000010ff4e7819 */ /* 0x000fe4000001164f */
[--C-:B------:R-:W-:Y:S02]  /*8af0*/  SHF.R.U64 R42, R66, 0x10, R67.reuse ;  /* 0x00000010422a7819 */ /* 0x100fe40000001243 */
[----:B------:R-:W-:Y:S02]  /*8b00*/  SHF.R.U32.HI R66, RZ, 0x10, R67 ;  /* 0x00000010ff427819 */ /* 0x000fe40000011643 */
[C---:B------:R-:W-:Y:S01]  /*8b10*/  PRMT R55, R208.reuse, 0x5410, R44 ;  /* 0x00005410d0377816 */ /* 0x040fe2000000002c */
[CC--:B------:R-:W-:Y:S01]  /*8b20*/  FMUL.FTZ R44, R47.reuse, R53.reuse ;  /* 0x000000352f2c7220 */ /* 0x0c0fe20000410000 */
[----:B------:R-:W-:Y:S01]  /*8b30*/  PRMT R78, R208, 0x5432, R78 ;  /* 0x00005432d04e7816 */ /* 0x000fe2000000004e */
[-C--:B------:R-:W-:Y:S01]  /*8b40*/  FMUL.FTZ R47, R47, R54.reuse ;  /* 0x000000362f2f7220 */ /* 0x080fe20000410000 */
[----:B------:R-:W-:Y:S01]  /*8b50*/  LOP3.LUT R48, R33, 0xffff0000, RZ, 0xc0, !PT ;  /* 0xffff000021307812 */ /* 0x000fe200078ec0ff */
[C---:B------:R-:W-:Y:S01]  /*8b60*/  FFMA.FTZ R44, R45.reuse, R54, -R44 ;  /* 0x000000362d2c7223 */ /* 0x040fe2000001082c */
[----:B------:R-:W-:Y:S01]  /*8b70*/  PRMT R66, R206, 0x5432, R66 ;  /* 0x00005432ce427816 */ /* 0x000fe20000000042 */
[----:B------:R-:W-:Y:S01]  /*8b80*/  IMAD.U32 R54, R78, 0x10000, RZ ;  /* 0x000100004e367824 */ /* 0x000fe200078e00ff */
[----:B------:R-:W-:Y:S01]  /*8b90*/  LOP3.LUT R76, R76, 0xffff0000, RZ, 0xc0, !PT ;  /* 0xffff00004c4c7812 */ /* 0x000fe200078ec0ff */
[----:B------:R-:W-:Y:S01]  /*8ba0*/  FFMA.FTZ R47, R45, R53, R47 ;  /* 0x000000352d2f7223 */ /* 0x000fe2000001002f */
[----:B------:R-:W-:Y:S01]  /*8bb0*/  LOP3.LUT R64, R64, 0xffff0000, RZ, 0xc0, !PT ;  /* 0xffff000040407812 */ /* 0x000fe200078ec0ff */
[----:B------:R-:W-:Y:S01]  /*8bc0*/  IMAD.U32 R45, R66, 0x10000, RZ ;  /* 0x00010000422d7824 */ /* 0x000fe200078e00ff */
[----:B------:R-:W-:Y:S01]  /*8bd0*/  LOP3.LUT R46, R13, 0xffff0000, RZ, 0xc0, !PT ;  /* 0xffff00000d2e7812 */ /* 0x000fe200078ec0ff */
[C---:B------:R-:W-:Y:S01]  /*8be0*/  FMUL.FTZ R65, R48.reuse, R76 ;  /* 0x0000004c30417220 */ /* 0x040fe20000410000 */
[----:B------:R-:W-:Y:S01]  /*8bf0*/  PRMT R43, R209, 0x5410, R43 ;  /* 0x00005410d12b7816 */ /* 0x000fe2000000002b */
[----:B------:R-:W-:Y:S01]  /*8c00*/  FMUL.FTZ R48, R48, R64 ;  /* 0x0000004030307220 */ /* 0x000fe20000410000 */
[----:B------:R-:W-:Y:S01]  /*8c10*/  PRMT R11, R207, 0x5410, R11 ;  /* 0x00005410cf0b7816 */ /* 0x000fe2000000000b */
[----:B------:R-:W-:Y:S01]  /*8c20*/  FMUL.FTZ R53, R51, R54 ;  /* 0x0000003633357220 */ /* 0x000fe20000410000 */
[----:B------:R-:W-:Y:S01]  /*8c30*/  LOP3.LUT R35, R35, 0xffff0000, RZ, 0xc0, !PT ;  /* 0xffff000023237812 */ /* 0x000fe200078ec0ff */
[----:B------:R-:W-:Y:S01]  /*8c40*/  FMUL.FTZ R51, R51, R45 ;  /* 0x0000002d33337220 */ /* 0x000fe20000410000 */
[----:B------:R-:W-:Y:S01]  /*8c50*/  LOP3.LUT R78, R78, 0xffff0000, RZ, 0xc0, !PT ;  /* 0xffff00004e4e7812 */ /* 0x000fe200078ec0ff */
[C---:B------:R-:W-:Y:S01]  /*8c60*/  FFMA.FTZ R65, R46.reuse, R64, -R65 ;  /* 0x000000402e417223 */ /* 0x040fe20000010841 */
[----:B------:R-:W-:Y:S01]  /*8c70*/  FFMA.FTZ R48, R46, R76, R48 ;  /* 0x0000004c2e307223 */ /* 0x000fe20000010030 */
[----:B------:R-:W-:Y:S01]  /*8c80*/  LOP3.LUT R66, R66, 0xffff0000, RZ, 0xc0, !PT ;  /* 0xffff000042427812 */ /* 0x000fe200078ec0ff */
[----:B------:R-:W-:-:S02]  /*8c90*/  IMAD.U32 R33, R32, 0x10000, RZ ;  /* 0x0001000020217824 */ /* 0x000fc400078e00ff */
[C---:B------:R-:W-:Y:S01]  /*8ca0*/  FFMA.FTZ R53, R50.reuse, R45, -R53 ;  /* 0x0000002d32357223 */ /* 0x040fe20000010835 */
[----:B------:R-:W-:Y:S02]  /*8cb0*/  IMAD.U32 R46, R43, 0x10000, RZ ;  /* 0x000100002b2e7824 */ /* 0x000fe400078e00ff */
[----:B------:R-:W-:Y:S01]  /*8cc0*/  FFMA.FTZ R51, R50, R54, R51 ;  /* 0x0000003632337223 */ /* 0x000fe20000010033 */
[----:B------:R-:W-:Y:S01]  /*8cd0*/  IMAD.U32 R45, R11, 0x10000, RZ ;  /* 0x000100000b2d7824 */ /* 0x000fe200078e00ff */
        /* <DEDUP_REMOVED lines=8> */
[----:B------:R-:W-:Y:S01]  /*8d60*/  FMUL.FTZ R33, R33, R45 ;  /* 0x0000002d21217220 */ /* 0x000fe20000410000 */
[----:B------:R-:W-:Y:S01]  /*8d70*/  LOP3.LUT R12, R12, 0xffff0000, RZ, 0xc0, !PT ;  /* 0xffff00000c0c7812 */ /* 0x000fe200078ec0ff */
[C---:B------:R-:W-:Y:S01]  /*8d80*/  FFMA.FTZ R50, R15.reuse, R66, -R50 ;  /* 0x000000420f327223 */ /* 0x040fe20000010832 */
[----:B------:R-:W-:Y:S01]  /*8d90*/  FFMA.FTZ R78, R15, R78, R35 ;  /* 0x0000004e0f4e7223 */ /* 0x000fe20000010023 */
[----:B------:R-:W-:Y:S01]  /*8da0*/  PRMT R42, R206, 0x5410, R42 ;  /* 0x00005410ce2a7816 */ /* 0x000fe2000000002a */
[C---:B------:R-:W-:Y:S01]  /*8db0*/  FMUL.FTZ R15, R32.reuse, R43 ;  /* 0x0000002b200f7220 */ /* 0x040fe20000410000 */
[C---:B------:R-:W-:Y:S01]  /*8dc0*/  FFMA.FTZ R11, R13.reuse, R45, -R11 ;  /* 0x0000002d0d0b7223 */ /* 0x040fe2000001080b */
[----:B------:R-:W-:Y:S01]  /*8dd0*/  FFMA.FTZ R33, R13, R46, R33 ;  /* 0x0000002e0d217223 */ /* 0x000fe20000010021 */
[-C--:B------:R-:W-:Y:S01]  /*8de0*/  FMUL.FTZ R13, R32, R54.reuse ;  /* 0x00000036200d7220 */ /* 0x080fe20000410000 */
[C---:B------:R-:W-:Y:S01]  /*8df0*/  IMAD.U32 R32, R55.reuse, 0x10000, RZ ;  /* 0x0001000037207824 */ /* 0x040fe200078e00ff */
[----:B------:R-:W-:Y:S01]  /*8e00*/  LOP3.LUT R34, R34, 0xffff0000, RZ, 0xc0, !PT ;  /* 0xffff000022227812 */ /* 0x000fe200078ec0ff */
[----:B------:R-:W-:Y:S01]  /*8e10*/  FFMA.FTZ R54, R12, R54, -R15 ;  /* 0x000000360c367223 */ /* 0x000fe2000001080f */
[----:B------:R-:W-:Y:S01]  /*8e20*/  LOP3.LUT R55, R55, 0xffff0000, RZ, 0xc0, !PT ;  /* 0xffff000037377812 */ /* 0x000fe200078ec0ff */
[C---:B------:R-:W-:Y:S01]  /*8e30*/  IMAD.U32 R15, R42.reuse, 0x10000, RZ ;  /* 0x000100002a0f7824 */ /* 0x040fe200078e00ff */
[----:B------:R-:W-:Y:S01]  /*8e40*/  LOP3.LUT R35, R42, 0xffff0000, RZ, 0xc0, !PT ;  /* 0xffff00002a237812 */ /* 0x000fe200078ec0ff */
[----:B------:R-:W-:Y:S01]  /*8e50*/  FFMA.FTZ R12, R12, R43, R13 ;  /* 0x0000002b0c0c7223 */ /* 0x000fe2000001000d */
[----:B------:R-:W-:Y:S01]  /*8e60*/  LOP3.LUT R14, R14, 0xffff0000, RZ, 0xc0, !PT ;  /* 0xffff00000e0e7812 */ /* 0x000fe200078ec0ff */
[-C--:B------:R-:W-:Y:S01]  /*8e70*/  FMUL.FTZ R42, R52, R32.reuse ;  /* 0x00000020342a7220 */ /* 0x080fe20000410000 */
[----:B------:R-:W-:Y:S01]  /*8e80*/  FMUL.FTZ R13, R34, R55 ;  /* 0x00000037220d7220 */ /* 0x000fe20000410000 */
[----:B------:R-:W-:Y:S01]  /*8e90*/  FMUL.FTZ R43, R52, R15 ;  /* 0x0000000f342b7220 */ /* 0x000fe20000410000 */
[----:B------:R-:W-:Y:S01]  /*8ea0*/  FMUL.FTZ R34, R34, R35 ;  /* 0x0000002322227220 */ /* 0x000fe20000410000 */
[C---:B------:R-:W-:Y:S01]  /*8eb0*/  FFMA.FTZ R15, R49.reuse, R15, -R42 ;  /* 0x0000000f310f7223 */ /* 0x040fe2000001082a */
        /* <DEDUP_REMOVED lines=8> */
[----:B------:R-:W-:Y:S01]  /*8f40*/  IMAD.MOV.U32 R12, RZ, RZ, R54 ;  /* 0x000000ffff0c7224 */ /* 0x000fe200078e0036 */
[----:B------:R-:W-:Y:S02]  /*8f50*/  F2FP.BF16.F32.PACK_AB R14, R42, R15 ;  /* 0x0000000f2a0e723e */ /* 0x000fe400000010ff */
[----:B------:R-:W-:Y:S01]  /*8f60*/  F2FP.BF16.F32.PACK_AB R34, R55, R32 ;  /* 0x000000203722723e */ /* 0x000fe200000010ff */
[----:B------:R-:W-:Y:S01]  /*8f70*/  IMAD.MOV.U32 R32, RZ, RZ, R46 ;  /* 0x000000ffff207224 */ /* 0x000fe200078e002e */
[----:B------:R-:W-:-:S02]  /*8f80*/  F2FP.BF16.F32.PACK_AB R13, R65, R44 ;  /* 0x0000002c410d723e */ /* 0x000fc400000010ff */
[----:B------:R-:W-:Y:S02]  /*8f90*/  F2FP.BF16.F32.PACK_AB R35, R78, R51 ;  /* 0x000000334e23723e */ /* 0x000fe400000010ff */
[----:B------:R-:W-:-:S07]  /*8fa0*/  MOV R15, R50 ;  /* 0x00000032000f7202 */ /* 0x000fce0000000f00 */
.L_x_540:
[----:B------:R-:W-:Y:S05]  /*8fb0*/  BSYNC B2 ;  /* 0x0000000000027941 */ /* 0x000fea0003800000 */
.L_x_539:
[----:B--2---:R2:W-:Y:S04]  /*8fc0*/  ST.E.128 desc[UR60][R38.64], R12 ;  /* 0x0000000c26007985 */ /* 0x0045e8000c101d3c */
[----:B---3--:R2:W-:Y:S02]  /*8fd0*/  @!P4 ST.E.128 desc[UR60][R40.64], R32 ;  /* 0x000000202800c985 */ /* 0x0085e4000c101d3c */
.L_x_538:
[----:B------:R-:W-:Y:S05]  /*8fe0*/  BSYNC B1 ;  /* 0x0000000000017941 */ /* 0x000fea0003800000 */
.L_x_537:
[----:B------:R-:W-:Y:S01]  /*8ff0*/  ISETP.NE.AND P4, PT, R27, RZ, PT ;  /* 0x000000ff1b00720c */ /* 0x000fe20003f85270 */
[----:B------:R-:W-:-:S12]  /*9000*/  BSSY B1, `(.L_x_541) ;  /* 0x000007c000017945 */ /* 0x000fd80003800000 */
[----:B------:R-:W-:Y:S05]  /*9010*/  @!P4 BRA `(.L_x_542) ;  /* 0x0000000400e8c947 */ /* 0x000fea0003800000 */
[----:B0--3--:R-:W-:Y:S01]  /*9020*/  SEL R11, R129, R139, !P2 ;  /* 0x0000008b810b7207 */ /* 0x009fe20005000000 */
[----:B------:R-:W-:Y:S01]  /*9030*/  BSSY B2, `(.L_x_543) ;  /* 0x0000076000027945 */ /* 0x000fe20003800000 */
[C---:B--2---:R-:W-:Y:S02]  /*9040*/  LEA R38, P5, R8.reuse, R119, 0x1 ;  /* 0x0000007708267211 */ /* 0x044fe400078a08ff */
        /* <DEDUP_REMOVED lines=8> */
[----:B------:R-:W-:Y:S02]  /*90d0*/  LOP3.LUT R12, R167, 0x38, R40, 0xf8, !PT ;  /* 0x00000038a70c7812 */ /* 0x000fe400078ef828 */
[----:B------:R-:W-:Y:S02]  /*90e0*/  SHF.R.S32.HI R14, RZ, 0x3, R11 ;  /* 0x00000003ff0e7819 */ /* 0x000fe4000001140b */
[----:B------:R-:W-:Y:S02]  /*90f0*/  LOP3.LUT R12, R12, R223, RZ, 0x3c, !PT ;  /* 0x000000df0c0c7212 */ /* 0x000fe400078e3cff */
[----:B------:R-:W-:Y:S01]  /*9100*/  ISETP.GE.AND P4, PT, R40, R135, PT ;  /* 0x000000872800720c */ /* 0x000fe20003f86270 */
[----:B------:R-:W-:-:S04]  /*9110*/  IMAD R11, R14, 0x1800, R179 ;  /* 0x000018000e0b7824 */ /* 0x000fc800078e02b3 */
[----:B------:R-:W-:Y:S02]  /*9120*/  IMAD.IADD R13, R11, 0x1, R12 ;  /* 0x000000010b0d7824 */ /* 0x000fe400078e020c */
[C---:B------:R-:W-:Y:S02]  /*9130*/  IMAD R11, R18.reuse, 0x4800, R140 ;  /* 0x00004800120b7824 */ /* 0x040fe400078e028c */
[----:B------:R-:W-:Y:S02]  /*9140*/  IMAD R13, R18, 0x4800, R13 ;  /* 0x00004800120d7824 */ /* 0x000fe400078e020d */
[--C-:B------:R-:W-:Y:S02]  /*9150*/  IMAD R11, R11, 0x2, R2.reuse ;  /* 0x000000020b0b7824 */ /* 0x100fe400078e0202 */
[----:B------:R-:W-:Y:S02]  /*9160*/  IMAD R32, R13, 0x2, R2 ;  /* 0x000000020d207824 */ /* 0x000fe400078e0202 */
[----:B------:R-:W-:Y:S01]  /*9170*/  @!P4 IMAD.WIDE R40, R40, 0x2, R36 ;  /* 0x000000022828c825 */ /* 0x000fe200078e0224 */
[----:B------:R0:W2:Y:S04]  /*9180*/  LDS.128 R12, [R11+0x18400] ;  /* 0x018400000b0c7984 */ /* 0x0000a80000000c00 */
[----:B------:R-:W3:Y:S01]  /*9190*/  LDS.128 R32, [R32+0x18400] ;  /* 0x0184000020207984 */ /* 0x000ee20000000c00 */
[----:B------:R-:W-:Y:S05]  /*91a0*/  @P5 BRA `(.L_x_544) ;  /* 0x0000000400785947 */ /* 0x000fea0003800000 */
[----:B------:R-:W-:Y:S01]  /*91b0*/  SHF.R.U64 R43, R72, 0x10, R73 ;  /* 0x00000010482b7819 */ /* 0x000fe20000001249 */
[----:B---3--:R-:W-:Y:S01]  /*91c0*/  IMAD.U32 R47, R33, 0x10000, RZ ;  /* 0x00010000212f7824 */ /* 0x008fe200078e00ff */
[----:B0-----:R-:W-:Y:S01]  /*91d0*/  SHF.R.U64 R11, R60, 0x10, R61 ;  /* 0x000000103c0b7819 */ /* 0x001fe2000000123d */
[----:B--2---:R-:W-:Y:S01]  /*91e0*/  IMAD.U32 R45, R13, 0x10000, RZ ;  /* 0x000100000d2d7824 */ /* 0x004fe200078e00ff */
[----:B------:R-:W-:Y:S01]  /*91f0*/  SHF.R.U32.HI R73, RZ, 0x10, R73 ;  /* 0x00000010ff497819 */ /* 0x000fe20000011649 */
[----:B------:R-:W-:Y:S01]  /*9200*/  IMAD.U32 R50, R15, 0x10000, RZ ;  /* 0x000100000f327824 */ /* 0x000fe200078e00ff */
[----:B------:R-:W-:Y:S01]  /*9210*/  SHF.R.U32.HI R61, RZ, 0x10, R61 ;  /* 0x00000010ff3d7819 */ /* 0x000fe2000001163d */
[----:B------:R-:W-:Y:S01]  /*9220*/  IMAD.U32 R49, R14, 0x10000, RZ ;  /* 0x000100000e317824 */ /* 0x000fe200078e00ff */
[----:B------:R-:W-:Y:S02]  /*9230*/  PRMT R73, R156, 0x5432, R73 ;  /* 0x000054329c497816 */ /* 0x000fe40000000049 */
[----:B------:R-:W-:-:S02]  /*9240*/  PRMT R61, R154, 0x5432, R61 ;  /* 0x000054329a3d7816 */ /* 0x000fc4000000003d */
[----:B------:R-:W-:Y:S01]  /*9250*/  SHF.R.U64 R44, R74, 0x10, R75 ;  /* 0x000000104a2c7819 */ /* 0x000fe2000000124b */
[----:B------:R-:W-:Y:S01]  /*9260*/  IMAD.U32 R54, R73, 0x10000, RZ ;  /* 0x0001000049367824 */ /* 0x000fe200078e00ff */
[----:B------:R-:W-:Y:S01]  /*9270*/  SHF.R.U64 R42, R62, 0x10, R63 ;  /* 0x000000103e2a7819 */ /* 0x000fe2000000123f */
[----:B------:R-:W-:Y:S01]  /*9280*/  IMAD.U32 R60, R61, 0x10000, RZ ;  /* 0x000100003d3c7824 */ /* 0x000fe200078e00ff */
[----:B------:R-:W-:Y:S01]  /*9290*/  SHF.R.U32.HI R74, RZ, 0x10, R75 ;  /* 0x00000010ff4a7819 */ /* 0x000fe2000001164b */
[C---:B------:R-:W-:Y:S01]  /*92a0*/  FMUL.FTZ R64, R47.reuse, R54 ;  /* 0x000000362f407220 */ /* 0x040fe20000410000 */
[----:B------:R-:W-:Y:S01]  /*92b0*/  SHF.R.U32.HI R62, RZ, 0x10, R63 ;  /* 0x00000010ff3e7819 */ /* 0x000fe2000001163f */
[----:B------:R-:W-:Y:S01]  /*92c0*/  FMUL.FTZ R66, R47, R60 ;  /* 0x0000003c2f427220 */ /* 0x000fe20000410000 */
[----:B------:R-:W-:Y:S01]  /*92d0*/  LOP3.LUT R48, R33, 0xffff0000, RZ, 0xc0, !PT ;  /* 0xffff000021307812 */ /* 0x000fe200078ec0ff */
[----:B------:R-:W-:Y:S01]  /*92e0*/  IMAD.U32 R33, R32, 0x10000, RZ ;  /* 0x0001000020217824 */ /* 0x000fe200078e00ff */
[----:B------:R-:W-:-:S02]  /*92f0*/  LOP3.LUT R73, R73, 0xffff0000, RZ, 0xc0, !PT ;  /* 0xffff000049497812 */ /* 0x000fc400078ec0ff */
[----:B------:R-:W-:Y:S02]  /*9300*/  PRMT R74, R155, 0x5432, R74 ;  /* 0x000054329b4a7816 */ /* 0x000fe4000000004a */
[----:B------:R-:W-:Y:S01]  /*9310*/  PRMT R62, R153, 0x5432, R62 ;  /* 0x00005432993e7816 */ /* 0x000fe2000000003e */
[----:B------:R-:W-:Y:S01]  /*9320*/  FMUL.FTZ R55, R48, R73 ;  /* 0x0000004930377220 */ /* 0x000fe20000410000 */
[----:B------:R-:W-:Y:S01]  /*9330*/  LOP3.LUT R61, R61, 0xffff0000, RZ, 0xc0, !PT ;  /* 0xffff00003d3d7812 */ /* 0x000fe200078ec0ff */
[----:B------:R-:W-:Y:S01]  /*9340*/  IMAD.U32 R53, R74, 0x10000, RZ ;  /* 0x000100004a357824 */ /* 0x000fe200078e00ff */
[----:B------:R-:W-:Y:S01]  /*9350*/  LOP3.LUT R46, R13, 0xffff0000, RZ, 0xc0, !PT ;  /* 0xffff00000d2e7812 */ /* 0x000fe200078ec0ff */
[----:B------:R-:W-:Y:S01]  /*9360*/  IMAD.U32 R47, R62, 0x10000, RZ ;  /* 0x000100003e2f7824 */ /* 0x000fe200078e00ff */
[----:B------:R-:W-:Y:S01]  /*9370*/  SHF.L.U32 R52, R35, 0x10, RZ ;  /* 0x0000001023347819 */ /* 0x000fe200000006ff */
[-C--:B------:R-:W-:Y:S01]  /*9380*/  FMUL.FTZ R63, R48, R61.reuse ;  /* 0x0000003d303f7220 */ /* 0x080fe20000410000 */
[----:B------:R-:W-:Y:S01]  /*9390*/  PRMT R156, R156, 0x5410, R43 ;  /* 0x000054109c9c7816 */ /* 0x000fe2000000002b */
[C---:B------:R-:W-:Y:S01]  /*93a0*/  FFMA.FTZ R43, R45.reuse, R60, -R64 ;  /* 0x0000003c2d2b7223 */ /* 0x040fe20000010840 */
[----:B------:R-:W-:Y:S01]  /*93b0*/  FFMA.FTZ R45, R45, R54, R66 ;  /* 0x000000362d2d7223 */ /* 0x000fe20000010042 */
[----:B------:R-:W-:Y:S01]  /*93c0*/  LOP3.LUT R35, R35, 0xffff0000, RZ, 0xc0, !PT ;  /* 0xffff000023237812 */ /* 0x000fe200078ec0ff */
[----:B------:R-:W-:Y:S01]  /*93d0*/  FFMA.FTZ R48, R46, R61, -R55 ;  /* 0x0000003d2e307223 */ /* 0x000fe20000010837 */
[----:B------:R-:W-:Y:S01]  /*93e0*/  LOP3.LUT R54, R74, 0xffff0000, RZ, 0xc0, !PT ;  /* 0xffff00004a367812 */ /* 0x000fe200078ec0ff */
[----:B------:R-:W-:Y:S01]  /*93f0*/  FMUL.FTZ R55, R52, R53 ;  /* 0x0000003534377220 */ /* 0x000fe20000410000 */
[----:B------:R-:W-:Y:S01]  /*9400*/  PRMT R11, R154, 0x5410, R11 ;  /* 0x000054109a0b7816 */ /* 0x000fe2000000000b */
[-C--:B------:R-:W-:Y:S01]  /*9410*/  FMUL.FTZ R60, R52, R47.reuse ;  /* 0x0000002f343c7220 */ /* 0x080fe20000410000 */
[----:B------:R-:W-:Y:S01]  /*9420*/  LOP3.LUT R52, R62, 0xffff0000, RZ, 0xc0, !PT ;  /* 0xffff00003e347812 */ /* 0x000fe200078ec0ff */
[C---:B------:R-:W-:Y:S01]  /*9430*/  FFMA.FTZ R47, R50.reuse, R47, -R55 ;  /* 0x0000002f322f7223 */ /* 0x040fe20000010837 */
[----:B------:R-:W-:Y:S01]  /*9440*/  LOP3.LUT R15, R15, 0xffff0000, RZ, 0xc0, !PT ;  /* 0xffff00000f0f7812 */ /* 0x000fe200078ec0ff */
[----:B------:R-:W-:Y:S01]  /*9450*/  FMUL.FTZ R64, R35, R54 ;  /* 0x0000003623407220 */ /* 0x000fe20000410000 */
[----:B------:R-:W-:Y:S01]  /*9460*/  FFMA.FTZ R50, R50, R53, R60 ;  /* 0x0000003532327223 */ /* 0x000fe2000001003c */
[----:B------:R-:W-:-:S02]  /*9470*/  IMAD.U32 R62, R156, 0x10000, RZ ;  /* 0x000100009c3e7824 */ /* 0x000fc400078e00ff */
[-C--:B------:R-:W-:Y:S01]  /*9480*/  FMUL.FTZ R66, R35, R52.reuse ;  /* 0x0000003423427220 */ /* 0x080fe20000410000 */
[----:B------:R-:W-:Y:S02]  /*9490*/  IMAD.U32 R60, R11, 0x10000, RZ ;  /* 0x000100000b3c7824 */ /* 0x000fe400078e00ff */
[----:B------:R-:W-:Y:S01]  /*94a0*/  FFMA.FTZ R52, R15, R52, -R64 ;  /* 0x000000340f347223 */ /* 0x000fe20000010840 */
[----:B------:R-:W-:Y:S02]  /*94b0*/  IMAD.U32 R13, R12, 0x10000, RZ ;  /* 0x000100000c0d7824 */ /* 0x000fe400078e00ff */
[C---:B------:R-:W-:Y:S01]  /*94c0*/  FMUL.FTZ R64, R33.reuse, R62 ;  /* 0x0000003e21407220 */ /* 0x040fe20000410000 */
[----:B------:R-:W-:Y:S01]  /*94d0*/  LOP3.LUT R32, R32, 0xffff0000, RZ, 0xc0, !PT ;  /* 0xffff000020207812 */ /* 0x000fe200078ec0ff */
[----:B------:R-:W-:Y:S01]  /*94e0*/  FMUL.FTZ R33, R33, R60 ;  /* 0x0000003c21217220 */ /* 0x000fe20000410000 */
[----:B------:R-:W-:Y:S01]  /*94f0*/  PRMT R44, R155, 0x5410, R44 ;  /* 0x000054109b2c7816 */ /* 0x000fe2000000002c */
[----:B------:R-:W-:Y:S01]  /*9500*/  FFMA.FTZ R15, R15, R54, R66 ;  /* 0x000000360f0f7223 */ /* 0x000fe20000010042 */
[----:B------:R-:W-:Y:S01]  /*9510*/  LOP3.LUT R53, R156, 0xffff0000, RZ, 0xc0, !PT ;  /* 0xffff00009c357812 */ /* 0x000fe200078ec0ff */
[----:B------:R-:W-:Y:S01]  /*9520*/  FFMA.FTZ R46, R46, R73, R63 ;  /* 0x000000492e2e7223 */ /* 0x000fe2000001003f */
[----:B------:R-:W-:Y:S01]  /*9530*/  LOP3.LUT R35, R11, 0xffff0000, RZ, 0xc0, !PT ;  /* 0xffff00000b237812 */ /* 0x000fe200078ec0ff */
[----:B------:R-:W-:Y:S01]  /*9540*/  FFMA.FTZ R11, R13, R60, -R64 ;  /* 0x0000003c0d0b7223 */ /* 0x000fe20000010840 */
[----:B------:R-:W-:Y:S01]  /*9550*/  PRMT R42, R153, 0x5410, R42 ;  /* 0x00005410992a7816 */ /* 0x000fe2000000002a */
[----:B------:R-:W-:Y:S01]  /*9560*/  FFMA.FTZ R13, R13, R62, R33 ;  /* 0x0000003e0d0d7223 */ /* 0x000fe20000010021 */
[----:B------:R-:W-:Y:S01]  /*9570*/  LOP3.LUT R51, R14, 0xffff0000, RZ, 0xc0, !PT ;  /* 0xffff00000e337812 */ /* 0x000fe200078ec0ff */
[----:B------:R-:W-:-:S02]  /*9580*/  IMAD.U32 R14, R34, 0x10000, RZ ;  /* 0x00010000220e7824 */ /* 0x000fc400078e00ff */
[C---:B------:R-:W-:Y:S01]  /*9590*/  FMUL.FTZ R55, R32.reuse, R53 ;  /* 0x0000003520377220 */ /* 0x040fe20000410000 */
[----:B------:R-:W-:Y:S01]  /*95a0*/  FMUL.FTZ R61, R32, R35 ;  /* 0x00000023203d7220 */ /* 0x000fe20000410000 */
[----:B------:R-:W-:Y:S01]  /*95b0*/  IMAD.U32 R33, R44, 0x10000, RZ ;  /* 0x000100002c217824 */ /* 0x000fe200078e00ff */
[----:B------:R-:W-:Y:S01]  /*95c0*/  LOP3.LUT R34, R34, 0xffff0000, RZ, 0xc0, !PT ;  /* 0xffff000022227812 */ /* 0x000fe200078ec0ff */
[----:B------:R-:W-:Y:S01]  /*95d0*/  IMAD.U32 R32, R42, 0x10000, RZ ;  /* 0x000100002a207824 */ /* 0x000fe200078e00ff */
[----:B------:R-:W-:Y:S01]  /*95e0*/  LOP3.LUT R44, R44, 0xffff0000, RZ, 0xc0, !PT ;  /* 0xffff00002c2c7812 */ /* 0x000fe200078ec0ff */
[----:B------:R-:W-:Y:S01]  /*95f0*/  FMUL.FTZ R60, R14, R33 ;  /* 0x000000210e3c7220 */ /* 0x000fe20000410000 */
[----:B------:R-:W-:Y:S01]  /*9600*/  LOP3.LUT R12, R12, 0xffff0000, RZ, 0xc0, !PT ;  /* 0xffff00000c0c7812 */ /* 0x000fe200078ec0ff */
[----:B------:R-:W-:Y:S01]  /*9610*/  FMUL.FTZ R14, R14, R32 ;  /* 0x000000200e0e7220 */ /* 0x000fe20000410000 */
[----:B------:R-:W-:Y:S01]  /*9620*/  LOP3.LUT R42, R42, 0xffff0000, RZ, 0xc0, !PT ;  /* 0xffff00002a2a7812 */ /* 0x000fe200078ec0ff */
[----:B------:R-:W-:Y:S01]  /*9630*/  FMUL.FTZ R62, R34, R44 ;  /* 0x0000002c223e7220 */ /* 0x000fe20000410000 */
[C---:B------:R-:W-:Y:S01]  /*9640*/  FFMA.FTZ R60, R49.reuse, R32, -R60 ;  /* 0x00000020313c7223 */ /* 0x040fe2000001083c */
[----:B------:R-:W-:Y:S01]  /*9650*/  FFMA.FTZ R54, R12, R35, -R55 ;  /* 0x000000230c367223 */ /* 0x000fe20000010837 */
[----:B------:R-:W-:Y:S01]  /*9660*/  FFMA.FTZ R14, R49, R33, R14 ;  /* 0x00000021310e7223 */ /* 0x000fe2000001000e */
[-C--:B------:R-:W-:Y:S01]  /*9670*/  FMUL.FTZ R35, R34, R42.reuse ;  /* 0x0000002a22237220 */ /* 0x080fe20000410000 */
[C---:B------:R-:W-:Y:S01]  /*9680*/  FFMA.FTZ R33, R51.reuse, R42, -R62 ;  /* 0x0000002a33217223 */ /* 0x040fe2000001083e */
[----:B------:R-:W-:Y:S01]  /*9690*/  FFMA.FTZ R12, R12, R53, R61 ;  /* 0x000000350c0c7223 */ /* 0x000fe2000001003d */
[----:B------:R-:W-:Y:S01]  /*96a0*/  F2FP.BF16.F32.PACK_AB R45, R46, R45 ;  /* 0x0000002d2e2d723e */ /* 0x000fe200000010ff */
        /* <DEDUP_REMOVED lines=10> */
[----:B------:R-:W-:Y:S01]  /*9750*/  F2FP.BF16.F32.PACK_AB R34, R35, R14 ;  /* 0x0000000e2322723e */ /* 0x000fe200000010ff */
[----:B------:R-:W-:Y:S01]  /*9760*/  IMAD.MOV.U32 R14, RZ, RZ, R46 ;  /* 0x000000ffff0e7224 */ /* 0x000fe200078e002e */
[----:B------:R-:W-:Y:S01]  /*9770*/  MOV R13, R43 ;  /* 0x0000002b000d7202 */ /* 0x000fe20000000f00 */
[----:B------:R-:W-:-:S07]  /*9780*/  IMAD.MOV.U32 R35, RZ, RZ, R50 ;  /* 0x000000ffff237224 */ /* 0x000fce00078e0032 */
.L_x_544:
[----:B------:R-:W-:Y:S05]  /*9790*/  BSYNC B2 ;  /* 0x0000000000027941 */ /* 0x000fea0003800000 */
.L_x_543:
[----:B--2---:R2:W-:Y:S04]  /*97a0*/  ST.E.128 desc[UR60][R38.64], R12 ;  /* 0x0000000c26007985 */ /* 0x0045e8000c101d3c */
[----:B---3--:R2:W-:Y:S02]  /*97b0*/  @!P4 ST.E.128 desc[UR60][R40.64], R32 ;  /* 0x000000202800c985 */ /* 0x0085e4000c101d3c */
.L_x_542:
[----:B------:R-:W-:Y:S05]  /*97c0*/  BSYNC B1 ;  /* 0x0000000000017941 */ /* 0x000fea0003800000 */
.L_x_541:
[----:B------:R-:W-:-:S13]  /*97d0*/  ISETP.NE.AND P4, PT, R28, RZ, PT ;  /* 0x000000ff1c00720c */ /* 0x000fda0003f85270 */
[----:B------:R-:W-:Y:S05]  /*97e0*/  @!P4 BRA `(.L_x_493) ;  /* 0x0000000c00c4c947 */ /* 0x000fea0003800000 */
[----:B------:R-:W-:Y:S01]  /*97f0*/  SEL R139, R129, R139, !P1 ;  /* 0x0000008b818b7207 */ /* 0x000fe20004800000 */
[----:B------:R-:W-:Y:S01]  /*9800*/  BSSY B1, `(.L_x_545) ;  /* 0x0000072000017945 */ /* 0x000fe20003800000 */
[----:B------:R-:W-:Y:S02]  /*9810*/  ISETP.GE.AND P5, PT, R3, R128, PT ;  /* 0x000000800300720c */ /* 0x000fe40003fa6270 */
[----:B--234-:R-:W-:Y:S02]  /*9820*/  SHF.R.S32.HI R12, RZ, 0x1f, R139 ;  /* 0x0000001fff0c7819 */ /* 0x01cfe4000001148b */
[C---:B------:R-:W-:Y:S02]  /*9830*/  LEA R38, P4, R9.reuse, R119, 0x1 ;  /* 0x0000007709267211 */ /* 0x040fe400078808ff */
[----:B------:R-:W-:Y:S02]  /*9840*/  LEA.HI R139, R12, R139, RZ, 0x4 ;  /* 0x0000008b0c8b7211 */ /* 0x000fe400078f20ff */
[----:B------:R-:W-:-:S02]  /*9850*/  LEA.HI.X R39, R9, R118, R114, 0x1, P4 ;  /* 0x0000007609277211 */ /* 0x000fc400020f0c72 */
[----:B------:R-:W-:-:S04]  /*9860*/  LEA.HI.SX32 R139, R139, R120, 0x1c ;  /* 0x000000788b8b7211 */ /* 0x000fc800078fe2ff */
[----:B------:R-:W-:Y:S01]  /*9870*/  SHF.R.S32.HI R12, RZ, 0x1f, R139 ;  /* 0x0000001fff0c7819 */ /* 0x000fe2000001148b */
[----:B------:R-:W-:-:S03]  /*9880*/  IMAD.SHL.U32 R40, R139, 0x8, RZ ;  /* 0x000000088b287824 */ /* 0x000fc600078e00ff */
[----:B------:R-:W-:-:S04]  /*9890*/  LEA.HI R12, R12, R139, RZ, 0x3 ;  /* 0x0000008b0c0c7211 */ /* 0x000fc800078f18ff */
[----:B------:R-:W-:Y:S02]  /*98a0*/  SHF.R.S32.HI R14, RZ, 0x3, R12 ;  /* 0x00000003ff0e7819 */ /* 0x000fe4000001140c */
[----:B------:R-:W-:-:S03]  /*98b0*/  LOP3.LUT R12, R167, 0x38, R40, 0xf8, !PT ;  /* 0x00000038a70c7812 */ /* 0x000fc600078ef828 */
[----:B0-----:R-:W-:Y:S01]  /*98c0*/  IMAD R11, R14, 0x1800, R179 ;  /* 0x000018000e0b7824 */ /* 0x001fe200078e02b3 */
[----:B------:R-:W-:-:S05]  /*98d0*/  LOP3.LUT R12, R12, R223, RZ, 0x3c, !PT ;  /* 0x000000df0c0c7212 */ /* 0x000fca00078e3cff */
[----:B------:R-:W-:Y:S02]  /*98e0*/  IMAD.IADD R13, R11, 0x1, R12 ;  /* 0x000000010b0d7824 */ /* 0x000fe400078e020c */
[C---:B------:R-:W-:Y:S02]  /*98f0*/  IMAD R11, R18.reuse, 0x4800, R138 ;  /* 0x00004800120b7824 */ /* 0x040fe400078e028a */
[----:B------:R-:W-:Y:S02]  /*9900*/  IMAD R13, R18, 0x4800, R13 ;  /* 0x00004800120d7824 */ /* 0x000fe400078e020d */
[--C-:B------:R-:W-:Y:S02]  /*9910*/  IMAD R11, R11, 0x2, R2.reuse ;  /* 0x000000020b0b7824 */ /* 0x100fe400078e0202 */
[----:B------:R-:W-:-:S03]  /*9920*/  IMAD R32, R13, 0x2, R2 ;  /* 0x000000020d207824 */ /* 0x000fc600078e0202 */
[----:B------:R0:W2:Y:S04]  /*9930*/  LDS.128 R12, [R11+0x18400] ;  /* 0x018400000b0c7984 */ /* 0x0000a80000000c00 */
[----:B------:R-:W3:Y:S01]  /*9940*/  LDS.128 R32, [R32+0x18400] ;  /* 0x0184000020207984 */ /* 0x000ee20000000c00 */
[----:B------:R-:W-:Y:S05]  /*9950*/  @P5 BRA `(.L_x_546) ;  /* 0x0000000400705947 */ /* 0x000fea0003800000 */
[----:B------:R-:W-:Y:S01]  /*9960*/  SHF.R.U64 R55, R68, 0x10, R69 ;  /* 0x0000001044377819 */ /* 0x000fe20000001245 */
[----:B---3--:R-:W-:Y:S01]  /*9970*/  IMAD.U32 R52, R35, 0x10000, RZ ;  /* 0x0001000023347824 */ /* 0x008fe200078e00ff */
[----:B------:R-:W-:Y:S01]  /*9980*/  SHF.R.U64 R53, R56, 0x10, R57 ;  /* 0x0000001038357819 */ /* 0x000fe20000001239 */
[----:B--2---:R-:W-:Y:S01]  /*9990*/  IMAD.U32 R48, R15, 0x10000, RZ ;  /* 0x000100000f307824 */ /* 0x004fe200078e00ff */
[----:B------:R-:W-:Y:S01]  /*99a0*/  SHF.R.U32.HI R69, RZ, 0x10, R69 ;  /* 0x00000010ff457819 */ /* 0x000fe20000011645 */
[----:B------:R-:W-:Y:S01]  /*99b0*/  IMAD.U32 R49, R13, 0x10000, RZ ;  /* 0x000100000d317824 */ /* 0x000fe200078e00ff */
[----:B------:R-:W-:Y:S01]  /*99c0*/  SHF.R.U32.HI R57, RZ, 0x10, R57 ;  /* 0x00000010ff397819 */ /* 0x000fe20000011639 */
[----:B------:R-:W-:Y:S01]  /*99d0*/  IMAD.U32 R42, R32, 0x10000, RZ ;  /* 0x00010000202a7824 */ /* 0x000fe200078e00ff */
[----:B------:R-:W-:Y:S01]  /*99e0*/  LOP3.LUT R45, R35, 0xffff0000, RZ, 0xc0, !PT ;  /* 0xffff0000232d7812 */ /* 0x000fe200078ec0ff */
[----:B------:R-:W-:Y:S01]  /*99f0*/  IMAD.U32 R41, R12, 0x10000, RZ ;  /* 0x000100000c297824 */ /* 0x000fe200078e00ff */
[----:B------:R-:W-:Y:S01]  /*9a00*/  PRMT R46, R150, 0x5410, R53 ;  /* 0x00005410962e7816 */ /* 0x000fe20000000035 */
[----:B0-----:R-:W-:Y:S01]  /*9a10*/  IMAD.U32 R11, R14, 0x10000, RZ ;  /* 0x000100000e0b7824 */ /* 0x001fe200078e00ff */
[----:B------:R-:W-:-:S02]  /*9a20*/  PRMT R35, R152, 0x5432, R69 ;  /* 0x0000543298237816 */ /* 0x000fc40000000045 */
[----:B------:R-:W-:Y:S02]  /*9a30*/  PRMT R150, R150, 0x5432, R57 ;  /* 0x0000543296967816 */ /* 0x000fe40000000039 */
[----:B------:R-:W-:Y:S01]  /*9a40*/  SHF.L.U32 R50, R33, 0x10, RZ ;  /* 0x0000001021327819 */ /* 0x000fe200000006ff */
[----:B------:R-:W-:Y:S01]  /*9a50*/  IMAD.U32 R53, R35, 0x10000, RZ ;  /* 0x0001000023357824 */ /* 0x000fe200078e00ff */
[----:B------:R-:W-:Y:S02]  /*9a60*/  SHF.R.U64 R54, R58, 0x10, R59 ;  /* 0x000000103a367819 */ /* 0x000fe4000000123b */
[----:B------:R-:W-:Y:S01]  /*9a70*/  SHF.R.U64 R44, R70, 0x10, R71 ;  /* 0x00000010462c7819 */ /* 0x000fe20000001247 */
[----:B------:R-:W-:Y:S01]  /*9a80*/  FMUL.FTZ R56, R50, R53 ;  /* 0x0000003532387220 */ /* 0x000fe20000410000 */
[----:B------:R-:W-:Y:S01]  /*9a90*/  LOP3.LUT R43, R15, 0xffff0000, RZ, 0xc0, !PT ;  /* 0xffff00000f2b7812 */ /* 0x000fe200078ec0ff */
[----:B------:R-:W-:Y:S01]  /*9aa0*/  IMAD.U32 R15, R150, 0x10000, RZ ;  /* 0x00010000960f7824 */ /* 0x000fe200078e00ff */
[----:B------:R-:W-:-:S02]  /*9ab0*/  SHF.R.U32.HI R58, RZ, 0x10, R59 ;  /* 0x00000010ff3a7819 */ /* 0x000fc4000001163b */
[----:B------:R-:W-:Y:S01]  /*9ac0*/  SHF.R.U32.HI R70, RZ, 0x10, R71 ;  /* 0x00000010ff467819 */ /* 0x000fe20000011647 */
[-C--:B------:R-:W-:Y:S01]  /*9ad0*/  FMUL.FTZ R50, R50, R15.reuse ;  /* 0x0000000f32327220 */ /* 0x080fe20000410000 */
[----:B------:R-:W-:Y:S01]  /*9ae0*/  LOP3.LUT R51, R33, 0xffff0000, RZ, 0xc0, !PT ;  /* 0xffff000021337812 */ /* 0x000fe200078ec0ff */
[----:B------:R-:W-:Y:S01]  /*9af0*/  FFMA.FTZ R15, R49, R15, -R56 ;  /* 0x0000000f310f7223 */ /* 0x000fe20000010838 */
[----:B------:R-:W-:Y:S02]  /*9b00*/  PRMT R33, R149, 0x5410, R54 ;  /* 0x0000541095217816 */ /* 0x000fe40000000036 */
[----:B------:R-:W-:Y:S02]  /*9b10*/  PRMT R44, R151, 0x5410, R44 ;  /* 0x00005410972c7816 */ /* 0x000fe4000000002c */
[----:B------:R-:W-:Y:S02]  /*9b20*/  PRMT R149, R149, 0x5432, R58 ;  /* 0x0000543295957816 */ /* 0x000fe4000000003a */
[----:B------:R-:W-:-:S02]  /*9b30*/  PRMT R151, R151, 0x5432, R70 ;  /* 0x0000543297977816 */ /* 0x000fc40000000046 */
[----:B------:R-:W-:Y:S01]  /*9b40*/  LOP3.LUT R54, R35, 0xffff0000, RZ, 0xc0, !PT ;  /* 0xffff000023367812 */ /* 0x000fe200078ec0ff */
[----:B------:R-:W-:Y:S01]  /*9b50*/  FFMA.FTZ R35, R49, R53, R50 ;  /* 0x0000003531237223 */ /* 0x000fe20000010032 */
[----:B------:R-:W-:Y:S01]  /*9b60*/  LOP3.LUT R150, R150, 0xffff0000, RZ, 0xc0, !PT ;  /* 0xffff000096967812 */ /* 0x000fe200078ec0ff */
[----:B------:R-:W-:Y:S01]  /*9b70*/  IMAD.U32 R49, R149, 0x10000, RZ ;  /* 0x0001000095317824 */ /* 0x000fe200078e00ff */
[----:B------:R-:W-:Y:S01]  /*9b80*/  PRMT R152, R152, 0x5410, R55 ;  /* 0x0000541098987816 */ /* 0x000fe20000000037 */
[----:B------:R-:W-:Y:S01]  /*9b90*/  IMAD.U32 R55, R151, 0x10000, RZ ;  /* 0x0001000097377824 */ /* 0x000fe200078e00ff */
[----:B------:R-:W-:Y:S01]  /*9ba0*/  LOP3.LUT R47, R13, 0xffff0000, RZ, 0xc0, !PT ;  /* 0xffff00000d2f7812 */ /* 0x000fe200078ec0ff */
[C---:B------:R-:W-:Y:S01]  /*9bb0*/  FMUL.FTZ R56, R51.reuse, R54 ;  /* 0x0000003633387220 */ /* 0x040fe20000410000 */
[-C--:B------:R-:W-:Y:S01]  /*9bc0*/  FMUL.FTZ R50, R51, R150.reuse ;  /* 0x0000009633327220 */ /* 0x080fe20000410000 */
[C---:B------:R-:W-:Y:S01]  /*9bd0*/  FMUL.FTZ R51, R52.reuse, R55 ;  /* 0x0000003734337220 */ /* 0x040fe20000410000 */
[-C--:B------:R-:W-:Y:S01]  /*9be0*/  FMUL.FTZ R58, R52, R49.reuse ;  /* 0x00000031343a7220 */ /* 0x080fe20000410000 */
[C---:B------:R-:W-:Y:S01]  /*9bf0*/  FFMA.FTZ R150, R47.reuse, R150, -R56 ;  /* 0x000000962f967223 */ /* 0x040fe20000010838 */
[----:B------:R-:W-:Y:S01]  /*9c00*/  FFMA.FTZ R54, R47, R54, R50 ;  /* 0x000000362f367223 */ /* 0x000fe20000010032 */
[----:B------:R-:W-:Y:S01]  /*9c10*/  LOP3.LUT R56, R151, 0xffff0000, RZ, 0xc0, !PT ;  /* 0xffff000097387812 */ /* 0x000fe200078ec0ff */
[C---:B------:R-:W-:Y:S01]  /*9c20*/  FFMA.FTZ R52, R48.reuse, R49, -R51 ;  /* 0x0000003130347223 */ /* 0x040fe20000010833 */
[----:B------:R-:W-:Y:S01]  /*9c30*/  LOP3.LUT R50, R149, 0xffff0000, RZ, 0xc0, !PT ;  /* 0xffff000095327812 */ /* 0x000fe200078ec0ff */
[----:B------:R-:W-:Y:S01]  /*9c40*/  FFMA.FTZ R58, R48, R55, R58 ;  /* 0x00000037303a7223 */ /* 0x000fe2000001003a */
[----:B------:R-:W-:Y:S01]  /*9c50*/  SHF.L.U32 R48, R152, 0x10, RZ ;  /* 0x0000001098307819 */ /* 0x000fe200000006ff */
[----:B------:R-:W-:-:S02]  /*9c60*/  IMAD.U32 R47, R46, 0x10000, RZ ;  /* 0x000100002e2f7824 */ /* 0x000fc400078e00ff */
[C---:B------:R-:W-:Y:S01]  /*9c70*/  FMUL.FTZ R60, R45.reuse, R56 ;  /* 0x000000382d3c7220 */ /* 0x040fe20000410000 */
[----:B------:R-:W-:Y:S01]  /*9c80*/  FMUL.FTZ R62, R45, R50 ;  /* 0x000000322d3e7220 */ /* 0x000fe20000410000 */
[----:B------:R-:W-:Y:S01]  /*9c90*/  LOP3.LUT R45, R46, 0xffff0000, RZ, 0xc0, !PT ;  /* 0xffff00002e2d7812 */ /* 0x000fe200078ec0ff */
[----:B------:R-:W-:Y:S01]  /*9ca0*/  FMUL.FTZ R46, R42, R48 ;  /* 0x000000302a2e7220 */ /* 0x000fe20000410000 */
[----:B------:R-:W-:Y:S01]  /*9cb0*/  LOP3.LUT R32, R32, 0xffff0000, RZ, 0xc0, !PT ;  /* 0xffff000020207812 */ /* 0x000fe200078ec0ff */
[-C--:B------:R-:W-:Y:S01]  /*9cc0*/  FMUL.FTZ R51, R42, R47.reuse ;  /* 0x0000002f2a337220 */ /* 0x080fe20000410000 */
[----:B------:R-:W-:Y:S01]  /*9cd0*/  LOP3.LUT R49, R152, 0xffff0000, RZ, 0xc0, !PT ;  /* 0xffff000098317812 */ /* 0x000fe200078ec0ff */
[----:B------:R-:W-:Y:S01]  /*9ce0*/  IMAD.U32 R13, R34, 0x10000, RZ ;  /* 0x00010000220d7824 */ /* 0x000fe200078e00ff */
[----:B------:R-:W-:Y:S01]  /*9cf0*/  LOP3.LUT R12, R12, 0xffff0000, RZ, 0xc0, !PT ;  /* 0xffff00000c0c7812 */ /* 0x000fe200078ec0ff */
[C---:B------:R-:W-:Y:S01]  /*9d00*/  FFMA.FTZ R53, R43.reuse, R50, -R60 ;  /* 0x000000322b357223 */ /* 0x040fe2000001083c */
[----:B------:R-:W-:Y:S01]  /*9d10*/  FFMA.FTZ R55, R43, R56, R62 ;  /* 0x000000382b377223 */ /* 0x000fe2000001003e */
[C---:B------:R-:W-:Y:S01]  /*9d20*/  FFMA.FTZ R46, R41.reuse, R47, -R46 ;  /* 0x0000002f292e7223 */ /* 0x040fe2000001082e */
[----:B------:R-:W-:Y:S01]  /*9d30*/  FFMA.FTZ R51, R41, R48, R51 ;  /* 0x0000003029337223 */ /* 0x000fe20000010033 */
[----:B------:R-:W-:Y:S01]  /*9d40*/  LOP3.LUT R34, R34, 0xffff0000, RZ, 0xc0, !PT ;  /* 0xffff000022227812 */ /* 0x000fe200078ec0ff */
[----:B------:R-:W-:Y:S01]  /*9d50*/  FMUL.FTZ R43, R32, R49 ;  /* 0x00000031202b7220 */ /* 0x000fe20000410000 */
[----:B------:R-:W-:Y:S01]  /*9d60*/  LOP3.LUT R41, R44, 0xffff0000, RZ, 0xc0, !PT ;  /* 0xffff00002c297812 */ /* 0x000fe200078ec0ff */
[-C--:B------:R-:W-:Y:S01]  /*9d70*/  FMUL.FTZ R47, R32, R45.reuse ;  /* 0x0000002d202f7220 */ /* 0x080fe20000410000 */
[----:B------:R-:W-:Y:S01]  /*9d80*/  IMAD.U32 R42, R44, 0x10000, RZ ;  /* 0x000100002c2a7824 */ /* 0x000fe200078e00ff */
[----:B------:R-:W-:Y:S01]  /*9d90*/  LOP3.LUT R14, R14, 0xffff0000, RZ, 0xc0, !PT ;  /* 0xffff00000e0e7812 */ /* 0x000fe200078ec0ff */
[C---:B------:R-:W-:Y:S01]  /*9da0*/  IMAD.U32 R32, R33.reuse, 0x10000, RZ ;  /* 0x0001000021207824 */ /* 0x040fe200078e00ff */
[----:B------:R-:W-:Y:S01]  /*9db0*/  LOP3.LUT R33, R33, 0xffff0000, RZ, 0xc0, !PT ;  /* 0xffff000021217812 */ /* 0x000fe200078ec0ff */
[----:B------:R-:W-:Y:S01]  /*9dc0*/  FFMA.FTZ R43, R12, R45, -R43 ;  /* 0x0000002d0c2b7223 */ /* 0x000fe2000001082b */
[C---:B------:R-:W-:Y:S01]  /*9dd0*/  FMUL.FTZ R44, R13.reuse, R42 ;  /* 0x0000002a0d2c7220 */ /* 0x040fe20000410000 */
[C---:B------:R-:W-:Y:S01]  /*9de0*/  FMUL.FTZ R45, R34.reuse, R41 ;  /* 0x00000029222d7220 */ /* 0x040fe20000410000 */
[-C--:B------:R-:W-:Y:S01]  /*9df0*/  FMUL.FTZ R13, R13, R32.reuse ;  /* 0x000000200d0d7220 */ /* 0x080fe20000410000 */
[-C--:B------:R-:W-:Y:S01]  /*9e00*/  FMUL.FTZ R34, R34, R33.reuse ;  /* 0x0000002122227220 */ /* 0x080fe20000410000 */
[C---:B------:R-:W-:Y:S01]  /*9e10*/  FFMA.FTZ R44, R11.reuse, R32, -R44 ;  /* 0x000000200b2c7223 */ /* 0x040fe2000001082c */
[----:B------:R-:W-:Y:S01]  /*9e20*/  FFMA.FTZ R45, R14, R33, -R45 ;  /* 0x000000210e2d7223 */ /* 0x000fe2000001082d */
[----:B------:R-:W-:Y:S01]  /*9e30*/  FFMA.FTZ R12, R12, R49, R47 ;  /* 0x000000310c0c7223 */ /* 0x000fe2000001002f */
[----:B------:R-:W-:Y:S01]  /*9e40*/  FFMA.FTZ R13, R11, R42, R13 ;  /* 0x0000002a0b0d7223 */ /* 0x000fe2000001000d */
[----:B------:R-:W-:Y:S01]  /*9e50*/  FFMA.FTZ R34, R14, R41, R34 ;  /* 0x000000290e227223 */ /* 0x000fe20000010022 */
[----:B------:R-:W-:-:S02]  /*9e60*/  F2FP.BF16.F32.PACK_AB R15, R150, R15 ;  /* 0x0000000f960f723e */ /* 0x000fc400000010ff */
[----:B------:R-:W-:Y:S02]  /*9e70*/  F2FP.BF16.F32.PACK_AB R14, R43, R46 ;  /* 0x0000002e2b0e723e */ /* 0x000fe400000010ff */
[----:B------:R-:W-:Y:S02]  /*9e80*/  F2FP.BF16.F32.PACK_AB R52, R53, R52 ;  /* 0x000000343534723e */ /* 0x000fe400000010ff */
        /* <DEDUP_REMOVED lines=8> */
[----:B------:R-:W-:-:S07]  /*9f10*/  IMAD.MOV.U32 R15, RZ, RZ, R52 ;  /* 0x000000ffff0f7224 */ /* 0x000fce00078e0034 */
.L_x_546:
[----:B------:R-:W-:Y:S05]  /*9f20*/  BSYNC B1 ;  /* 0x0000000000017941 */ /* 0x000fea0003800000 */
.L_x_545:
[----:B--2---:R2:W-:Y:S01]  /*9f30*/  ST.E.128 desc[UR60][R38.64], R12 ;  /* 0x0000000c26007985 */ /* 0x0045e2000c101d3c */
[----:B------:R-:W-:-:S13]  /*9f40*/  ISETP.GE.AND P4, PT, R40, R135, PT ;  /* 0x000000872800720c */ /* 0x000fda0003f86270 */
[----:B------:R-:W-:Y:S05]  /*9f50*/  @P4 BRA `(.L_x_493) ;  /* 0x0000000400e84947 */ /* 0x000fea0003800000 */
[----:B------:R-:W-:-:S05]  /*9f60*/  IMAD.WIDE R36, R40, 0x2, R36 ;  /* 0x0000000228247825 */ /* 0x000fca00078e0224 */
[----:B---3--:R3:W-:Y:S01]  /*9f70*/  ST.E.128 desc[UR60][R36.64], R32 ;  /* 0x0000002024007985 */ /* 0x0087e2000c101d3c */
[----:B------:R-:W-:Y:S05]  /*9f80*/  BRA `(.L_x_493) ;  /* 0x0000000400dc7947 */ /* 0x000fea0003800000 */
.L_x_458:
[----:B------:R-:W2:Y:S02]  /*9f90*/  LDL R11, [R1+0x30] ;  /* 0x00003000010b7983 */ /* 0x000ea40000100800 */
[----:B--2---:R-:W-:-:S13]  /*9fa0*/  R2UR UR4, R11 ;  /* 0x000000000b0472ca */ /* 0x004fda00000e0000 */
[----:B------:R-:W-:-:S06]  /*9fb0*/  UISETP.NE.AND UP0, UPT, UR4, 0x3, UPT ;  /* 0x000000030400788c */ /* 0x000fcc000bf05270 */
[----:B------:R-:W-:-:S13]  /*9fc0*/  PLOP3.LUT P0, PT, PT, PT, UP0, 0x80, 0x0 ;  /* 0x000000000000781c */ /* 0x000fda0003f0f008 */
[----:B------:R-:W-:Y:S05]  /*9fd0*/  @!P0 BRA `(.L_x_547) ;  /* 0x0000000000048947 */ /* 0x000fea0003800000 */
[----:B------:R-:W-:Y:S01]  /*9fe0*/  BPT.TRAP 0x1 ;  /* 0x000000040000795c */ /* 0x000fe20000300000 */
.L_x_547:
[----:B------:R-:W-:Y:S01]  /*9ff0*/  IMAD R88, R18, 0x8, R2 ;  /* 0x0000000812587824 */ /* 0x000fe200078e0202 */
[----:B------:R-:W-:Y:S01]  /*a000*/  SHF.L.U32 R89, R166, 0x1f, RZ ;  /* 0x0000001fa6597819 */ /* 0x000fe200000006ff */
[----:B------:R-:W-:Y:S01]  /*a010*/  BSSY B1, `(.L_x_548) ;  /* 0x0000004000017945 */ /* 0x000fe20003800000 */
[----:B------:R-:W-:Y:S02]  /*a020*/  SHF.R.S32.HI R85, RZ, 0x1f, R84 ;  /* 0x0000001fff557819 */ /* 0x000fe40000011454 */
[----:B------:R-:W0:Y:S02]  /*a030*/  SYNCS.PHASECHK.TRANS64.TRYWAIT P4, [R88+URZ+0x2a890], R89 ;  /* 0x02a89059580075a7 */ /* 0x000e24000808017f */
[----:B0-----:R-:W-:Y:S05]  /*a040*/  @!P4 BRA `(.L_x_549) ;  /* 0x0000014800ecc947 */ /* 0x001fea0003800000 */
.L_x_804:
[----:B------:R-:W-:Y:S05]  /*a050*/  BSYNC B1 ;  /* 0x0000000000017941 */ /* 0x000fea0003800000 */
.L_x_548:
[----:B------:R-:W-:Y:S01]  /*a060*/  ULDC.64 UR4, c[0x0][0x300] ;  /* 0x0000c00000047ab9 */ /* 0x000fe20000000a00 */
[----:B-----5:R-:W-:Y:S01]  /*a070*/  SHF.R.S32.HI R86, RZ, 0x1f, R31 ;  /* 0x0000001fff567819 */ /* 0x020fe2000001141f */
[----:B------:R-:W-:Y:S02]  /*a080*/  IMAD R11, R85, UR4, RZ ;  /* 0x00000004550b7c24 */ /* 0x000fe4000f8e02ff */
[----:B------:R-:W-:-:S04]  /*a090*/  IMAD.WIDE.U32 R12, R84, UR4, RZ ;  /* 0x00000004540c7c25 */ /* 0x000fc8000f8e00ff */
[----:B------:R-:W-:Y:S01]  /*a0a0*/  IMAD R11, R84, UR5, R11 ;  /* 0x00000005540b7c24 */ /* 0x000fe2000f8e020b */
[----:B------:R-:W-:Y:S01]  /*a0b0*/  ULDC.64 UR4, c[0x0][0x310] ;  /* 0x0000c40000047ab9 */ /* 0x000fe20000000a00 */
[----:B------:R-:W-:Y:S02]  /*a0c0*/  IMAD R87, R24, -0x60, R25 ;  /* 0xffffffa018577824 */ /* 0x000fe400078e0219 */
[----:B------:R-:W-:Y:S02]  /*a0d0*/  IMAD R14, R86, UR4, RZ ;  /* 0x00000004560e7c24 */ /* 0x000fe4000f8e02ff */
[----:B------:R-:W-:Y:S01]  /*a0e0*/  IMAD.IADD R13, R13, 0x1, R11 ;  /* 0x000000010d0d7824 */ /* 0x000fe200078e020b */
[----:B------:R-:W-:Y:S01]  /*a0f0*/  VIMNMX R87, R87, 0x60, PT ;  /* 0x0000006057577848 */ /* 0x000fe20003fe0100 */
[C---:B------:R-:W-:Y:S02]  /*a100*/  IMAD R11, R31.reuse, UR5, R14 ;  /* 0x000000051f0b7c24 */ /* 0x040fe4000f8e020e */
[----:B------:R-:W-:Y:S01]  /*a110*/  IMAD.WIDE.U32 R12, R31, UR4, R12 ;  /* 0x000000041f0c7c25 */ /* 0x000fe2000f8e000c */
[----:B------:R-:W-:Y:S01]  /*a120*/  ULDC.64 UR4, c[0x0][0x308] ;  /* 0x0000c20000047ab9 */ /* 0x000fe20000000a00 */
[----:B------:R-:W-:-:S02]  /*a130*/  IADD3 R40, -R165, R87, RZ ;  /* 0x00000057a5287210 */ /* 0x000fc40007ffe1ff */
[----:B------:R-:W-:Y:S02]  /*a140*/  IMAD R15, R4, UR4, RZ ;  /* 0x00000004040f7c24 */ /* 0x000fe4000f8e02ff */
[----:B------:R-:W-:Y:S02]  /*a150*/  IMAD.IADD R13, R13, 0x1, R11 ;  /* 0x000000010d0d7824 */ /* 0x000fe400078e020b */
[C---:B------:R-:W-:Y:S02]  /*a160*/  IMAD R15, R30.reuse, UR5, R15 ;  /* 0x000000051e0f7c24 */ /* 0x040fe4000f8e020f */
[----:B------:R-:W-:Y:S01]  /*a170*/  IMAD.WIDE.U32 R12, R30, UR4, R12 ;  /* 0x000000041e0c7c25 */ /* 0x000fe2000f8e000c */
[----:B------:R-:W-:-:S03]  /*a180*/  ULDC.64 UR4, c[0x0][0x2e8] ;  /* 0x0000ba0000047ab9 */ /* 0x000fc60000000a00 */
[----:B------:R-:W-:Y:S01]  /*a190*/  IMAD.IADD R15, R13, 0x1, R15 ;  /* 0x000000010d0f7824 */ /* 0x000fe200078e020f */
[----:B------:R-:W-:Y:S01]  /*a1a0*/  LEA R38, P4, R12, UR4, 0x1 ;  /* 0x000000040c267c11 */ /* 0x000fe2000f8808ff */
[----:B------:R-:W-:-:S03]  /*a1b0*/  UMOV UR4, 0xffffffff ;  /* 0xffffffff00047882 */ /* 0x000fc60000000000 */
[----:B------:R-:W-:Y:S02]  /*a1c0*/  LEA.HI.X R39, R12, UR5, R15, 0x1, P4 ;  /* 0x000000050c277c11 */ /* 0x000fe4000a0f0c0f */
[----:B------:R-:W-:Y:S01]  /*a1d0*/  ISETP.GE.AND P4, PT, R40, 0x1, PT ;  /* 0x000000012800780c */ /* 0x000fe20003f86270 */
[----:B------:R-:W-:-:S12]  /*a1e0*/  BRA.DIV UR4, `(.L_x_550) ;  /* 0x0000014a04987947 */ /* 0x000fd8000b800000 */
[----:B------:R1:W2:Y:S04]  /*a1f0*/  SHFL.IDX PT, R37, R39, RZ, 0x1c1f ;  /* 0x001c1fff27257589 */ /* 0x0002a800000e0000 */
[----:B------:R1:W3:Y:S02]  /*a200*/  SHFL.IDX PT, R36, R38, RZ, 0x1c1f ;  /* 0x001c1fff26247589 */ /* 0x0002e400000e0000 */
.L_x_808:
[----:B------:R-:W-:Y:S04]  /*a210*/  BSSY B1, `(.L_x_551) ;  /* 0x0000025000017945 */ /* 0x000fe80003800000 */
[----:B------:R-:W-:Y:S05]  /*a220*/  @!P4 BRA `(.L_x_552) ;  /* 0x00000000008cc947 */ /* 0x000fea0003800000 */
[----:B------:R-:W-:Y:S02]  /*a230*/  ULDC UR4, c[0x0][0x2f4] ;  /* 0x0000bd0000047ab9 */ /* 0x000fe40000000800 */
[----:B------:R-:W-:-:S13]  /*a240*/  ISETP.GE.AND P4, PT, R16, UR4, PT ;  /* 0x0000000410007c0c */ /* 0x000fda000bf86270 */
[----:B------:R-:W4:Y:S01]  /*a250*/  @!P4 LDS.128 R12, [R33] ;  /* 0x00000000210cc984 */ /* 0x000f220000000c00 */
[----:B---3--:R-:W-:-:S04]  /*a260*/  @!P4 LEA R34, P5, R16, R36, 0x1 ;  /* 0x000000241022c211 */ /* 0x008fc800078a08ff */
[----:B--2---:R-:W-:Y:S02]  /*a270*/  @!P4 LEA.HI.X R35, R16, R37, R17, 0x1, P5 ;  /* 0x000000251023c211 */ /* 0x004fe400028f0c11 */
[----:B------:R-:W-:-:S13]  /*a280*/  ISETP.GE.AND P5, PT, R0, UR4, PT ;  /* 0x0000000400007c0c */ /* 0x000fda000bfa6270 */
[----:B------:R-:W-:Y:S01]  /*a290*/  @!P5 IMAD.SHL.U32 R11, R162, 0x8, RZ ;  /* 0x00000008a20bd824 */ /* 0x000fe200078e00ff */
[----:B----4-:R2:W-:Y:S01]  /*a2a0*/  @!P4 ST.E.128 desc[UR60][R34.64], R12 ;  /* 0x0000000c2200c985 */ /* 0x0105e2000c101d3c */
[----:B------:R-:W-:-:S03]  /*a2b0*/  ISETP.GE.AND P4, PT, R3, UR4, PT ;  /* 0x0000000403007c0c */ /* 0x000fc6000bf86270 */
[----:B------:R-:W3:Y:S01]  /*a2c0*/  @!P5 LDS.128 R12, [R32] ;  /* 0x00000000200cd984 */ /* 0x000ee20000000c00 */
[----:B--2---:R-:W-:Y:S02]  /*a2d0*/  @!P5 IMAD.MOV.U32 R34, RZ, RZ, R36 ;  /* 0x000000ffff22d224 */ /* 0x004fe400078e0024 */
[----:B------:R-:W-:Y:S02]  /*a2e0*/  @!P5 IMAD.MOV.U32 R35, RZ, RZ, R37 ;  /* 0x000000ffff23d224 */ /* 0x000fe400078e0025 */
[----:B------:R-:W-:-:S05]  /*a2f0*/  @!P5 IMAD.WIDE R34, R11, 0x2, R34 ;  /* 0x000000020b22d825 */ /* 0x000fca00078e0222 */
[----:B------:R-:W-:Y:S01]  /*a300*/  @!P4 IMAD.SHL.U32 R11, R163, 0x8, RZ ;  /* 0x00000008a30bc824 */ /* 0x000fe200078e00ff */
[----:B---3--:R2:W-:Y:S01]  /*a310*/  @!P5 ST.E.128 desc[UR60][R34.64], R12 ;  /* 0x0000000c2200d985 */ /* 0x0085e2000c101d3c */
[----:B------:R-:W-:-:S03]  /*a320*/  ISETP.GE.AND P5, PT, R19, UR4, PT ;  /* 0x0000000413007c0c */ /* 0x000fc6000bfa6270 */
[----:B------:R-:W3:Y:S01]  /*a330*/  @!P4 LDS.128 R12, [R33+0x3000] ;  /* 0x00300000210cc984 */ /* 0x000ee20000000c00 */
[----:B--2---:R-:W-:Y:S02]  /*a340*/  @!P4 IMAD.MOV.U32 R34, RZ, RZ, R36 ;  /* 0x000000ffff22c224 */ /* 0x004fe400078e0024 */
[----:B------:R-:W-:Y:S02]  /*a350*/  @!P4 IMAD.MOV.U32 R35, RZ, RZ, R37 ;  /* 0x000000ffff23c224 */ /* 0x000fe400078e0025 */
[----:B------:R-:W-:-:S05]  /*a360*/  @!P4 IMAD.WIDE R34, R11, 0x2, R34 ;  /* 0x000000020b22c825 */ /* 0x000fca00078e0222 */
[----:B---3--:R2:W-:Y:S04]  /*a370*/  @!P4 ST.E.128 desc[UR60][R34.64], R12 ;  /* 0x0000000c2200c985 */ /* 0x0085e8000c101d3c */
[----:B------:R-:W3:Y:S01]  /*a380*/  @!P5 LDS.128 R12, [R32+0x3000] ;  /* 0x00300000200cd984 */ /* 0x000ee20000000c00 */
[----:B--2---:R-:W-:-:S04]  /*a390*/  @!P5 LEA R34, P4, R19, R36, 0x1 ;  /* 0x000000241322d211 */ /* 0x004fc800078808ff */
[----:B------:R-:W-:Y:S02]  /*a3a0*/  @!P5 LEA.HI.X R35, R19, R37, R164, 0x1, P4 ;  /* 0x000000251323d211 */ /* 0x000fe400020f0ca4 */
[----:B------:R-:W-:-:S03]  /*a3b0*/  ISETP.GE.AND P4, PT, R22, UR4, PT ;  /* 0x0000000416007c0c */ /* 0x000fc6000bf86270 */
[----:B---3--:R2:W-:Y:S10]  /*a3c0*/  @!P5 ST.E.128 desc[UR60][R34.64], R12 ;  /* 0x0000000c2200d985 */ /* 0x0085f4000c101d3c */
[----:B------:R-:W3:Y:S01]  /*a3d0*/  @!P4 LDS.128 R12, [R33+0x6000] ;  /* 0x00600000210cc984 */ /* 0x000ee20000000c00 */
[----:B--2---:R-:W-:-:S04]  /*a3e0*/  @!P4 LEA R34, P5, R22, R36, 0x1 ;  /* 0x000000241622c211 */ /* 0x004fc800078a08ff */
[----:B------:R-:W-:Y:S02]  /*a3f0*/  @!P4 LEA.HI.X R35, R22, R37, R175, 0x1, P5 ;  /* 0x000000251623c211 */ /* 0x000fe400028f0caf */
[----:B------:R-:W-:-:S03]  /*a400*/  ISETP.GE.AND P5, PT, R23, UR4, PT ;  /* 0x0000000417007c0c */ /* 0x000fc6000bfa6270 */
[----:B---3--:R2:W-:Y:S10]  /*a410*/  @!P4 ST.E.128 desc[UR60][R34.64], R12 ;  /* 0x0000000c2200c985 */ /* 0x0085f4000c101d3c */
[----:B------:R-:W3:Y:S01]  /*a420*/  @!P5 LDS.128 R12, [R32+0x6000] ;  /* 0x00600000200cd984 */ /* 0x000ee20000000c00 */
[----:B--2---:R-:W-:-:S04]  /*a430*/  @!P5 LEA R34, P4, R23, R36, 0x1 ;  /* 0x000000241722d211 */ /* 0x004fc800078808ff */
[----:B------:R-:W-:-:S05]  /*a440*/  @!P5 LEA.HI.X R35, R23, R37, R174, 0x1, P4 ;  /* 0x000000251723d211 */ /* 0x000fca00020f0cae */
[----:B---3--:R4:W-:Y:S04]  /*a450*/  @!P5 ST.E.128 desc[UR60][R34.64], R12 ;  /* 0x0000000c2200d985 */ /* 0x0089e8000c101d3c */
.L_x_552:
[----:B------:R-:W-:Y:S05]  /*a460*/  BSYNC B1 ;  /* 0x0000000000017941 */ /* 0x000fea0003800000 */
.L_x_551:
[----:B------:R-:W-:-:S03]  /*a470*/  UMOV UR4, 0xffffffff ;  /* 0xffffffff00047882 */ /* 0x000fc60000000000 */
[----:B------:R-:W-:Y:S05]  /*a480*/  BRA.DIV UR4, `(.L_x_553) ;  /* 0x0000014a043c7947 */ /* 0x000fea000b800000 */
[----:B--2---:R2:W0:Y:S04]  /*a490*/  SHFL.IDX PT, R37, R39, 0x1, 0x1c1f ;  /* 0x003c1f0027257f89 */ /* 0x00442800000e0000 */
[----:B---3--:R2:W3:Y:S02]  /*a4a0*/  SHFL.IDX PT, R36, R38, 0x1, 0x1c1f ;  /* 0x003c1f0026247f89 */ /* 0x0084e400000e0000 */
.L_x_812:
[----:B------:R-:W-:-:S13]  /*a4b0*/  ISETP.GE.AND P4, PT, R40, 0x41, PT ;  /* 0x000000412800780c */ /* 0x000fda0003f86270 */
[----:B------:R-:W-:Y:S05]  /*a4c0*/  @!P4 BRA `(.L_x_493) ;  /* 0x00000000008cc947 */ /* 0x000fea0003800000 */
[----:B------:R-:W-:Y:S02]  /*a4d0*/  ULDC UR4, c[0x0][0x2f4] ;  /* 0x0000bd0000047ab9 */ /* 0x000fe40000000800 */
[----:B------:R-:W-:-:S13]  /*a4e0*/  ISETP.GE.AND P4, PT, R16, UR4, PT ;  /* 0x0000000410007c0c */ /* 0x000fda000bf86270 */
[----:B----4-:R-:W4:Y:S01]  /*a4f0*/  @!P4 LDS.128 R12, [R33+0x2000] ;  /* 0x00200000210cc984 */ /* 0x010f220000000c00 */
[----:B---3--:R-:W-:-:S04]  /*a500*/  @!P4 LEA R34, P5, R16, R36, 0x1 ;  /* 0x000000241022c211 */ /* 0x008fc800078a08ff */
[----:B0-----:R-:W-:Y:S02]  /*a510*/  @!P4 LEA.HI.X R35, R16, R37, R17, 0x1, P5 ;  /* 0x000000251023c211 */ /* 0x001fe400028f0c11 */
[----:B------:R-:W-:-:S13]  /*a520*/  ISETP.GE.AND P5, PT, R0, UR4, PT ;  /* 0x0000000400007c0c */ /* 0x000fda000bfa6270 */
[----:B------:R-:W-:Y:S01]  /*a530*/  @!P5 IMAD.SHL.U32 R11, R162, 0x8, RZ ;  /* 0x00000008a20bd824 */ /* 0x000fe200078e00ff */
[----:B----4-:R0:W-:Y:S01]  /*a540*/  @!P4 ST.E.128 desc[UR60][R34.64], R12 ;  /* 0x0000000c2200c985 */ /* 0x0101e2000c101d3c */
[----:B------:R-:W-:-:S03]  /*a550*/  ISETP.GE.AND P4, PT, R3, UR4, PT ;  /* 0x0000000403007c0c */ /* 0x000fc6000bf86270 */
[----:B------:R-:W3:Y:S01]  /*a560*/  @!P5 LDS.128 R12, [R32+0x2000] ;  /* 0x00200000200cd984 */ /* 0x000ee20000000c00 */
[----:B0-----:R-:W-:Y:S02]  /*a570*/  @!P5 IMAD.MOV.U32 R34, RZ, RZ, R36 ;  /* 0x000000ffff22d224 */ /* 0x001fe400078e0024 */
[----:B------:R-:W-:Y:S02]  /*a580*/  @!P5 IMAD.MOV.U32 R35, RZ, RZ, R37 ;  /* 0x000000ffff23d224 */ /* 0x000fe400078e0025 */
[----:B------:R-:W-:-:S05]  /*a590*/  @!P5 IMAD.WIDE R34, R11, 0x2, R34 ;  /* 0x000000020b22d825 */ /* 0x000fca00078e0222 */
[----:B------:R-:W-:Y:S01]  /*a5a0*/  @!P4 IMAD.SHL.U32 R11, R163, 0x8, RZ ;  /* 0x00000008a30bc824 */ /* 0x000fe200078e00ff */
[----:B---3--:R0:W-:Y:S01]  /*a5b0*/  @!P5 ST.E.128 desc[UR60][R34.64], R12 ;  /* 0x0000000c2200d985 */ /* 0x0081e2000c101d3c */
[----:B------:R-:W-:-:S03]  /*a5c0*/  ISETP.GE.AND P5, PT, R19, UR4, PT ;  /* 0x0000000413007c0c */ /* 0x000fc6000bfa6270 */
[----:B------:R-:W3:Y:S01]  /*a5d0*/  @!P4 LDS.128 R12, [R33+0x5000] ;  /* 0x00500000210cc984 */ /* 0x000ee20000000c00 */
[----:B0-----:R-:W-:Y:S01]  /*a5e0*/  @!P4 MOV R34, R36 ;  /* 0x000000240022c202 */ /* 0x001fe20000000f00 */
[----:B------:R-:W-:-:S04]  /*a5f0*/  @!P4 IMAD.MOV.U32 R35, RZ, RZ, R37 ;  /* 0x000000ffff23c224 */ /* 0x000fc800078e0025 */
[----:B------:R-:W-:-:S05]  /*a600*/  @!P4 IMAD.WIDE R34, R11, 0x2, R34 ;  /* 0x000000020b22c825 */ /* 0x000fca00078e0222 */
[----:B---3--:R0:W-:Y:S04]  /*a610*/  @!P4 ST.E.128 desc[UR60][R34.64], R12 ;  /* 0x0000000c2200c985 */ /* 0x0081e8000c101d3c */
[----:B------:R-:W3:Y:S01]  /*a620*/  @!P5 LDS.128 R12, [R32+0x5000] ;  /* 0x00500000200cd984 */ /* 0x000ee20000000c00 */
[----:B0-----:R-:W-:-:S04]  /*a630*/  @!P5 LEA R34, P4, R19, R36, 0x1 ;  /* 0x000000241322d211 */ /* 0x001fc800078808ff */
[----:B------:R-:W-:Y:S02]  /*a640*/  @!P5 LEA.HI.X R35, R19, R37, R164, 0x1, P4 ;  /* 0x000000251323d211 */ /* 0x000fe400020f0ca4 */
[----:B------:R-:W-:-:S03]  /*a650*/  ISETP.GE.AND P4, PT, R22, UR4, PT ;  /* 0x0000000416007c0c */ /* 0x000fc6000bf86270 */
[----:B---3--:R0:W-:Y:S10]  /*a660*/  @!P5 ST.E.128 desc[UR60][R34.64], R12 ;  /* 0x0000000c2200d985 */ /* 0x0081f4000c101d3c */
[----:B------:R-:W3:Y:S01]  /*a670*/  @!P4 LDS.128 R12, [R33+0x8000] ;  /* 0x00800000210cc984 */ /* 0x000ee20000000c00 */
[----:B0-----:R-:W-:-:S04]  /*a680*/  @!P4 LEA R34, P5, R22, R36, 0x1 ;  /* 0x000000241622c211 */ /* 0x001fc800078a08ff */
[----:B------:R-:W-:Y:S02]  /*a690*/  @!P4 LEA.HI.X R35, R22, R37, R175, 0x1, P5 ;  /* 0x000000251623c211 */ /* 0x000fe400028f0caf */
[----:B------:R-:W-:-:S03]  /*a6a0*/  ISETP.GE.AND P5, PT, R23, UR4, PT ;  /* 0x0000000417007c0c */ /* 0x000fc6000bfa6270 */
[----:B---3--:R-:W-:Y:S10]  /*a6b0*/  @!P4 ST.E.128 desc[UR60][R34.64], R12 ;  /* 0x0000000c2200c985 */ /* 0x008ff4000c101d3c */
[----:B------:R0:W3:Y:S02]  /*a6c0*/  @!P5 LDS.128 R12, [R32+0x8000] ;  /* 0x00800000200cd984 */ /* 0x0000e40000000c00 */
[----:B0-----:R-:W-:-:S04]  /*a6d0*/  @!P5 LEA R32, P4, R23, R36, 0x1 ;  /* 0x000000241720d211 */ /* 0x001fc800078808ff */
[----:B------:R-:W-:-:S05]  /*a6e0*/  @!P5 LEA.HI.X R33, R23, R37, R174, 0x1, P4 ;  /* 0x000000251721d211 */ /* 0x000fca00020f0cae */
[----:B---3--:R0:W-:Y:S04]  /*a6f0*/  @!P5 ST.E.128 desc[UR60][R32.64], R12 ;  /* 0x0000000c2000d985 */ /* 0x0081e8000c101d3c */
.L_x_493:
[----:B------:R-:W-:Y:S05]  /*a700*/  BSYNC B0 ;  /* 0x0000000000007941 */ /* 0x000fea0003800000 */
.L_x_457:
[----:B0--3--:R-:W0:Y:S01]  /*a710*/  S2R R11, SR_TID.X ;  /* 0x00000000000b7919 */ /* 0x009e220000002100 */
[----:B------:R-:W-:Y:S01]  /*a720*/  @!PT LDS RZ, [RZ] ;  /* 0x00000000fffff984 */ /* 0x000fe20000000800 */
[----:B------:R-:W-:Y:S01]  /*a730*/  @!PT LDS RZ, [RZ] ;  /* 0x00000000fffff984 */ /* 0x000fe20000000800 */
[----:B------:R-:W-:Y:S01]  /*a740*/  @!PT LDS RZ, [RZ] ;  /* 0x00000000fffff984 */ /* 0x000fe20000000800 */
[----:B------:R-:W-:Y:S01]  /*a750*/  @!PT LDS RZ, [RZ] ;  /* 0x00000000fffff984 */ /* 0x000fe20000000800 */
[----:B------:R3:W-:Y:S06]  /*a760*/  MEMBAR.ALL.CTA ;  /* 0x0000000000007992 */ /* 0x0007ec0000008000 */
[----:B---3--:R-:W3:Y:S01]  /*a770*/  FENCE.VIEW.ASYNC.S ;  /* 0x00000000000073c6 */ /* 0x008ee20000000000 */
[----:B------:R-:W-:Y:S05]  /*a780*/  WARPSYNC.ALL ;  /* 0x0000000000007948 */ /* 0x000fea0003800000 */
[----:B------:R-:W-:Y:S01]  /*a790*/  BSSY B0, `(.L_x_554) ;  /* 0x0000009000007945 */ /* 0x000fe20003800000 */
[----:B0-----:R-:W-:Y:S01]  /*a7a0*/  LOP3.LUT R11, R11, 0x7f, RZ, 0xc0, !PT ;  /* 0x0000007f0b0b7812 */ /* 0x001fe200078ec0ff */
[----:B---3--:R0:W-:Y:S03]  /*a7b0*/  BAR.SYNC.DEFER_BLOCKING R148, 0x80 ;  /* 0x000200940000751d */ /* 0x0081e60000010000 */
[----:B------:R-:W-:-:S13]  /*a7c0*/  ISETP.NE.AND P4, PT, R11, RZ, PT ;  /* 0x000000ff0b00720c */ /* 0x000fda0003f85270 */
[----:B------:R-:W-:-:S05]  /*a7d0*/  @!P4 VIADD R11, R88, 0x2a8a0 ;  /* 0x0002a8a0580bc836 */ /* 0x000fca0000000000 */
[----:B------:R-:W-:-:S04]  /*a7e0*/  @!P4 PRMT R11, RZ, 0x654, R11 ;  /* 0x00000654ff0bc816 */ /* 0x000fc8000000000b */
[----:B------:R0:W-:Y:S01]  /*a7f0*/  @!P4 SYNCS.ARRIVE.TRANS64.RED.A1T0 RZ, [R11+URZ], RZ ;  /* 0x000000ff0bffc9a7 */ /* 0x0001e2000810043f */
[----:B------:R-:W-:Y:S05]  /*a800*/  @!P0 BRA `(.L_x_555) ;  /* 0x0000000000048947 */ /* 0x000fea0003800000 */
[----:B------:R-:W-:Y:S01]  /*a810*/  BPT.TRAP 0x1 ;  /* 0x000000040000795c */ /* 0x000fe20000300000 */
.L_x_555:
[----:B------:R-:W-:Y:S05]  /*a820*/  BSYNC B0 ;  /* 0x0000000000007941 */ /* 0x000fea0003800000 */
.L_x_554:
[----:B------:R-:W3:Y:S01]  /*a830*/  SYNCS.PHASECHK.TRANS64.TRYWAIT P0, [R88+URZ+0x2a8b0], R89 ;  /* 0x02a8b059580075a7 */ /* 0x000ee2000800017f */
[----:B------:R-:W-:Y:S04]  /*a840*/  BSSY B0, `(.L_x_556) ;  /* 0x0000002000007945 */ /* 0x000fe80003800000 */
[----:B---3--:R-:W-:Y:S05]  /*a850*/  @!P0 BRA `(.L_x_557) ;  /* 0x0000014400948947 */ /* 0x008fea0003800000 */
.L_x_813:
[----:B------:R-:W-:Y:S05]  /*a860*/  BSYNC B0 ;  /* 0x0000000000007941 */ /* 0x000fea0003800000 */
.L_x_556:
[----:B------:R-:W-:Y:S01]  /*a870*/  ULDC.64 UR4, c[0x0][0x328] ;  /* 0x0000ca0000047ab9 */ /* 0x000fe20000000a00 */
[----:B------:R-:W-:Y:S01]  /*a880*/  IMAD.IADD R87, R87, 0x1, -R165 ;  /* 0x0000000157577824 */ /* 0x000fe200078e0aa5 */
[----:B------:R-:W-:Y:S01]  /*a890*/  BSSY B0, `(.L_x_558) ;  /* 0x000002e000007945 */ /* 0x000fe20003800000 */
[----:B------:R-:W-:Y:S02]  /*a8a0*/  IMAD R85, R85, UR4, RZ ;  /* 0x0000000455557c24 */ /* 0x000fe4000f8e02ff */
[----:B--2-4-:R-:W-:Y:S01]  /*a8b0*/  IMAD.WIDE.U32 R12, R84, UR4, RZ ;  /* 0x00000004540c7c25 */ /* 0x014fe2000f8e00ff */
[----:B------:R-:W-:-:S03]  /*a8c0*/  ISETP.GE.AND P0, PT, R87, 0x1, PT ;  /* 0x000000015700780c */ /* 0x000fc60003f06270 */
[----:B------:R-:W-:Y:S01]  /*a8d0*/  IMAD R85, R84, UR5, R85 ;  /* 0x0000000554557c24 */ /* 0x000fe2000f8e0255 */
[----:B------:R-:W-:Y:S01]  /*a8e0*/  ULDC.64 UR4, c[0x0][0x338] ;  /* 0x0000ce0000047ab9 */ /* 0x000fe20000000a00 */
[----:B------:R-:W-:Y:S02]  /*a8f0*/  IMAD R14, R18, 0x3000, R5 ;  /* 0x00003000120e7824 */ /* 0x000fe400078e0205 */
[----:B------:R-:W-:Y:S02]  /*a900*/  IMAD R86, R86, UR4, RZ ;  /* 0x0000000456567c24 */ /* 0x000fe4000f8e02ff */
[----:B------:R-:W-:Y:S02]  /*a910*/  IMAD.IADD R13, R13, 0x1, R85 ;  /* 0x000000010d0d7824 */ /* 0x000fe400078e0255 */
[C---:B0-----:R-:W-:Y:S02]  /*a920*/  IMAD R11, R31.reuse, UR5, R86 ;  /* 0x000000051f0b7c24 */ /* 0x041fe4000f8e0256 */
[----:B------:R-:W-:Y:S01]  /*a930*/  IMAD.WIDE.U32 R12, R31, UR4, R12 ;  /* 0x000000041f0c7c25 */ /* 0x000fe2000f8e000c */
[----:B------:R-:W-:-:S03]  /*a940*/  ULDC.64 UR4, c[0x0][0x330] ;  /* 0x0000cc0000047ab9 */ /* 0x000fc60000000a00 */
[----:B------:R-:W-:Y:S02]  /*a950*/  IMAD R15, R4, UR4, RZ ;  /* 0x00000004040f7c24 */ /* 0x000fe4000f8e02ff */
[----:B------:R-:W-:Y:S02]  /*a960*/  IMAD.IADD R13, R13, 0x1, R11 ;  /* 0x000000010d0d7824 */ /* 0x000fe400078e020b */
[C---:B------:R-:W-:Y:S02]  /*a970*/  IMAD R11, R30.reuse, UR5, R15 ;  /* 0x000000051e0b7c24 */ /* 0x040fe4000f8e020f */
[----:B------:R-:W-:Y:S01]  /*a980*/  IMAD.WIDE.U32 R12, R30, UR4, R12 ;  /* 0x000000041e0c7c25 */ /* 0x000fe2000f8e000c */
[----:B------:R-:W-:-:S03]  /*a990*/  ULDC.64 UR4, c[0x0][0x318] ;  /* 0x0000c60000047ab9 */ /* 0x000fc60000000a00 */
[----:B------:R-:W-:Y:S01]  /*a9a0*/  IMAD.IADD R11, R13, 0x1, R11 ;  /* 0x000000010d0b7824 */ /* 0x000fe200078e020b */
[----:B------:R-:W-:Y:S01]  /*a9b0*/  LEA R31, P5, R12, UR4, 0x1 ;  /* 0x000000040c1f7c11 */ /* 0x000fe2000f8a08ff */
[----:B------:R-:W-:Y:S02]  /*a9c0*/  IMAD.IADD R32, R131, 0x1, R14 ;  /* 0x0000000183207824 */ /* 0x000fe400078e020e */
[----:B------:R-:W-:Y:S01]  /*a9d0*/  IMAD R36, R14, 0x2, R125 ;  /* 0x000000020e247824 */ /* 0x000fe200078e027d */
[----:B------:R-:W-:Y:S01]  /*a9e0*/  LEA.HI.X R11, R12, UR5, R11, 0x1, P5 ;  /* 0x000000050c0b7c11 */ /* 0x000fe2000a8f0c0b */
[----:B------:R-:W-:Y:S02]  /*a9f0*/  IMAD R37, R32, 0x2, R125 ;  /* 0x0000000220257824 */ /* 0x000fe400078e027d */
[----:B------:R0:W2:Y:S04]  /*aa00*/  SHFL.IDX PT, R32, R31, RZ, 0x1c1f ;  /* 0x001c1fff1f207589 */ /* 0x0000a800000e0000 */
[----:B------:R0:W4:Y:S01]  /*aa10*/  SHFL.IDX PT, R33, R11, RZ, 0x1c1f ;  /* 0x001c1fff0b217589 */ /* 0x00012200000e0000 */
[----:B------:R-:W-:Y:S05]  /*aa20*/  @!P0 BRA `(.L_x_559) ;  /* 0x0000000000508947 */ /* 0x000fea0003800000 */
[----:B------:R-:W-:-:S13]  /*aa30*/  ISETP.NE.AND P5, PT, R6, RZ, PT ;  /* 0x000000ff0600720c */ /* 0x000fda0003fa5270 */
[----:B------:R-:W5:Y:S01]  /*aa40*/  @P5 LDS.128 R12, [R36] ;  /* 0x00000000240c5984 */ /* 0x000f620000000c00 */
[----:B--2---:R-:W-:-:S04]  /*aa50*/  @P5 LEA R34, P0, R16, R32, 0x1 ;  /* 0x0000002010225211 */ /* 0x004fc800078008ff */
[----:B----4-:R-:W-:Y:S02]  /*aa60*/  @P5 LEA.HI.X R35, R16, R33, R17, 0x1, P0 ;  /* 0x0000002110235211 */ /* 0x010fe400000f0c11 */
[----:B------:R-:W-:-:S13]  /*aa70*/  ISETP.NE.AND P0, PT, R20, RZ, PT ;  /* 0x000000ff1400720c */ /* 0x000fda0003f05270 */
[----:B-1----:R-:W-:Y:S01]  /*aa80*/  @P0 IMAD.SHL.U32 R39, R162, 0x8, RZ ;  /* 0x00000008a2270824 */ /* 0x002fe200078e00ff */
[----:B-----5:R1:W-:Y:S01]  /*aa90*/  @P5 ST.E.128 desc[UR60][R34.64], R12 ;  /* 0x0000000c22005985 */ /* 0x0203e2000c101d3c */
[----:B------:R-:W-:-:S03]  /*aaa0*/  ISETP.NE.AND P5, PT, R21, RZ, PT ;  /* 0x000000ff1500720c */ /* 0x000fc60003fa5270 */
[----:B------:R-:W2:Y:S01]  /*aab0*/  @P0 LDS.128 R12, [R37] ;  /* 0x00000000250c0984 */ /* 0x000ea20000000c00 */
[----:B-1----:R-:W-:-:S09]  /*aac0*/  @P0 IMAD.WIDE R34, R39, 0x2, R32 ;  /* 0x0000000227220825 */ /* 0x002fd200078e0220 */
[----:B------:R-:W-:Y:S01]  /*aad0*/  @P5 SHF.L.U32 R39, R163, 0x3, RZ ;  /* 0x00000003a3275819 */ /* 0x000fe200000006ff */
[----:B--2---:R1:W-:Y:S01]  /*aae0*/  @P0 ST.E.128 desc[UR60][R34.64], R12 ;  /* 0x0000000c22000985 */ /* 0x0043e2000c101d3c */
[----:B------:R-:W-:-:S03]  /*aaf0*/  ISETP.NE.AND P0, PT, R26, RZ, PT ;  /* 0x000000ff1a00720c */ /* 0x000fc60003f05270 */
[----:B------:R-:W2:Y:S01]  /*ab00*/  @P5 LDS.128 R12, [R36+0x3000] ;  /* 0x00300000240c5984 */ /* 0x000ea20000000c00 */
[----:B-1----:R-:W-:-:S05]  /*ab10*/  @P5 IMAD.WIDE R34, R39, 0x2, R32 ;  /* 0x0000000227225825 */ /* 0x002fca00078e0220 */
[----:B--2---:R-:W-:Y:S04]  /*ab20*/  @P5 ST.E.128 desc[UR60][R34.64], R12 ;  /* 0x0000000c22005985 */ /* 0x004fe8000c101d3c */
[C---:B------:R-:W-:Y:S01]  /*ab30*/  @P0 LEA R32, P5, R19.reuse, R32, 0x1 ;  /* 0x0000002013200211 */ /* 0x040fe200078a08ff */
[----:B------:R-:W1:Y:S03]  /*ab40*/  @P0 LDS.128 R12, [R37+0x3000] ;  /* 0x00300000250c0984 */ /* 0x000e660000000c00 */
[----:B------:R-:W-:-:S05]  /*ab50*/  @P0 LEA.HI.X R33, R19, R33, R164, 0x1, P5 ;  /* 0x0000002113210211 */ /* 0x000fca00028f0ca4 */
[----:B-1----:R1:W-:Y:S04]  /*ab60*/  @P0 ST.E.128 desc[UR60][R32.64], R12 ;  /* 0x0000000c20000985 */ /* 0x0023e8000c101d3c */
.L_x_559:
[----:B------:R-:W-:Y:S05]  /*ab70*/  BSYNC B0 ;  /* 0x0000000000007941 */ /* 0x000fea0003800000 */
.L_x_558:
[----:B------:R-:W-:Y:S01]  /*ab80*/  ISETP.GE.AND P0, PT, R87, 0x41, PT ;  /* 0x000000415700780c */ /* 0x000fe20003f06270 */
[----:B-1--4-:R1:W4:Y:S01]  /*ab90*/  SHFL.IDX PT, R33, R11, 0x1, 0x1c1f ;  /* 0x003c1f000b217f89 */ /* 0x01232200000e0000 */
[----:B------:R-:W-:Y:S03]  /*aba0*/  BSSY B0, `(.L_x_560) ;  /* 0x0000017000007945 */ /* 0x000fe60003800000 */
[----:B--2---:R1:W2:Y:S08]  /*abb0*/  SHFL.IDX PT, R32, R31, 0x1, 0x1c1f ;  /* 0x003c1f001f207f89 */ /* 0x0042b000000e0000 */
[----:B-1----:R-:W-:Y:S05]  /*abc0*/  @!P0 BRA `(.L_x_561) ;  /* 0x0000000000508947 */ /* 0x002fea0003800000 */
[----:B------:R-:W-:-:S13]  /*abd0*/  ISETP.NE.AND P5, PT, R6, RZ, PT ;  /* 0x000000ff0600720c */ /* 0x000fda0003fa5270 */
[----:B------:R-:W1:Y:S01]  /*abe0*/  @P5 LDS.128 R12, [R36+0x2000] ;  /* 0x00200000240c5984 */ /* 0x000e620000000c00 */
[----:B--2---:R-:W-:-:S04]  /*abf0*/  @P5 LEA R34, P0, R16, R32, 0x1 ;  /* 0x0000002010225211 */ /* 0x004fc800078008ff */
[----:B----4-:R-:W-:Y:S02]  /*ac00*/  @P5 LEA.HI.X R35, R16, R33, R17, 0x1, P0 ;  /* 0x0000002110235211 */ /* 0x010fe400000f0c11 */
[----:B------:R-:W-:-:S13]  /*ac10*/  ISETP.NE.AND P0, PT, R20, RZ, PT ;  /* 0x000000ff1400720c */ /* 0x000fda0003f05270 */
[----:B0-----:R-:W-:Y:S01]  /*ac20*/  @P0 IMAD.SHL.U32 R11, R162, 0x8, RZ ;  /* 0x00000008a20b0824 */ /* 0x001fe200078e00ff */
[----:B-1----:R0:W-:Y:S01]  /*ac30*/  @P5 ST.E.128 desc[UR60][R34.64], R12 ;  /* 0x0000000c22005985 */ /* 0x0021e2000c101d3c */
[----:B------:R-:W-:-:S03]  /*ac40*/  ISETP.NE.AND P5, PT, R21, RZ, PT ;  /* 0x000000ff1500720c */ /* 0x000fc60003fa5270 */
[----:B------:R-:W1:Y:S01]  /*ac50*/  @P0 LDS.128 R12, [R37+0x2000] ;  /* 0x00200000250c0984 */ /* 0x000e620000000c00 */
[----:B0-----:R-:W-:-:S09]  /*ac60*/  @P0 IMAD.WIDE R34, R11, 0x2, R32 ;  /* 0x000000020b220825 */ /* 0x001fd200078e0220 */
[----:B------:R-:W-:Y:S01]  /*ac70*/  @P5 IMAD.SHL.U32 R11, R163, 0x8, RZ ;  /* 0x00000008a30b5824 */ /* 0x000fe200078e00ff */
[----:B-1----:R0:W-:Y:S01]  /*ac80*/  @P0 ST.E.128 desc[UR60][R34.64], R12 ;  /* 0x0000000c22000985 */ /* 0x0021e2000c101d3c */
[----:B------:R-:W-:-:S03]  /*ac90*/  ISETP.NE.AND P0, PT, R26, RZ, PT ;  /* 0x000000ff1a00720c */ /* 0x000fc60003f05270 */
[----:B------:R-:W1:Y:S01]  /*aca0*/  @P5 LDS.128 R12, [R36+0x5000] ;  /* 0x00500000240c5984 */ /* 0x000e620000000c00 */
[----:B0-----:R-:W-:-:S05]  /*acb0*/  @P5 IMAD.WIDE R34, R11, 0x2, R32 ;  /* 0x000000020b225825 */ /* 0x001fca00078e0220 */
[----:B-1----:R-:W-:Y:S04]  /*acc0*/  @P5 ST.E.128 desc[UR60][R34.64], R12 ;  /* 0x0000000c22005985 */ /* 0x002fe8000c101d3c */
[C---:B------:R-:W-:Y:S01]  /*acd0*/  @P0 LEA R32, P5, R19.reuse, R32, 0x1 ;  /* 0x0000002013200211 */ /* 0x040fe200078a08ff */
[----:B------:R-:W0:Y:S03]  /*ace0*/  @P0 LDS.128 R12, [R37+0x5000] ;  /* 0x00500000250c0984 */ /* 0x000e260000000c00 */
[----:B------:R-:W-:-:S05]  /*acf0*/  @P0 LEA.HI.X R33, R19, R33, R164, 0x1, P5 ;  /* 0x0000002113210211 */ /* 0x000fca00028f0ca4 */
[----:B0-----:R1:W-:Y:S04]  /*ad00*/  @P0 ST.E.128 desc[UR60][R32.64], R12 ;  /* 0x0000000c20000985 */ /* 0x0013e8000c101d3c */
.L_x_561:
[----:B------:R-:W-:Y:S05]  /*ad10*/  BSYNC B0 ;  /* 0x0000000000007941 */ /* 0x000fea0003800000 */
.L_x_560:
[----:B------:R-:W-:Y:S01]  /*ad20*/  @!PT LDS RZ, [RZ] ;  /* 0x00000000fffff984 */ /* 0x000fe20000000800 */
[----:B------:R-:W-:Y:S01]  /*ad30*/  @!PT LDS RZ, [RZ] ;  /* 0x00000000fffff984 */ /* 0x000fe20000000800 */
[----:B------:R-:W-:Y:S01]  /*ad40*/  @!PT LDS RZ, [RZ] ;  /* 0x00000000fffff984 */ /* 0x000fe20000000800 */
[----:B------:R-:W-:Y:S01]  /*ad50*/  @!PT LDS RZ, [RZ] ;  /* 0x00000000fffff984 */ /* 0x000fe20000000800 */
[----:B------:R5:W-:Y:S06]  /*ad60*/  MEMBAR.ALL.CTA ;  /* 0x0000000000007992 */ /* 0x000bec0000008000 */
[----:B-----5:R-:W5:Y:S01]  /*ad70*/  FENCE.VIEW.ASYNC.S ;  /* 0x00000000000073c6 */ /* 0x020f620000000000 */
[----:B---3--:R-:W-:Y:S01]  /*ad80*/  @!P4 VIADD R88, R88, 0x2a8c0 ;  /* 0x0002a8c05858c836 */ /* 0x008fe20000000000 */
[----:B-----5:R3:W-:Y:S01]  /*ad90*/  BAR.SYNC.DEFER_BLOCKING R148, 0x80 ;  /* 0x000200940000751d */ /* 0x0207e20000010000 */
[----:B------:R-:W-:Y:S01]  /*ada0*/  ISETP.NE.AND P5, PT, R127, RZ, PT ;  /* 0x000000ff7f00720c */ /* 0x000fe20003fa5270 */
[----:B------:R-:W-:-:S02]  /*adb0*/  VIADD R18, R18, 0x1 ;  /* 0x0000000112127836 */ /* 0x000fc40000000000 */
[----:B------:R-:W-:Y:S02]  /*adc0*/  @!P4 PRMT R88, RZ, 0x654, R88 ;  /* 0x00000654ff58c816 */ /* 0x000fe40000000058 */
[----:B------:R-:W-:Y:S02]  /*add0*/  PLOP3.LUT P0, PT, PT, PT, PT, 0x8, 0x0 ;  /* 0x000000000000781c */ /* 0x000fe40003f0e170 */
[----:B------:R3:W-:Y:S01]  /*ade0*/  @!P4 SYNCS.ARRIVE.TRANS64.RED.A1T0 RZ, [R88+URZ], RZ ;  /* 0x000000ff58ffc9a7 */ /* 0x0007e2000810043f */
[----:B------:R-:W-:-:S04]  /*adf0*/  ISETP.NE.AND P4, PT, R18, 0x2, PT ;  /* 0x000000021200780c */ /* 0x000fc80003f85270 */
[----:B0-----:R-:W-:Y:S02]  /*ae00*/  SEL R11, RZ, 0x1, P4 ;  /* 0x00000001ff0b7807 */ /* 0x001fe40002000000 */
[----:B------:R-:W-:Y:S02]  /*ae10*/  SEL R18, R18, RZ, P4 ;  /* 0x000000ff12127207 */ /* 0x000fe40002000000 */
[----:B------:R-:W-:Y:S01]  /*ae20*/  LOP3.LUT R166, R166, R11, RZ, 0x3c, !PT ;  /* 0x0000000ba6a67212 */ /* 0x000fe200078e3cff */
[----:B---3--:R-:W-:Y:S06]  /*ae30*/  @P5 BRA `(.L_x_562) ;  /* 0xffffff7400fc5947 */ /* 0x008fec000383ffff */
.L_x_452:
[----:B------:R-:W-:Y:S01]  /*ae40*/  BSSY B0, `(.L_x_563) ;  /* 0x000002a000007945 */ /* 0x000fe20003800000 */
[----:B------:R-:W-:Y:S02]  /*ae50*/  ISETP.GE.AND P2, PT, R147, 0x1, PT ;  /* 0x000000019300780c */ /* 0x000fe40003f46270 */
[----:B------:R-:W-:Y:S02]  /*ae60*/  CS2R R88, SRZ ;  /* 0x0000000000587805 */ /* 0x000fe4000001ff00 */
[----:B------:R-:W-:Y:S02]  /*ae70*/  PLOP3.LUT P1, PT, PT, PT, PT, 0x80, 0x0 ;  /* 0x000000000000781c */ /* 0x000fe40003f2f070 */
        /* <DEDUP_REMOVED lines=24> */
[----:B------:R-:W-:Y:S01]  /*b000*/  CS2R R40, SRZ ;  /* 0x0000000000287805 */ /* 0x000fe2000001ff00 */
[----:B------:R-:W-:Y:S01]  /*b010*/  IMAD.MOV.U32 R95, RZ, RZ, RZ ;  /* 0x000000ffff5f7224 */ /* 0x000fe200078e00ff */
[----:B------:R-:W-:Y:S01]  /*b020*/  CS2R R92, SRZ ;  /* 0x00000000005c7805 */ /* 0x000fe2000001ff00 */
[----:B------:R-:W-:Y:S01]  /*b030*/  IMAD.MOV.U32 R0, RZ, RZ, RZ ;  /* 0x000000ffff007224 */ /* 0x000fe200078e00ff */
[----:B------:R-:W-:Y:S01]  /*b040*/  CS2R R10, SRZ ;  /* 0x00000000000a7805 */ /* 0x000fe2000001ff00 */
[----:B------:R-:W-:Y:S01]  /*b050*/  IMAD.MOV.U32 R90, RZ, RZ, RZ ;  /* 0x000000ffff5a7224 */ /* 0x000fe200078e00ff */
[----:B------:R-:W-:Y:S01]  /*b060*/  MOV R99, RZ ;  /* 0x000000ff00637202 */ /* 0x000fe20000000f00 */
[----:B------:R-:W-:-:S02]  /*b070*/  IMAD.MOV.U32 R3, RZ, RZ, RZ ;  /* 0x000000ffff037224 */ /* 0x000fc400078e00ff */
[----:B------:R-:W-:Y:S02]  /*b080*/  IMAD.MOV.U32 R97, RZ, RZ, RZ ;  /* 0x000000ffff617224 */ /* 0x000fe400078e00ff */
[----:B------:R-:W-:Y:S02]  /*b090*/  IMAD.MOV.U32 R26, RZ, RZ, RZ ;  /* 0x000000ffff1a7224 */ /* 0x000fe400078e00ff */
[----:B-12---:R-:W-:Y:S01]  /*b0a0*/  IMAD.MOV.U32 R32, RZ, RZ, RZ ;  /* 0x000000ffff207224 */ /* 0x006fe200078e00ff */
[----:B------:R-:W-:Y:S06]  /*b0b0*/  @P0 BRA `(.L_x_564) ;  /* 0x0000000000080947 */ /* 0x000fec0003800000 */
[----:B------:R-:W0:Y:S02]  /*b0c0*/  FENCE.VIEW.ASYNC.G ;  /* 0x00000000000073c6 */ /* 0x000e240000000100 */
[----:B0-----:R-:W-:Y:S06]  /*b0d0*/  BAR.ARV 0xc, 0x180 ;  /* 0x0306000000007b1d */ /* 0x001fec0000002000 */
.L_x_564:
[----:B------:R-:W-:Y:S05]  /*b0e0*/  BSYNC B0 ;  /* 0x0000000000007941 */ /* 0x000fea0003800000 */
.L_x_563:
[----:B------:R-:W-:Y:S02]  /*b0f0*/  IMAD.MOV.U32 R91, RZ, RZ, RZ ;  /* 0x000000ffff5b7224 */ /* 0x000fe400078e00ff */
[----:B------:R-:W-:Y:S01]  /*b100*/  IMAD.MOV.U32 R24, RZ, RZ, RZ ;  /* 0x000000ffff187224 */ /* 0x000fe200078e00ff */
[----:B------:R-:W-:Y:S06]  /*b110*/  @!P2 BRA `(.L_x_565) ;  /* 0x000000ac0050a947 */ /* 0x000fec0003800000 */
[----:B------:R-:W2:Y:S04]  /*b120*/  LDL R4, [R1+0x34] ;  /* 0x0000340001047983 */ /* 0x000ea80000100800 */
[----:B------:R-:W0:Y:S02]  /*b130*/  SHFL.IDX PT, R0, R225, RZ, 0x1f ;  /* 0x00001fffe1007589 */ /* 0x000e2400000e0000 */
[----:B0-----:R-:W-:-:S04]  /*b140*/  LEA.HI R3, R0, R0, RZ, 0x1 ;  /* 0x0000000000037211 */ /* 0x001fc800078f08ff */
[----:B------:R-:W-:-:S05]  /*b150*/  LOP3.LUT R3, R3, 0x1e, RZ, 0xc0, !PT ;  /* 0x0000001e03037812 */ /* 0x000fca00078ec0ff */
[----:B------:R-:W-:Y:S01]  /*b160*/  IMAD.IADD R3, R0, 0x1, -R3 ;  /* 0x0000000100037824 */ /* 0x000fe200078e0a03 */
[----:B--2---:R-:W-:-:S13]  /*b170*/  R2UR UR4, R4 ;  /* 0x00000000040472ca */ /* 0x004fda00000e0000 */
[----:B------:R-:W-:Y:S02]  /*b180*/  ULOP3.LUT UP0, URZ, UR4, 0x1bf, URZ, 0xc0, !UPT ;  /* 0x000001bf043f7892 */ /* 0x000fe4000f80c03f */
[----:B------:R-:W-:-:S04]  /*b190*/  LEA R3, R3, UR4, 0xd ;  /* 0x0000000403037c11 */ /* 0x000fc8000f8e68ff */
[----:B------:R-:W-:Y:S02]  /*b1a0*/  SHF.R.U32.HI R3, RZ, 0x4, R3 ;  /* 0x00000004ff037819 */ /* 0x000fe40000011603 */
[----:B------:R-:W-:Y:S02]  /*b1b0*/  PLOP3.LUT P0, PT, PT, PT, UP0, 0x80, 0x0 ;  /* 0x000000000000781c */ /* 0x000fe40003f0f008 */
[----:B------:R-:W-:-:S11]  /*b1c0*/  LOP3.LUT R36, R3, 0x3fff, RZ, 0xc0, !PT ;  /* 0x00003fff03247812 */ /* 0x000fd600078ec0ff */
        /* <DEDUP_REMOVED lines=9> */
[----:B------:R-:W-:Y:S01]  /*b260*/  MOV R8, 0x70 ;  /* 0x0000007000087802 */ /* 0x000fe20000000f00 */
[----:B------:R-:W-:Y:S02]  /*b270*/  IMAD.U32 R7, RZ, RZ, UR7 ;  /* 0x00000007ff077e24 */ /* 0x000fe4000f8e00ff */
[----:B------:R-:W-:-:S02]  /*b280*/  IMAD.U32 R10, RZ, RZ, UR4 ;  /* 0x00000004ff0a7e24 */ /* 0x000fc4000f8e00ff */
[----:B------:R-:W-:Y:S02]  /*b290*/  IMAD.U32 R11, RZ, RZ, UR5 ;  /* 0x00000005ff0b7e24 */ /* 0x000fe4000f8e00ff */
[----:B------:R-:W-:Y:S02]  /*b2a0*/  IMAD.MOV.U32 R12, RZ, RZ, 0x1 ;  /* 0x00000001ff0c7424 */ /* 0x000fe400078e00ff */
[----:B0-----:R-:W-:-:S07]  /*b2b0*/  IMAD.MOV.U32 R13, RZ, RZ, RZ ;  /* 0x000000ffff0d7224 */ /* 0x001fce00078e00ff */
[----:B------:R-:W-:-:S07]  /*b2c0*/  LEPC R20, `(.L_x_566) ;  /* 0x000000001014794e */ /* 0x000fce0000000000 */
[----:B-1--45:R-:W-:Y:S05]  /*b2d0*/  CALL.ABS.NOINC R14 ;  /* 0x000000000e007343 */ /* 0x032fea0003c00000 */
.L_x_566:
[----:B------:R-:W-:Y:S02]  /*b2e0*/  ULDC UR4, c[0x0][0x3f4] ;  /* 0x0000fd0000047ab9 */ /* 0x000fe40000000800 */
[----:B------:R-:W-:-:S13]  /*b2f0*/  ISETP.LT.AND P0, PT, RZ, UR4, PT ;  /* 0x00000004ff007c0c */ /* 0x000fda000bf01270 */
[----:B------:R-:W-:Y:S05]  /*b300*/  @P0 BRA `(.L_x_567) ;  /* 0x00000000003c0947 */ /* 0x000fea0003800000 */
[----:B------:R-:W-:-:S04]  /*b310*/  LEA.HI R0, R189, R189, RZ, 0x1 ;  /* 0x000000bdbd007211 */ /* 0x000fc800078f08ff */
[----:B------:R-:W-:-:S05]  /*b320*/  LOP3.LUT R0, R0, 0xfffffffe, RZ, 0xc0, !PT ;  /* 0xfffffffe00007812 */ /* 0x000fca00078ec0ff */
[----:B------:R-:W-:-:S05]  /*b330*/  IMAD.IADD R0, R189, 0x1, -R0 ;  /* 0x00000001bd007824 */ /* 0x000fca00078e0a00 */
[----:B------:R-:W-:-:S04]  /*b340*/  SHF.L.U32 R3, R0, 0x1f, RZ ;  /* 0x0000001f00037819 */ /* 0x000fc800000006ff */
[----:B------:R0:W1:Y:S03]  /*b350*/  SYNCS.PHASECHK.TRANS64.TRYWAIT P0, [R2+URZ+0x2a800], R3 ;  /* 0x02a80003020075a7 */ /* 0x000066000800017f */
[----:B-1----:R-:W-:Y:S05]  /*b360*/  @!P0 NANOSLEEP.SYNCS 0x989680 ;  /* 0x009896800000895d */ /* 0x002fea0003900000 */
[----:B------:R-:W1:Y:S01]  /*b370*/  @!P0 SYNCS.PHASECHK.TRANS64 P0, [R2+URZ+0x2a800], R3 ;  /* 0x02a80003020085a7 */ /* 0x000e62000800007f */
[----:B------:R-:W-:Y:S04]  /*b380*/  BSSY B0, `(.L_x_568) ;  /* 0x0000006000007945 */ /* 0x000fe80003800000 */
[----:B-1----:R-:W-:Y:S05]  /*b390*/  @P0 BRA `(.L_x_569) ;  /* 0x0000000000100947 */ /* 0x002fea0003800000 */
.L_x_570:
[----:B-1----:R1:W2:Y:S02]  /*b3a0*/  SYNCS.PHASECHK.TRANS64.TRYWAIT P0, [R2+URZ+0x2a800], R3 ;  /* 0x02a80003020075a7 */ /* 0x0022a4000800017f */
[----:B--2---:R-:W-:Y:S05]  /*b3b0*/  @!P0 NANOSLEEP.SYNCS 0x989680 ;  /* 0x009896800000895d */ /* 0x004fea0003900000 */
[----:B------:R-:W2:Y:S02]  /*b3c0*/  @!P0 SYNCS.PHASECHK.TRANS64 P0, [R2+URZ+0x2a800], R3 ;  /* 0x02a80003020085a7 */ /* 0x000ea4000800007f */
[----:B--2---:R-:W-:Y:S05]  /*b3d0*/  @!P0 BRA `(.L_x_570) ;  /* 0xfffffffc00f08947 */ /* 0x004fea000383ffff */
.L_x_569:
[----:B------:R-:W-:Y:S05]  /*b3e0*/  BSYNC B0 ;  /* 0x0000000000007941 */ /* 0x000fea0003800000 */
.L_x_568:
[----:B------:R-:W-:Y:S05]  /*b3f0*/  BRA `(.L_x_571) ;  /* 0x00000058004c7947 */ /* 0x000fea0003800000 */
.L_x_567:
[----:B------:R-:W2:Y:S01]  /*b400*/  LDL R0, [R1+0x34] ;  /* 0x0000340001007983 */ /* 0x000ea20000100800 */
[----:B------:R-:W-:Y:S01]  /*b410*/  ULDC.64 UR4, c[0x0][0x3f8] ;  /* 0x0000fe0000047ab9 */ /* 0x000fe20000000a00 */
[----:B------:R-:W-:Y:S01]  /*b420*/  ULDC.64 UR6, c[0x0][0x408] ;  /* 0x0001020000067ab9 */ /* 0x000fe20000000a00 */
[----:B-----5:R-:W-:Y:S01]  /*b430*/  IMAD.WIDE.U32 R4, R145, UR4, RZ ;  /* 0x0000000491047c25 */ /* 0x020fe2000f8e00ff */
[----:B--2---:R-:W-:Y:S02]  /*b440*/  R2UR UR8, R0 ;  /* 0x00000000000872ca */ /* 0x004fe400000e0000 */
[----:B------:R-:W-:-:S05]  /*b450*/  SHF.R.S32.HI R0, RZ, 0x1f, R145 ;  /* 0x0000001fff007819 */ /* 0x000fca0000011491 */
[C---:B------:R-:W-:Y:S02]  /*b460*/  IMAD R6, R0.reuse, UR4, RZ ;  /* 0x0000000400067c24 */ /* 0x040fe4000f8e02ff */
[----:B------:R-:W-:Y:S02]  /*b470*/  IMAD R0, R0, UR6, RZ ;  /* 0x0000000600007c24 */ /* 0x000fe4000f8e02ff */
[C---:B------:R-:W-:Y:S01]  /*b480*/  IMAD R25, R145.reuse, UR5, R6 ;  /* 0x0000000591197c24 */ /* 0x040fe2000f8e0206 */
[----:B------:R-:W-:Y:S01]  /*b490*/  ULDC.64 UR4, c[0x0][0x3e8] ;  /* 0x0000fa0000047ab9 */ /* 0x000fe20000000a00 */
[----:B------:R-:W-:Y:S01]  /*b4a0*/  ULOP3.LUT UP0, URZ, UR8, 0x3ff, URZ, 0xc0, !UPT ;  /* 0x000003ff083f7892 */ /* 0x000fe2000f80c03f */
[C---:B------:R-:W-:Y:S01]  /*b4b0*/  IMAD R27, R145.reuse, UR7, R0 ;  /* 0x00000007911b7c24 */ /* 0x040fe2000f8e0200 */
[----:B------:R-:W-:Y:S01]  /*b4c0*/  LEA R24, P0, R4, UR4, 0x1 ;  /* 0x0000000404187c11 */ /* 0x000fe2000f8008ff */
[----:B------:R-:W-:Y:S01]  /*b4d0*/  IMAD.WIDE.U32 R6, R145, UR6, RZ ;  /* 0x0000000691067c25 */ /* 0x000fe2000f8e00ff */
[----:B------:R-:W-:-:S02]  /*b4e0*/  ULDC.64 UR6, c[0x0][0x400] ;  /* 0x0001000000067ab9 */ /* 0x000fc40000000a00 */
[----:B------:R-:W-:Y:S01]  /*b4f0*/  PLOP3.LUT P2, PT, PT, PT, UP0, 0x80, 0x0 ;  /* 0x000000000000781c */ /* 0x000fe20003f4f008 */
[----:B------:R-:W-:Y:S01]  /*b500*/  IMAD.IADD R25, R25, 0x1, R5 ;  /* 0x0000000119197824 */ /* 0x000fe200078e0205 */
[----:B------:R-:W-:Y:S01]  /*b510*/  LEA R26, P1, R6, UR6, 0x1 ;  /* 0x00000006061a7c11 */ /* 0x000fe2000f8208ff */
[----:B------:R-:W-:-:S03]  /*b520*/  IMAD.IADD R27, R27, 0x1, R7 ;  /* 0x000000011b1b7824 */ /* 0x000fc600078e0207 */
[----:B------:R-:W-:Y:S02]  /*b530*/  LEA.HI.X R25, R4, UR5, R25, 0x1, P0 ;  /* 0x0000000504197c11 */ /* 0x000fe400080f0c19 */
[----:B------:R-:W-:-:S05]  /*b540*/  LEA.HI.X R27, R6, UR7, R27, 0x1, P1 ;  /* 0x00000007061b7c11 */ /* 0x000fca00088f0c1b */
        /* <DEDUP_REMOVED lines=16> */
[----:B-1--4-:R-:W-:Y:S05]  /*b650*/  CALL.ABS.NOINC R14 ;  /* 0x000000000e007343 */ /* 0x012fea0003c00000 */
.L_x_572:
[----:B------:R-:W-:Y:S01]  /*b660*/  ULDC.U8 UR4, c[0x0][0x410] ;  /* 0x0001040000047ab9 */ /* 0x000fe20000000000 */
[----:B------:R-:W-:Y:S01]  /*b670*/  BSSY B0, `(.L_x_573) ;  /* 0x0000563000007945 */ /* 0x000fe20003800000 */
[----:B------:R-:W-:Y:S01]  /*b680*/  ISETP.NE.AND P0, PT, RZ, UR4, PT ;  /* 0x00000004ff007c0c */ /* 0x000fe2000bf05270 */
[----:B------:R-:W-:-:S12]  /*b690*/  IMAD R6, R29, 0x80, R165 ;  /* 0x000000801d067824 */ /* 0x000fd800078e02a5 */
[----:B------:R-:W-:Y:S05]  /*b6a0*/  @!P0 BRA `(.L_x_574) ;  /* 0x00000028009c8947 */ /* 0x000fea0003800000 */
[----:B------:R-:W-:-:S03]  /*b6b0*/  UMOV UR4, 0xffffffff ;  /* 0xffffffff00047882 */ /* 0x000fc60000000000 */
[----:B------:R-:W-:Y:S05]  /*b6c0*/  BRA.DIV UR4, `(.L_x_575) ;  /* 0x0000013a040c7947 */ /* 0x000fea000b800000 */
[----:B------:R0:W1:Y:S04]  /*b6d0*/  SHFL.IDX PT, R3, R25, RZ, 0x1c1f ;  /* 0x001c1fff19037589 */ /* 0x00006800000e0000 */
[----:B------:R0:W2:Y:S04]  /*b6e0*/  SHFL.IDX PT, R0, R24, RZ, 0x1c1f ;  /* 0x001c1fff18007589 */ /* 0x0000a800000e0000 */
[----:B------:R0:W3:Y:S04]  /*b6f0*/  SHFL.IDX PT, R5, R27, RZ, 0x1c1f ;  /* 0x001c1fff1b057589 */ /* 0x0000e800000e0000 */
[----:B------:R0:W0:Y:S02]  /*b700*/  SHFL.IDX PT, R14, R26, RZ, 0x1c1f ;  /* 0x001c1fff1a0e7589 */ /* 0x00002400000e0000 */
.L_x_819:
[----:B------:R-:W-:Y:S01]  /*b710*/  ULDC UR4, c[0x0][0x448] ;  /* 0x0001120000047ab9 */ /* 0x000fe20000000800 */
[----:B------:R-:W-:Y:S01]  /*b720*/  LOP3.LUT R4, R176, 0x18, R16, 0xf8, !PT ;  /* 0x00000018b0047812 */ /* 0x000fe200078ef810 */
[----:B------:R-:W-:Y:S01]  /*b730*/  IMAD R37, R146, UR4, RZ ;  /* 0x0000000492257c24 */ /* 0x000fe2000f8e02ff */
[----:B------:R-:W-:Y:S01]  /*b740*/  BSSY B1, `(.L_x_576) ;  /* 0x000004e000017945 */ /* 0x000fe20003800000 */
[----:B------:R-:W-:Y:S02]  /*b750*/  LOP3.LUT P0, RZ, R195, 0x4, RZ, 0xc0, !PT ;  /* 0x00000004c3ff7812 */ /* 0x000fe4000780c0ff */
[----:B0-----:R-:W-:Y:S02]  /*b760*/  CS2R R26, SRZ ;  /* 0x00000000001a7805 */ /* 0x001fe4000001ff00 */
[----:B------:R-:W-:Y:S02]  /*b770*/  LOP3.LUT R9, R4, R177, RZ, 0x3c, !PT ;  /* 0x000000b104097212 */ /* 0x000fe400078e3cff */
[----:B------:R-:W-:-:S02]  /*b780*/  CS2R R10, SRZ ;  /* 0x00000000000a7805 */ /* 0x000fc4000001ff00 */
[----:B------:R-:W-:Y:S01]  /*b790*/  ISETP.GE.AND P1, PT, R6, R37, PT ;  /* 0x000000250600720c */ /* 0x000fe20003f26270 */
[----:B------:R-:W-:Y:S01]  /*b7a0*/  IMAD R37, R29, -0x80, R37 ;  /* 0xffffff801d257824 */ /* 0x000fe200078e0225 */
[----:B------:R-:W-:Y:S01]  /*b7b0*/  CS2R R6, SRZ ;  /* 0x0000000000067805 */ /* 0x000fe2000001ff00 */
[----:B------:R-:W-:Y:S01]  /*b7c0*/  IMAD.IADD R9, R178, 0x1, R9 ;  /* 0x00000001b2097824 */ /* 0x000fe200078e0209 */
[----:B------:R-:W-:Y:S02]  /*b7d0*/  CS2R R20, SRZ ;  /* 0x0000000000147805 */ /* 0x000fe4000001ff00 */
[----:B------:R-:W-:Y:S02]  /*b7e0*/  CS2R R24, SRZ ;  /* 0x0000000000187805 */ /* 0x000fe4000001ff00 */
[----:B------:R-:W-:Y:S01]  /*b7f0*/  CS2R R12, SRZ ;  /* 0x00000000000c7805 */ /* 0x000fe2000001ff00 */
[----:B------:R-:W-:Y:S01]  /*b800*/  IMAD R9, R9, 0x2, R2 ;  /* 0x0000000209097824 */ /* 0x000fe200078e0202 */
[----:B------:R-:W-:-:S02]  /*b810*/  CS2R R40, SRZ ;  /* 0x0000000000287805 */ /* 0x000fc4000001ff00 */
[----:B------:R-:W-:Y:S02]  /*b820*/  CS2R R38, SRZ ;  /* 0x0000000000267805 */ /* 0x000fe4000001ff00 */
[----:B------:R-:W-:Y:S02]  /*b830*/  CS2R R34, SRZ ;  /* 0x0000000000227805 */ /* 0x000fe4000001ff00 */
[----:B----4-:R-:W-:Y:S02]  /*b840*/  CS2R R32, SRZ ;  /* 0x0000000000207805 */ /* 0x010fe4000001ff00 */
[----:B------:R-:W-:Y:S01]  /*b850*/  CS2R R30, SRZ ;  /* 0x00000000001e7805 */ /* 0x000fe2000001ff00 */
[C---:B------:R-:W-:Y:S01]  /*b860*/  VIADD R52, R9.reuse, 0xc400 ;  /* 0x0000c40009347836 */ /* 0x040fe20000000000 */
[----:B------:R-:W-:Y:S01]  /*b870*/  CS2R R28, SRZ ;  /* 0x00000000001c7805 */ /* 0x000fe2000001ff00 */
[----:B------:R-:W-:Y:S01]  /*b880*/  VIADD R8, R9, 0xc440 ;  /* 0x0000c44009087836 */ /* 0x000fe20000000000 */
[----:B------:R-:W-:Y:S06]  /*b890*/  @P1 BRA `(.L_x_577) ;  /* 0x0000000000e01947 */ /* 0x000fec0003800000 */
[----:B------:R-:W-:Y:S01]  /*b8a0*/  ULDC UR4, c[0x0][0x3f4] ;  /* 0x0000fd0000047ab9 */ /* 0x000fe20000000800 */
[----:B------:R-:W-:Y:S02]  /*b8b0*/  CS2R R40, SRZ ;  /* 0x0000000000287805 */ /* 0x000fe4000001ff00 */
[----:B------:R-:W-:Y:S02]  /*b8c0*/  ISETP.GE.AND P2, PT, R160, UR4, PT ;  /* 0x00000004a0007c0c */ /* 0x000fe4000bf46270 */
[----:B------:R-:W-:Y:S02]  /*b8d0*/  CS2R R6, SRZ ;  /* 0x0000000000067805 */ /* 0x000fe4000001ff00 */
[----:B------:R-:W-:Y:S02]  /*b8e0*/  ISETP.GE.AND P3, PT, R169, UR4, PT ;  /* 0x00000004a9007c0c */ /* 0x000fe4000bf66270 */
[----:B------:R-:W-:Y:S02]  /*b8f0*/  CS2R R38, SRZ ;  /* 0x0000000000267805 */ /* 0x000fe4000001ff00 */
[----:B------:R-:W-:-:S05]  /*b900*/  ISETP.GE.AND P4, PT, R168, UR4, PT ;  /* 0x00000004a8007c0c */ /* 0x000fca000bf86270 */
[----:B------:R-:W-:Y:S01]  /*b910*/  @!P2 MOV R4, R14 ;  /* 0x0000000e0004a202 */ /* 0x000fe20000000f00 */
[----:B--2---:R-:W-:-:S03]  /*b920*/  @!P2 IMAD.MOV.U32 R10, RZ, RZ, R0 ;  /* 0x000000ffff0aa224 */ /* 0x004fc600078e0000 */
[----:B------:R-:W-:Y:S01]  /*b930*/  @!P3 IADD3 R20, P1, R0, R199, RZ ;  /* 0x000000c70014b210 */ /* 0x000fe20007f3e0ff */
[----:B-1----:R-:W-:Y:S02]  /*b940*/  @!P2 IMAD.MOV.U32 R11, RZ, RZ, R3 ;  /* 0x000000ffff0ba224 */ /* 0x002fe400078e0003 */
[----:B---3--:R-:W-:-:S04]  /*b950*/  @!P2 IMAD.WIDE R12, R160, 0x2, R4 ;  /* 0x00000002a00ca825 */ /* 0x008fc800078e0204 */
[----:B------:R-:W-:Y:S01]  /*b960*/  @!P2 IMAD.WIDE R10, R160, 0x2, R10 ;  /* 0x00000002a00aa825 */ /* 0x000fe200078e020a */
[----:B------:R-:W5:Y:S01]  /*b970*/  @!P2 LD.E.64 R6, desc[UR60][R12.64] ;  /* 0x0000003c0c06a980 */ /* 0x000f62000c101b00 */
[----:B------:R-:W-:Y:S02]  /*b980*/  @!P4 IADD3 R28, P5, R0, R201, RZ ;  /* 0x000000c9001cc210 */ /* 0x000fe40007fbe0ff */
[----:B------:R-:W-:Y:S01]  /*b990*/  @!P3 IMAD.X R21, R3, 0x1, R198, P1 ;  /* 0x000000010315b824 */ /* 0x000fe200008e06c6 */
[----:B------:R0:W5:Y:S01]  /*b9a0*/  @!P2 LD.E.64 R40, desc[UR60][R10.64] ;  /* 0x0000003c0a28a980 */ /* 0x000162000c101b00 */
[----:B------:R-:W-:Y:S02]  /*b9b0*/  ISETP.GE.AND P2, PT, R171, UR4, PT ;  /* 0x00000004ab007c0c */ /* 0x000fe4000bf46270 */
[C---:B------:R-:W-:Y:S02]  /*b9c0*/  @!P3 IADD3 R24, P1, R14.reuse, R199, RZ ;  /* 0x000000c70e18b210 */ /* 0x040fe40007f3e0ff */
[----:B------:R-:W-:-:S02]  /*b9d0*/  @!P4 IADD3 R42, P6, R14, R201, RZ ;  /* 0x000000c90e2ac210 */ /* 0x000fc40007fde0ff */
[----:B------:R-:W-:Y:S02]  /*b9e0*/  CS2R R26, SRZ ;  /* 0x00000000001a7805 */ /* 0x000fe4000001ff00 */
[----:B------:R-:W-:Y:S01]  /*b9f0*/  CS2R R34, SRZ ;  /* 0x0000000000227805 */ /* 0x000fe2000001ff00 */
[----:B------:R-:W-:Y:S01]  /*ba00*/  @!P3 IMAD.X R25, R5, 0x1, R198, P1 ;  /* 0x000000010519b824 */ /* 0x000fe200008e06c6 */
[----:B------:R1:W5:Y:S01]  /*ba10*/  @!P3 LD.E.64 R38, desc[UR60][R20.64] ;  /* 0x0000003c1426b980 */ /* 0x000362000c101b00 */
[----:B0-----:R-:W-:Y:S01]  /*ba20*/  CS2R R10, SRZ ;  /* 0x00000000000a7805 */ /* 0x001fe2000001ff00 */
[--C-:B------:R-:W-:Y:S02]  /*ba30*/  @!P4 IMAD.X R29, R3, 0x1, R200.reuse, P5 ;  /* 0x00000001031dc824 */ /* 0x100fe400028e06c8 */
[----:B------:R-:W-:Y:S01]  /*ba40*/  @!P4 IMAD.X R43, R5, 0x1, R200, P6 ;  /* 0x00000001052bc824 */ /* 0x000fe200030e06c8 */
[----:B------:R-:W-:Y:S01]  /*ba50*/  ISETP.GE.AND P1, PT, R170, UR4, PT ;  /* 0x00000004aa007c0c */ /* 0x000fe2000bf26270 */
[----:B------:R-:W5:Y:S01]  /*ba60*/  @!P3 LD.E.64 R26, desc[UR60][R24.64] ;  /* 0x0000003c181ab980 */ /* 0x000f62000c101b00 */
[----:B------:R-:W-:-:S02]  /*ba70*/  ISETP.GE.AND P3, PT, R172, UR4, PT ;  /* 0x00000004ac007c0c */ /* 0x000fc4000bf66270 */
[-C--:B------:R-:W-:Y:S01]  /*ba80*/  @!P2 IADD3 R46, P5, R14, R203.reuse, RZ ;  /* 0x000000cb0e2ea210 */ /* 0x080fe20007fbe0ff */
[----:B------:R-:W5:Y:S04]  /*ba90*/  @!P4 LD.E.64 R34, desc[UR60][R28.64] ;  /* 0x0000003c1c22c980 */ /* 0x000f68000c101b00 */
[----:B------:R0:W5:Y:S01]  /*baa0*/  @!P4 LD.E.64 R10, desc[UR60][R42.64] ;  /* 0x0000003c2a0ac980 */ /* 0x000162000c101b00 */
[----:B------:R-:W-:Y:S02]  /*bab0*/  @!P2 IADD3 R44, P4, R0, R203, RZ ;  /* 0x000000cb002ca210 */ /* 0x000fe40007f9e0ff */
[----:B------:R-:W-:Y:S02]  /*bac0*/  CS2R R32, SRZ ;  /* 0x0000000000207805 */ /* 0x000fe4000001ff00 */
[----:B-1----:R-:W-:Y:S01]  /*bad0*/  CS2R R20, SRZ ;  /* 0x0000000000147805 */ /* 0x002fe2000001ff00 */
[----:B------:R-:W-:-:S02]  /*bae0*/  @!P2 IMAD.X R47, R5, 0x1, R202, P5 ;  /* 0x00000001052fa824 */ /* 0x000fc400028e06ca */
[----:B------:R-:W-:Y:S01]  /*baf0*/  @!P2 IMAD.X R45, R3, 0x1, R202, P4 ;  /* 0x00000001032da824 */ /* 0x000fe200020e06ca */
[C---:B------:R-:W-:Y:S02]  /*bb00*/  @!P1 IADD3 R48, P6, R0.reuse, R215, RZ ;  /* 0x000000d700309210 */ /* 0x040fe40007fde0ff */
[----:B------:R4:W5:Y:S01]  /*bb10*/  @!P2 LD.E.64 R20, desc[UR60][R46.64] ;  /* 0x0000003c2e14a980 */ /* 0x000962000c101b00 */
[----:B------:R-:W-:-:S03]  /*bb20*/  @!P3 IADD3 R50, P4, R0, R217, RZ ;  /* 0x000000d90032b210 */ /* 0x000fc60007f9e0ff */
[----:B------:R4:W5:Y:S01]  /*bb30*/  @!P2 LD.E.64 R32, desc[UR60][R44.64] ;  /* 0x0000003c2c20a980 */ /* 0x000962000c101b00 */
[C---:B0-----:R-:W-:Y:S02]  /*bb40*/  @!P1 IADD3 R42, P2, R14.reuse, R215, RZ ;  /* 0x000000d70e2a9210 */ /* 0x041fe40007f5e0ff */
[----:B------:R-:W-:Y:S02]  /*bb50*/  @!P3 IADD3 R14, P5, R14, R217, RZ ;  /* 0x000000d90e0eb210 */ /* 0x000fe40007fbe0ff */
[----:B------:R-:W-:Y:S02]  /*bb60*/  CS2R R30, SRZ ;  /* 0x00000000001e7805 */ /* 0x000fe4000001ff00 */
[----:B------:R-:W-:Y:S02]  /*bb70*/  CS2R R24, SRZ ;  /* 0x0000000000187805 */ /* 0x000fe4000001ff00 */
[----:B------:R-:W-:Y:S02]  /*bb80*/  CS2R R28, SRZ ;  /* 0x00000000001c7805 */ /* 0x000fe4000001ff00 */
[----:B------:R-:W-:Y:S01]  /*bb90*/  CS2R R12, SRZ ;  /* 0x00000000000c7805 */ /* 0x000fe2000001ff00 */
[----:B------:R-:W-:-:S02]  /*bba0*/  @!P1 IMAD.X R49, R3, 0x1, R214, P6 ;  /* 0x0000000103319824 */ /* 0x000fc400030e06d6 */
[----:B------:R-:W-:Y:S02]  /*bbb0*/  @!P1 IMAD.X R43, R5, 0x1, R214, P2 ;  /* 0x00000001052b9824 */ /* 0x000fe400010e06d6 */
[--C-:B------:R-:W-:Y:S01]  /*bbc0*/  @!P3 IMAD.X R51, R3, 0x1, R216.reuse, P4 ;  /* 0x000000010333b824 */ /* 0x100fe200020e06d8 */
[----:B------:R4:W5:Y:S01]  /*bbd0*/  @!P1 LD.E.64 R30, desc[UR60][R48.64] ;  /* 0x0000003c301e9980 */ /* 0x000962000c101b00 */
[----:B------:R-:W-:-:S03]  /*bbe0*/  @!P3 IMAD.X R15, R5, 0x1, R216, P5 ;  /* 0x00000001050fb824 */ /* 0x000fc600028e06d8 */
[----:B------:R4:W5:Y:S04]  /*bbf0*/  @!P1 LD.E.64 R24, desc[UR60][R42.64] ;  /* 0x0000003c2a189980 */ /* 0x000968000c101b00 */
[----:B------:R4:W5:Y:S04]  /*bc00*/  @!P3 LD.E.64 R28, desc[UR60][R50.64] ;  /* 0x0000003c321cb980 */ /* 0x000968000c101b00 */
[----:B------:R4:W5:Y:S02]  /*bc10*/  @!P3 LD.E.64 R12, desc[UR60][R14.64] ;  /* 0x0000003c0e0cb980 */ /* 0x000964000c101b00 */
.L_x_577:
[----:B------:R-:W-:Y:S05]  /*bc20*/  BSYNC B1 ;  /* 0x0000000000017941 */ /* 0x000fea0003800000 */
.L_x_576:
[C---:B------:R-:W-:Y:S01]  /*bc30*/  LEA.HI R4, R189.reuse, R189, RZ, 0x1 ;  /* 0x000000bdbd047211 */ /* 0x040fe200078f08ff */
[--C-:B-1---5:R-:W-:Y:S01]  /*bc40*/  IMAD.MOV.U32 R3, RZ, RZ, R41.reuse ;  /* 0x000000ffff037224 */ /* 0x122fe200078e0029 */
[----:B------:R-:W-:Y:S01]  /*bc50*/  @P0 IADD3 R8, R52, -0x40, RZ ;  /* 0xffffffc034080810 */ /* 0x000fe20007ffe0ff */
[----:B--2---:R-:W-:Y:S01]  /*bc60*/  IMAD.MOV.U32 R0, RZ, RZ, R40 ;  /* 0x000000ffff007224 */ /* 0x004fe200078e0028 */
[----:B------:R-:W-:Y:S01]  /*bc70*/  LOP3.LUT R4, R4, 0xfffffffe, RZ, 0xc0, !PT ;  /* 0xfffffffe04047812 */ /* 0x000fe200078ec0ff */
[----:B----4-:R-:W-:Y:S01]  /*bc80*/  IMAD.MOV.U32 R43, RZ, RZ, R32 ;  /* 0x000000ffff2b7224 */ /* 0x010fe200078e0020 */
[--C-:B------:R-:W-:Y:S01]  /*bc90*/  SHF.R.U64 R73, R40, 0x10, R41.reuse ;  /* 0x0000001028497819 */ /* 0x100fe20000001229 */
[----:B------:R-:W-:Y:S01]  /*bca0*/  IMAD.MOV.U32 R40, RZ, RZ, R38 ;  /* 0x000000ffff287224 */ /* 0x000fe200078e0026 */
[----:B------:R-:W-:Y:S01]  /*bcb0*/  SHF.R.U32.HI R70, RZ, 0x10, R41 ;  /* 0x00000010ff467819 */ /* 0x000fe20000011629 */
[----:B---3--:R-:W-:Y:S01]  /*bcc0*/  IMAD.IADD R5, R189, 0x1, -R4 ;  /* 0x00000001bd057824 */ /* 0x008fe200078e0a04 */
[--C-:B------:R-:W-:Y:S01]  /*bcd0*/  SHF.R.U64 R71, R38, 0x10, R39.reuse ;  /* 0x0000001026477819 */ /* 0x100fe20000001227 */
[--C-:B------:R-:W-:Y:S01]  /*bce0*/  IMAD.MOV.U32 R41, RZ, RZ, R39.reuse ;  /* 0x000000ffff297224 */ /* 0x100fe200078e0027 */
[----:B------:R-:W-:Y:S01]  /*bcf0*/  SHF.R.U32.HI R68, RZ, 0x10, R39 ;  /* 0x00000010ff447819 */ /* 0x000fe20000011627 */
[----:B------:R-:W-:Y:S01]  /*bd00*/  IMAD.MOV.U32 R39, RZ, RZ, R34 ;  /* 0x000000ffff277224 */ /* 0x000fe200078e0022 */
[----:B------:R-:W-:Y:S01]  /*bd10*/  SHF.L.U32 R5, R5, 0x1f, RZ ;  /* 0x0000001f05057819 */ /* 0x000fe200000006ff */
[----:B------:R-:W-:Y:S01]  /*bd20*/  IMAD.MOV.U32 R44, RZ, RZ, R33 ;  /* 0x000000ffff2c7224 */ /* 0x000fe200078e0021 */
[----:B------:R-:W-:Y:S01]  /*bd30*/  SHF.R.U64 R66, R34, 0x10, R35 ;  /* 0x0000001022427819 */ /* 0x000fe20000001223 */
[----:B------:R-:W-:Y:S01]  /*bd40*/  IMAD.MOV.U32 R48, RZ, RZ, R29 ;  /* 0x000000ffff307224 */ /* 0x000fe200078e001d */
[----:B------:R-:W0:Y:S01]  /*bd50*/  SYNCS.PHASECHK.TRANS64.TRYWAIT P0, [R2+URZ+0x2a800], R5 ;  /* 0x02a80005020075a7 */ /* 0x000e22000800017f */
[--C-:B------:R-:W-:Y:S01]  /*bd60*/  SHF.R.U64 R64, R32, 0x10, R33.reuse ;  /* 0x0000001020407819 */ /* 0x100fe20000001221 */
[----:B------:R-:W-:Y:S01]  /*bd70*/  IMAD.MOV.U32 R4, RZ, RZ, R6 ;  /* 0x000000ffff047224 */ /* 0x000fe200078e0006 */
[----:B------:R-:W-:Y:S01]  /*bd80*/  SHF.R.U32.HI R67, RZ, 0x10, R33 ;  /* 0x00000010ff437819 */ /* 0x000fe20000011621 */
[----:B------:R-:W-:Y:S01]  /*bd90*/  IMAD.MOV.U32 R38, RZ, RZ, R7 ;  /* 0x000000ffff267224 */ /* 0x000fe200078e0007 */
[----:B------:R-:W-:Y:S01]  /*bda0*/  MOV R47, R28 ;  /* 0x0000001c002f7202 */ /* 0x000fe20000000f00 */
[----:B------:R-:W-:Y:S01]  /*bdb0*/  IMAD.MOV.U32 R32, RZ, RZ, R26 ;  /* 0x000000ffff207224 */ /* 0x000fe200078e001a */
[----:B------:R-:W-:Y:S01]  /*bdc0*/  SHF.R.U64 R60, R28, 0x10, R29 ;  /* 0x000000101c3c7819 */ /* 0x000fe2000000121d */
[----:B------:R-:W-:Y:S01]  /*bdd0*/  IMAD.MOV.U32 R42, RZ, RZ, R35 ;  /* 0x000000ffff2a7224 */ /* 0x000fe200078e0023 */
[----:B------:R-:W-:Y:S01]  /*bde0*/  SHF.R.U32.HI R63, RZ, 0x10, R29 ;  /* 0x00000010ff3f7819 */ /* 0x000fe2000001161d */
[----:B------:R-:W-:Y:S01]  /*bdf0*/  IMAD.MOV.U32 R45, RZ, RZ, R30 ;  /* 0x000000ffff2d7224 */ /* 0x000fe200078e001e */
[----:B------:R-:W-:Y:S01]  /*be00*/  SHF.R.U64 R61, R6, 0x10, R7 ;  /* 0x00000010063d7819 */ /* 0x000fe20000001207 */
[----:B------:R-:W-:Y:S01]  /*be10*/  IMAD.MOV.U32 R46, RZ, RZ, R31 ;  /* 0x000000ffff2e7224 */ /* 0x000fe200078e001f */
[----:B------:R-:W-:Y:S01]  /*be20*/  SHF.R.U32.HI R59, RZ, 0x10, R7 ;  /* 0x00000010ff3b7819 */ /* 0x000fe20000011607 */
[--C-:B------:R-:W-:Y:S01]  /*be30*/  IMAD.MOV.U32 R33, RZ, RZ, R27.reuse ;  /* 0x000000ffff217224 */ /* 0x100fe200078e001b */
[----:B------:R-:W-:Y:S01]  /*be40*/  SHF.R.U64 R57, R26, 0x10, R27 ;  /* 0x000000101a397819 */ /* 0x000fe2000000121b */
[----:B------:R-:W-:Y:S01]  /*be50*/  IMAD.MOV.U32 R28, RZ, RZ, R10 ;  /* 0x000000ffff1c7224 */ /* 0x000fe200078e000a */
[----:B------:R-:W-:Y:S01]  /*be60*/  PRMT R26, R39, 0x5410, R66 ;  /* 0x00005410271a7816 */ /* 0x000fe20000000042 */
[----:B------:R-:W-:Y:S01]  /*be70*/  IMAD.MOV.U32 R29, RZ, RZ, R11 ;  /* 0x000000ffff1d7224 */ /* 0x000fe200078e000b */
[----:B------:R-:W-:Y:S01]  /*be80*/  SHF.R.U32.HI R69, RZ, 0x10, R35 ;  /* 0x00000010ff457819 */ /* 0x000fe20000011623 */
[----:B------:R-:W-:Y:S01]  /*be90*/  IMAD.MOV.U32 R6, RZ, RZ, R20 ;  /* 0x000000ffff067224 */ /* 0x000fe200078e0014 */
[----:B------:R-:W-:Y:S01]  /*bea0*/  SHF.R.U64 R62, R30, 0x10, R31 ;  /* 0x000000101e3e7819 */ /* 0x000fe2000000121f */
[----:B------:R-:W-:Y:S01]  /*beb0*/  IMAD.MOV.U32 R7, RZ, RZ, R21 ;  /* 0x000000ffff077224 */ /* 0x000fe200078e0015 */
[----:B------:R-:W-:Y:S01]  /*bec0*/  SHF.R.U32.HI R65, RZ, 0x10, R31 ;  /* 0x00000010ff417819 */ /* 0x000fe2000001161f */
[----:B------:R-:W-:Y:S01]  /*bed0*/  BSSY B1, `(.L_x_578) ;  /* 0x0000024000017945 */ /* 0x000fe20003800000 */
[----:B------:R-:W-:Y:S01]  /*bee0*/  SHF.R.U32.HI R58, RZ, 0x10, R27 ;  /* 0x00000010ff3a7819 */ /* 0x000fe2000001161b */
[----:B------:R-:W-:Y:S01]  /*bef0*/  IMAD.MOV.U32 R15, RZ, RZ, R25 ;  /* 0x000000ffff0f7224 */ /* 0x000fe200078e0019 */
[--C-:B------:R-:W-:Y:S01]  /*bf00*/  SHF.R.U64 R55, R10, 0x10, R11.reuse ;  /* 0x000000100a377819 */ /* 0x100fe2000000120b */
[----:B------:R-:W-:Y:S01]  /*bf10*/  IMAD.MOV.U32 R10, RZ, RZ, R12 ;  /* 0x000000ffff0a7224 */ /* 0x000fe200078e000c */
[----:B------:R-:W-:Y:S01]  /*bf20*/  SHF.R.U32.HI R56, RZ, 0x10, R11 ;  /* 0x00000010ff387819 */ /* 0x000fe2000001160b */
[----:B------:R-:W-:Y:S01]  /*bf30*/  IMAD.MOV.U32 R11, RZ, RZ, R13 ;  /* 0x000000ffff0b7224 */ /* 0x000fe200078e000d */
[----:B------:R-:W-:-:S02]  /*bf40*/  SHF.R.U64 R53, R20, 0x10, R21 ;  /* 0x0000001014357819 */ /* 0x000fc40000001215 */
[----:B------:R-:W-:Y:S02]  /*bf50*/  SHF.R.U32.HI R54, RZ, 0x10, R21 ;  /* 0x00000010ff367819 */ /* 0x000fe40000011615 */
[----:B------:R-:W-:Y:S02]  /*bf60*/  VIMNMX R39, R37, 0x80, PT ;  /* 0x0000008025277848 */ /* 0x000fe40003fe0100 */
[----:B------:R-:W-:Y:S02]  /*bf70*/  MOV R14, R24 ;  /* 0x00000018000e7202 */ /* 0x000fe40000000f00 */
[--C-:B------:R-:W-:Y:S02]  /*bf80*/  SHF.R.U64 R51, R24, 0x10, R25.reuse ;  /* 0x0000001018337819 */ /* 0x100fe40000001219 */
[----:B------:R-:W-:Y:S02]  /*bf90*/  SHF.R.U32.HI R52, RZ, 0x10, R25 ;  /* 0x00000010ff347819 */ /* 0x000fe40000011619 */
[----:B------:R-:W-:-:S02]  /*bfa0*/  SHF.R.U64 R49, R12, 0x10, R13 ;  /* 0x000000100c317819 */ /* 0x000fc4000000120d */
[----:B------:R-:W-:Y:S02]  /*bfb0*/  SHF.R.U32.HI R50, RZ, 0x10, R13 ;  /* 0x00000010ff327819 */ /* 0x000fe4000001160d */
[----:B------:R-:W-:Y:S02]  /*bfc0*/  PRMT R34, R0, 0x5410, R73 ;  /* 0x0000541000227816 */ /* 0x000fe40000000049 */
[----:B------:R-:W-:Y:S02]  /*bfd0*/  PRMT R35, R3, 0x5410, R70 ;  /* 0x0000541003237816 */ /* 0x000fe40000000046 */
[----:B------:R-:W-:Y:S02]  /*bfe0*/  PRMT R30, R40, 0x5410, R71 ;  /* 0x00005410281e7816 */ /* 0x000fe40000000047 */
[----:B------:R-:W-:Y:S02]  /*bff0*/  PRMT R31, R41, 0x5410, R68 ;  /* 0x00005410291f7816 */ /* 0x000fe40000000044 */
[----:B------:R-:W-:-:S02]  /*c000*/  PRMT R27, R42, 0x5410, R69 ;  /* 0x000054102a1b7816 */ /* 0x000fc40000000045 */
[----:B------:R-:W-:Y:S02]  /*c010*/  PRMT R20, R43, 0x5410, R64 ;  /* 0x000054102b147816 */ /* 0x000fe40000000040 */
[----:B------:R-:W-:Y:S02]  /*c020*/  PRMT R21, R44, 0x5410, R67 ;  /* 0x000054102c157816 */ /* 0x000fe40000000043 */
[----:B------:R-:W-:Y:S02]  /*c030*/  PRMT R12, R45, 0x5410, R62 ;  /* 0x000054102d0c7816 */ /* 0x000fe4000000003e */
[----:B------:R-:W-:Y:S02]  /*c040*/  PRMT R13, R46, 0x5410, R65 ;  /* 0x000054102e0d7816 */ /* 0x000fe40000000041 */
[----:B------:R-:W-:Y:S02]  /*c050*/  PRMT R0, R47, 0x5410, R60 ;  /* 0x000054102f007816 */ /* 0x000fe4000000003c */
[----:B------:R-:W-:-:S02]  /*c060*/  PRMT R3, R48, 0x5410, R63 ;  /* 0x0000541030037816 */ /* 0x000fc4000000003f */
[----:B------:R-:W-:Y:S02]  /*c070*/  PRMT R37, R4, 0x5410, R61 ;  /* 0x0000541004257816 */ /* 0x000fe4000000003d */
[----:B------:R-:W-:Y:S02]  /*c080*/  ISETP.GE.AND P1, PT, R165, R39, PT ;  /* 0x00000027a500720c */ /* 0x000fe40003f26270 */
[----:B------:R-:W-:Y:S02]  /*c090*/  PRMT R38, R38, 0x5410, R59 ;  /* 0x0000541026267816 */ /* 0x000fe4000000003b */
[----:B------:R-:W-:Y:S02]  /*c0a0*/  PRMT R32, R32, 0x5410, R57 ;  /* 0x0000541020207816 */ /* 0x000fe40000000039 */
[----:B------:R-:W-:Y:S02]  /*c0b0*/  PRMT R33, R33, 0x5410, R58 ;  /* 0x0000541021217816 */ /* 0x000fe4000000003a */
[----:B------:R-:W-:-:S02]  /*c0c0*/  PRMT R28, R28, 0x5410, R55 ;  /* 0x000054101c1c7816 */ /* 0x000fc40000000037 */
[----:B------:R-:W-:Y:S02]  /*c0d0*/  PRMT R29, R29, 0x5410, R56 ;  /* 0x000054101d1d7816 */ /* 0x000fe40000000038 */
[----:B------:R-:W-:Y:S02]  /*c0e0*/  PRMT R24, R6, 0x5410, R53 ;  /* 0x0000541006187816 */ /* 0x000fe40000000035 */
[----:B------:R-:W-:Y:S01]  /*c0f0*/  PRMT R25, R7, 0x5410, R54 ;  /* 0x0000541007197816 */ /* 0x000fe20000000036 */
[----:B0-----:R-:W-:Y:S06]  /*c100*/  @!P0 BRA `(.L_x_579) ;  /* 0x0000012c00ec8947 */ /* 0x001fec0003800000 */
.L_x_820:
[----:B------:R-:W-:Y:S05]  /*c110*/  BSYNC B1 ;  /* 0x0000000000017941 */ /* 0x000fea0003800000 */
.L_x_578:
[----:B------:R-:W-:Y:S01]  /*c120*/  BSSY B1, `(.L_x_580) ;  /* 0x0000101000017945 */ /* 0x000fe20003800000 */
[----:B------:R-:W-:Y:S02]  /*c130*/  PRMT R14, R14, 0x5410, R51 ;  /* 0x000054100e0e7816 */ /* 0x000fe40000000033 */
[----:B------:R-:W-:Y:S02]  /*c140*/  PRMT R15, R15, 0x5410, R52 ;  /* 0x000054100f0f7816 */ /* 0x000fe40000000034 */
[----:B------:R-:W-:Y:S02]  /*c150*/  PRMT R10, R10, 0x5410, R49 ;  /* 0x000054100a0a7816 */ /* 0x000fe40000000031 */
[----:B------:R-:W-:Y:S01]  /*c160*/  PRMT R11, R11, 0x5410, R50 ;  /* 0x000054100b0b7816 */ /* 0x000fe20000000032 */
[----:B------:R-:W-:Y:S06]  /*c170*/  @P1 BRA `(.L_x_581) ;  /* 0x0000000c00ec1947 */ /* 0x000fec0003800000 */
[----:B0-----:R-:W0:Y:S01]  /*c180*/  LDC R5, c[0x0][0x3f4] ;  /* 0x0000fd00ff057b82 */ /* 0x001e220000000800 */
[----:B------:R-:W-:Y:S01]  /*c190*/  BSSY B2, `(.L_x_582) ;  /* 0x000002e000027945 */ /* 0x000fe20003800000 */
[-C--:B0-----:R-:W-:Y:S02]  /*c1a0*/  ISETP.GE.AND P0, PT, R160, R5.reuse, PT ;  /* 0x00000005a000720c */ /* 0x081fe40003f06270 */
[-C--:B------:R-:W-:Y:S02]  /*c1b0*/  ISETP.GE.AND P1, PT, R169, R5.reuse, PT ;  /* 0x00000005a900720c */ /* 0x080fe40003f26270 */
[-C--:B------:R-:W-:Y:S02]  /*c1c0*/  ISETP.GE.AND P2, PT, R168, R5.reuse, PT ;  /* 0x00000005a800720c */ /* 0x080fe40003f46270 */
[-C--:B------:R-:W-:Y:S02]  /*c1d0*/  ISETP.GE.AND P3, PT, R171, R5.reuse, PT ;  /* 0x00000005ab00720c */ /* 0x080fe40003f66270 */
[----:B------:R-:W-:-:S02]  /*c1e0*/  ISETP.GE.AND P4, PT, R170, R5, PT ;  /* 0x00000005aa00720c */ /* 0x000fc40003f86270 */
[----:B------:R-:W-:-:S03]  /*c1f0*/  ISETP.GE.AND P5, PT, R172, R5, PT ;  /* 0x00000005ac00720c */ /* 0x000fc60003fa6270 */
[----:B------:R-:W-:Y:S10]  /*c200*/  @P0 BRA `(.L_x_583) ;  /* 0x0000000000980947 */ /* 0x000ff40003800000 */
[----:B------:R-:W0:Y:S01]  /*c210*/  LDS.128 R4, [R9+0xc400] ;  /* 0x00c4000009047984 */ /* 0x000e220000000c00 */
[C---:B------:R-:W-:Y:S01]  /*c220*/  IMAD.U32 R47, R37.reuse, 0x10000, RZ ;  /* 0x00010000252f7824 */ /* 0x040fe200078e00ff */
[C---:B------:R-:W-:Y:S01]  /*c230*/  LOP3.LUT R44, R34.reuse, 0xffff0000, RZ, 0xc0, !PT ;  /* 0xffff0000222c7812 */ /* 0x040fe200078ec0ff */
[----:B------:R-:W-:Y:S01]  /*c240*/  IMAD.U32 R45, R34, 0x10000, RZ ;  /* 0x00010000222d7824 */ /* 0x000fe200078e00ff */
[----:B------:R-:W-:Y:S01]  /*c250*/  LOP3.LUT R46, R37, 0xffff0000, RZ, 0xc0, !PT ;  /* 0xffff0000252e7812 */ /* 0x000fe200078ec0ff */
[C---:B0-----:R-:W-:Y:S01]  /*c260*/  IMAD.U32 R40, R4.reuse, 0x10000, RZ ;  /* 0x0001000004287824 */ /* 0x041fe200078e00ff */
[----:B------:R-:W-:Y:S01]  /*c270*/  LOP3.LUT R4, R4, 0xffff0000, RZ, 0xc0, !PT ;  /* 0xffff000004047812 */ /* 0x000fe200078ec0ff */
[C---:B------:R-:W-:Y:S01]  /*c280*/  IMAD.U32 R41, R5.reuse, 0x10000, RZ ;  /* 0x0001000005297824 */ /* 0x040fe200078e00ff */
[----:B------:R-:W-:Y:S01]  /*c290*/  LOP3.LUT R5, R5, 0xffff0000, RZ, 0xc0, !PT ;  /* 0xffff000005057812 */ /* 0x000fe200078ec0ff */
[C---:B------:R-:W-:Y:S01]  /*c2a0*/  IMAD.U32 R42, R6.reuse, 0x10000, RZ ;  /* 0x00010000062a7824 */ /* 0x040fe200078e00ff */
[----:B------:R-:W-:Y:S01]  /*c2b0*/  LOP3.LUT R6, R6, 0xffff0000, RZ, 0xc0, !PT ;  /* 0xffff000006067812 */ /* 0x000fe200078ec0ff */
[C---:B------:R-:W-:Y:S01]  /*c2c0*/  FMUL.FTZ R49, R4.reuse, R47 ;  /* 0x0000002f04317220 */ /* 0x040fe20000410000 */
[----:B------:R-:W-:Y:S01]  /*c2d0*/  FMUL.FTZ R4, R4, R45 ;  /* 0x0000002d04047220 */ /* 0x000fe20000410000 */
[----:B------:R-:W-:-:S02]  /*c2e0*/  IMAD.U32 R43, R7, 0x10000, RZ ;  /* 0x00010000072b7824 */ /* 0x000fc400078e00ff */
[C---:B------:R-:W-:Y:S01]  /*c2f0*/  FMUL.FTZ R50, R5.reuse, R46 ;  /* 0x0000002e05327220 */ /* 0x040fe20000410000 */
[C---:B------:R-:W-:Y:S01]  /*c300*/  FFMA.FTZ R49, R40.reuse, R45, -R49 ;  /* 0x0000002d28317223 */ /* 0x040fe20000010831 */
[----:B------:R-:W-:Y:S01]  /*c310*/  FFMA.FTZ R48, R40, R47, R4 ;  /* 0x0000002f28307223 */ /* 0x000fe20000010004 */
[-C--:B------:R-:W-:Y:S01]  /*c320*/  FMUL.FTZ R52, R5, R44.reuse ;  /* 0x0000002c05347220 */ /* 0x080fe20000410000 */
[----:B------:R-:W-:Y:S01]  /*c330*/  LOP3.LUT R7, R7, 0xffff0000, RZ, 0xc0, !PT ;  /* 0xffff000007077812 */ /* 0x000fe200078ec0ff */
[C---:B------:R-:W-:Y:S01]  /*c340*/  IMAD.U32 R45, R38.reuse, 0x10000, RZ ;  /* 0x00010000262d7824 */ /* 0x040fe200078e00ff */
[----:B------:R-:W-:Y:S01]  /*c350*/  SHF.L.U32 R5, R35, 0x10, RZ ;  /* 0x0000001023057819 */ /* 0x000fe200000006ff */
[C---:B------:R-:W-:Y:S01]  /*c360*/  FFMA.FTZ R50, R41.reuse, R44, -R50 ;  /* 0x0000002c29327223 */ /* 0x040fe20000010832 */
[----:B------:R-:W-:Y:S01]  /*c370*/  LOP3.LUT R40, R38, 0xffff0000, RZ, 0xc0, !PT ;  /* 0xffff000026287812 */ /* 0x000fe200078ec0ff */
[----:B------:R-:W-:Y:S01]  /*c380*/  FFMA.FTZ R41, R41, R46, R52 ;  /* 0x0000002e29297223 */ /* 0x000fe20000010034 */
[----:B------:R-:W-:Y:S01]  /*c390*/  LOP3.LUT R4, R35, 0xffff0000, RZ, 0xc0, !PT ;  /* 0xffff000023047812 */ /* 0x000fe200078ec0ff */
[C---:B------:R-:W-:Y:S01]  /*c3a0*/  FMUL.FTZ R47, R6.reuse, R45 ;  /* 0x0000002d062f7220 */ /* 0x040fe20000410000 */
[----:B------:R-:W-:Y:S01]  /*c3b0*/  FMUL.FTZ R44, R6, R5 ;  /* 0x00000005062c7220 */ /* 0x000fe20000410000 */
[----:B------:R-:W-:-:S02]  /*c3c0*/  FMUL.FTZ R46, R7, R40 ;  /* 0x00000028072e7220 */ /* 0x000fc40000410000 */
[-C--:B------:R-:W-:Y:S01]  /*c3d0*/  FMUL.FTZ R51, R7, R4.reuse ;  /* 0x0000000407337220 */ /* 0x080fe20000410000 */
[C---:B------:R-:W-:Y:S01]  /*c3e0*/  FFMA.FTZ R6, R42.reuse, R5, -R47 ;  /* 0x000000052a067223 */ /* 0x040fe2000001082f */
[----:B------:R-:W-:Y:S01]  /*c3f0*/  FFMA.FTZ R45, R42, R45, R44 ;  /* 0x0000002d2a2d7223 */ /* 0x000fe2000001002c */
[C---:B------:R-:W-:Y:S01]  /*c400*/  FFMA.FTZ R7, R43.reuse, R4, -R46 ;  /* 0x000000042b077223 */ /* 0x040fe2000001082e */
[----:B------:R-:W-:Y:S01]  /*c410*/  FFMA.FTZ R40, R43, R40, R51 ;  /* 0x000000282b287223 */ /* 0x000fe20000010033 */
[----:B------:R-:W-:Y:S02]  /*c420*/  F2FP.BF16.F32.PACK_AB R4, R48, R49 ;  /* 0x000000313004723e */ /* 0x000fe400000010ff */
[----:B------:R-:W-:Y:S02]  /*c430*/  F2FP.BF16.F32.PACK_AB R5, R41, R50 ;  /* 0x000000322905723e */ /* 0x000fe400000010ff */
[----:B------:R-:W-:Y:S02]  /*c440*/  F2FP.BF16.F32.PACK_AB R6, R45, R6 ;  /* 0x000000062d06723e */ /* 0x000fe400000010ff */
[----:B------:R-:W-:-:S05]  /*c450*/  F2FP.BF16.F32.PACK_AB R7, R40, R7 ;  /* 0x000000072807723e */ /* 0x000fca00000010ff */
[----:B------:R0:W-:Y:S02]  /*c460*/  STS.128 [R9+0xc400], R4 ;  /* 0x00c4000409007388 */ /* 0x0001e40000000c00 */
.L_x_583:
[----:B------:R-:W-:Y:S05]  /*c470*/  BSYNC B2 ;  /* 0x0000000000027941 */ /* 0x000fea0003800000 */
.L_x_582:
[----:B------:R-:W-:Y:S04]  /*c480*/  BSSY B2, `(.L_x_584) ;  /* 0x0000028000027945 */ /* 0x000fe80003800000 */
[----:B------:R-:W-:Y:S05]  /*c490*/  @P1 BRA `(.L_x_585) ;  /* 0x0000000000981947 */ /* 0x000fea0003800000 */
[----:B0-----:R-:W0:Y:S01]  /*c4a0*/  LDS.128 R4, [R8] ;  /* 0x0000000008047984 */ /* 0x001e220000000c00 */
[C---:B------:R-:W-:Y:S01]  /*c4b0*/  IMAD.U32 R47, R32.reuse, 0x10000, RZ ;  /* 0x00010000202f7824 */ /* 0x040fe200078e00ff */
[----:B------:R-:W-:Y:S01]  /*c4c0*/  LOP3.LUT R46, R32, 0xffff0000, RZ, 0xc0, !PT ;  /* 0xffff0000202e7812 */ /* 0x000fe200078ec0ff */
[C---:B------:R-:W-:Y:S01]  /*c4d0*/  IMAD.U32 R45, R30.reuse, 0x10000, RZ ;  /* 0x000100001e2d7824 */ /* 0x040fe200078e00ff */
        /* <DEDUP_REMOVED lines=10> */
[----:B------:R-:W-:Y:S01]  /*c580*/  FMUL.FTZ R50, R5, R46 ;  /* 0x0000002e05327220 */ /* 0x000fe20000410000 */
[C---:B------:R-:W-:Y:S01]  /*c590*/  FFMA.FTZ R49, R40.reuse, R45, -R49 ;  /* 0x0000002d28317223 */ /* 0x040fe20000010831 */
[----:B------:R-:W-:Y:S01]  /*c5a0*/  FFMA.FTZ R48, R40, R47, R4 ;  /* 0x0000002f28307223 */ /* 0x000fe20000010004 */
[----:B------:R-:W-:Y:S01]  /*c5b0*/  LOP3.LUT R7, R7, 0xffff0000, RZ, 0xc0, !PT ;  /* 0xffff000007077812 */ /* 0x000fe200078ec0ff */
[-C--:B------:R-:W-:Y:S01]  /*c5c0*/  FMUL.FTZ R52, R5, R44.reuse ;  /* 0x0000002c05347220 */ /* 0x080fe20000410000 */
[C---:B------:R-:W-:Y:S01]  /*c5d0*/  LOP3.LUT R40, R33.reuse, 0xffff0000, RZ, 0xc0, !PT ;  /* 0xffff000021287812 */ /* 0x040fe200078ec0ff */
[----:B------:R-:W-:Y:S01]  /*c5e0*/  IMAD.U32 R45, R33, 0x10000, RZ ;  /* 0x00010000212d7824 */ /* 0x000fe200078e00ff */
[C---:B------:R-:W-:Y:S01]  /*c5f0*/  LOP3.LUT R4, R31.reuse, 0xffff0000, RZ, 0xc0, !PT ;  /* 0xffff00001f047812 */ /* 0x040fe200078ec0ff */
[----:B------:R-:W-:Y:S02]  /*c600*/  IMAD.U32 R5, R31, 0x10000, RZ ;  /* 0x000100001f057824 */ /* 0x000fe400078e00ff */
[C---:B------:R-:W-:Y:S01]  /*c610*/  FFMA.FTZ R50, R41.reuse, R44, -R50 ;  /* 0x0000002c29327223 */ /* 0x040fe20000010832 */
[----:B------:R-:W-:Y:S01]  /*c620*/  FFMA.FTZ R41, R41, R46, R52 ;  /* 0x0000002e29297223 */ /* 0x000fe20000010034 */
[C---:B------:R-:W-:Y:S01]  /*c630*/  FMUL.FTZ R47, R6.reuse, R45 ;  /* 0x0000002d062f7220 */ /* 0x040fe20000410000 */
[-C--:B------:R-:W-:Y:S01]  /*c640*/  FMUL.FTZ R44, R6, R5.reuse ;  /* 0x00000005062c7220 */ /* 0x080fe20000410000 */
        /* <DEDUP_REMOVED lines=9> */
[----:B------:R-:W-:-:S05]  /*c6e0*/  F2FP.BF16.F32.PACK_AB R7, R40, R7 ;  /* 0x000000072807723e */ /* 0x000fca00000010ff */
[----:B------:R1:W-:Y:S02]  /*c6f0*/  STS.128 [R8], R4 ;  /* 0x0000000408007388 */ /* 0x0003e40000000c00 */
.L_x_585:
[----:B------:R-:W-:Y:S05]  /*c700*/  BSYNC B2 ;  /* 0x0000000000027941 */ /* 0x000fea0003800000 */
.L_x_584:
[----:B------:R-:W-:Y:S04]  /*c710*/  BSSY B2, `(.L_x_586) ;  /* 0x0000028000027945 */ /* 0x000fe80003800000 */
[----:B------:R-:W-:Y:S05]  /*c720*/  @P2 BRA `(.L_x_587) ;  /* 0x0000000000982947 */ /* 0x000fea0003800000 */
[----:B01----:R-:W0:Y:S01]  /*c730*/  LDS.128 R4, [R9+0x10400] ;  /* 0x0104000009047984 */ /* 0x003e220000000c00 */
[----:B------:R-:W-:Y:S01]  /*c740*/  SHF.L.U32 R45, R26, 0x10, RZ ;  /* 0x000000101a2d7819 */ /* 0x000fe200000006ff */
[C---:B------:R-:W-:Y:S01]  /*c750*/  IMAD.U32 R47, R28.reuse, 0x10000, RZ ;  /* 0x000100001c2f7824 */ /* 0x040fe200078e00ff */
[----:B------:R-:W-:Y:S02]  /*c760*/  LOP3.LUT R46, R28, 0xffff0000, RZ, 0xc0, !PT ;  /* 0xffff00001c2e7812 */ /* 0x000fe400078ec0ff */
        /* <DEDUP_REMOVED lines=33> */
[----:B------:R2:W-:Y:S02]  /*c980*/  STS.128 [R9+0x10400], R4 ;  /* 0x0104000409007388 */ /* 0x0005e40000000c00 */
.L_x_587:
[----:B------:R-:W-:Y:S05]  /*c990*/  BSYNC B2 ;  /* 0x0000000000027941 */ /* 0x000fea0003800000 */
.L_x_586:
[----:B------:R-:W-:Y:S04]  /*c9a0*/  BSSY B2, `(.L_x_588) ;  /* 0x0000028000027945 */ /* 0x000fe80003800000 */
[----:B------:R-:W-:Y:S05]  /*c9b0*/  @P3 BRA `(.L_x_589) ;  /* 0x0000000000983947 */ /* 0x000fea0003800000 */
[----:B012---:R-:W0:Y:S01]  /*c9c0*/  LDS.128 R4, [R8+0x4000] ;  /* 0x0040000008047984 */ /* 0x007e220000000c00 */
        /* <DEDUP_REMOVED lines=8> */
[----:B------:R-:W-:Y:S01]  /*ca50*/  IMAD.U32 R42, R6, 0x10000, RZ ;  /* 0x00010000062a7824 */ /* 0x000fe200078e00ff */
[----:B------:R-:W-:Y:S01]  /*ca60*/  SHF.L.U32 R43, R7, 0x10, RZ ;  /* 0x00000010072b7819 */ /* 0x000fe200000006ff */
[C---:B------:R-:W-:Y:S01]  /*ca70*/  FMUL.FTZ R49, R4.reuse, R47 ;  /* 0x0000002f04317220 */ /* 0x040fe20000410000 */
[-C--:B------:R-:W-:Y:S01]  /*ca80*/  FMUL.FTZ R4, R4, R45.reuse ;  /* 0x0000002d04047220 */ /* 0x080fe20000410000 */
[----:B------:R-:W-:Y:S01]  /*ca90*/  FMUL.FTZ R50, R5, R46 ;  /* 0x0000002e05327220 */ /* 0x000fe20000410000 */
[----:B------:R-:W-:Y:S01]  /*caa0*/  LOP3.LUT R6, R6, 0xffff0000, RZ, 0xc0, !PT ;  /* 0xffff000006067812 */ /* 0x000fe200078ec0ff */
[C---:B------:R-:W-:Y:S01]  /*cab0*/  FFMA.FTZ R49, R40.reuse, R45, -R49 ;  /* 0x0000002d28317223 */ /* 0x040fe20000010831 */
[----:B------:R-:W-:Y:S01]  /*cac0*/  FFMA.FTZ R48, R40, R47, R4 ;  /* 0x0000002f28307223 */ /* 0x000fe20000010004 */
[----:B------:R-:W-:Y:S01]  /*cad0*/  LOP3.LUT R7, R7, 0xffff0000, RZ, 0xc0, !PT ;  /* 0xffff000007077812 */ /* 0x000fe200078ec0ff */
[----:B------:R-:W-:Y:S01]  /*cae0*/  FMUL.FTZ R52, R5, R44 ;  /* 0x0000002c05347220 */ /* 0x000fe20000410000 */
[C---:B------:R-:W-:Y:S01]  /*caf0*/  LOP3.LUT R40, R25.reuse, 0xffff0000, RZ, 0xc0, !PT ;  /* 0xffff000019287812 */ /* 0x040fe200078ec0ff */
[----:B------:R-:W-:Y:S01]  /*cb00*/  IMAD.U32 R45, R25, 0x10000, RZ ;  /* 0x00010000192d7824 */ /* 0x000fe200078e00ff */
[C---:B------:R-:W-:Y:S01]  /*cb10*/  LOP3.LUT R4, R21.reuse, 0xffff0000, RZ, 0xc0, !PT ;  /* 0xffff000015047812 */ /* 0x040fe200078ec0ff */
[----:B------:R-:W-:-:S02]  /*cb20*/  IMAD.U32 R5, R21, 0x10000, RZ ;  /* 0x0001000015057824 */ /* 0x000fc400078e00ff */
        /* <DEDUP_REMOVED lines=15> */
.L_x_589:
[----:B------:R-:W-:Y:S05]  /*cc20*/  BSYNC B2 ;  /* 0x0000000000027941 */ /* 0x000fea0003800000 */
.L_x_588:
[----:B------:R-:W-:Y:S04]  /*cc30*/  BSSY B2, `(.L_x_590) ;  /* 0x0000028000027945 */ /* 0x000fe80003800000 */
[----:B------:R-:W-:Y:S05]  /*cc40*/  @P4 BRA `(.L_x_591) ;  /* 0x0000000000984947 */ /* 0x000fea0003800000 */
[----:B0123--:R-:W0:Y:S01]  /*cc50*/  LDS.128 R4, [R9+0x14400] ;  /* 0x0144000009047984 */ /* 0x00fe220000000c00 */
        /* <DEDUP_REMOVED lines=37> */
.L_x_591:
[----:B------:R-:W-:Y:S05]  /*ceb0*/  BSYNC B2 ;  /* 0x0000000000027941 */ /* 0x000fea0003800000 */
.L_x_590:
[----:B------:R-:W-:Y:S05]  /*cec0*/  @P5 BRA `(.L_x_581) ;  /* 0x0000000000985947 */ /* 0x000fea0003800000 */
[----:B01234-:R-:W0:Y:S01]  /*ced0*/  LDS.128 R4, [R8+0x8000] ;  /* 0x0080000008047984 */ /* 0x01fe220000000c00 */
[C---:B------:R-:W-:Y:S01]  /*cee0*/  IMAD.U32 R47, R10.reuse, 0x10000, RZ ;  /* 0x000100000a2f7824 */ /* 0x040fe200078e00ff */
[----:B------:R-:W-:Y:S01]  /*cef0*/  LOP3.LUT R46, R10, 0xffff0000, RZ, 0xc0, !PT ;  /* 0xffff00000a2e7812 */ /* 0x000fe200078ec0ff */
[C---:B------:R-:W-:Y:S01]  /*cf00*/  IMAD.U32 R45, R0.reuse, 0x10000, RZ ;  /* 0x00010000002d7824 */ /* 0x040fe200078e00ff */
[----:B------:R-:W-:Y:S02]  /*cf10*/  LOP3.LUT R44, R0, 0xffff0000, RZ, 0xc0, !PT ;  /* 0xffff0000002c7812 */ /* 0x000fe400078ec0ff */
[C---:B0-----:R-:W-:Y:S01]  /*cf20*/  SHF.L.U32 R40, R4.reuse, 0x10, RZ ;  /* 0x0000001004287819 */ /* 0x041fe200000006ff */
[C---:B------:R-:W-:Y:S01]  /*cf30*/  IMAD.U32 R41, R5.reuse, 0x10000, RZ ;  /* 0x0001000005297824 */ /* 0x040fe200078e00ff */
[----:B------:R-:W-:Y:S01]  /*cf40*/  LOP3.LUT R4, R4, 0xffff0000, RZ, 0xc0, !PT ;  /* 0xffff000004047812 */ /* 0x000fe200078ec0ff */
[C---:B------:R-:W-:Y:S01]  /*cf50*/  IMAD.U32 R42, R6.reuse, 0x10000, RZ ;  /* 0x00010000062a7824 */ /* 0x040fe200078e00ff */
[----:B------:R-:W-:Y:S01]  /*cf60*/  LOP3.LUT R5, R5, 0xffff0000, RZ, 0xc0, !PT ;  /* 0xffff000005057812 */ /* 0x000fe200078ec0ff */
[----:B------:R-:W-:Y:S01]  /*cf70*/  IMAD.U32 R43, R7, 0x10000, RZ ;  /* 0x00010000072b7824 */ /* 0x000fe200078e00ff */
[----:B------:R-:W-:Y:S01]  /*cf80*/  LOP3.LUT R6, R6, 0xffff0000, RZ, 0xc0, !PT ;  /* 0xffff000006067812 */ /* 0x000fe200078ec0ff */
[C---:B------:R-:W-:Y:S01]  /*cf90*/  FMUL.FTZ R49, R4.reuse, R47 ;  /* 0x0000002f04317220 */ /* 0x040fe20000410000 */
[-C--:B------:R-:W-:Y:S01]  /*cfa0*/  FMUL.FTZ R4, R4, R45.reuse ;  /* 0x0000002d04047220 */ /* 0x080fe20000410000 */
[----:B------:R-:W-:Y:S01]  /*cfb0*/  FMUL.FTZ R50, R5, R46 ;  /* 0x0000002e05327220 */ /* 0x000fe20000410000 */
[----:B------:R-:W-:Y:S01]  /*cfc0*/  LOP3.LUT R7, R7, 0xffff0000, RZ, 0xc0, !PT ;  /* 0xffff000007077812 */ /* 0x000fe200078ec0ff */
[C---:B------:R-:W-:Y:S01]  /*cfd0*/  FFMA.FTZ R49, R40.reuse, R45, -R49 ;  /* 0x0000002d28317223 */ /* 0x040fe20000010831 */
[----:B------:R-:W-:Y:S01]  /*cfe0*/  FFMA.FTZ R48, R40, R47, R4 ;  /* 0x0000002f28307223 */ /* 0x000fe20000010004 */
        /* <DEDUP_REMOVED lines=20> */
.L_x_581:
[----:B------:R-:W-:Y:S05]  /*d130*/  BSYNC B1 ;  /* 0x0000000000017941 */ /* 0x000fea0003800000 */
.L_x_580:
[----:B------:R-:W-:-:S13]  /*d140*/  ISETP.GE.AND P0, PT, R224, R39, PT ;  /* 0x00000027e000720c */ /* 0x000fda0003f06270 */
[----:B------:R-:W-:Y:S05]  /*d150*/  @P0 BRA `(.L_x_592) ;  /* 0x0000003800d00947 */ /* 0x000fea0003800000 */
[----:B01234-:R-:W0:Y:S01]  /*d160*/  LDC R5, c[0x0][0x3f4] ;  /* 0x0000fd00ff057b82 */ /* 0x01fe220000000800 */
        /* <DEDUP_REMOVED lines=9> */
[C---:B------:R-:W-:Y:S01]  /*d200*/  SHF.L.U32 R43, R34.reuse, 0x10, RZ ;  /* 0x00000010222b7819 */ /* 0x040fe200000006ff */
[C---:B------:R-:W-:Y:S01]  /*d210*/  IMAD.U32 R45, R37.reuse, 0x10000, RZ ;  /* 0x00010000252d7824 */ /* 0x040fe200078e00ff */
[----:B------:R-:W-:Y:S02]  /*d220*/  LOP3.LUT R48, R37, 0xffff0000, RZ, 0xc0, !PT ;  /* 0xffff000025307812 */ /* 0x000fe400078ec0ff */
        /* <DEDUP_REMOVED lines=8> */
[-C--:B------:R-:W-:Y:S01]  /*d2b0*/  FMUL.FTZ R42, R45, R4.reuse ;  /* 0x000000042d2a7220 */ /* 0x080fe20000410000 */
[----:B------:R-:W-:Y:S01]  /*d2c0*/  FMUL.FTZ R44, R43, R4 ;  /* 0x000000042b2c7220 */ /* 0x000fe20000410000 */
[----:B------:R-:W-:Y:S01]  /*d2d0*/  FMUL.FTZ R41, R48, R5 ;  /* 0x0000000530297220 */ /* 0x000fe20000410000 */
[----:B------:R-:W-:-:S02]  /*d2e0*/  IMAD.U32 R37, R7, 0x10000, RZ ;  /* 0x0001000007257824 */ /* 0x000fc400078e00ff */
[-C--:B------:R-:W-:Y:S01]  /*d2f0*/  FFMA.FTZ R4, R43, R39.reuse, -R42 ;  /* 0x000000272b047223 */ /* 0x080fe2000001082a */
[----:B------:R-:W-:Y:S01]  /*d300*/  FFMA.FTZ R39, R45, R39, R44 ;  /* 0x000000272d277223 */ /* 0x000fe2000001002c */
[C---:B------:R-:W-:Y:S01]  /*d310*/  FMUL.FTZ R43, R46.reuse, R5 ;  /* 0x000000052e2b7220 */ /* 0x040fe20000410000 */
[----:B------:R-:W-:Y:S01]  /*d320*/  LOP3.LUT R7, R7, 0xffff0000, RZ, 0xc0, !PT ;  /* 0xffff000007077812 */ /* 0x000fe200078ec0ff */
[-C--:B------:R-:W-:Y:S01]  /*d330*/  FFMA.FTZ R5, R46, R40.reuse, -R41 ;  /* 0x000000282e057223 */ /* 0x080fe20000010829 */
[C---:B------:R-:W-:Y:S01]  /*d340*/  LOP3.LUT R45, R35.reuse, 0xffff0000, RZ, 0xc0, !PT ;  /* 0xffff0000232d7812 */ /* 0x040fe200078ec0ff */
[----:B------:R-:W-:Y:S02]  /*d350*/  IMAD.U32 R46, R38, 0x10000, RZ ;  /* 0x00010000262e7824 */ /* 0x000fe400078e00ff */
[----:B------:R-:W-:Y:S01]  /*d360*/  FFMA.FTZ R40, R48, R40, R43 ;  /* 0x0000002830287223 */ /* 0x000fe2000001002b */
[----:B------:R-:W-:Y:S02]  /*d370*/  IMAD.U32 R44, R35, 0x10000, RZ ;  /* 0x00010000232c7824 */ /* 0x000fe400078e00ff */
[-C--:B------:R-:W-:Y:S01]  /*d380*/  FMUL.FTZ R38, R47, R7.reuse ;  /* 0x000000072f267220 */ /* 0x080fe20000410000 */
[-C--:B------:R-:W-:Y:S01]  /*d390*/  FMUL.FTZ R35, R46, R6.reuse ;  /* 0x000000062e237220 */ /* 0x080fe20000410000 */
[C---:B------:R-:W-:Y:S01]  /*d3a0*/  FMUL.FTZ R42, R45.reuse, R7 ;  /* 0x000000072d2a7220 */ /* 0x040fe20000410000 */
[C---:B------:R-:W-:Y:S01]  /*d3b0*/  FMUL.FTZ R41, R44.reuse, R6 ;  /* 0x000000062c297220 */ /* 0x040fe20000410000 */
[-C--:B------:R-:W-:Y:S01]  /*d3c0*/  FFMA.FTZ R7, R45, R37.reuse, -R38 ;  /* 0x000000252d077223 */ /* 0x080fe20000010826 */
[-C--:B------:R-:W-:Y:S01]  /*d3d0*/  FFMA.FTZ R6, R44, R34.reuse, -R35 ;  /* 0x000000222c067223 */ /* 0x080fe20000010823 */
[----:B------:R-:W-:Y:S01]  /*d3e0*/  FFMA.FTZ R42, R47, R37, R42 ;  /* 0x000000252f2a7223 */ /* 0x000fe2000001002a */
[----:B------:R-:W-:Y:S01]  /*d3f0*/  FFMA.FTZ R41, R46, R34, R41 ;  /* 0x000000222e297223 */ /* 0x000fe20000010029 */
[----:B------:R-:W-:-:S02]  /*d400*/  F2FP.BF16.F32.PACK_AB R4, R39, R4 ;  /* 0x000000042704723e */ /* 0x000fc400000010ff */
[----:B------:R-:W-:Y:S02]  /*d410*/  F2FP.BF16.F32.PACK_AB R5, R40, R5 ;  /* 0x000000052805723e */ /* 0x000fe400000010ff */
[----:B------:R-:W-:Y:S02]  /*d420*/  F2FP.BF16.F32.PACK_AB R6, R41, R6 ;  /* 0x000000062906723e */ /* 0x000fe400000010ff */
[----:B------:R-:W-:-:S05]  /*d430*/  F2FP.BF16.F32.PACK_AB R7, R42, R7 ;  /* 0x000000072a07723e */ /* 0x000fca00000010ff */
[----:B------:R0:W-:Y:S02]  /*d440*/  STS.128 [R9+0xe400], R4 ;  /* 0x00e4000409007388 */ /* 0x0001e40000000c00 */
.L_x_594:
[----:B------:R-:W-:Y:S05]  /*d450*/  BSYNC B1 ;  /* 0x0000000000017941 */ /* 0x000fea0003800000 */
.L_x_593:
[----:B------:R-:W-:Y:S04]  /*d460*/  BSSY B1, `(.L_x_595) ;  /* 0x0000028000017945 */ /* 0x000fe80003800000 */
[----:B------:R-:W-:Y:S05]  /*d470*/  @P1 BRA `(.L_x_596) ;  /* 0x0000000000981947 */ /* 0x000fea0003800000 */
[----:B0-----:R-:W0:Y:S01]  /*d480*/  LDS.128 R4, [R8+0x2000] ;  /* 0x0020000008047984 */ /* 0x001e220000000c00 */
[----:B------:R-:W-:Y:S01]  /*d490*/  IMAD.U32 R40, R30, 0x10000, RZ ;  /* 0x000100001e287824 */ /* 0x000fe200078e00ff */
[C---:B------:R-:W-:Y:S01]  /*d4a0*/  LOP3.LUT R43, R32.reuse, 0xffff0000, RZ, 0xc0, !PT ;  /* 0xffff0000202b7812 */ /* 0x040fe200078ec0ff */
[----:B------:R-:W-:Y:S01]  /*d4b0*/  IMAD.U32 R42, R32, 0x10000, RZ ;  /* 0x00010000202a7824 */ /* 0x000fe200078e00ff */
[----:B------:R-:W-:Y:S02]  /*d4c0*/  LOP3.LUT R41, R30, 0xffff0000, RZ, 0xc0, !PT ;  /* 0xffff00001e297812 */ /* 0x000fe400078ec0ff */
[----:B------:R-:W-:Y:S01]  /*d4d0*/  LOP3.LUT R44, R33, 0xffff0000, RZ, 0xc0, !PT ;  /* 0xffff0000212c7812 */ /* 0x000fe200078ec0ff */
[C---:B0-----:R-:W-:Y:S01]  /*d4e0*/  IMAD.U32 R34, R4.reuse, 0x10000, RZ ;  /* 0x0001000004227824 */ /* 0x041fe200078e00ff */
[----:B------:R-:W-:Y:S01]  /*d4f0*/  LOP3.LUT R4, R4, 0xffff0000, RZ, 0xc0, !PT ;  /* 0xffff000004047812 */ /* 0x000fe200078ec0ff */
[C---:B------:R-:W-:Y:S01]  /*d500*/  IMAD.U32 R35, R5.reuse, 0x10000, RZ ;  /* 0x0001000005237824 */ /* 0x040fe200078e00ff */
[----:B------:R-:W-:Y:S01]  /*d510*/  LOP3.LUT R5, R5, 0xffff0000, RZ, 0xc0, !PT ;  /* 0xffff000005057812 */ /* 0x000fe200078ec0ff */
[----:B------:R-:W-:Y:S01]  /*d520*/  IMAD.U32 R32, R7, 0x10000, RZ ;  /* 0x0001000007207824 */ /* 0x000fe200078e00ff */
[----:B------:R-:W-:Y:S01]  /*d530*/  SHF.L.U32 R30, R6, 0x10, RZ ;  /* 0x00000010061e7819 */ /* 0x000fe200000006ff */
[-C--:B------:R-:W-:Y:S01]  /*d540*/  FMUL.FTZ R37, R42, R4.reuse ;  /* 0x000000042a257220 */ /* 0x080fe20000410000 */
[C---:B------:R-:W-:Y:S01]  /*d550*/  FMUL.FTZ R39, R40.reuse, R4 ;  /* 0x0000000428277220 */ /* 0x040fe20000410000 */
[-C--:B------:R-:W-:Y:S01]  /*d560*/  FMUL.FTZ R38, R43, R5.reuse ;  /* 0x000000052b267220 */ /* 0x080fe20000410000 */
[----:B------:R-:W-:Y:S01]  /*d570*/  LOP3.LUT R7, R7, 0xffff0000, RZ, 0xc0, !PT ;  /* 0xffff000007077812 */ /* 0x000fe200078ec0ff */
[-C--:B------:R-:W-:Y:S01]  /*d580*/  FFMA.FTZ R4, R40, R34.reuse, -R37 ;  /* 0x0000002228047223 */ /* 0x080fe20000010825 */
[----:B------:R-:W-:Y:S01]  /*d590*/  FFMA.FTZ R39, R42, R34, R39 ;  /* 0x000000222a277223 */ /* 0x000fe20000010027 */
[C---:B------:R-:W-:Y:S01]  /*d5a0*/  FMUL.FTZ R34, R41.reuse, R5 ;  /* 0x0000000529227220 */ /* 0x040fe20000410000 */
[----:B------:R-:W-:Y:S01]  /*d5b0*/  LOP3.LUT R6, R6, 0xffff0000, RZ, 0xc0, !PT ;  /* 0xffff000006067812 */ /* 0x000fe200078ec0ff */
[----:B------:R-:W-:Y:S01]  /*d5c0*/  FFMA.FTZ R5, R41, R35, -R38 ;  /* 0x0000002329057223 */ /* 0x000fe20000010826 */
[----:B------:R-:W-:Y:S01]  /*d5d0*/  LOP3.LUT R40, R31, 0xffff0000, RZ, 0xc0, !PT ;  /* 0xffff00001f287812 */ /* 0x000fe200078ec0ff */
[----:B------:R-:W-:-:S02]  /*d5e0*/  IMAD.U32 R42, R33, 0x10000, RZ ;  /* 0x00010000212a7824 */ /* 0x000fc400078e00ff */
[----:B------:R-:W-:Y:S01]  /*d5f0*/  FFMA.FTZ R34, R43, R35, R34 ;  /* 0x000000232b227223 */ /* 0x000fe20000010022 */
[----:B------:R-:W-:Y:S02]  /*d600*/  IMAD.U32 R38, R31, 0x10000, RZ ;  /* 0x000100001f267824 */ /* 0x000fe400078e00ff */
[-C--:B------:R-:W-:Y:S01]  /*d610*/  FMUL.FTZ R35, R44, R7.reuse ;  /* 0x000000072c237220 */ /* 0x080fe20000410000 */
[-C--:B------:R-:W-:Y:S01]  /*d620*/  FMUL.FTZ R31, R42, R6.reuse ;  /* 0x000000062a1f7220 */ /* 0x080fe20000410000 */
[----:B------:R-:W-:Y:S01]  /*d630*/  FMUL.FTZ R37, R40, R7 ;  /* 0x0000000728257220 */ /* 0x000fe20000410000 */
[----:B------:R-:W-:Y:S01]  /*d640*/  FMUL.FTZ R33, R38, R6 ;  /* 0x0000000626217220 */ /* 0x000fe20000410000 */
[----:B------:R-:W-:Y:S01]  /*d650*/  FFMA.FTZ R7, R40, R32, -R35 ;  /* 0x0000002028077223 */ /* 0x000fe20000010823 */
[----:B------:R-:W-:Y:S01]  /*d660*/  FFMA.FTZ R6, R38, R30, -R31 ;  /* 0x0000001e26067223 */ /* 0x000fe2000001081f */
[----:B------:R-:W-:Y:S01]  /*d670*/  FFMA.FTZ R32, R44, R32, R37 ;  /* 0x000000202c207223 */ /* 0x000fe20000010025 */
[----:B------:R-:W-:Y:S01]  /*d680*/  FFMA.FTZ R33, R42, R30, R33 ;  /* 0x0000001e2a217223 */ /* 0x000fe20000010021 */
[----:B------:R-:W-:-:S02]  /*d690*/  F2FP.BF16.F32.PACK_AB R4, R39, R4 ;  /* 0x000000042704723e */ /* 0x000fc400000010ff */
[----:B------:R-:W-:Y:S02]  /*d6a0*/  F2FP.BF16.F32.PACK_AB R5, R34, R5 ;  /* 0x000000052205723e */ /* 0x000fe400000010ff */
[----:B------:R-:W-:Y:S02]  /*d6b0*/  F2FP.BF16.F32.PACK_AB R6, R33, R6 ;  /* 0x000000062106723e */ /* 0x000fe400000010ff */
[----:B------:R-:W-:-:S05]  /*d6c0*/  F2FP.BF16.F32.PACK_AB R7, R32, R7 ;  /* 0x000000072007723e */ /* 0x000fca00000010ff */
[----:B------:R1:W-:Y:S02]  /*d6d0*/  STS.128 [R8+0x2000], R4 ;  /* 0x0020000408007388 */ /* 0x0003e40000000c00 */
.L_x_596:
[----:B------:R-:W-:Y:S05]  /*d6e0*/  BSYNC B1 ;  /* 0x0000000000017941 */ /* 0x000fea0003800000 */
.L_x_595:
[----:B------:R-:W-:Y:S04]  /*d6f0*/  BSSY B1, `(.L_x_597) ;  /* 0x0000028000017945 */ /* 0x000fe80003800000 */
[----:B------:R-:W-:Y:S05]  /*d700*/  @P2 BRA `(.L_x_598) ;  /* 0x0000000000982947 */ /* 0x000fea0003800000 */
[----:B01----:R-:W0:Y:S01]  /*d710*/  LDS.128 R4, [R9+0x12400] ;  /* 0x0124000009047984 */ /* 0x003e220000000c00 */
        /* <DEDUP_REMOVED lines=20> */
[----:B------:R-:W-:Y:S01]  /*d860*/  SHF.L.U32 R38, R29, 0x10, RZ ;  /* 0x000000101d267819 */ /* 0x000fe200000006ff */
[C---:B------:R-:W-:Y:S01]  /*d870*/  IMAD.U32 R32, R27.reuse, 0x10000, RZ ;  /* 0x000100001b207824 */ /* 0x040fe200078e00ff */
[----:B------:R-:W-:Y:S01]  /*d880*/  LOP3.LUT R34, R27, 0xffff0000, RZ, 0xc0, !PT ;  /* 0xffff00001b227812 */ /* 0x000fe200078ec0ff */
[----:B------:R-:W-:Y:S01]  /*d890*/  FFMA.FTZ R30, R39, R31, R30 ;  /* 0x0000001f271e7223 */ /* 0x000fe2000001001e */
[-C--:B------:R-:W-:Y:S01]  /*d8a0*/  FMUL.FTZ R31, R40, R7.reuse ;  /* 0x00000007281f7220 */ /* 0x080fe20000410000 */
[-C--:B------:R-:W-:Y:S01]  /*d8b0*/  FMUL.FTZ R27, R38, R6.reuse ;  /* 0x00000006261b7220 */ /* 0x080fe20000410000 */
[----:B------:R-:W-:Y:S01]  /*d8c0*/  FMUL.FTZ R29, R32, R6 ;  /* 0x00000006201d7220 */ /* 0x000fe20000410000 */
[C---:B------:R-:W-:Y:S01]  /*d8d0*/  FMUL.FTZ R33, R34.reuse, R7 ;  /* 0x0000000722217220 */ /* 0x040fe20000410000 */
[----:B------:R-:W-:Y:S01]  /*d8e0*/  FFMA.FTZ R7, R34, R28, -R31 ;  /* 0x0000001c22077223 */ /* 0x000fe2000001081f */
        /* <DEDUP_REMOVED lines=8> */
.L_x_598:
[----:B------:R-:W-:Y:S05]  /*d970*/  BSYNC B1 ;  /* 0x0000000000017941 */ /* 0x000fea0003800000 */
.L_x_597:
[----:B------:R-:W-:Y:S04]  /*d980*/  BSSY B1, `(.L_x_599) ;  /* 0x0000028000017945 */ /* 0x000fe80003800000 */
[----:B------:R-:W-:Y:S05]  /*d990*/  @P3 BRA `(.L_x_600) ;  /* 0x0000000000983947 */ /* 0x000fea0003800000 */
[----:B012---:R-:W0:Y:S01]  /*d9a0*/  LDS.128 R4, [R8+0x6000] ;  /* 0x0060000008047984 */ /* 0x007e220000000c00 */
        /* <DEDUP_REMOVED lines=20> */
[----:B------:R-:W-:Y:S01]  /*daf0*/  LOP3.LUT R30, R21, 0xffff0000, RZ, 0xc0, !PT ;  /* 0xffff0000151e7812 */ /* 0x000fe200078ec0ff */
[----:B------:R-:W-:Y:S02]  /*db00*/  IMAD.U32 R32, R25, 0x10000, RZ ;  /* 0x0001000019207824 */ /* 0x000fe400078e00ff */
        /* <DEDUP_REMOVED lines=15> */
.L_x_600:
[----:B------:R-:W-:Y:S05]  /*dc00*/  BSYNC B1 ;  /* 0x0000000000017941 */ /* 0x000fea0003800000 */
.L_x_599:
[----:B------:R-:W-:Y:S04]  /*dc10*/  BSSY B1, `(.L_x_601) ;  /* 0x0000028000017945 */ /* 0x000fe80003800000 */
[----:B------:R-:W-:Y:S05]  /*dc20*/  @P4 BRA `(.L_x_602) ;  /* 0x0000000000984947 */ /* 0x000fea0003800000 */
[----:B0123--:R-:W0:Y:S01]  /*dc30*/  LDS.128 R4, [R9+0x16400] ;  /* 0x0164000009047984 */ /* 0x00fe220000000c00 */
[----:B------:R-:W-:Y:S01]  /*dc40*/  IMAD.U32 R26, R12, 0x10000, RZ ;  /* 0x000100000c1a7824 */ /* 0x000fe200078e00ff */
[C---:B------:R-:W-:Y:S01]  /*dc50*/  LOP3.LUT R31, R14.reuse, 0xffff0000, RZ, 0xc0, !PT ;  /* 0xffff00000e1f7812 */ /* 0x040fe200078ec0ff */
[----:B------:R-:W-:Y:S01]  /*dc60*/  IMAD.U32 R28, R14, 0x10000, RZ ;  /* 0x000100000e1c7824 */ /* 0x000fe200078e00ff */
[----:B------:R-:W-:Y:S02]  /*dc70*/  LOP3.LUT R29, R12, 0xffff0000, RZ, 0xc0, !PT ;  /* 0xffff00000c1d7812 */ /* 0x000fe400078ec0ff */
[----:B------:R-:W-:Y:S02]  /*dc80*/  LOP3.LUT R30, R15, 0xffff0000, RZ, 0xc0, !PT ;  /* 0xffff00000f1e7812 */ /* 0x000fe400078ec0ff */
[C---:B0-----:R-:W-:Y:S01]  /*dc90*/  SHF.L.U32 R20, R4.reuse, 0x10, RZ ;  /* 0x0000001004147819 */ /* 0x041fe200000006ff */
[----:B------:R-:W-:Y:S01]  /*dca0*/  IMAD.U32 R21, R5, 0x10000, RZ ;  /* 0x0001000005157824 */ /* 0x000fe200078e00ff */
[----:B------:R-:W-:Y:S01]  /*dcb0*/  LOP3.LUT R4, R4, 0xffff0000, RZ, 0xc0, !PT ;  /* 0xffff000004047812 */ /* 0x000fe200078ec0ff */
[----:B------:R-:W-:Y:S01]  /*dcc0*/  IMAD.U32 R14, R7, 0x10000, RZ ;  /* 0x00010000070e7824 */ /* 0x000fe200078e00ff */
[----:B------:R-:W-:Y:S01]  /*dcd0*/  LOP3.LUT R5, R5, 0xffff0000, RZ, 0xc0, !PT ;  /* 0xffff000005057812 */ /* 0x000fe200078ec0ff */
[----:B------:R-:W-:Y:S01]  /*dce0*/  IMAD.U32 R12, R6, 0x10000, RZ ;  /* 0x00010000060c7824 */ /* 0x000fe200078e00ff */
[----:B------:R-:W-:Y:S01]  /*dcf0*/  LOP3.LUT R7, R7, 0xffff0000, RZ, 0xc0, !PT ;  /* 0xffff000007077812 */ /* 0x000fe200078ec0ff */
[-C--:B------:R-:W-:Y:S01]  /*dd00*/  FMUL.FTZ R25, R28, R4.reuse ;  /* 0x000000041c197220 */ /* 0x080fe20000410000 */
[----:B------:R-:W-:Y:S01]  /*dd10*/  FMUL.FTZ R27, R26, R4 ;  /* 0x000000041a1b7220 */ /* 0x000fe20000410000 */
[-C--:B------:R-:W-:Y:S01]  /*dd20*/  FMUL.FTZ R24, R31, R5.reuse ;  /* 0x000000051f187220 */ /* 0x080fe20000410000 */
[----:B------:R-:W-:Y:S01]  /*dd30*/  LOP3.LUT R6, R6, 0xffff0000, RZ, 0xc0, !PT ;  /* 0xffff000006067812 */ /* 0x000fe200078ec0ff */
[-C--:B------:R-:W-:Y:S01]  /*dd40*/  FFMA.FTZ R4, R26, R20.reuse, -R25 ;  /* 0x000000141a047223 */ /* 0x080fe20000010819 */
[----:B------:R-:W-:Y:S01]  /*dd50*/  FFMA.FTZ R27, R28, R20, R27 ;  /* 0x000000141c1b7223 */ /* 0x000fe2000001001b */
[C---:B------:R-:W-:Y:S01]  /*dd60*/  FMUL.FTZ R20, R29.reuse, R5 ;  /* 0x000000051d147220 */ /* 0x040fe20000410000 */
        /* <DEDUP_REMOVED lines=18> */
.L_x_602:
[----:B------:R-:W-:Y:S05]  /*de90*/  BSYNC B1 ;  /* 0x0000000000017941 */ /* 0x000fea0003800000 */
.L_x_601:
[----:B------:R-:W-:Y:S05]  /*dea0*/  @P5 BRA `(.L_x_592) ;  /* 0x0000002c007c5947 */ /* 0x000fea0003800000 */
[----:B01234-:R-:W0:Y:S01]  /*deb0*/  LDS.128 R4, [R8+0xa000] ;  /* 0x00a0000008047984 */ /* 0x01fe220000000c00 */
[----:B------:R-:W-:Y:S01]  /*dec0*/  SHF.L.U32 R15, R0, 0x10, RZ ;  /* 0x00000010000f7819 */ /* 0x000fe200000006ff */
        /* <DEDUP_REMOVED lines=16> */
[----:B------:R-:W-:Y:S01]  /*dfd0*/  FMUL.FTZ R15, R24, R5 ;  /* 0x00000005180f7220 */ /* 0x000fe20000410000 */
        /* <DEDUP_REMOVED lines=18> */
[----:B------:R0:W-:Y:S01]  /*e100*/  STS.128 [R8+0xa000], R4 ;  /* 0x00a0000408007388 */ /* 0x0001e20000000c00 */
[----:B------:R-:W-:Y:S05]  /*e110*/  BRA `(.L_x_592) ;  /* 0x0000002800e07947 */ /* 0x000fea0003800000 */
.L_x_574:
[----:B------:R-:W-:-:S03]  /*e120*/  UMOV UR4, 0xffffffff ;  /* 0xffffffff00047882 */ /* 0x000fc60000000000 */
[----:B------:R-:W-:Y:S05]  /*e130*/  BRA.DIV UR4, `(.L_x_603) ;  /* 0x0000010e04f47947 */ /* 0x000fea000b800000 */
[----:B------:R0:W1:Y:S04]  /*e140*/  SHFL.IDX PT, R3, R25, RZ, 0x1c1f ;  /* 0x001c1fff19037589 */ /* 0x00006800000e0000 */
[----:B------:R0:W2:Y:S04]  /*e150*/  SHFL.IDX PT, R0, R24, RZ, 0x1c1f ;  /* 0x001c1fff18007589 */ /* 0x0000a800000e0000 */
[----:B------:R0:W3:Y:S04]  /*e160*/  SHFL.IDX PT, R21, R27, RZ, 0x1c1f ;  /* 0x001c1fff1b157589 */ /* 0x0000e800000e0000 */
[----:B------:R0:W0:Y:S02]  /*e170*/  SHFL.IDX PT, R20, R26, RZ, 0x1c1f ;  /* 0x001c1fff1a147589 */ /* 0x00002400000e0000 */
.L_x_826:
[----:B------:R-:W-:Y:S01]  /*e180*/  ULDC UR4, c[0x0][0x448] ;  /* 0x0001120000047ab9 */ /* 0x000fe20000000800 */
[----:B------:R-:W-:Y:S01]  /*e190*/  BSSY B1, `(.L_x_604) ;  /* 0x0000037000017945 */ /* 0x000fe20003800000 */
[----:B------:R-:W-:Y:S01]  /*e1a0*/  IMAD R37, R146, UR4, RZ ;  /* 0x0000000492257c24 */ /* 0x000fe2000f8e02ff */
[----:B------:R-:W-:Y:S02]  /*e1b0*/  CS2R R4, SRZ ;  /* 0x0000000000047805 */ /* 0x000fe4000001ff00 */
[----:B------:R-:W-:Y:S02]  /*e1c0*/  CS2R R8, SRZ ;  /* 0x0000000000087805 */ /* 0x000fe4000001ff00 */
[----:B------:R-:W-:Y:S02]  /*e1d0*/  CS2R R10, SRZ ;  /* 0x00000000000a7805 */ /* 0x000fe4000001ff00 */
[----:B------:R-:W-:Y:S02]  /*e1e0*/  CS2R R12, SRZ ;  /* 0x00000000000c7805 */ /* 0x000fe4000001ff00 */
[----:B------:R-:W-:Y:S01]  /*e1f0*/  ISETP.GE.AND P0, PT, R6, R37, PT ;  /* 0x000000250600720c */ /* 0x000fe20003f06270 */
[----:B------:R-:W-:Y:S01]  /*e200*/  IMAD R37, R29, -0x80, R37 ;  /* 0xffffff801d257824 */ /* 0x000fe200078e0225 */
[----:B------:R-:W-:-:S02]  /*e210*/  CS2R R6, SRZ ;  /* 0x0000000000067805 */ /* 0x000fc4000001ff00 */
[----:B------:R-:W-:Y:S02]  /*e220*/  CS2R R14, SRZ ;  /* 0x00000000000e7805 */ /* 0x000fe4000001ff00 */
[----:B0-----:R-:W-:Y:S02]  /*e230*/  CS2R R24, SRZ ;  /* 0x0000000000187805 */ /* 0x001fe4000001ff00 */
[----:B------:R-:W-:Y:S02]  /*e240*/  CS2R R26, SRZ ;  /* 0x00000000001a7805 */ /* 0x000fe4000001ff00 */
[----:B------:R-:W-:Y:S02]  /*e250*/  CS2R R28, SRZ ;  /* 0x00000000001c7805 */ /* 0x000fe4000001ff00 */
[----:B------:R-:W-:Y:S02]  /*e260*/  CS2R R30, SRZ ;  /* 0x00000000001e7805 */ /* 0x000fe4000001ff00 */
[----:B----4-:R-:W-:-:S02]  /*e270*/  CS2R R32, SRZ ;  /* 0x0000000000207805 */ /* 0x010fc4000001ff00 */
[----:B------:R-:W-:Y:S01]  /*e280*/  CS2R R34, SRZ ;  /* 0x0000000000227805 */ /* 0x000fe2000001ff00 */
[----:B------:R-:W-:Y:S06]  /*e290*/  @P0 BRA `(.L_x_605) ;  /* 0x0000000000980947 */ /* 0x000fec0003800000 */
[----:B------:R-:W-:Y:S01]  /*e2a0*/  ULDC UR4, c[0x0][0x3f4] ;  /* 0x0000fd0000047ab9 */ /* 0x000fe20000000800 */
[C---:B------:R-:W-:Y:S01]  /*e2b0*/  VIADD R4, R16.reuse, 0x20 ;  /* 0x0000002010047836 */ /* 0x040fe20000000000 */
[C---:B------:R-:W-:Y:S01]  /*e2c0*/  ISETP.GE.AND P2, PT, R16.reuse, UR4, PT ;  /* 0x0000000410007c0c */ /* 0x040fe2000bf46270 */
[----:B------:R-:W-:Y:S01]  /*e2d0*/  VIADD R5, R16, 0x40 ;  /* 0x0000004010057836 */ /* 0x000fe20000000000 */
[----:B------:R-:W-:Y:S02]  /*e2e0*/  CS2R R28, SRZ ;  /* 0x00000000001c7805 */ /* 0x000fe4000001ff00 */
[----:B------:R-:W-:Y:S02]  /*e2f0*/  CS2R R30, SRZ ;  /* 0x00000000001e7805 */ /* 0x000fe4000001ff00 */
[----:B------:R-:W-:Y:S01]  /*e300*/  ISETP.GE.AND P3, PT, R4, UR4, PT ;  /* 0x0000000404007c0c */ /* 0x000fe2000bf66270 */
[----:B--2---:R-:W-:Y:S01]  /*e310*/  IMAD.MOV.U32 R4, RZ, RZ, R0 ;  /* 0x000000ffff047224 */ /* 0x004fe200078e0000 */
[----:B------:R-:W-:-:S02]  /*e320*/  ISETP.GE.AND P4, PT, R5, UR4, PT ;  /* 0x0000000405007c0c */ /* 0x000fc4000bf86270 */
[----:B------:R-:W-:Y:S02]  /*e330*/  CS2R R8, SRZ ;  /* 0x0000000000087805 */ /* 0x000fe4000001ff00 */
[----:B-1----:R-:W-:Y:S02]  /*e340*/  MOV R5, R3 ;  /* 0x0000000300057202 */ /* 0x002fe40000000f00 */
[----:B------:R-:W-:Y:S02]  /*e350*/  CS2R R10, SRZ ;  /* 0x00000000000a7805 */ /* 0x000fe4000001ff00 */
[----:B------:R-:W-:Y:S02]  /*e360*/  CS2R R32, SRZ ;  /* 0x0000000000207805 */ /* 0x000fe4000001ff00 */
[----:B------:R-:W-:Y:S01]  /*e370*/  CS2R R34, SRZ ;  /* 0x0000000000227805 */ /* 0x000fe2000001ff00 */
[----:B------:R-:W-:Y:S02]  /*e380*/  @!P2 IMAD.SHL.U32 R49, R16, 0x2, RZ ;  /* 0x000000021031a824 */ /* 0x000fe400078e00ff */
[----:B------:R-:W-:-:S03]  /*e390*/  @!P3 IMAD.SHL.U32 R41, R162, 0x8, RZ ;  /* 0x00000008a229b824 */ /* 0x000fc600078e00ff */
[-C--:B------:R-:W-:Y:S01]  /*e3a0*/  @!P2 IADD3 R46, P0, R0, R49.reuse, RZ ;  /* 0x00000031002ea210 */ /* 0x080fe20007f1e0ff */
[----:B------:R-:W-:Y:S01]  /*e3b0*/  @!P4 IMAD.SHL.U32 R45, R163, 0x8, RZ ;  /* 0x00000008a32dc824 */ /* 0x000fe200078e00ff */
[----:B------:R-:W-:Y:S01]  /*e3c0*/  @!P2 IADD3 R48, P1, R20, R49, RZ ;  /* 0x000000311430a210 */ /* 0x000fe20007f3e0ff */
[----:B------:R-:W-:Y:S01]  /*e3d0*/  @!P3 IMAD.WIDE R38, R41, 0x2, R4 ;  /* 0x000000022926b825 */ /* 0x000fe200078e0204 */
[----:B------:R-:W-:Y:S02]  /*e3e0*/  @!P2 SHF.L.U64.HI R0, R16, 0x1, R17 ;  /* 0x000000011000a819 */ /* 0x000fe40000010211 */
[----:B------:R-:W-:Y:S02]  /*e3f0*/  CS2R R12, SRZ ;  /* 0x00000000000c7805 */ /* 0x000fe4000001ff00 */
[----:B------:R-:W-:Y:S01]  /*e400*/  CS2R R14, SRZ ;  /* 0x00000000000e7805 */ /* 0x000fe2000001ff00 */
[----:B------:R-:W-:Y:S01]  /*e410*/  @!P4 IMAD.WIDE R42, R45, 0x2, R4 ;  /* 0x000000022d2ac825 */ /* 0x000fe200078e0204 */
[----:B------:R-:W-:-:S02]  /*e420*/  CS2R R24, SRZ ;  /* 0x0000000000187805 */ /* 0x000fc4000001ff00 */
[----:B------:R-:W-:Y:S02]  /*e430*/  CS2R R26, SRZ ;  /* 0x00000000001a7805 */ /* 0x000fe4000001ff00 */
[----:B------:R-:W-:Y:S02]  /*e440*/  CS2R R4, SRZ ;  /* 0x0000000000047805 */ /* 0x000fe4000001ff00 */
[----:B------:R-:W-:Y:S01]  /*e450*/  CS2R R6, SRZ ;  /* 0x0000000000067805 */ /* 0x000fe2000001ff00 */
[--C-:B---3--:R-:W-:Y:S01]  /*e460*/  @!P3 IMAD.WIDE R40, R41, 0x2, R20.reuse ;  /* 0x000000022928b825 */ /* 0x108fe200078e0214 */
[----:B------:R0:W5:Y:S03]  /*e470*/  @!P3 LD.E.128 R28, desc[UR60][R38.64] ;  /* 0x0000003c261cb980 */ /* 0x000166000c101d00 */
[----:B------:R-:W-:Y:S01]  /*e480*/  @!P4 IMAD.WIDE R44, R45, 0x2, R20 ;  /* 0x000000022d2cc825 */ /* 0x000fe200078e0214 */
[----:B------:R0:W5:Y:S03]  /*e490*/  @!P3 LD.E.128 R8, desc[UR60][R40.64] ;  /* 0x0000003c2808b980 */ /* 0x000166000c101d00 */
[--C-:B------:R-:W-:Y:S01]  /*e4a0*/  @!P2 IMAD.X R47, R3, 0x1, R0.reuse, P0 ;  /* 0x00000001032fa824 */ /* 0x100fe200000e0600 */
[----:B------:R0:W5:Y:S01]  /*e4b0*/  @!P4 LD.E.128 R32, desc[UR60][R42.64] ;  /* 0x0000003c2a20c980 */ /* 0x000162000c101d00 */
[----:B------:R-:W-:-:S03]  /*e4c0*/  @!P2 IMAD.X R49, R21, 0x1, R0, P1 ;  /* 0x000000011531a824 */ /* 0x000fc600008e0600 */
[----:B------:R0:W5:Y:S04]  /*e4d0*/  @!P4 LD.E.128 R12, desc[UR60][R44.64] ;  /* 0x0000003c2c0cc980 */ /* 0x000168000c101d00 */
[----:B------:R0:W5:Y:S04]  /*e4e0*/  @!P2 LD.E.128 R24, desc[UR60][R46.64] ;  /* 0x0000003c2e18a980 */ /* 0x000168000c101d00 */
[----:B------:R0:W5:Y:S02]  /*e4f0*/  @!P2 LD.E.128 R4, desc[UR60][R48.64] ;  /* 0x0000003c3004a980 */ /* 0x000164000c101d00 */
.L_x_605:
[----:B------:R-:W-:Y:S05]  /*e500*/  BSYNC B1 ;  /* 0x0000000000017941 */ /* 0x000fea0003800000 */
.L_x_604:
[C---:B------:R-:W-:Y:S01]  /*e510*/  LEA.HI R20, R189.reuse, R189, RZ, 0x1 ;  /* 0x000000bdbd147211 */ /* 0x040fe200078f08ff */
[--C-:B0----5:R-:W-:Y:S01]  /*e520*/  IMAD.MOV.U32 R38, RZ, RZ, R5.reuse ;  /* 0x000000ffff267224 */ /* 0x121fe200078e0005 */
[--C-:B------:R-:W-:Y:S01]  /*e530*/  SHF.R.U64 R55, R4, 0x10, R5.reuse ;  /* 0x0000001004377819 */ /* 0x100fe20000001205 */
[----:B--2---:R-:W-:Y:S01]  /*e540*/  IMAD.MOV.U32 R0, RZ, RZ, R24 ;  /* 0x000000ffff007224 */ /* 0x004fe200078e0018 */
[----:B------:R-:W-:Y:S01]  /*e550*/  LOP3.LUT R20, R20, 0xfffffffe, RZ, 0xc0, !PT ;  /* 0xfffffffe14147812 */ /* 0x000fe200078ec0ff */
[----:B------:R-:W-:Y:S01]  /*e560*/  IMAD.MOV.U32 R41, RZ, RZ, R30 ;  /* 0x000000ffff297224 */ /* 0x000fe200078e001e */
[----:B------:R-:W-:Y:S01]  /*e570*/  SHF.R.U32.HI R53, RZ, 0x10, R5 ;  /* 0x00000010ff357819 */ /* 0x000fe20000011605 */
[--C-:B-1----:R-:W-:Y:S01]  /*e580*/  IMAD.MOV.U32 R3, RZ, RZ, R25.reuse ;  /* 0x000000ffff037224 */ /* 0x102fe200078e0019 */
[----:B------:R-:W-:Y:S01]  /*e590*/  SHF.R.U64 R67, R24, 0x10, R25 ;  /* 0x0000001018437819 */ /* 0x000fe20000001219 */
[----:B---3--:R-:W-:Y:S01]  /*e5a0*/  IMAD.IADD R21, R189, 0x1, -R20 ;  /* 0x00000001bd157824 */ /* 0x008fe200078e0a14 */
[----:B------:R-:W-:Y:S01]  /*e5b0*/  SHF.R.U64 R65, R26, 0x10, R27 ;  /* 0x000000101a417819 */ /* 0x000fe2000000121b */
[----:B------:R-:W-:Y:S01]  /*e5c0*/  IMAD.MOV.U32 R24, RZ, RZ, R26 ;  /* 0x000000ffff187224 */ /* 0x000fe200078e001a */
[----:B------:R-:W-:Y:S01]  /*e5d0*/  SHF.R.U64 R63, R28, 0x10, R29 ;  /* 0x000000101c3f7819 */ /* 0x000fe2000000121d */
[----:B------:R-:W-:Y:S01]  /*e5e0*/  IMAD.MOV.U32 R26, RZ, RZ, R28 ;  /* 0x000000ffff1a7224 */ /* 0x000fe200078e001c */
[----:B------:R-:W-:Y:S01]  /*e5f0*/  SHF.L.U32 R5, R21, 0x1f, RZ ;  /* 0x0000001f15057819 */ /* 0x000fe200000006ff */
[----:B------:R-:W-:Y:S01]  /*e600*/  IMAD.MOV.U32 R45, RZ, RZ, R34 ;  /* 0x000000ffff2d7224 */ /* 0x000fe200078e0022 */
[--C-:B------:R-:W-:Y:S01]  /*e610*/  SHF.R.U64 R58, R30, 0x10, R31.reuse ;  /* 0x000000101e3a7819 */ /* 0x100fe2000000121f */
[----:B------:R-:W-:Y:S01]  /*e620*/  IMAD.MOV.U32 R42, RZ, RZ, R31 ;  /* 0x000000ffff2a7224 */ /* 0x000fe200078e001f */
[----:B------:R-:W0:Y:S01]  /*e630*/  SYNCS.PHASECHK.TRANS64.TRYWAIT P0, [R2+URZ+0x2a800], R5 ;  /* 0x02a80005020075a7 */ /* 0x000e22000800017f */
[----:B------:R-:W-:Y:S01]  /*e640*/  SHF.R.U32.HI R64, RZ, 0x10, R25 ;  /* 0x00000010ff407819 */ /* 0x000fe20000011619 */
[----:B------:R-:W-:Y:S01]  /*e650*/  IMAD.MOV.U32 R25, RZ, RZ, R27 ;  /* 0x000000ffff197224 */ /* 0x000fe200078e001b */
[----:B------:R-:W-:Y:S01]  /*e660*/  SHF.R.U64 R54, R34, 0x10, R35 ;  /* 0x0000001022367819 */ /* 0x000fe20000001223 */
[----:B------:R-:W-:Y:S01]  /*e670*/  IMAD.MOV.U32 R43, RZ, RZ, R32 ;  /* 0x000000ffff2b7224 */ /* 0x000fe200078e0020 */
[----:B------:R-:W-:Y:S01]  /*e680*/  SHF.R.U32.HI R62, RZ, 0x10, R27 ;  /* 0x00000010ff3e7819 */ /* 0x000fe2000001161b */
[----:B------:R-:W-:Y:S01]  /*e690*/  IMAD.MOV.U32 R44, RZ, RZ, R33 ;  /* 0x000000ffff2c7224 */ /* 0x000fe200078e0021 */
[----:B------:R-:W-:Y:S01]  /*e6a0*/  PRMT R34, R24, 0x5410, R65 ;  /* 0x0000541018227816 */ /* 0x000fe20000000041 */
[----:B------:R-:W-:Y:S01]  /*e6b0*/  IMAD.MOV.U32 R46, RZ, RZ, R35 ;  /* 0x000000ffff2e7224 */ /* 0x000fe200078e0023 */
[----:B------:R-:W-:Y:S01]  /*e6c0*/  MOV R27, R29 ;  /* 0x0000001d001b7202 */ /* 0x000fe20000000f00 */
[----:B------:R-:W-:Y:S01]  /*e6d0*/  IMAD.MOV.U32 R20, RZ, RZ, R4 ;  /* 0x000000ffff147224 */ /* 0x000fe200078e0004 */
[----:B------:R-:W-:Y:S01]  /*e6e0*/  SHF.R.U32.HI R60, RZ, 0x10, R29 ;  /* 0x00000010ff3c7819 */ /* 0x000fe2000001161d */
[----:B------:R-:W-:Y:S01]  /*e6f0*/  IMAD.MOV.U32 R40, RZ, RZ, R7 ;  /* 0x000000ffff287224 */ /* 0x000fe200078e0007 */
[----:B------:R-:W-:Y:S01]  /*e700*/  SHF.R.U32.HI R61, RZ, 0x10, R31 ;  /* 0x00000010ff3d7819 */ /* 0x000fe2000001161f */
[----:B------:R-:W-:Y:S01]  /*e710*/  IMAD.MOV.U32 R28, RZ, RZ, R8 ;  /* 0x000000ffff1c7224 */ /* 0x000fe200078e0008 */
[----:B------:R-:W-:Y:S01]  /*e720*/  PRMT R24, R26, 0x5410, R63 ;  /* 0x000054101a187816 */ /* 0x000fe2000000003f */
[----:B------:R-:W-:Y:S01]  /*e730*/  IMAD.MOV.U32 R29, RZ, RZ, R9 ;  /* 0x000000ffff1d7224 */ /* 0x000fe200078e0009 */
[----:B------:R-:W-:Y:S01]  /*e740*/  PRMT R26, R41, 0x5410, R58 ;  /* 0x00005410291a7816 */ /* 0x000fe2000000003a */
[----:B------:R-:W-:Y:S01]  /*e750*/  IMAD.MOV.U32 R30, RZ, RZ, R10 ;  /* 0x000000ffff1e7224 */ /* 0x000fe200078e000a */
[----:B------:R-:W-:Y:S01]  /*e760*/  SHF.R.U64 R56, R32, 0x10, R33 ;  /* 0x0000001020387819 */ /* 0x000fe20000001221 */
[----:B------:R-:W-:Y:S01]  /*e770*/  IMAD.MOV.U32 R31, RZ, RZ, R11 ;  /* 0x000000ffff1f7224 */ /* 0x000fe200078e000b */
[----:B------:R-:W-:Y:S01]  /*e780*/  SHF.R.U32.HI R59, RZ, 0x10, R33 ;  /* 0x00000010ff3b7819 */ /* 0x000fe20000011621 */
[----:B------:R-:W-:Y:S01]  /*e790*/  BSSY B1, `(.L_x_606) ;  /* 0x0000025000017945 */ /* 0x000fe20003800000 */
        /* <DEDUP_REMOVED lines=8> */
[----:B------:R-:W-:-:S02]  /*e820*/  SHF.R.U64 R49, R8, 0x10, R9 ;  /* 0x0000001008317819 */ /* 0x000fc40000001209 */
[----:B------:R-:W-:Y:S02]  /*e830*/  SHF.R.U32.HI R50, RZ, 0x10, R9 ;  /* 0x00000010ff327819 */ /* 0x000fe40000011609 */
[--C-:B------:R-:W-:Y:S02]  /*e840*/  SHF.R.U64 R47, R10, 0x10, R11.reuse ;  /* 0x000000100a2f7819 */ /* 0x100fe4000000120b */
[----:B------:R-:W-:Y:S02]  /*e850*/  SHF.R.U32.HI R48, RZ, 0x10, R11 ;  /* 0x00000010ff307819 */ /* 0x000fe4000001160b */
[----:B------:R-:W-:Y:S02]  /*e860*/  VIMNMX R41, R37, 0x80, PT ;  /* 0x0000008025297848 */ /* 0x000fe40003fe0100 */
[----:B------:R-:W-:Y:S02]  /*e870*/  PRMT R35, R25, 0x5410, R62 ;  /* 0x0000541019237816 */ /* 0x000fe4000000003e */
[----:B------:R-:W-:-:S02]  /*e880*/  SHF.R.U64 R11, R12, 0x10, R13 ;  /* 0x000000100c0b7819 */ /* 0x000fc4000000120d */
[----:B------:R-:W-:Y:S02]  /*e890*/  SHF.R.U32.HI R9, RZ, 0x10, R13 ;  /* 0x00000010ff097819 */ /* 0x000fe4000001160d */
[----:B------:R-:W-:Y:S02]  /*e8a0*/  PRMT R32, R0, 0x5410, R67 ;  /* 0x0000541000207816 */ /* 0x000fe40000000043 */
[----:B------:R-:W-:Y:S02]  /*e8b0*/  PRMT R33, R3, 0x5410, R64 ;  /* 0x0000541003217816 */ /* 0x000fe40000000040 */
[----:B------:R-:W-:Y:S02]  /*e8c0*/  PRMT R25, R27, 0x5410, R60 ;  /* 0x000054101b197816 */ /* 0x000fe4000000003c */
[--C-:B------:R-:W-:Y:S02]  /*e8d0*/  SHF.R.U64 R10, R14, 0x10, R15.reuse ;  /* 0x000000100e0a7819 */ /* 0x100fe4000000120f */
[----:B------:R-:W-:-:S02]  /*e8e0*/  SHF.R.U32.HI R8, RZ, 0x10, R15 ;  /* 0x00000010ff087819 */ /* 0x000fc4000001160f */
[----:B------:R-:W-:Y:S02]  /*e8f0*/  PRMT R27, R42, 0x5410, R61 ;  /* 0x000054102a1b7816 */ /* 0x000fe4000000003d */
[----:B------:R-:W-:Y:S02]  /*e900*/  PRMT R0, R43, 0x5410, R56 ;  /* 0x000054102b007816 */ /* 0x000fe40000000038 */
[----:B------:R-:W-:Y:S02]  /*e910*/  PRMT R3, R44, 0x5410, R59 ;  /* 0x000054102c037816 */ /* 0x000fe4000000003b */
[----:B------:R-:W-:Y:S02]  /*e920*/  PRMT R12, R45, 0x5410, R54 ;  /* 0x000054102d0c7816 */ /* 0x000fe40000000036 */
[----:B------:R-:W-:Y:S02]  /*e930*/  PRMT R13, R46, 0x5410, R57 ;  /* 0x000054102e0d7816 */ /* 0x000fe40000000039 */
[----:B------:R-:W-:-:S02]  /*e940*/  PRMT R37, R20, 0x5410, R55 ;  /* 0x0000541014257816 */ /* 0x000fc40000000037 */
[----:B------:R-:W-:Y:S02]  /*e950*/  ISETP.GE.AND P1, PT, R165, R41, PT ;  /* 0x00000029a500720c */ /* 0x000fe40003f26270 */
[----:B------:R-:W-:Y:S02]  /*e960*/  PRMT R38, R38, 0x5410, R53 ;  /* 0x0000541026267816 */ /* 0x000fe40000000035 */
[----:B------:R-:W-:Y:S02]  /*e970*/  PRMT R39, R39, 0x5410, R52 ;  /* 0x0000541027277816 */ /* 0x000fe40000000034 */
[----:B------:R-:W-:Y:S02]  /*e980*/  PRMT R40, R40, 0x5410, R51 ;  /* 0x0000541028287816 */ /* 0x000fe40000000033 */
[----:B------:R-:W-:Y:S02]  /*e990*/  PRMT R28, R28, 0x5410, R49 ;  /* 0x000054101c1c7816 */ /* 0x000fe40000000031 */
[----:B------:R-:W-:-:S02]  /*e9a0*/  PRMT R29, R29, 0x5410, R50 ;  /* 0x000054101d1d7816 */ /* 0x000fc40000000032 */
[----:B------:R-:W-:Y:S02]  /*e9b0*/  PRMT R30, R30, 0x5410, R47 ;  /* 0x000054101e1e7816 */ /* 0x000fe4000000002f */
[----:B------:R-:W-:Y:S01]  /*e9c0*/  PRMT R31, R31, 0x5410, R48 ;  /* 0x000054101f1f7816 */ /* 0x000fe20000000030 */
[----:B0-----:R-:W-:Y:S06]  /*e9d0*/  @!P0 BRA `(.L_x_607) ;  /* 0x0000010800408947 */ /* 0x001fec0003800000 */
.L_x_827:
[----:B------:R-:W-:Y:S05]  /*e9e0*/  BSYNC B1 ;  /* 0x0000000000017941 */ /* 0x000fea0003800000 */
.L_x_606:
[----:B------:R-:W-:Y:S01]  /*e9f0*/  BSSY B1, `(.L_x_608) ;  /* 0x0000119000017945 */ /* 0x000fe20003800000 */
[----:B------:R-:W-:Y:S02]  /*ea00*/  PRMT R14, R4, 0x5410, R11 ;  /* 0x00005410040e7816 */ /* 0x000fe4000000000b */
[----:B------:R-:W-:Y:S02]  /*ea10*/  PRMT R15, R6, 0x5410, R9 ;  /* 0x00005410060f7816 */ /* 0x000fe40000000009 */
[----:B------:R-:W-:Y:S02]  /*ea20*/  PRMT R20, R7, 0x5410, R10 ;  /* 0x0000541007147816 */ /* 0x000fe4000000000a */
[----:B------:R-:W-:Y:S01]  /*ea30*/  PRMT R21, R21, 0x5410, R8 ;  /* 0x0000541015157816 */ /* 0x000fe20000000008 */
[----:B------:R-:W-:Y:S06]  /*ea40*/  @P1 BRA `(.L_x_609) ;  /* 0x00000010004c1947 */ /* 0x000fec0003800000 */
[----:B------:R-:W1:Y:S01]  /*ea50*/  LDC R42, c[0x0][0x3f4] ;  /* 0x0000fd00ff2a7b82 */ /* 0x000e620000000800 */
[C---:B------:R-:W-:Y:S01]  /*ea60*/  VIADD R7, R16.reuse, 0x40 ;  /* 0x0000004010077836 */ /* 0x040fe20000000000 */
[C---:B0-----:R-:W-:Y:S01]  /*ea70*/  IADD3 R5, R16.reuse, 0x20, RZ ;  /* 0x0000002010057810 */ /* 0x041fe20007ffe0ff */
[----:B------:R-:W-:Y:S01]  /*ea80*/  BSSY B2, `(.L_x_610) ;  /* 0x000005f000027945 */ /* 0x000fe20003800000 */
[-C--:B-1----:R-:W-:Y:S02]  /*ea90*/  ISETP.GE.AND P0, PT, R16, R42.reuse, PT ;  /* 0x0000002a1000720c */ /* 0x082fe40003f06270 */
[-C--:B------:R-:W-:Y:S02]  /*eaa0*/  ISETP.GE.AND P1, PT, R5, R42.reuse, PT ;  /* 0x0000002a0500720c */ /* 0x080fe40003f26270 */
[----:B------:R-:W-:-:S09]  /*eab0*/  ISETP.GE.AND P2, PT, R7, R42, PT ;  /* 0x0000002a0700720c */ /* 0x000fd20003f46270 */
[----:B------:R-:W-:Y:S05]  /*eac0*/  @P0 BRA `(.L_x_611) ;  /* 0x0000000400680947 */ /* 0x000fea0003800000 */
[----:B------:R-:W-:Y:S01]  /*ead0*/  LEA.HI R6, R42, R191, RZ, 0x1d ;  /* 0x000000bf2a067211 */ /* 0x000fe200078fe8ff */
[----:B------:R-:W-:Y:S01]  /*eae0*/  IMAD.U32 R54, R37, 0x10000, RZ ;  /* 0x0001000025367824 */ /* 0x000fe200078e00ff */
[----:B------:R-:W-:Y:S01]  /*eaf0*/  LOP3.LUT R4, R176, 0x38, R16, 0xf8, !PT ;  /* 0x00000038b0047812 */ /* 0x000fe200078ef810 */
[----:B------:R-:W-:Y:S01]  /*eb00*/  IMAD.U32 R52, R32, 0x10000, RZ ;  /* 0x0001000020347824 */ /* 0x000fe200078e00ff */
[----:B------:R-:W-:Y:S01]  /*eb10*/  SHF.R.S32.HI R9, RZ, 0x1f, R6 ;  /* 0x0000001fff097819 */ /* 0x000fe20000011406 */
[----:B------:R-:W-:Y:S01]  /*eb20*/  IMAD.SHL.U32 R7, R6, 0x8, RZ ;  /* 0x0000000806077824 */ /* 0x000fe200078e00ff */
[-C--:B------:R-:W-:Y:S01]  /*eb30*/  LOP3.LUT R5, R4, R177.reuse, RZ, 0x3c, !PT ;  /* 0x000000b104057212 */ /* 0x080fe200078e3cff */
[----:B------:R-:W-:Y:S01]  /*eb40*/  IMAD.U32 R53, R38, 0x10000, RZ ;  /* 0x0001000026357824 */ /* 0x000fe200078e00ff */
[----:B------:R-:W-:Y:S02]  /*eb50*/  LEA.HI R9, R9, R6, RZ, 0x3 ;  /* 0x0000000609097211 */ /* 0x000fe400078f18ff */
[----:B------:R-:W-:Y:S01]  /*eb60*/  LOP3.LUT R4, R176, 0x38, R7, 0xf8, !PT ;  /* 0x00000038b0047812 */ /* 0x000fe200078ef807 */
[----:B------:R-:W-:Y:S01]  /*eb70*/  IMAD.IADD R5, R178, 0x1, R5 ;  /* 0x00000001b2057824 */ /* 0x000fe200078e0205 */
[----:B------:R-:W-:Y:S01]  /*eb80*/  LOP3.LUT R51, R37, 0xffff0000, RZ, 0xc0, !PT ;  /* 0xffff000025337812 */ /* 0x000fe200078ec0ff */
[----:B------:R-:W-:Y:S01]  /*eb90*/  IMAD.SHL.U32 R9, R9, 0x400, RZ ;  /* 0x0000040009097824 */ /* 0x000fe200078e00ff */
[----:B------:R-:W-:Y:S01]  /*eba0*/  LOP3.LUT R4, R4, R177, RZ, 0x3c, !PT ;  /* 0x000000b104047212 */ /* 0x000fe200078e3cff */
[----:B------:R-:W-:-:S03]  /*ebb0*/  IMAD R61, R5, 0x2, R2 ;  /* 0x00000002053d7824 */ /* 0x000fc600078e0202 */
[----:B------:R-:W-:-:S04]  /*ebc0*/  LOP3.LUT R9, R9, 0x7fffe000, RZ, 0xc0, !PT ;  /* 0x7fffe00009097812 */ /* 0x000fc800078ec0ff */
[----:B------:R-:W-:Y:S02]  /*ebd0*/  IADD3 R9, R4, R9, R178 ;  /* 0x0000000904097210 */ /* 0x000fe40007ffe0b2 */
[----:B------:R-:W0:Y:S03]  /*ebe0*/  LDS.128 R4, [R61+0xc400] ;  /* 0x00c400003d047984 */ /* 0x000e260000000c00 */
[----:B------:R-:W-:-:S05]  /*ebf0*/  IMAD R62, R9, 0x2, R2 ;  /* 0x00000002093e7824 */ /* 0x000fca00078e0202 */
[----:B------:R-:W1:Y:S01]  /*ec00*/  LDS.128 R8, [R62+0xc400] ;  /* 0x00c400003e087984 */ /* 0x000e620000000c00 */
[C---:B0-----:R-:W-:Y:S01]  /*ec10*/  IMAD.U32 R43, R4.reuse, 0x10000, RZ ;  /* 0x00010000042b7824 */ /* 0x041fe200078e00ff */
[----:B------:R-:W-:Y:S01]  /*ec20*/  LOP3.LUT R4, R4, 0xffff0000, RZ, 0xc0, !PT ;  /* 0xffff000004047812 */ /* 0x000fe200078ec0ff */
[----:B------:R-:W-:Y:S01]  /*ec30*/  IMAD.U32 R44, R5, 0x10000, RZ ;  /* 0x00010000052c7824 */ /* 0x000fe200078e00ff */
[----:B------:R-:W-:Y:S01]  /*ec40*/  SHF.L.U32 R46, R7, 0x10, RZ ;  /* 0x00000010072e7819 */ /* 0x000fe200000006ff */
[C---:B------:R-:W-:Y:S01]  /*ec50*/  IMAD.U32 R45, R6.reuse, 0x10000, RZ ;  /* 0x00010000062d7824 */ /* 0x040fe200078e00ff */
[----:B------:R-:W-:Y:S02]  /*ec60*/  LOP3.LUT R6, R6, 0xffff0000, RZ, 0xc0, !PT ;  /* 0xffff000006067812 */ /* 0x000fe400078ec0ff */
[----:B------:R-:W-:Y:S01]  /*ec70*/  LOP3.LUT R5, R5, 0xffff0000, RZ, 0xc0, !PT ;  /* 0xffff000005057812 */ /* 0x000fe200078ec0ff */
[C---:B-1----:R-:W-:Y:S01]  /*ec80*/  IMAD.U32 R47, R8.reuse, 0x10000, RZ ;  /* 0x00010000082f7824 */ /* 0x042fe200078e00ff */
[----:B------:R-:W-:Y:S01]  /*ec90*/  LOP3.LUT R8, R8, 0xffff0000, RZ, 0xc0, !PT ;  /* 0xffff000008087812 */ /* 0x000fe200078ec0ff */
[C---:B------:R-:W-:Y:S01]  /*eca0*/  IMAD.U32 R48, R9.reuse, 0x10000, RZ ;  /* 0x0001000009307824 */ /* 0x040fe200078e00ff */
[----:B------:R-:W-:Y:S01]  /*ecb0*/  LOP3.LUT R9, R9, 0xffff0000, RZ, 0xc0, !PT ;  /* 0xffff000009097812 */ /* 0x000fe200078ec0ff */
[C---:B------:R-:W-:Y:S01]  /*ecc0*/  FMUL.FTZ R56, R47.reuse, R54 ;  /* 0x000000362f387220 */ /* 0x040fe20000410000 */
[-C--:B------:R-:W-:Y:S01]  /*ecd0*/  FMUL.FTZ R58, R47, R52.reuse ;  /* 0x000000342f3a7220 */ /* 0x080fe20000410000 */
[----:B------:R-:W-:Y:S01]  /*ece0*/  LOP3.LUT R47, R32, 0xffff0000, RZ, 0xc0, !PT ;  /* 0xffff0000202f7812 */ /* 0x000fe200078ec0ff */
[----:B------:R-:W-:Y:S01]  /*ecf0*/  FMUL.FTZ R55, R8, R51 ;  /* 0x0000003308377220 */ /* 0x000fe20000410000 */
[C---:B------:R-:W-:Y:S01]  /*ed00*/  FFMA.FTZ R56, R43.reuse, R52, -R56 ;  /* 0x000000342b387223 */ /* 0x040fe20000010838 */
[----:B------:R-:W-:Y:S01]  /*ed10*/  FFMA.FTZ R58, R43, R54, R58 ;  /* 0x000000362b3a7223 */ /* 0x000fe2000001003a */
[----:B------:R-:W-:-:S02]  /*ed20*/  IMAD.U32 R43, R33, 0x10000, RZ ;  /* 0x00010000212b7824 */ /* 0x000fc400078e00ff */
[-C--:B------:R-:W-:Y:S01]  /*ed30*/  FMUL.FTZ R57, R8, R47.reuse ;  /* 0x0000002f08397220 */ /* 0x080fe20000410000 */
[----:B------:R-:W-:Y:S01]  /*ed40*/  FFMA.FTZ R55, R4, R47, -R55 ;  /* 0x0000002f04377223 */ /* 0x000fe20000010837 */
[----:B------:R-:W-:Y:S01]  /*ed50*/  FMUL.FTZ R47, R48, R53 ;  /* 0x00000035302f7220 */ /* 0x000fe20000410000 */
[----:B------:R-:W-:Y:S02]  /*ed60*/  IMAD.U32 R49, R10, 0x10000, RZ ;  /* 0x000100000a317824 */ /* 0x000fe400078e00ff */
[----:B------:R-:W-:Y:S01]  /*ed70*/  FMUL.FTZ R52, R48, R43 ;  /* 0x0000002b30347220 */ /* 0x000fe20000410000 */
[----:B------:R-:W-:Y:S01]  /*ed80*/  FFMA.FTZ R57, R4, R51, R57 ;  /* 0x0000003304397223 */ /* 0x000fe20000010039 */
[----:B------:R-:W-:Y:S01]  /*ed90*/  LOP3.LUT R10, R10, 0xffff0000, RZ, 0xc0, !PT ;  /* 0xffff00000a0a7812 */ /* 0x000fe200078ec0ff */
[----:B------:R-:W-:Y:S01]  /*eda0*/  FFMA.FTZ R48, R44, R43, -R47 ;  /* 0x0000002b2c307223 */ /* 0x000fe2000001082f */
[C---:B------:R-:W-:Y:S01]  /*edb0*/  LOP3.LUT R51, R39.reuse, 0xffff0000, RZ, 0xc0, !PT ;  /* 0xffff000027337812 */ /* 0x040fe200078ec0ff */
[----:B------:R-:W-:Y:S01]  /*edc0*/  IMAD.U32 R8, R39, 0x10000, RZ ;  /* 0x0001000027087824 */ /* 0x000fe200078e00ff */
[----:B------:R-:W-:Y:S01]  /*edd0*/  SHF.L.U32 R4, R34, 0x10, RZ ;  /* 0x0000001022047819 */ /* 0x000fe200000006ff */
[----:B------:R-:W-:Y:S01]  /*ede0*/  FFMA.FTZ R52, R44, R53, R52 ;  /* 0x000000352c347223 */ /* 0x000fe20000010034 */
[----:B------:R-:W-:Y:S01]  /*edf0*/  LOP3.LUT R43, R34, 0xffff0000, RZ, 0xc0, !PT ;  /* 0xffff0000222b7812 */ /* 0x000fe200078ec0ff */
[----:B------:R-:W-:Y:S01]  /*ee00*/  FMUL.FTZ R59, R10, R51 ;  /* 0x000000330a3b7220 */ /* 0x000fe20000410000 */
[C---:B------:R-:W-:Y:S01]  /*ee10*/  FMUL.FTZ R44, R49.reuse, R8 ;  /* 0x00000008312c7220 */ /* 0x040fe20000410000 */
[----:B------:R-:W-:Y:S01]  /*ee20*/  FMUL.FTZ R54, R49, R4 ;  /* 0x0000000431367220 */ /* 0x000fe20000410000 */
[----:B------:R-:W-:-:S02]  /*ee30*/  IMAD.U32 R50, R11, 0x10000, RZ ;  /* 0x000100000b327824 */ /* 0x000fc400078e00ff */
[----:B------:R-:W-:Y:S01]  /*ee40*/  FMUL.FTZ R10, R10, R43 ;  /* 0x0000002b0a0a7220 */ /* 0x000fe20000410000 */
[----:B------:R-:W-:Y:S02]  /*ee50*/  IMAD.U32 R49, R40, 0x10000, RZ ;  /* 0x0001000028317824 */ /* 0x000fe400078e00ff */
[----:B------:R-:W-:Y:S01]  /*ee60*/  FFMA.FTZ R53, R45, R4, -R44 ;  /* 0x000000042d357223 */ /* 0x000fe2000001082c */
[----:B------:R-:W-:Y:S02]  /*ee70*/  IMAD.U32 R47, R35, 0x10000, RZ ;  /* 0x00010000232f7824 */ /* 0x000fe400078e00ff */
[----:B------:R-:W-:Y:S01]  /*ee80*/  FFMA.FTZ R54, R45, R8, R54 ;  /* 0x000000082d367223 */ /* 0x000fe20000010036 */
[----:B------:R-:W-:Y:S01]  /*ee90*/  FFMA.FTZ R51, R6, R51, R10 ;  /* 0x0000003306337223 */ /* 0x000fe2000001000a */
[----:B------:R-:W-:Y:S01]  /*eea0*/  LOP3.LUT R11, R11, 0xffff0000, RZ, 0xc0, !PT ;  /* 0xffff00000b0b7812 */ /* 0x000fe200078ec0ff */
[----:B------:R-:W-:Y:S01]  /*eeb0*/  FMUL.FTZ R45, R50, R49 ;  /* 0x00000031322d7220 */ /* 0x000fe20000410000 */
[----:B------:R-:W-:Y:S01]  /*eec0*/  FFMA.FTZ R60, R6, R43, -R59 ;  /* 0x0000002b063c7223 */ /* 0x000fe2000001083b */
[----:B------:R-:W-:Y:S01]  /*eed0*/  LOP3.LUT R8, R38, 0xffff0000, RZ, 0xc0, !PT ;  /* 0xffff000026087812 */ /* 0x000fe200078ec0ff */
[-C--:B------:R-:W-:Y:S01]  /*eee0*/  FMUL.FTZ R43, R50, R47.reuse ;  /* 0x0000002f322b7220 */ /* 0x080fe20000410000 */
[----:B------:R-:W-:Y:S01]  /*eef0*/  LOP3.LUT R10, R40, 0xffff0000, RZ, 0xc0, !PT ;  /* 0xffff0000280a7812 */ /* 0x000fe200078ec0ff */
[C---:B------:R-:W-:Y:S01]  /*ef00*/  FFMA.FTZ R45, R46.reuse, R47, -R45 ;  /* 0x0000002f2e2d7223 */ /* 0x040fe2000001082d */
[----:B------:R-:W-:Y:S01]  /*ef10*/  LOP3.LUT R4, R33, 0xffff0000, RZ, 0xc0, !PT ;  /* 0xffff000021047812 */ /* 0x000fe200078ec0ff */
[----:B------:R-:W-:Y:S01]  /*ef20*/  FFMA.FTZ R46, R46, R49, R43 ;  /* 0x000000312e2e7223 */ /* 0x000fe2000001002b */
[----:B------:R-:W-:Y:S01]  /*ef30*/  LOP3.LUT R6, R35, 0xffff0000, RZ, 0xc0, !PT ;  /* 0xffff000023067812 */ /* 0x000fe200078ec0ff */
[----:B------:R-:W-:Y:S01]  /*ef40*/  FMUL.FTZ R44, R9, R8 ;  /* 0x00000008092c7220 */ /* 0x000fe20000410000 */
[----:B------:R-:W-:Y:S01]  /*ef50*/  LOP3.LUT R7, R7, 0xffff0000, RZ, 0xc0, !PT ;  /* 0xffff000007077812 */ /* 0x000fe200078ec0ff */
[----:B------:R-:W-:Y:S01]  /*ef60*/  FMUL.FTZ R50, R11, R10 ;  /* 0x0000000a0b327220 */ /* 0x000fe20000410000 */
        /* <DEDUP_REMOVED lines=9> */
[----:B------:R-:W-:Y:S02]  /*f000*/  F2FP.BF16.F32.PACK_AB R7, R50, R45 ;  /* 0x0000002d3207723e */ /* 0x000fe400000010ff */
[----:B------:R-:W-:Y:S02]  /*f010*/  F2FP.BF16.F32.PACK_AB R10, R51, R54 ;  /* 0x00000036330a723e */ /* 0x000fe400000010ff */
[----:B------:R-:W-:Y:S01]  /*f020*/  F2FP.BF16.F32.PACK_AB R8, R57, R58 ;  /* 0x0000003a3908723e */ /* 0x000fe200000010ff */
[----:B------:R0:W-:Y:S01]  /*f030*/  STS.128 [R61+0xc400], R4 ;  /* 0x00c400043d007388 */ /* 0x0001e20000000c00 */
[----:B------:R-:W-:-:S02]  /*f040*/  F2FP.BF16.F32.PACK_AB R9, R43, R52 ;  /* 0x000000342b09723e */ /* 0x000fc400000010ff */
[----:B------:R-:W-:-:S05]  /*f050*/  F2FP.BF16.F32.PACK_AB R11, R11, R46 ;  /* 0x0000002e0b0b723e */ /* 0x000fca00000010ff */
[----:B------:R0:W-:Y:S02]  /*f060*/  STS.128 [R62+0xc400], R8 ;  /* 0x00c400083e007388 */ /* 0x0001e40000000c00 */
.L_x_611:
[----:B------:R-:W-:Y:S05]  /*f070*/  BSYNC B2 ;  /* 0x0000000000027941 */ /* 0x000fea0003800000 */
.L_x_610:
[----:B------:R-:W-:Y:S04]  /*f080*/  BSSY B2, `(.L_x_612) ;  /* 0x0000058000027945 */ /* 0x000fe80003800000 */
[----:B------:R-:W-:Y:S05]  /*f090*/  @P1 BRA `(.L_x_613) ;  /* 0x0000000400581947 */ /* 0x000fea0003800000 */
[----:B0-----:R-:W-:Y:S01]  /*f0a0*/  LEA.HI R4, R42, R162, RZ, 0x1d ;  /* 0x000000a22a047211 */ /* 0x001fe200078fe8ff */
[C---:B------:R-:W-:Y:S01]  /*f0b0*/  IMAD.U32 R55, R28.reuse, 0x10000, RZ ;  /* 0x000100001c377824 */ /* 0x040fe200078e00ff */
[----:B------:R-:W-:Y:S01]  /*f0c0*/  LOP3.LUT R57, R28, 0xffff0000, RZ, 0xc0, !PT ;  /* 0xffff00001c397812 */ /* 0x000fe200078ec0ff */
[----:B------:R-:W-:Y:S01]  /*f0d0*/  IMAD.U32 R53, R24, 0x10000, RZ ;  /* 0x0001000018357824 */ /* 0x000fe200078e00ff */
[----:B------:R-:W-:Y:S01]  /*f0e0*/  SHF.R.S32.HI R7, RZ, 0x1f, R4 ;  /* 0x0000001fff077819 */ /* 0x000fe20000011404 */
[----:B------:R-:W-:-:S03]  /*f0f0*/  IMAD.SHL.U32 R5, R4, 0x8, RZ ;  /* 0x0000000804057824 */ /* 0x000fc600078e00ff */
[----:B------:R-:W-:Y:S02]  /*f100*/  LEA.HI R7, R7, R4, RZ, 0x3 ;  /* 0x0000000407077211 */ /* 0x000fe400078f18ff */
[----:B------:R-:W-:-:S03]  /*f110*/  LOP3.LUT R4, R176, 0x38, R5, 0xf8, !PT ;  /* 0x00000038b0047812 */ /* 0x000fc600078ef805 */
[----:B------:R-:W-:Y:S01]  /*f120*/  IMAD.SHL.U32 R7, R7, 0x400, RZ ;  /* 0x0000040007077824 */ /* 0x000fe200078e00ff */
[----:B------:R-:W-:-:S04]  /*f130*/  LOP3.LUT R4, R4, R177, RZ, 0x3c, !PT ;  /* 0x000000b104047212 */ /* 0x000fc800078e3cff */
[----:B------:R-:W-:-:S04]  /*f140*/  LOP3.LUT R7, R7, 0x7fffe000, RZ, 0xc0, !PT ;  /* 0x7fffe00007077812 */ /* 0x000fc800078ec0ff */
[----:B------:R-:W-:Y:S02]  /*f150*/  IADD3 R9, R4, R7, R178 ;  /* 0x0000000704097210 */ /* 0x000fe40007ffe0b2 */
[----:B------:R-:W0:Y:S03]  /*f160*/  LDS.128 R4, [R222] ;  /* 0x00000000de047984 */ /* 0x000e260000000c00 */
[----:B------:R-:W-:-:S05]  /*f170*/  IMAD R43, R9, 0x2, R2 ;  /* 0x00000002092b7824 */ /* 0x000fca00078e0202 */
[----:B------:R-:W1:Y:S01]  /*f180*/  LDS.128 R8, [R43+0xc400] ;  /* 0x00c400002b087984 */ /* 0x000e620000000c00 */
[C---:B0-----:R-:W-:Y:S01]  /*f190*/  IMAD.U32 R44, R4.reuse, 0x10000, RZ ;  /* 0x00010000042c7824 */ /* 0x041fe200078e00ff */
[----:B------:R-:W-:Y:S01]  /*f1a0*/  LOP3.LUT R4, R4, 0xffff0000, RZ, 0xc0, !PT ;  /* 0xffff000004047812 */ /* 0x000fe200078ec0ff */
[C---:B------:R-:W-:Y:S01]  /*f1b0*/  IMAD.U32 R45, R5.reuse, 0x10000, RZ ;  /* 0x00010000052d7824 */ /* 0x040fe200078e00ff */
[----:B------:R-:W-:Y:S01]  /*f1c0*/  LOP3.LUT R5, R5, 0xffff0000, RZ, 0xc0, !PT ;  /* 0xffff000005057812 */ /* 0x000fe200078ec0ff */
[C---:B------:R-:W-:Y:S01]  /*f1d0*/  IMAD.U32 R46, R6.reuse, 0x10000, RZ ;  /* 0x00010000062e7824 */ /* 0x040fe200078e00ff */
[----:B------:R-:W-:Y:S01]  /*f1e0*/  LOP3.LUT R6, R6, 0xffff0000, RZ, 0xc0, !PT ;  /* 0xffff000006067812 */ /* 0x000fe200078ec0ff */
[C---:B------:R-:W-:Y:S01]  /*f1f0*/  IMAD.U32 R47, R7.reuse, 0x10000, RZ ;  /* 0x00010000072f7824 */ /* 0x040fe200078e00ff */
[----:B------:R-:W-:Y:S01]  /*f200*/  LOP3.LUT R7, R7, 0xffff0000, RZ, 0xc0, !PT ;  /* 0xffff000007077812 */ /* 0x000fe200078ec0ff */
[----:B-1----:R-:W-:Y:S01]  /*f210*/  IMAD.U32 R49, R9, 0x10000, RZ ;  /* 0x0001000009317824 */ /* 0x002fe200078e00ff */
[----:B------:R-:W-:Y:S01]  /*f220*/  SHF.L.U32 R48, R8, 0x10, RZ ;  /* 0x0000001008307819 */ /* 0x000fe200000006ff */
[----:B------:R-:W-:Y:S01]  /*f230*/  IMAD.U32 R50, R10, 0x10000, RZ ;  /* 0x000100000a327824 */ /* 0x000fe200078e00ff */
[----:B------:R-:W-:Y:S01]  /*f240*/  LOP3.LUT R8, R8, 0xffff0000, RZ, 0xc0, !PT ;  /* 0xffff000008087812 */ /* 0x000fe200078ec0ff */
[----:B------:R-:W-:Y:S01]  /*f250*/  IMAD.U32 R51, R11, 0x10000, RZ ;  /* 0x000100000b337824 */ /* 0x000fe200078e00ff */
[----:B------:R-:W-:Y:S01]  /*f260*/  LOP3.LUT R10, R10, 0xffff0000, RZ, 0xc0, !PT ;  /* 0xffff00000a0a7812 */ /* 0x000fe200078ec0ff */
[C---:B------:R-:W-:Y:S01]  /*f270*/  FMUL.FTZ R59, R48.reuse, R55 ;  /* 0x00000037303b7220 */ /* 0x040fe20000410000 */
[----:B------:R-:W-:Y:S01]  /*f280*/  FMUL.FTZ R61, R48, R53 ;  /* 0x00000035303d7220 */ /* 0x000fe20000410000 */
[----:B------:R-:W-:Y:S01]  /*f290*/  FMUL.FTZ R63, R8, R57 ;  /* 0x00000039083f7220 */ /* 0x000fe20000410000 */
[----:B------:R-:W-:-:S02]  /*f2a0*/  IMAD.U32 R48, R29, 0x10000, RZ ;  /* 0x000100001d307824 */ /* 0x000fc400078e00ff */
[----:B------:R-:W-:Y:S01]  /*f2b0*/  FFMA.FTZ R59, R44, R53, -R59 ;  /* 0x000000352c3b7223 */ /* 0x000fe2000001083b */
[----:B------:R-:W-:Y:S01]  /*f2c0*/  LOP3.LUT R53, R24, 0xffff0000, RZ, 0xc0, !PT ;  /* 0xffff000018357812 */ /* 0x000fe200078ec0ff */
[----:B------:R-:W-:Y:S01]  /*f2d0*/  FFMA.FTZ R61, R44, R55, R61 ;  /* 0x000000372c3d7223 */ /* 0x000fe2000001003d */
[----:B------:R-:W-:Y:S01]  /*f2e0*/  IMAD.U32 R44, R25, 0x10000, RZ ;  /* 0x00010000192c7824 */ /* 0x000fe200078e00ff */
[----:B------:R-:W-:Y:S02]  /*f2f0*/  LOP3.LUT R9, R9, 0xffff0000, RZ, 0xc0, !PT ;  /* 0xffff000009097812 */ /* 0x000fe400078ec0ff */
[-C--:B------:R-:W-:Y:S01]  /*f300*/  FMUL.FTZ R55, R8, R53.reuse ;  /* 0x0000003508377220 */ /* 0x080fe20000410000 */
[----:B------:R-:W-:Y:S01]  /*f310*/  FFMA.FTZ R52, R4, R53, -R63 ;  /* 0x0000003504347223 */ /* 0x000fe2000001083f */
[C---:B------:R-:W-:Y:S01]  /*f320*/  FMUL.FTZ R8, R49.reuse, R48 ;  /* 0x0000003031087220 */ /* 0x040fe20000410000 */
[----:B------:R-:W-:Y:S02]  /*f330*/  IMAD.U32 R53, R30, 0x10000, RZ ;  /* 0x000100001e357824 */ /* 0x000fe400078e00ff */
[-C--:B------:R-:W-:Y:S01]  /*f340*/  FMUL.FTZ R63, R49, R44.reuse ;  /* 0x0000002c313f7220 */ /* 0x080fe20000410000 */
[----:B------:R-:W-:Y:S01]  /*f350*/  FFMA.FTZ R54, R4, R57, R55 ;  /* 0x0000003904367223 */ /* 0x000fe20000010037 */
[----:B------:R-:W-:Y:S01]  /*f360*/  FFMA.FTZ R56, R45, R44, -R8 ;  /* 0x0000002c2d387223 */ /* 0x000fe20000010808 */
[----:B------:R-:W-:-:S02]  /*f370*/  IMAD.U32 R49, R26, 0x10000, RZ ;  /* 0x000100001a317824 */ /* 0x000fc400078e00ff */
[----:B------:R-:W-:Y:S01]  /*f380*/  FFMA.FTZ R63, R45, R48, R63 ;  /* 0x000000302d3f7223 */ /* 0x000fe2000001003f */
[----:B------:R-:W-:Y:S01]  /*f390*/  FMUL.FTZ R57, R50, R53 ;  /* 0x0000003532397220 */ /* 0x000fe20000410000 */
[----:B------:R-:W-:Y:S01]  /*f3a0*/  LOP3.LUT R55, R30, 0xffff0000, RZ, 0xc0, !PT ;  /* 0xffff00001e377812 */ /* 0x000fe200078ec0ff */
[-C--:B------:R-:W-:Y:S01]  /*f3b0*/  FMUL.FTZ R65, R50, R49.reuse ;  /* 0x0000003132417220 */ /* 0x080fe20000410000 */
[----:B------:R-:W-:Y:S01]  /*f3c0*/  LOP3.LUT R45, R26, 0xffff0000, RZ, 0xc0, !PT ;  /* 0xffff00001a2d7812 */ /* 0x000fe200078ec0ff */
[----:B------:R-:W-:Y:S01]  /*f3d0*/  FFMA.FTZ R57, R46, R49, -R57 ;  /* 0x000000312e397223 */ /* 0x000fe20000010839 */
[----:B------:R-:W-:Y:S01]  /*f3e0*/  SHF.L.U32 R44, R31, 0x10, RZ ;  /* 0x000000101f2c7819 */ /* 0x000fe200000006ff */
[C---:B------:R-:W-:Y:S01]  /*f3f0*/  FMUL.FTZ R49, R10.reuse, R55 ;  /* 0x000000370a317220 */ /* 0x040fe20000410000 */
[----:B------:R-:W-:Y:S02]  /*f400*/  IMAD.U32 R4, R27, 0x10000, RZ ;  /* 0x000100001b047824 */ /* 0x000fe400078e00ff */
[----:B------:R-:W-:Y:S01]  /*f410*/  FMUL.FTZ R10, R10, R45 ;  /* 0x0000002d0a0a7220 */ /* 0x000fe20000410000 */
[----:B------:R-:W-:Y:S01]  /*f420*/  FFMA.FTZ R65, R46, R53, R65 ;  /* 0x000000352e417223 */ /* 0x000fe20000010041 */
[----:B------:R-:W-:Y:S01]  /*f430*/  FMUL.FTZ R8, R51, R44 ;  /* 0x0000002c33087220 */ /* 0x000fe20000410000 */
[C---:B------:R-:W-:Y:S01]  /*f440*/  FFMA.FTZ R46, R6.reuse, R45, -R49 ;  /* 0x0000002d062e7223 */ /* 0x040fe20000010831 */
[----:B------:R-:W-:Y:S01]  /*f450*/  FFMA.FTZ R48, R6, R55, R10 ;  /* 0x0000003706307223 */ /* 0x000fe2000001000a */
[----:B------:R-:W-:Y:S01]  /*f460*/  LOP3.LUT R11, R11, 0xffff0000, RZ, 0xc0, !PT ;  /* 0xffff00000b0b7812 */ /* 0x000fe200078ec0ff */
[-C--:B------:R-:W-:Y:S01]  /*f470*/  FFMA.FTZ R49, R47, R4.reuse, -R8 ;  /* 0x000000042f317223 */ /* 0x080fe20000010808 */
[----:B------:R-:W-:Y:S01]  /*f480*/  FMUL.FTZ R50, R51, R4 ;  /* 0x0000000433327220 */ /* 0x000fe20000410000 */
[----:B------:R-:W-:-:S02]  /*f490*/  LOP3.LUT R8, R29, 0xffff0000, RZ, 0xc0, !PT ;  /* 0xffff00001d087812 */ /* 0x000fc400078ec0ff */
[----:B------:R-:W-:Y:S01]  /*f4a0*/  LOP3.LUT R10, R31, 0xffff0000, RZ, 0xc0, !PT ;  /* 0xffff00001f0a7812 */ /* 0x000fe200078ec0ff */
[----:B------:R-:W-:Y:S01]  /*f4b0*/  FFMA.FTZ R50, R47, R44, R50 ;  /* 0x0000002c2f327223 */ /* 0x000fe20000010032 */
[----:B------:R-:W-:Y:S01]  /*f4c0*/  LOP3.LUT R4, R25, 0xffff0000, RZ, 0xc0, !PT ;  /* 0xffff000019047812 */ /* 0x000fe200078ec0ff */
[----:B------:R-:W-:Y:S01]  /*f4d0*/  FMUL.FTZ R44, R9, R8 ;  /* 0x00000008092c7220 */ /* 0x000fe20000410000 */
[----:B------:R-:W-:Y:S01]  /*f4e0*/  LOP3.LUT R6, R27, 0xffff0000, RZ, 0xc0, !PT ;  /* 0xffff00001b067812 */ /* 0x000fe200078ec0ff */
[----:B------:R-:W-:Y:S02]  /*f4f0*/  FMUL.FTZ R58, R11, R10 ;  /* 0x0000000a0b3a7220 */ /* 0x000fe40000410000 */
[-C--:B------:R-:W-:Y:S01]  /*f500*/  FMUL.FTZ R45, R9, R4.reuse ;  /* 0x00000004092d7220 */ /* 0x080fe20000410000 */
[----:B------:R-:W-:Y:S01]  /*f510*/  FFMA.FTZ R9, R5, R4, -R44 ;  /* 0x0000000405097223 */ /* 0x000fe2000001082c */
[-C--:B------:R-:W-:Y:S01]  /*f520*/  FMUL.FTZ R11, R11, R6.reuse ;  /* 0x000000060b0b7220 */ /* 0x080fe20000410000 */
[----:B------:R-:W-:Y:S01]  /*f530*/  FFMA.FTZ R58, R7, R6, -R58 ;  /* 0x00000006073a7223 */ /* 0x000fe2000001083a */
[----:B------:R-:W-:Y:S01]  /*f540*/  FFMA.FTZ R44, R5, R8, R45 ;  /* 0x00000008052c7223 */ /* 0x000fe2000001002d */
[----:B------:R-:W-:Y:S01]  /*f550*/  F2FP.BF16.F32.PACK_AB R6, R46, R57 ;  /* 0x000000392e06723e */ /* 0x000fe200000010ff */
[----:B------:R-:W-:Y:S01]  /*f560*/  FFMA.FTZ R11, R7, R10, R11 ;  /* 0x0000000a070b7223 */ /* 0x000fe2000001000b */
[----:B------:R-:W-:-:S02]  /*f570*/  F2FP.BF16.F32.PACK_AB R4, R52, R59 ;  /* 0x0000003b3404723e */ /* 0x000fc400000010ff */
[----:B------:R-:W-:Y:S02]  /*f580*/  F2FP.BF16.F32.PACK_AB R5, R9, R56 ;  /* 0x000000380905723e */ /* 0x000fe400000010ff */
[----:B------:R-:W-:Y:S02]  /*f590*/  F2FP.BF16.F32.PACK_AB R7, R58, R49 ;  /* 0x000000313a07723e */ /* 0x000fe400000010ff */
[----:B------:R-:W-:Y:S02]  /*f5a0*/  F2FP.BF16.F32.PACK_AB R10, R48, R65 ;  /* 0x00000041300a723e */ /* 0x000fe400000010ff */
[----:B------:R-:W-:Y:S01]  /*f5b0*/  F2FP.BF16.F32.PACK_AB R8, R54, R61 ;  /* 0x0000003d3608723e */ /* 0x000fe200000010ff */
[----:B------:R1:W-:Y:S01]  /*f5c0*/  STS.128 [R222], R4 ;  /* 0x00000004de007388 */ /* 0x0003e20000000c00 */
[----:B------:R-:W-:Y:S02]  /*f5d0*/  F2FP.BF16.F32.PACK_AB R9, R44, R63 ;  /* 0x0000003f2c09723e */ /* 0x000fe400000010ff */
[----:B------:R-:W-:-:S05]  /*f5e0*/  F2FP.BF16.F32.PACK_AB R11, R11, R50 ;  /* 0x000000320b0b723e */ /* 0x000fca00000010ff */
[----:B------:R1:W-:Y:S02]  /*f5f0*/  STS.128 [R43+0xc400], R8 ;  /* 0x00c400082b007388 */ /* 0x0003e40000000c00 */
.L_x_613:
[----:B------:R-:W-:Y:S05]  /*f600*/  BSYNC B2 ;  /* 0x0000000000027941 */ /* 0x000fea0003800000 */
.L_x_612:
[----:B------:R-:W-:Y:S05]  /*f610*/  @P2 BRA `(.L_x_609) ;  /* 0x0000000400582947 */ /* 0x000fea0003800000 */
[----:B------:R-:W-:Y:S01]  /*f620*/  LEA.HI R42, R42, R163, RZ, 0x1d ;  /* 0x000000a32a2a7211 */ /* 0x000fe200078fe8ff */
[C---:B------:R-:W-:Y:S01]  /*f630*/  IMAD.U32 R54, R14.reuse, 0x10000, RZ ;  /* 0x000100000e367824 */ /* 0x040fe200078e00ff */
[----:B------:R-:W-:Y:S01]  /*f640*/  LOP3.LUT R51, R14, 0xffff0000, RZ, 0xc0, !PT ;  /* 0xffff00000e337812 */ /* 0x000fe200078ec0ff */
[----:B------:R-:W-:Y:S01]  /*f650*/  IMAD.U32 R52, R0, 0x10000, RZ ;  /* 0x0001000000347824 */ /* 0x000fe200078e00ff */
[----:B01----:R-:W-:Y:S01]  /*f660*/  SHF.R.S32.HI R7, RZ, 0x1f, R42 ;  /* 0x0000001fff077819 */ /* 0x003fe2000001142a */
[----:B------:R-:W-:Y:S02]  /*f670*/  IMAD.SHL.U32 R5, R42, 0x8, RZ ;  /* 0x000000082a057824 */ /* 0x000fe400078e00ff */
[----:B------:R-:W-:Y:S01]  /*f680*/  IMAD.U32 R53, R15, 0x10000, RZ ;  /* 0x000100000f357824 */ /* 0x000fe200078e00ff */
        /* <DEDUP_REMOVED lines=17> */
[C---:B-1----:R-:W-:Y:S01]  /*f7a0*/  IMAD.U32 R47, R8.reuse, 0x10000, RZ ;  /* 0x00010000082f7824 */ /* 0x042fe200078e00ff */
[----:B------:R-:W-:Y:S01]  /*f7b0*/  LOP3.LUT R8, R8, 0xffff0000, RZ, 0xc0, !PT ;  /* 0xffff000008087812 */ /* 0x000fe200078ec0ff */
[----:B------:R-:W-:Y:S01]  /*f7c0*/  IMAD.U32 R49, R10, 0x10000, RZ ;  /* 0x000100000a317824 */ /* 0x000fe200078e00ff */
[----:B------:R-:W-:Y:S01]  /*f7d0*/  SHF.L.U32 R48, R9, 0x10, RZ ;  /* 0x0000001009307819 */ /* 0x000fe200000006ff */
        /* <DEDUP_REMOVED lines=9> */
[C---:B------:R-:W-:Y:S01]  /*f870*/  FMUL.FTZ R47, R48.reuse, R53 ;  /* 0x00000035302f7220 */ /* 0x040fe20000410000 */
[----:B------:R-:W-:Y:S01]  /*f880*/  FMUL.FTZ R52, R48, R43 ;  /* 0x0000002b30347220 */ /* 0x000fe20000410000 */
[----:B------:R-:W-:Y:S01]  /*f890*/  FFMA.FTZ R57, R4, R51, R57 ;  /* 0x0000003304397223 */ /* 0x000fe20000010039 */
[----:B------:R-:W-:Y:S01]  /*f8a0*/  LOP3.LUT R10, R10, 0xffff0000, RZ, 0xc0, !PT ;  /* 0xffff00000a0a7812 */ /* 0x000fe200078ec0ff */
[----:B------:R-:W-:Y:S01]  /*f8b0*/  FFMA.FTZ R48, R44, R43, -R47 ;  /* 0x0000002b2c307223 */ /* 0x000fe2000001082f */
[C---:B------:R-:W-:Y:S01]  /*f8c0*/  LOP3.LUT R51, R20.reuse, 0xffff0000, RZ, 0xc0, !PT ;  /* 0xffff000014337812 */ /* 0x040fe200078ec0ff */
[----:B------:R-:W-:Y:S01]  /*f8d0*/  IMAD.U32 R8, R20, 0x10000, RZ ;  /* 0x0001000014087824 */ /* 0x000fe200078e00ff */
[C---:B------:R-:W-:Y:S01]  /*f8e0*/  LOP3.LUT R43, R12.reuse, 0xffff0000, RZ, 0xc0, !PT ;  /* 0xffff00000c2b7812 */ /* 0x040fe200078ec0ff */
[----:B------:R-:W-:-:S02]  /*f8f0*/  IMAD.U32 R4, R12, 0x10000, RZ ;  /* 0x000100000c047824 */ /* 0x000fc400078e00ff */
[----:B------:R-:W-:Y:S01]  /*f900*/  FFMA.FTZ R52, R44, R53, R52 ;  /* 0x000000352c347223 */ /* 0x000fe20000010034 */
[C---:B------:R-:W-:Y:S01]  /*f910*/  FMUL.FTZ R59, R10.reuse, R51 ;  /* 0x000000330a3b7220 */ /* 0x040fe20000410000 */
[C---:B------:R-:W-:Y:S01]  /*f920*/  FMUL.FTZ R44, R49.reuse, R8 ;  /* 0x00000008312c7220 */ /* 0x040fe20000410000 */
[-C--:B------:R-:W-:Y:S01]  /*f930*/  FMUL.FTZ R54, R49, R4.reuse ;  /* 0x0000000431367220 */ /* 0x080fe20000410000 */
[----:B------:R-:W-:Y:S01]  /*f940*/  FMUL.FTZ R10, R10, R43 ;  /* 0x0000002b0a0a7220 */ /* 0x000fe20000410000 */
[----:B------:R-:W-:Y:S01]  /*f950*/  IMAD.U32 R50, R11, 0x10000, RZ ;  /* 0x000100000b327824 */ /* 0x000fe200078e00ff */
[----:B------:R-:W-:Y:S01]  /*f960*/  SHF.L.U32 R47, R13, 0x10, RZ ;  /* 0x000000100d2f7819 */ /* 0x000fe200000006ff */
[----:B------:R-:W-:Y:S02]  /*f970*/  IMAD.U32 R49, R21, 0x10000, RZ ;  /* 0x0001000015317824 */ /* 0x000fe400078e00ff */
[C---:B------:R-:W-:Y:S01]  /*f980*/  FFMA.FTZ R53, R45.reuse, R4, -R44 ;  /* 0x000000042d357223 */ /* 0x040fe2000001082c */
[----:B------:R-:W-:Y:S01]  /*f990*/  FFMA.FTZ R54, R45, R8, R54 ;  /* 0x000000082d367223 */ /* 0x000fe20000010036 */
[----:B------:R-:W-:Y:S01]  /*f9a0*/  FFMA.FTZ R51, R6, R51, R10 ;  /* 0x0000003306337223 */ /* 0x000fe2000001000a */
[----:B------:R-:W-:Y:S01]  /*f9b0*/  LOP3.LUT R9, R9, 0xffff0000, RZ, 0xc0, !PT ;  /* 0xffff000009097812 */ /* 0x000fe200078ec0ff */
[----:B------:R-:W-:Y:S01]  /*f9c0*/  FMUL.FTZ R45, R50, R49 ;  /* 0x00000031322d7220 */ /* 0x000fe20000410000 */
[----:B------:R-:W-:Y:S01]  /*f9d0*/  LOP3.LUT R11, R11, 0xffff0000, RZ, 0xc0, !PT ;  /* 0xffff00000b0b7812 */ /* 0x000fe200078ec0ff */
        /* <DEDUP_REMOVED lines=9> */
[----:B------:R-:W-:Y:S01]  /*fa70*/  FMUL.FTZ R50, R11, R10 ;  /* 0x0000000a0b327220 */ /* 0x000fe20000410000 */
[----:B------:R-:W-:-:S02]  /*fa80*/  FMUL.FTZ R43, R9, R4 ;  /* 0x00000004092b7220 */ /* 0x000fc40000410000 */
[----:B------:R-:W-:Y:S01]  /*fa90*/  FMUL.FTZ R11, R11, R6 ;  /* 0x000000060b0b7220 */ /* 0x000fe20000410000 */
[----:B------:R-:W-:Y:S01]  /*faa0*/  FFMA.FTZ R9, R5, R4, -R44 ;  /* 0x0000000405097223 */ /* 0x000fe2000001082c */
[----:B------:R-:W-:Y:S01]  /*fab0*/  FFMA.FTZ R50, R7, R6, -R50 ;  /* 0x0000000607327223 */ /* 0x000fe20000010832 */
[----:B------:R-:W-:Y:S01]  /*fac0*/  FFMA.FTZ R43, R5, R8, R43 ;  /* 0x00000008052b7223 */ /* 0x000fe2000001002b */
[----:B------:R-:W-:Y:S01]  /*fad0*/  FFMA.FTZ R11, R7, R10, R11 ;  /* 0x0000000a070b7223 */ /* 0x000fe2000001000b */
[----:B------:R-:W-:Y:S02]  /*fae0*/  F2FP.BF16.F32.PACK_AB R6, R60, R53 ;  /* 0x000000353c06723e */ /* 0x000fe400000010ff */
[----:B------:R-:W-:Y:S02]  /*faf0*/  F2FP.BF16.F32.PACK_AB R4, R55, R56 ;  /* 0x000000383704723e */ /* 0x000fe400000010ff */
[----:B------:R-:W-:Y:S02]  /*fb00*/  F2FP.BF16.F32.PACK_AB R5, R9, R48 ;  /* 0x000000300905723e */ /* 0x000fe400000010ff */
[----:B------:R-:W-:-:S02]  /*fb10*/  F2FP.BF16.F32.PACK_AB R7, R50, R45 ;  /* 0x0000002d3207723e */ /* 0x000fc400000010ff */
[----:B------:R-:W-:Y:S02]  /*fb20*/  F2FP.BF16.F32.PACK_AB R10, R51, R54 ;  /* 0x00000036330a723e */ /* 0x000fe400000010ff */
[----:B------:R-:W-:Y:S01]  /*fb30*/  F2FP.BF16.F32.PACK_AB R8, R57, R58 ;  /* 0x0000003a3908723e */ /* 0x000fe200000010ff */
[----:B------:R2:W-:Y:S01]  /*fb40*/  STS.128 [R220], R4 ;  /* 0x00000004dc007388 */ /* 0x0005e20000000c00 */
[----:B------:R-:W-:Y:S02]  /*fb50*/  F2FP.BF16.F32.PACK_AB R9, R43, R52 ;  /* 0x000000342b09723e */ /* 0x000fe400000010ff */
[----:B------:R-:W-:-:S05]  /*fb60*/  F2FP.BF16.F32.PACK_AB R11, R11, R46 ;  /* 0x0000002e0b0b723e */ /* 0x000fca00000010ff */
[----:B------:R2:W-:Y:S02]  /*fb70*/  STS.128 [R42+0xc400], R8 ;  /* 0x00c400082a007388 */ /* 0x0005e40000000c00 */
.L_x_609:
[----:B------:R-:W-:Y:S05]  /*fb80*/  BSYNC B1 ;  /* 0x0000000000017941 */ /* 0x000fea0003800000 */
.L_x_608:
[----:B------:R-:W-:-:S13]  /*fb90*/  ISETP.GE.AND P0, PT, R224, R41, PT ;  /* 0x00000029e000720c */ /* 0x000fda0003f06270 */
[----:B------:R-:W-:Y:S05]  /*fba0*/  @P0 BRA `(.L_x_592) ;  /* 0x00000010003c0947 */ /* 0x000fea0003800000 */
[----:B------:R-:W3:Y:S01]  /*fbb0*/  LDC R41, c[0x0][0x3f4] ;  /* 0x0000fd00ff297b82 */ /* 0x000ee20000000800 */
[C---:B012---:R-:W-:Y:S01]  /*fbc0*/  VIADD R4, R16.reuse, 0x20 ;  /* 0x0000002010047836 */ /* 0x047fe20000000000 */
[----:B------:R-:W-:Y:S01]  /*fbd0*/  BSSY B1, `(.L_x_614) ;  /* 0x000005c000017945 */ /* 0x000fe20003800000 */
[C---:B------:R-:W-:Y:S01]  /*fbe0*/  VIADD R6, R16.reuse, 0x40 ;  /* 0x0000004010067836 */ /* 0x040fe20000000000 */
[-C--:B---3--:R-:W-:Y:S02]  /*fbf0*/  ISETP.GE.AND P0, PT, R16, R41.reuse, PT ;  /* 0x000000291000720c */ /* 0x088fe40003f06270 */
[-C--:B------:R-:W-:Y:S02]  /*fc00*/  ISETP.GE.AND P1, PT, R4, R41.reuse, PT ;  /* 0x000000290400720c */ /* 0x080fe40003f26270 */
[----:B------:R-:W-:-:S09]  /*fc10*/  ISETP.GE.AND P2, PT, R6, R41, PT ;  /* 0x000000290600720c */ /* 0x000fd20003f46270 */
[----:B------:R-:W-:Y:S05]  /*fc20*/  @P0 BRA `(.L_x_615) ;  /* 0x0000000400580947 */ /* 0x000fea0003800000 */
[----:B------:R-:W-:Y:S01]  /*fc30*/  LEA.HI R4, R41, R191, RZ, 0x1d ;  /* 0x000000bf29047211 */ /* 0x000fe200078fe8ff */
[C---:B------:R-:W-:Y:S01]  /*fc40*/  IMAD.U32 R53, R37.reuse, 0x10000, RZ ;  /* 0x0001000025357824 */ /* 0x040fe200078e00ff */
[----:B------:R-:W-:Y:S01]  /*fc50*/  LOP3.LUT R58, R37, 0xffff0000, RZ, 0xc0, !PT ;  /* 0xffff0000253a7812 */ /* 0x000fe200078ec0ff */
[----:B------:R-:W-:Y:S01]  /*fc60*/  IMAD.U32 R51, R32, 0x10000, RZ ;  /* 0x0001000020337824 */ /* 0x000fe200078e00ff */
[----:B------:R-:W-:Y:S01]  /*fc70*/  SHF.R.S32.HI R5, RZ, 0x1f, R4 ;  /* 0x0000001fff057819 */ /* 0x000fe20000011404 */
[----:B------:R-:W-:Y:S01]  /*fc80*/  IMAD.SHL.U32 R6, R4, 0x8, RZ ;  /* 0x0000000804067824 */ /* 0x000fe200078e00ff */
[----:B------:R-:W-:Y:S01]  /*fc90*/  LOP3.LUT R32, R32, 0xffff0000, RZ, 0xc0, !PT ;  /* 0xffff000020207812 */ /* 0x000fe200078ec0ff */
[----:B------:R-:W-:Y:S01]  /*fca0*/  IMAD.U32 R60, R38, 0x10000, RZ ;  /* 0x00010000263c7824 */ /* 0x000fe200078e00ff */
[----:B------:R-:W-:Y:S01]  /*fcb0*/  LEA.HI R5, R5, R4, RZ, 0x3 ;  /* 0x0000000405057211 */ /* 0x000fe200078f18ff */
[----:B------:R-:W-:Y:S01]  /*fcc0*/  IMAD.U32 R56, R33, 0x10000, RZ ;  /* 0x0001000021387824 */ /* 0x000fe200078e00ff */
[----:B------:R-:W-:Y:S01]  /*fcd0*/  LOP3.LUT R4, R167, 0x38, R6, 0xf8, !PT ;  /* 0x00000038a7047812 */ /* 0x000fe200078ef806 */
[----:B------:R-:W-:Y:S01]  /*fce0*/  IMAD.U32 R55, R39, 0x10000, RZ ;  /* 0x0001000027377824 */ /* 0x000fe200078e00ff */
[----:B------:R-:W-:Y:S01]  /*fcf0*/  LOP3.LUT R57, R40, 0xffff0000, RZ, 0xc0, !PT ;  /* 0xffff000028397812 */ /* 0x000fe200078ec0ff */
[----:B------:R-:W-:Y:S01]  /*fd00*/  IMAD.SHL.U32 R5, R5, 0x400, RZ ;  /* 0x0000040005057824 */ /* 0x000fe200078e00ff */
[----:B------:R-:W-:-:S02]  /*fd10*/  LOP3.LUT R4, R4, R223, RZ, 0x3c, !PT ;  /* 0x000000df04047212 */ /* 0x000fc400078e3cff */
[----:B------:R-:W-:Y:S02]  /*fd20*/  LOP3.LUT R33, R33, 0xffff0000, RZ, 0xc0, !PT ;  /* 0xffff000021217812 */ /* 0x000fe400078ec0ff */
        /* <DEDUP_REMOVED lines=19> */
[-C--:B------:R-:W-:Y:S01]  /*fe60*/  FMUL.FTZ R52, R53, R47.reuse ;  /* 0x0000002f35347220 */ /* 0x080fe20000410000 */
[C---:B------:R-:W-:Y:S01]  /*fe70*/  FMUL.FTZ R54, R51.reuse, R47 ;  /* 0x0000002f33367220 */ /* 0x040fe20000410000 */
[----:B------:R-:W-:Y:S01]  /*fe80*/  FMUL.FTZ R47, R60, R48 ;  /* 0x000000303c2f7220 */ /* 0x000fe20000410000 */
[----:B------:R-:W-:Y:S01]  /*fe90*/  FMUL.FTZ R37, R58, R8 ;  /* 0x000000083a257220 */ /* 0x000fe20000410000 */
[-C--:B------:R-:W-:Y:S01]  /*fea0*/  FFMA.FTZ R52, R51, R43.reuse, -R52 ;  /* 0x0000002b33347223 */ /* 0x080fe20000010834 */
[----:B------:R-:W-:Y:S01]  /*feb0*/  FMUL.FTZ R51, R56, R48 ;  /* 0x0000003038337220 */ /* 0x000fe20000410000 */
[----:B------:R-:W-:Y:S01]  /*fec0*/  FFMA.FTZ R54, R53, R43, R54 ;  /* 0x0000002b35367223 */ /* 0x000fe20000010036 */
[----:B------:R-:W-:Y:S01]  /*fed0*/  FMUL.FTZ R43, R32, R8 ;  /* 0x00000008202b7220 */ /* 0x000fe20000410000 */
[----:B------:R-:W-:-:S02]  /*fee0*/  IMAD.U32 R53, R34, 0x10000, RZ ;  /* 0x0001000022357824 */ /* 0x000fc400078e00ff */
[-C--:B------:R-:W-:Y:S01]  /*fef0*/  FFMA.FTZ R47, R56, R44.reuse, -R47 ;  /* 0x0000002c382f7223 */ /* 0x080fe2000001082f */
[----:B------:R-:W-:Y:S01]  /*ff00*/  FFMA.FTZ R51, R60, R44, R51 ;  /* 0x0000002c3c337223 */ /* 0x000fe20000010033 */
[----:B------:R-:W-:Y:S01]  /*ff10*/  LOP3.LUT R34, R34, 0xffff0000, RZ, 0xc0, !PT ;  /* 0xffff000022227812 */ /* 0x000fe200078ec0ff */
[-C--:B------:R-:W-:Y:S01]  /*ff20*/  FFMA.FTZ R37, R32, R4.reuse, -R37 ;  /* 0x0000000420257223 */ /* 0x080fe20000010825 */
[----:B------:R-:W-:Y:S01]  /*ff30*/  LOP3.LUT R44, R39, 0xffff0000, RZ, 0xc0, !PT ;  /* 0xffff0000272c7812 */ /* 0x000fe200078ec0ff */
[----:B------:R-:W-:Y:S01]  /*ff40*/  FFMA.FTZ R43, R58, R4, R43 ;  /* 0x000000043a2b7223 */ /* 0x000fe2000001002b */
[-C--:B------:R-:W-:Y:S01]  /*ff50*/  FMUL.FTZ R4, R55, R49.reuse ;  /* 0x0000003137047220 */ /* 0x080fe20000410000 */
[C---:B------:R-:W-:Y:S01]  /*ff60*/  FMUL.FTZ R32, R53.reuse, R49 ;  /* 0x0000003135207220 */ /* 0x040fe20000410000 */
[----:B------:R-:W-:Y:S01]  /*ff70*/  SHF.L.U32 R48, R40, 0x10, RZ ;  /* 0x0000001028307819 */ /* 0x000fe200000006ff */
[-C--:B------:R-:W-:Y:S01]  /*ff80*/  FMUL.FTZ R39, R44, R10.reuse ;  /* 0x0000000a2c277220 */ /* 0x080fe20000410000 */
[----:B------:R-:W-:Y:S01]  /*ff90*/  FMUL.FTZ R49, R34, R10 ;  /* 0x0000000a22317220 */ /* 0x000fe20000410000 */
[-C--:B------:R-:W-:Y:S01]  /*ffa0*/  FFMA.FTZ R8, R53, R45.reuse, -R4 ;  /* 0x0000002d35087223 */ /* 0x080fe20000010804 */
[----:B------:R-:W-:Y:S01]  /*ffb0*/  FFMA.FTZ R10, R55, R45, R32 ;  /* 0x0000002d370a7223 */ /* 0x000fe20000010020 */
[----:B------:R-:W-:Y:S01]  /*ffc0*/  LOP3.LUT R9, R9, 0xffff0000, RZ, 0xc0, !PT ;  /* 0xffff000009097812 */ /* 0x000fe200078ec0ff */
[----:B------:R-:W-:Y:S01]  /*ffd0*/  IMAD.U32 R4, R35, 0x10000, RZ ;  /* 0x0001000023047824 */ /* 0x000fe200078e00ff */
[----:B------:R-:W-:Y:S01]  /*ffe0*/  LOP3.LUT R11, R11, 0xffff0000, RZ, 0xc0, !PT ;  /* 0xffff00000b0b7812 */ /* 0x000fe200078ec0ff */
[-C--:B------:R-:W-:Y:S01]  /*fff0*/  FMUL.FTZ R45, R48, R50.reuse ;  /* 0x00000032302d7220 */ /* 0x080fe20000410000 */
[----:B------:R-:W-:Y:S01]  /*10000*/  LOP3.LUT R55, R38, 0xffff0000, RZ, 0xc0, !PT ;  /* 0xffff000026377812 */ /* 0x000fe200078ec0ff */
[C---:B------:R-:W-:Y:S01]  /*10010*/  FMUL.FTZ R53, R4.reuse, R50 ;  /* 0x0000003204357220 */ /* 0x040fe20000410000 */
[----:B------:R-:W-:Y:S01]  /*10020*/  LOP3.LUT R35, R35, 0xffff0000, RZ, 0xc0, !PT ;  /* 0xffff000023237812 */ /* 0x000fe200078ec0ff */
[----:B------:R-:W-:Y:S01]  /*10030*/  FFMA.FTZ R45, R4, R46, -R45 ;  /* 0x0000002e042d7223 */ /* 0x000fe2000001082d */
[-C--:B------:R-:W-:Y:S01]  /*10040*/  FFMA.FTZ R39, R34, R6.reuse, -R39 ;  /* 0x0000000622277223 */ /* 0x080fe20000010827 */
[----:B------:R-:W-:Y:S01]  /*10050*/  FFMA.FTZ R49, R44, R6, R49 ;  /* 0x000000062c317223 */ /* 0x000fe20000010031 */
[----:B------:R-:W-:Y:S01]  /*10060*/  FMUL.FTZ R4, R55, R9 ;  /* 0x0000000937047220 */ /* 0x000fe20000410000 */
[----:B------:R-:W-:Y:S01]  /*10070*/  FMUL.FTZ R38, R57, R11 ;  /* 0x0000000b39267220 */ /* 0x000fe20000410000 */
[----:B------:R-:W-:Y:S01]  /*10080*/  FMUL.FTZ R6, R33, R9 ;  /* 0x0000000921067220 */ /* 0x000fe20000410000 */
[----:B------:R-:W-:Y:S01]  /*10090*/  FMUL.FTZ R40, R35, R11 ;  /* 0x0000000b23287220 */ /* 0x000fe20000410000 */
[----:B------:R-:W-:Y:S01]  /*100a0*/  FFMA.FTZ R32, R33, R5, -R4 ;  /* 0x0000000521207223 */ /* 0x000fe20000010804 */
        /* <DEDUP_REMOVED lines=10> */
[----:B------:R0:W-:Y:S01]  /*10150*/  STS.128 [R221], R4 ;  /* 0x00000004dd007388 */ /* 0x0001e20000000c00 */
[----:B------:R-:W-:-:S02]  /*10160*/  F2FP.BF16.F32.PACK_AB R9, R34, R51 ;  /* 0x000000332209723e */ /* 0x000fc400000010ff */
[----:B------:R-:W-:-:S05]  /*10170*/  F2FP.BF16.F32.PACK_AB R11, R40, R53 ;  /* 0x00000035280b723e */ /* 0x000fca00000010ff */
[----:B------:R0:W-:Y:S02]  /*10180*/  STS.128 [R42+0xc400], R8 ;  /* 0x00c400082a007388 */ /* 0x0001e40000000c00 */
.L_x_615:
[----:B------:R-:W-:Y:S05]  /*10190*/  BSYNC B1 ;  /* 0x0000000000017941 */ /* 0x000fea0003800000 */
.L_x_614:
[----:B------:R-:W-:Y:S04]  /*101a0*/  BSSY B1, `(.L_x_616) ;  /* 0x0000058000017945 */ /* 0x000fe80003800000 */
[----:B------:R-:W-:Y:S05]  /*101b0*/  @P1 BRA `(.L_x_617) ;  /* 0x0000000400581947 */ /* 0x000fea0003800000 */
[----:B0-----:R-:W-:Y:S01]  /*101c0*/  LEA.HI R4, R41, R162, RZ, 0x1d ;  /* 0x000000a229047211 */ /* 0x001fe200078fe8ff */
        /* <DEDUP_REMOVED lines=8> */
[C---:B------:R-:W-:Y:S01]  /*10250*/  IMAD.U32 R47, R26.reuse, 0x10000, RZ ;  /* 0x000100001a2f7824 */ /* 0x040fe200078e00ff */
[----:B------:R-:W-:Y:S01]  /*10260*/  LOP3.LUT R4, R167, 0x38, R6, 0xf8, !PT ;  /* 0x00000038a7047812 */ /* 0x000fe200078ef806 */
[----:B------:R-:W-:Y:S01]  /*10270*/  IMAD.U32 R48, R29, 0x10000, RZ ;  /* 0x000100001d307824 */ /* 0x000fe200078e00ff */
[----:B------:R-:W-:Y:S01]  /*10280*/  LOP3.LUT R26, R26, 0xffff0000, RZ, 0xc0, !PT ;  /* 0xffff00001a1a7812 */ /* 0x000fe200078ec0ff */
[----:B------:R-:W-:Y:S01]  /*10290*/  IMAD.SHL.U32 R5, R5, 0x400, RZ ;  /* 0x0000040005057824 */ /* 0x000fe200078e00ff */
[----:B------:R-:W-:Y:S01]  /*102a0*/  LOP3.LUT R4, R4, R223, RZ, 0x3c, !PT ;  /* 0x000000df04047212 */ /* 0x000fe200078e3cff */
[----:B------:R-:W-:Y:S01]  /*102b0*/  IMAD.U32 R55, R31, 0x10000, RZ ;  /* 0x000100001f377824 */ /* 0x000fe200078e00ff */
[----:B------:R-:W-:Y:S01]  /*102c0*/  LOP3.LUT R30, R30, 0xffff0000, RZ, 0xc0, !PT ;  /* 0xffff00001e1e7812 */ /* 0x000fe200078ec0ff */
[----:B------:R-:W-:Y:S01]  /*102d0*/  IMAD.U32 R28, R25, 0x10000, RZ ;  /* 0x00010000191c7824 */ /* 0x000fe200078e00ff */
[----:B------:R-:W-:-:S02]  /*102e0*/  LOP3.LUT R5, R5, 0x7fffe000, RZ, 0xc0, !PT ;  /* 0x7fffe00005057812 */ /* 0x000fc400078ec0ff */
[----:B------:R-:W-:Y:S02]  /*102f0*/  SHF.L.U32 R51, R27, 0x10, RZ ;  /* 0x000000101b337819 */ /* 0x000fe400000006ff */
[----:B------:R-:W-:Y:S02]  /*10300*/  IADD3 R9, R4, R5, R179 ;  /* 0x0000000504097210 */ /* 0x000fe40007ffe0b3 */
[----:B------:R-:W0:Y:S01]  /*10310*/  LDS.128 R4, [R219] ;  /* 0x00000000db047984 */ /* 0x000e220000000c00 */
[----:B------:R-:W-:Y:S02]  /*10320*/  LOP3.LUT R29, R29, 0xffff0000, RZ, 0xc0, !PT ;  /* 0xffff00001d1d7812 */ /* 0x000fe400078ec0ff */
[----:B------:R-:W-:Y:S01]  /*10330*/  IMAD R32, R9, 0x2, R2 ;  /* 0x0000000209207824 */ /* 0x000fe200078e0202 */
[----:B------:R-:W-:Y:S02]  /*10340*/  LOP3.LUT R31, R31, 0xffff0000, RZ, 0xc0, !PT ;  /* 0xffff00001f1f7812 */ /* 0x000fe400078ec0ff */
[----:B------:R-:W-:-:S02]  /*10350*/  LOP3.LUT R25, R25, 0xffff0000, RZ, 0xc0, !PT ;  /* 0xffff000019197812 */ /* 0x000fc400078ec0ff */
[----:B------:R-:W1:Y:S01]  /*10360*/  LDS.128 R8, [R32+0xc400] ;  /* 0x00c4000020087984 */ /* 0x000e620000000c00 */
[----:B------:R-:W-:Y:S01]  /*10370*/  LOP3.LUT R27, R27, 0xffff0000, RZ, 0xc0, !PT ;  /* 0xffff00001b1b7812 */ /* 0x000fe200078ec0ff */
        /* <DEDUP_REMOVED lines=10> */
[C---:B------:R-:W-:Y:S01]  /*10420*/  IMAD.U32 R40, R10.reuse, 0x10000, RZ ;  /* 0x000100000a287824 */ /* 0x040fe200078e00ff */
[----:B------:R-:W-:Y:S01]  /*10430*/  SHF.L.U32 R39, R9, 0x10, RZ ;  /* 0x0000001009277819 */ /* 0x000fe200000006ff */
[-C--:B------:R-:W-:Y:S01]  /*10440*/  FMUL.FTZ R44, R45, R38.reuse ;  /* 0x000000262d2c7220 */ /* 0x080fe20000410000 */
[----:B------:R-:W-:Y:S01]  /*10450*/  FMUL.FTZ R38, R43, R38 ;  /* 0x000000262b267220 */ /* 0x000fe20000410000 */
[----:B------:R-:W-:Y:S01]  /*10460*/  LOP3.LUT R10, R10, 0xffff0000, RZ, 0xc0, !PT ;  /* 0xffff00000a0a7812 */ /* 0x000fe200078ec0ff */
[----:B------:R-:W-:-:S02]  /*10470*/  IMAD.U32 R42, R11, 0x10000, RZ ;  /* 0x000100000b2a7824 */ /* 0x000fc400078e00ff */
[-C--:B------:R-:W-:Y:S01]  /*10480*/  FFMA.FTZ R44, R43, R33.reuse, -R44 ;  /* 0x000000212b2c7223 */ /* 0x080fe2000001082c */
[----:B------:R-:W-:Y:S01]  /*10490*/  FFMA.FTZ R38, R45, R33, R38 ;  /* 0x000000212d267223 */ /* 0x000fe20000010026 */
[-C--:B------:R-:W-:Y:S01]  /*104a0*/  FMUL.FTZ R43, R46, R8.reuse ;  /* 0x000000082e2b7220 */ /* 0x080fe20000410000 */
[----:B------:R-:W-:Y:S01]  /*104b0*/  FMUL.FTZ R33, R24, R8 ;  /* 0x0000000818217220 */ /* 0x000fe20000410000 */
[----:B------:R-:W-:Y:S01]  /*104c0*/  FMUL.FTZ R45, R48, R39 ;  /* 0x00000027302d7220 */ /* 0x000fe20000410000 */
[----:B------:R-:W-:Y:S01]  /*104d0*/  LOP3.LUT R9, R9, 0xffff0000, RZ, 0xc0, !PT ;  /* 0xffff000009097812 */ /* 0x000fe200078ec0ff */
[-C--:B------:R-:W-:Y:S01]  /*104e0*/  FFMA.FTZ R43, R24, R4.reuse, -R43 ;  /* 0x00000004182b7223 */ /* 0x080fe2000001082b */
[----:B------:R-:W-:Y:S01]  /*104f0*/  FFMA.FTZ R33, R46, R4, R33 ;  /* 0x000000042e217223 */ /* 0x000fe20000010021 */
[-C--:B------:R-:W-:Y:S01]  /*10500*/  FMUL.FTZ R4, R53, R40.reuse ;  /* 0x0000002835047220 */ /* 0x080fe20000410000 */
[----:B------:R-:W-:Y:S01]  /*10510*/  LOP3.LUT R11, R11, 0xffff0000, RZ, 0xc0, !PT ;  /* 0xffff00000b0b7812 */ /* 0x000fe200078ec0ff */
[C---:B------:R-:W-:Y:S01]  /*10520*/  FMUL.FTZ R40, R47.reuse, R40 ;  /* 0x000000282f287220 */ /* 0x040fe20000410000 */
[----:B------:R-:W-:Y:S01]  /*10530*/  FMUL.FTZ R49, R26, R10 ;  /* 0x0000000a1a317220 */ /* 0x000fe20000410000 */
[----:B------:R-:W-:Y:S01]  /*10540*/  FFMA.FTZ R8, R47, R35, -R4 ;  /* 0x000000232f087223 */ /* 0x000fe20000010804 */
[----:B------:R-:W-:Y:S01]  /*10550*/  FMUL.FTZ R4, R55, R42 ;  /* 0x0000002a37047220 */ /* 0x000fe20000410000 */
[----:B------:R-:W-:Y:S01]  /*10560*/  FMUL.FTZ R39, R28, R39 ;  /* 0x000000271c277220 */ /* 0x000fe20000410000 */
[----:B------:R-:W-:Y:S01]  /*10570*/  FMUL.FTZ R47, R30, R10 ;  /* 0x0000000a1e2f7220 */ /* 0x000fe20000410000 */
[----:B------:R-:W-:Y:S01]  /*10580*/  FFMA.FTZ R45, R28, R34, -R45 ;  /* 0x000000221c2d7223 */ /* 0x000fe2000001082d */
[----:B------:R-:W-:Y:S01]  /*10590*/  FFMA.FTZ R49, R30, R6, R49 ;  /* 0x000000061e317223 */ /* 0x000fe20000010031 */
[----:B------:R-:W-:Y:S01]  /*105a0*/  FFMA.FTZ R28, R51, R37, -R4 ;  /* 0x00000025331c7223 */ /* 0x000fe20000010804 */
[----:B------:R-:W-:Y:S01]  /*105b0*/  FFMA.FTZ R39, R48, R34, R39 ;  /* 0x0000002230277223 */ /* 0x000fe20000010027 */
[----:B------:R-:W-:Y:S01]  /*105c0*/  FFMA.FTZ R47, R26, R6, -R47 ;  /* 0x000000061a2f7223 */ /* 0x000fe2000001082f */
[----:B------:R-:W-:Y:S01]  /*105d0*/  FMUL.FTZ R4, R29, R9 ;  /* 0x000000091d047220 */ /* 0x000fe20000410000 */
        /* <DEDUP_REMOVED lines=20> */
.L_x_617:
[----:B------:R-:W-:Y:S05]  /*10720*/  BSYNC B1 ;  /* 0x0000000000017941 */ /* 0x000fea0003800000 */
.L_x_616:
[----:B------:R-:W-:Y:S05]  /*10730*/  @P2 BRA `(.L_x_592) ;  /* 0x0000000400582947 */ /* 0x000fea0003800000 */
[----:B------:R-:W-:Y:S01]  /*10740*/  LEA.HI R41, R41, R163, RZ, 0x1d ;  /* 0x000000a329297211 */ /* 0x000fe200078fe8ff */
[----:B------:R-:W-:Y:S01]  /*10750*/  IMAD.U32 R33, R0, 0x10000, RZ ;  /* 0x0001000000217824 */ /* 0x000fe200078e00ff */
[C---:B------:R-:W-:Y:S01]  /*10760*/  SHF.L.U32 R35, R14.reuse, 0x10, RZ ;  /* 0x000000100e237819 */ /* 0x040fe200000006ff */
[----:B0-----:R-:W-:Y:S01]  /*10770*/  IMAD.U32 R42, R15, 0x10000, RZ ;  /* 0x000100000f2a7824 */ /* 0x001fe200078e00ff */
[----:B-1----:R-:W-:Y:S01]  /*10780*/  SHF.R.S32.HI R6, RZ, 0x1f, R41 ;  /* 0x0000001fff067819 */ /* 0x002fe20000011429 */
        /* <DEDUP_REMOVED lines=11> */
[----:B------:R-:W-:Y:S02]  /*10840*/  LOP3.LUT R6, R6, 0x7fffe000, RZ, 0xc0, !PT ;  /* 0x7fffe00006067812 */ /* 0x000fe400078ec0ff */
[----:B------:R-:W-:Y:S02]  /*10850*/  LOP3.LUT R20, R20, 0xffff0000, RZ, 0xc0, !PT ;  /* 0xffff000014147812 */ /* 0x000fe400078ec0ff */
[----:B------:R-:W-:Y:S02]  /*10860*/  IADD3 R9, R4, R6, R179 ;  /* 0x0000000604097210 */ /* 0x000fe40007ffe0b3 */
[----:B------:R-:W0:Y:S01]  /*10870*/  LDS.128 R4, [R218] ;  /* 0x00000000da047984 */ /* 0x000e220000000c00 */
[----:B------:R-:W-:Y:S02]  /*10880*/  LOP3.LUT R15, R15, 0xffff0000, RZ, 0xc0, !PT ;  /* 0xffff00000f0f7812 */ /* 0x000fe400078ec0ff */
[----:B------:R-:W-:Y:S01]  /*10890*/  IMAD R24, R9, 0x2, R2 ;  /* 0x0000000209187824 */ /* 0x000fe200078e0202 */
[----:B------:R-:W-:-:S04]  /*108a0*/  LOP3.LUT R3, R3, 0xffff0000, RZ, 0xc0, !PT ;  /* 0xffff000003037812 */ /* 0x000fc800078ec0ff */
        /* <DEDUP_REMOVED lines=20> */
[----:B------:R-:W-:Y:S01]  /*109f0*/  FFMA.FTZ R29, R0, R4, -R29 ;  /* 0x00000004001d7223 */ /* 0x000fe2000001081d */
[-C--:B------:R-:W-:Y:S01]  /*10a00*/  FMUL.FTZ R33, R42, R30.reuse ;  /* 0x0000001e2a217220 */ /* 0x080fe20000410000 */
[----:B------:R-:W-:Y:S01]  /*10a10*/  FMUL.FTZ R35, R38, R30 ;  /* 0x0000001e26237220 */ /* 0x000fe20000410000 */
[-C--:B------:R-:W-:Y:S01]  /*10a20*/  FMUL.FTZ R0, R39, R31.reuse ;  /* 0x0000001f27007220 */ /* 0x080fe20000410000 */
[----:B------:R-:W-:Y:S01]  /*10a30*/  LOP3.LUT R10, R10, 0xffff0000, RZ, 0xc0, !PT ;  /* 0xffff00000a0a7812 */ /* 0x000fe200078ec0ff */
[----:B------:R-:W-:Y:S01]  /*10a40*/  FFMA.FTZ R25, R40, R4, R25 ;  /* 0x0000000428197223 */ /* 0x000fe20000010019 */
[-C--:B------:R-:W-:Y:S01]  /*10a50*/  FFMA.FTZ R33, R38, R26.reuse, -R33 ;  /* 0x0000001a26217223 */ /* 0x080fe20000010821 */
[----:B------:R-:W-:Y:S01]  /*10a60*/  FFMA.FTZ R35, R42, R26, R35 ;  /* 0x0000001a2a237223 */ /* 0x000fe20000010023 */
[----:B------:R-:W-:Y:S01]  /*10a70*/  FMUL.FTZ R4, R37, R31 ;  /* 0x0000001f25047220 */ /* 0x000fe20000410000 */
[----:B------:R-:W-:-:S02]  /*10a80*/  IMAD.U32 R32, R11, 0x10000, RZ ;  /* 0x000100000b207824 */ /* 0x000fc400078e00ff */
[-C--:B------:R-:W-:Y:S01]  /*10a90*/  FFMA.FTZ R8, R37, R27.reuse, -R0 ;  /* 0x0000001b25087223 */ /* 0x080fe20000010800 */
[----:B------:R-:W-:Y:S02]  /*10aa0*/  IMAD.U32 R26, R21, 0x10000, RZ ;  /* 0x00010000151a7824 */ /* 0x000fe400078e00ff */
[-C--:B------:R-:W-:Y:S01]  /*10ab0*/  FMUL.FTZ R31, R20, R10.reuse ;  /* 0x0000000a141f7220 */ /* 0x080fe20000410000 */
[----:B------:R-:W-:Y:S02]  /*10ac0*/  IMAD.U32 R0, R13, 0x10000, RZ ;  /* 0x000100000d007824 */ /* 0x000fe400078e00ff */
[----:B------:R-:W-:Y:S01]  /*10ad0*/  FMUL.FTZ R37, R12, R10 ;  /* 0x0000000a0c257220 */ /* 0x000fe20000410000 */
[----:B------:R-:W-:Y:S01]  /*10ae0*/  FFMA.FTZ R10, R39, R27, R4 ;  /* 0x0000001b270a7223 */ /* 0x000fe20000010004 */
[----:B------:R-:W-:Y:S01]  /*10af0*/  LOP3.LUT R11, R11, 0xffff0000, RZ, 0xc0, !PT ;  /* 0xffff00000b0b7812 */ /* 0x000fe200078ec0ff */
[-C--:B------:R-:W-:Y:S01]  /*10b00*/  FMUL.FTZ R27, R26, R32.reuse ;  /* 0x000000201a1b7220 */ /* 0x080fe20000410000 */
[----:B------:R-:W-:Y:S01]  /*10b10*/  LOP3.LUT R21, R21, 0xffff0000, RZ, 0xc0, !PT ;  /* 0xffff000015157812 */ /* 0x000fe200078ec0ff */
[----:B------:R-:W-:Y:S01]  /*10b20*/  FMUL.FTZ R39, R0, R32 ;  /* 0x0000002000277220 */ /* 0x000fe20000410000 */
[----:B------:R-:W-:Y:S01]  /*10b30*/  LOP3.LUT R13, R13, 0xffff0000, RZ, 0xc0, !PT ;  /* 0xffff00000d0d7812 */ /* 0x000fe200078ec0ff */
[-C--:B------:R-:W-:Y:S01]  /*10b40*/  FFMA.FTZ R31, R12, R6.reuse, -R31 ;  /* 0x000000060c1f7223 */ /* 0x080fe2000001081f */
[----:B------:R-:W-:Y:S01]  /*10b50*/  FFMA.FTZ R37, R20, R6, R37 ;  /* 0x0000000614257223 */ /* 0x000fe20000010025 */
        /* <DEDUP_REMOVED lines=20> */
.L_x_592:
[----:B------:R-:W-:Y:S05]  /*10ca0*/  BSYNC B0 ;  /* 0x0000000000007941 */ /* 0x000fea0003800000 */
.L_x_573:
[----:B------:R-:W-:Y:S01]  /*10cb0*/  @!PT LDS RZ, [RZ] ;  /* 0x00000000fffff984 */ /* 0x000fe20000000800 */
[----:B------:R-:W-:Y:S01]  /*10cc0*/  @!PT LDS RZ, [RZ] ;  /* 0x00000000fffff984 */ /* 0x000fe20000000800 */
[----:B------:R-:W-:Y:S01]  /*10cd0*/  @!PT LDS RZ, [RZ] ;  /* 0x00000000fffff984 */ /* 0x000fe20000000800 */
[----:B------:R-:W-:Y:S01]  /*10ce0*/  @!PT LDS RZ, [RZ] ;  /* 0x00000000fffff984 */ /* 0x000fe20000000800 */
[----:B------:R5:W-:Y:S06]  /*10cf0*/  MEMBAR.ALL.CTA ;  /* 0x0000000000007992 */ /* 0x000bec0000008000 */
[----:B-----5:R-:W5:Y:S01]  /*10d00*/  FENCE.VIEW.ASYNC.S ;  /* 0x00000000000073c6 */ /* 0x020f620000000000 */
[----:B------:R-:W-:Y:S05]  /*10d10*/  WARPSYNC.ALL ;  /* 0x0000000000007948 */ /* 0x000fea0003800000 */
[----:B-----5:R-:W-:Y:S06]  /*10d20*/  BAR.SYNC.DEFER_BLOCKING 0xd, 0x100 ;  /* 0x0344000000007b1d */ /* 0x020fec0000010000 */
.L_x_571:
[----:B------:R-:W2:Y:S02]  /*10d30*/  LDL R0, [R1+0x30] ;  /* 0x0000300001007983 */ /* 0x000ea40000100800 */
[----:B--2---:R-:W-:-:S13]  /*10d40*/  R2UR UR4, R0 ;  /* 0x00000000000472ca */ /* 0x004fda00000e0000 */
[----:B------:R-:W-:-:S04]  /*10d50*/  MOV R0, UR4 ;  /* 0x0000000400007c02 */ /* 0x000fc80008000f00 */
[----:B------:R-:W-:-:S13]  /*10d60*/  ISETP.NE.AND P0, PT, R0, 0x3, PT ;  /* 0x000000030000780c */ /* 0x000fda0003f05270 */
[----:B------:R-:W-:Y:S05]  /*10d70*/  @!P0 BRA `(.L_x_618) ;  /* 0x0000000000048947 */ /* 0x000fea0003800000 */
[----:B------:R-:W-:Y:S01]  /*10d80*/  BPT.TRAP 0x1 ;  /* 0x000000040000795c */ /* 0x000fe20000300000 */
.L_x_618:
[----:B01-34-:R-:W-:Y:S01]  /*10d90*/  IMAD R5, R173, 0x8, R2 ;  /* 0x00000008ad057824 */ /* 0x01bfe200078e0202 */
[----:B------:R-:W-:-:S04]  /*10da0*/  SHF.L.U32 R0, R180, 0x1f, RZ ;  /* 0x0000001fb4007819 */ /* 0x000fc800000006ff */
[----:B------:R0:W1:Y:S01]  /*10db0*/  SYNCS.PHASECHK.TRANS64.TRYWAIT P1, [R5+URZ+0x2a830], R0 ;  /* 0x02a83000050075a7 */ /* 0x000062000802017f */
[----:B------:R-:W-:Y:S05]  /*10dc0*/  @!P0 BRA `(.L_x_619) ;  /* 0x0000000000048947 */ /* 0x000fea0003800000 */
[----:B------:R-:W-:Y:S01]  /*10dd0*/  BPT.TRAP 0x1 ;  /* 0x000000040000795c */ /* 0x000fe20000300000 */
.L_x_619:
[----:B------:R-:W-:Y:S01]  /*10de0*/  IMAD.MOV.U32 R87, RZ, RZ, RZ ;  /* 0x000000ffff577224 */ /* 0x000fe200078e00ff */
[----:B-1----:R-:W-:Y:S06]  /*10df0*/  @P1 BRA `(.L_x_620) ;  /* 0x0000000000081947 */ /* 0x002fec0003800000 */
[----:B------:R-:W1:Y:S02]  /*10e00*/  SYNCS.PHASECHK.TRANS64.TRYWAIT P1, [R5+URZ+0x2a830], R0 ;  /* 0x02a83000050075a7 */ /* 0x000e64000802017f */
[----:B-1----:R-:W-:Y:S05]  /*10e10*/  @!P1 BRA `(.L_x_621) ;  /* 0x000000e400449947 */ /* 0x002fea0003800000 */
.L_x_620:
[----:B------:R-:W-:Y:S05]  /*10e20*/  WARPSYNC.ALL ;  /* 0x0000000000007948 */ /* 0x000fea0003800000 */
[----:B01----:R-:W-:Y:S01]  /*10e30*/  VIADD R0, R2, 0x18400 ;  /* 0x0001840002007836 */ /* 0x003fe20000000000 */
[----:B------:R-:W-:Y:S01]  /*10e40*/  R2UR UR4, R36 ;  /* 0x00000000240472ca */ /* 0x000fe200000e0000 */
[----:B------:R-:W-:Y:S01]  /*10e50*/  IMAD.MOV.U32 R7, RZ, RZ, 0x40000040 ;  /* 0x40000040ff077424 */ /* 0x000fe200078e00ff */
[----:B------:R-:W-:Y:S01]  /*10e60*/  WARPGROUP.ARRIVE ;  /* 0x00000000000079c5 */ /* 0x000fe20000000000 */
[----:B------:R-:W-:Y:S01]  /*10e70*/  UMOV UR9, 0x40000040 ;  /* 0x4000004000097882 */ /* 0x000fe20000000000 */
[----:B------:R-:W-:Y:S01]  /*10e80*/  SHF.R.U32.HI R0, RZ, 0x4, R0 ;  /* 0x00000004ff007819 */ /* 0x000fe20000011600 */
[----:B------:R-:W-:Y:S01]  /*10e90*/  IMAD.MOV.U32 R11, RZ, RZ, 0x40000040 ;  /* 0x40000040ff0b7424 */ /* 0x000fe200078e00ff */
[----:B------:R-:W-:Y:S01]  /*10ea0*/  R2UR UR11, R7 ;  /* 0x00000000070b72ca */ /* 0x000fe200000e0000 */
[----:B------:R-:W-:Y:S01]  /*10eb0*/  IMAD.U32 R13, RZ, RZ, UR9 ;  /* 0x00000009ff0d7e24 */ /* 0x000fe2000f8e00ff */
[----:B------:R-:W-:Y:S01]  /*10ec0*/  LOP3.LUT R0, R0, 0x3fff, RZ, 0xc0, !PT ;  /* 0x00003fff00007812 */ /* 0x000fe200078ec0ff */
[----:B------:R-:W-:Y:S01]  /*10ed0*/  UMOV UR57, 0x40000040 ;  /* 0x4000004000397882 */ /* 0x000fe20000000000 */
[----:B------:R-:W-:Y:S01]  /*10ee0*/  UMOV UR53, 0x40000040 ;  /* 0x4000004000357882 */ /* 0x000fe20000000000 */
[----:B------:R-:W-:Y:S01]  /*10ef0*/  UMOV UR49, 0x40000040 ;  /* 0x4000004000317882 */ /* 0x000fe20000000000 */
[----:B------:R-:W-:Y:S01]  /*10f00*/  LOP3.LUT R8, R0, 0x10000, RZ, 0xfc, !PT ;  /* 0x0001000000087812 */ /* 0x000fe200078efcff */
[----:B------:R-:W-:Y:S01]  /*10f10*/  ULOP3.LUT UR4, UR4, 0x10000, URZ, 0xfc, !UPT ;  /* 0x0001000004047892 */ /* 0x000fe2000f8efc3f */
[----:B------:R-:W-:Y:S01]  /*10f20*/  IMAD.MOV.U32 R7, RZ, RZ, 0x40000040 ;  /* 0x40000040ff077424 */ /* 0x000fe200078e00ff */
[----:B------:R-:W-:Y:S01]  /*10f30*/  UMOV UR45, 0x40000040 ;  /* 0x40000040002d7882 */ /* 0x000fe20000000000 */
[----:B------:R-:W-:Y:S01]  /*10f40*/  UMOV UR41, 0x40000040 ;  /* 0x4000004000297882 */ /* 0x000fe20000000000 */
[----:B------:R-:W-:Y:S01]  /*10f50*/  IMAD R6, R173, 0x900, R8 ;  /* 0x00000900ad067824 */ /* 0x000fe200078e0208 */
[----:B------:R-:W-:Y:S01]  /*10f60*/  UIADD3 UR5, UR4, 0x2, URZ ;  /* 0x0000000204057890 */ /* 0x000fe2000fffe03f */
[----:B------:R-:W-:Y:S01]  /*10f70*/  R2UR UR39, R7 ;  /* 0x00000000072772ca */ /* 0x000fe200000e0000 */
[----:B------:R-:W-:Y:S01]  /*10f80*/  UMOV UR8, UR4 ;  /* 0x0000000400087c82 */ /* 0x000fe20008000000 */
[C---:B------:R-:W-:Y:S01]  /*10f90*/  VIADD R10, R6.reuse, 0x2 ;  /* 0x00000002060a7836 */ /* 0x040fe20000000000 */
[----:B------:R-:W-:Y:S01]  /*10fa0*/  R2UR UR10, R6 ;  /* 0x00000000060a72ca */ /* 0x000fe200000e0000 */
[----:B------:R-:W-:Y:S01]  /*10fb0*/  IMAD.U32 R12, RZ, RZ, UR8 ;  /* 0x00000008ff0c7e24 */ /* 0x000fe2000f8e00ff */
[----:B------:R-:W-:-:S02]  /*10fc0*/  UIADD3 UR56, UR4, 0x404, URZ ;  /* 0x0000040404387890 */ /* 0x000fc4000fffe03f */
[----:B------:R-:W-:Y:S02]  /*10fd0*/  UIADD3 UR52, UR4, 0x406, URZ ;  /* 0x0000040604347890 */ /* 0x000fe4000fffe03f */
[----:B------:R0:W-:Y:S01]  /*10fe0*/  STL.64 [R1+0x28], R12 ;  /* 0x0000280c01007387 */ /* 0x0001e20000100a00 */
[----:B------:R-:W-:Y:S02]  /*10ff0*/  UIADD3 UR48, UR4, 0x800, URZ ;  /* 0x0000080004307890 */ /* 0x000fe4000fffe03f */
[----:B------:R-:W-:Y:S02]  /*11000*/  UIADD3 UR44, UR4, 0x802, URZ ;  /* 0x00000802042c7890 */ /* 0x000fe4000fffe03f */
[----:B------:R-:W-:Y:S02]  /*11010*/  UIADD3 UR40, UR4, 0x804, URZ ;  /* 0x0000080404287890 */ /* 0x000fe4000fffe03f */
[----:B------:R-:W-:Y:S01]  /*11020*/  HGMMA.64x96x16.F32.BF16 R24, gdesc[UR8], RZ, !UPT, gsb0 ;  /* 0x01600000081879f0 */ /* 0x000fe2000c0018ff */
[----:B------:R-:W-:Y:S01]  /*11030*/  R2UR UR10, R10 ;  /* 0x000000000a0a72ca */ /* 0x000fe200000e0000 */
[----:B------:R-:W-:Y:S01]  /*11040*/  UMOV UR8, UR5 ;  /* 0x0000000500087c82 */ /* 0x000fe20008000000 */
[----:B------:R-:W-:Y:S01]  /*11050*/  R2UR UR11, R11 ;  /* 0x000000000b0b72ca */ /* 0x000fe200000e0000 */
[----:B------:R-:W-:Y:S01]  /*11060*/  UMOV UR9, 0x40000040 ;  /* 0x4000004000097882 */ /* 0x000fe20000000000 */
[----:B------:R-:W-:Y:S01]  /*11070*/  VIADD R10, R6, 0x4 ;  /* 0x00000004060a7836 */ /* 0x000fe20000000000 */
[----:B------:R-:W-:Y:S01]  /*11080*/  UIADD3 UR5, UR4, 0x4, URZ ;  /* 0x0000000404057890 */ /* 0x000fe2000fffe03f */
[----:B------:R-:W-:Y:S01]  /*11090*/  IMAD.MOV.U32 R11, RZ, RZ, 0x40000040 ;  /* 0x40000040ff0b7424 */ /* 0x000fe200078e00ff */
[----:B0-----:R-:W-:Y:S01]  /*110a0*/  MOV R13, UR9 ;  /* 0x00000009000d7c02 */ /* 0x001fe20008000f00 */
[----:B------:R-:W-:Y:S01]  /*110b0*/  IMAD.U32 R12, RZ, RZ, UR8 ;  /* 0x00000008ff0c7e24 */ /* 0x000fe2000f8e00ff */
[----:B------:R-:W-:Y:S01]  /*110c0*/  UIADD3 UR36, UR4, 0x806, URZ ;  /* 0x0000080604247890 */ /* 0x000fe2000fffe03f */
[----:B------:R-:W-:-:S03]  /*110d0*/  UMOV UR37, 0x40000040 ;  /* 0x4000004000257882 */ /* 0x000fc60000000000 */
[----:B------:R0:W-:Y:S01]  /*110e0*/  STL.64 [R1+0x20], R12 ;  /* 0x0000200c01007387 */ /* 0x0001e20000100a00 */
[----:B------:R-:W-:Y:S02]  /*110f0*/  WARPGROUP.DEPBAR.LE gsb0, 0x0 ;  /* 0x00008000000079c5 */ /* 0x000fe40000010000 */
[----:B------:R-:W-:-:S06]  /*11100*/  WARPGROUP.ARRIVE ;  /* 0x00000000000079c5 */ /* 0x000fcc0000000000 */
[----:B------:R-:W-:Y:S01]  /*11110*/  HGMMA.64x96x16.F32.BF16 R24, gdesc[UR8], R24, gsb0 ;  /* 0x01600000081879f0 */ /* 0x000fe20008001818 */
[----:B------:R-:W-:Y:S01]  /*11120*/  R2UR UR10, R10 ;  /* 0x000000000a0a72ca */ /* 0x000fe200000e0000 */
[----:B------:R-:W-:Y:S01]  /*11130*/  UMOV UR8, UR5 ;  /* 0x0000000500087c82 */ /* 0x000fe20008000000 */
[----:B------:R-:W-:Y:S01]  /*11140*/  R2UR UR11, R11 ;  /* 0x000000000b0b72ca */ /* 0x000fe200000e0000 */
[----:B------:R-:W-:Y:S01]  /*11150*/  UMOV UR9, 0x40000040 ;  /* 0x4000004000097882 */ /* 0x000fe20000000000 */
[----:B------:R-:W-:Y:S01]  /*11160*/  VIADD R10, R6, 0x6 ;  /* 0x00000006060a7836 */ /* 0x000fe20000000000 */
[----:B------:R-:W-:Y:S01]  /*11170*/  UIADD3 UR5, UR4, 0x6, URZ ;  /* 0x0000000604057890 */ /* 0x000fe2000fffe03f */
[----:B------:R-:W-:Y:S02]  /*11180*/  IMAD.MOV.U32 R11, RZ, RZ, 0x40000040 ;  /* 0x40000040ff0b7424 */ /* 0x000fe400078e00ff */
[----:B0-----:R-:W-:Y:S02]  /*11190*/  IMAD.U32 R12, RZ, RZ, UR8 ;  /* 0x00000008ff0c7e24 */ /* 0x001fe4000f8e00ff */
[----:B------:R-:W-:-:S05]  /*111a0*/  IMAD.U32 R13, RZ, RZ, UR9 ;  /* 0x00000009ff0d7e24 */ /* 0x000fca000f8e00ff */
        /* <DEDUP_REMOVED lines=9> */
[----:B------:R-:W-:Y:S01]  /*11240*/  MOV R11, 0x40000040 ;  /* 0x40000040000b7802 */ /* 0x000fe20000000f00 */
[----:B------:R-:W-:Y:S01]  /*11250*/  UIADD3 UR5, UR4, 0x400, URZ ;  /* 0x0000040004057890 */ /* 0x000fe2000fffe03f */
        /* <DEDUP_REMOVED lines=23> */
[----:B------:R-:W-:Y:S02]  /*113d0*/  VIADD R10, R6, 0x304 ;  /* 0x00000304060a7836 */ /* 0x000fe40000000000 */
[----:B------:R-:W-:Y:S02]  /*113e0*/  IMAD.MOV.U32 R11, RZ, RZ, 0x40000040 ;  /* 0x40000040ff0b7424 */ /* 0x000fe400078e00ff */
[----:B0-----:R-:W-:Y:S01]  /*113f0*/  IMAD.U32 R12, RZ, RZ, UR8 ;  /* 0x00000008ff0c7e24 */ /* 0x001fe2000f8e00ff */
[----:B------:R-:W-:Y:S01]  /*11400*/  R2UR UR58, R10 ;  /* 0x000000000a3a72ca */ /* 0x000fe200000e0000 */
[----:B------:R-:W-:Y:S01]  /*11410*/  VIADD R10, R6, 0x306 ;  /* 0x00000306060a7836 */ /* 0x000fe20000000000 */
[----:B------:R-:W-:Y:S01]  /*11420*/  R2UR UR59, R11 ;  /* 0x000000000b3b72ca */ /* 0x000fe200000e0000 */
[----:B------:R-:W-:Y:S01]  /*11430*/  IMAD.U32 R13, RZ, RZ, UR9 ;  /* 0x00000009ff0d7e24 */ /* 0x000fe2000f8e00ff */
[----:B------:R-:W-:-:S02]  /*11440*/  MOV R11, 0x40000040 ;  /* 0x40000040000b7802 */ /* 0x000fc40000000f00 */
[----:B------:R-:W-:Y:S01]  /*11450*/  R2UR UR54, R10 ;  /* 0x000000000a3672ca */ /* 0x000fe200000e0000 */
[----:B------:R-:W-:Y:S01]  /*11460*/  VIADD R10, R6, 0x600 ;  /* 0x00000600060a7836 */ /* 0x000fe20000000000 */
[----:B------:R-:W-:Y:S01]  /*11470*/  R2UR UR55, R11 ;  /* 0x000000000b3772ca */ /* 0x000fe200000e0000 */
[----:B------:R-:W-:Y:S01]  /*11480*/  IMAD.MOV.U32 R11, RZ, RZ, 0x40000040 ;  /* 0x40000040ff0b7424 */ /* 0x000fe200078e00ff */
[----:B------:R0:W-:Y:S02]  /*11490*/  STL.64 [R1], R12 ;  /* 0x0000000c01007387 */ /* 0x0001e40000100a00 */
[----:B------:R-:W-:Y:S01]  /*114a0*/  R2UR UR50, R10 ;  /* 0x000000000a3272ca */ /* 0x000fe200000e0000 */
[----:B------:R-:W-:Y:S01]  /*114b0*/  VIADD R10, R6, 0x602 ;  /* 0x00000602060a7836 */ /* 0x000fe20000000000 */
[----:B------:R-:W-:Y:S01]  /*114c0*/  R2UR UR51, R11 ;  /* 0x000000000b3372ca */ /* 0x000fe200000e0000 */
[----:B------:R-:W-:-:S03]  /*114d0*/  IMAD.MOV.U32 R11, RZ, RZ, 0x40000040 ;  /* 0x40000040ff0b7424 */ /* 0x000fc600078e00ff */
[----:B------:R-:W-:Y:S01]  /*114e0*/  R2UR UR46, R10 ;  /* 0x000000000a2e72ca */ /* 0x000fe200000e0000 */
[C---:B------:R-:W-:Y:S01]  /*114f0*/  VIADD R10, R6.reuse, 0x604 ;  /* 0x00000604060a7836 */ /* 0x040fe20000000000 */
[----:B------:R-:W-:Y:S01]  /*11500*/  R2UR UR47, R11 ;  /* 0x000000000b2f72ca */ /* 0x000fe200000e0000 */
[----:B------:R-:W-:Y:S02]  /*11510*/  IMAD.MOV.U32 R11, RZ, RZ, 0x40000040 ;  /* 0x40000040ff0b7424 */ /* 0x000fe400078e00ff */
[----:B------:R-:W-:Y:S01]  /*11520*/  VIADD R6, R6, 0x606 ;  /* 0x0000060606067836 */ /* 0x000fe20000000000 */
[----:B------:R-:W-:Y:S02]  /*11530*/  R2UR UR42, R10 ;  /* 0x000000000a2a72ca */ /* 0x000fe400000e0000 */
[----:B------:R-:W-:Y:S02]  /*11540*/  R2UR UR43, R11 ;  /* 0x000000000b2b72ca */ /* 0x000fe400000e0000 */
[----:B------:R-:W-:Y:S01]  /*11550*/  R2UR UR38, R6 ;  /* 0x00000000062672ca */ /* 0x000fe200000e0000 */
        /* <DEDUP_REMOVED lines=22> */
[----:B0-----:R-:W-:Y:S05]  /*116c0*/  @!P0 BRA `(.L_x_622) ;  /* 0x0000000000048947 */ /* 0x001fea0003800000 */
[----:B------:R-:W-:Y:S01]  /*116d0*/  BPT.TRAP 0x1 ;  /* 0x000000040000795c */ /* 0x000fe20000300000 */
.L_x_622:
[----:B------:R-:W-:Y:S01]  /*116e0*/  IMAD.IADD R3, R227, 0x1, R147 ;  /* 0x00000001e3037824 */ /* 0x000fe200078e0293 */
[----:B------:R-:W-:Y:S01]  /*116f0*/  ULDC UR4, c[0x0][0x988] ;  /* 0x0002620000047ab9 */ /* 0x000fe20000000800 */
[----:B------:R-:W-:Y:S01]  /*11700*/  P2R R20, PR, RZ, 0x1 ;  /* 0x00000001ff147803 */ /* 0x000fe20000000000 */
[----:B------:R-:W-:Y:S01]  /*11710*/  ULDC UR38, c[0x0][0x988] ;  /* 0x0002620000267ab9 */ /* 0x000fe20000000800 */
[----:B------:R-:W-:Y:S01]  /*11720*/  IMAD R3, R194, -0x60, R3 ;  /* 0xffffffa0c2037824 */ /* 0x000fe200078e0203 */
[----:B------:R-:W-:Y:S01]  /*11730*/  BSSY B0, `(.L_x_623) ;  /* 0x0000392000007945 */ /* 0x000fe20003800000 */
[--C-:B------:R-:W-:Y:S01]  /*11740*/  IMAD.MOV.U32 R86, RZ, RZ, R87.reuse ;  /* 0x000000ffff567224 */ /* 0x100fe200078e0057 */
[----:B------:R-:W-:Y:S01]  /*11750*/  MOV R80, R87 ;  /* 0x0000005700507202 */ /* 0x000fe20000000f00 */
        /* <DEDUP_REMOVED lines=8> */
[--C-:B------:R-:W-:Y:S01]  /*117e0*/  IMAD.MOV.U32 R74, RZ, RZ, R87.reuse ;  /* 0x000000ffff4a7224 */ /* 0x100fe200078e0057 */
[----:B------:R-:W-:Y:S01]  /*117f0*/  FSEL R4, R25, -INF , P5 ;  /* 0xff80000019047808 */ /* 0x000fe20002800000 */
[----:B------:R-:W-:Y:S01]  /*11800*/  IMAD.MOV.U32 R72, RZ, RZ, R87 ;  /* 0x000000ffff487224 */ /* 0x000fe200078e0057 */
[----:B------:R-:W-:-:S02]  /*11810*/  ISETP.GT.AND P3, PT, R3, 0x9, PT ;  /* 0x000000090300780c */ /* 0x000fc40003f64270 */
[----:B------:R-:W-:Y:S02]  /*11820*/  FSEL R83, R28, -INF , P4 ;  /* 0xff8000001c537808 */ /* 0x000fe40002000000 */
[----:B------:R-:W-:Y:S02]  /*11830*/  FMNMX.FTZ R0, R81, R4, !PT ;  /* 0x0000000451007209 */ /* 0x000fe40007810000 */
[----:B------:R-:W-:Y:S02]  /*11840*/  ISETP.GT.AND P2, PT, R3, 0x10, PT ;  /* 0x000000100300780c */ /* 0x000fe40003f44270 */
[----:B------:R-:W-:Y:S02]  /*11850*/  FSEL R85, R29, -INF , P3 ;  /* 0xff8000001d557808 */ /* 0x000fe40001800000 */
[----:B------:R-:W-:Y:S02]  /*11860*/  FMNMX.FTZ R0, R83, R0, !PT ;  /* 0x0000000053007209 */ /* 0x000fe40007810000 */
[----:B------:R-:W-:-:S02]  /*11870*/  ISETP.GT.AND P1, PT, R3, 0x11, PT ;  /* 0x000000110300780c */ /* 0x000fc40003f24270 */
[----:B------:R-:W-:Y:S02]  /*11880*/  FSEL R93, R32, -INF , P2 ;  /* 0xff800000205d7808 */ /* 0x000fe40001000000 */
[----:B------:R-:W-:Y:S02]  /*11890*/  FMNMX.FTZ R0, R85, R0, !PT ;  /* 0x0000000055007209 */ /* 0x000fe40007810000 */
[----:B------:R-:W-:Y:S02]  /*118a0*/  FSEL R7, R26, -INF , P6 ;  /* 0xff8000001a077808 */ /* 0x000fe40003000000 */
[----:B------:R-:W-:Y:S02]  /*118b0*/  ISETP.GT.AND P6, PT, R3, 0x18, PT ;  /* 0x000000180300780c */ /* 0x000fe40003fc4270 */
[----:B------:R-:W-:Y:S02]  /*118c0*/  FSEL R95, R33, -INF , P1 ;  /* 0xff800000215f7808 */ /* 0x000fe40000800000 */
        /* <DEDUP_REMOVED lines=86> */
[-C--:B------:R-:W-:Y:S02]  /*11e30*/  MOV R60, R87.reuse ;  /* 0x00000057003c7202 */ /* 0x080fe40000000f00 */
[----:B------:R-:W-:Y:S02]  /*11e40*/  MOV R50, R87 ;  /* 0x0000005700327202 */ /* 0x000fe40000000f00 */
[----:B0-----:R-:W-:-:S05]  /*11e50*/  FMNMX.FTZ R12, R10, R3, !PT ;  /* 0x000000030a0c7209 */ /* 0x001fca0007810000 */
        /* <DEDUP_REMOVED lines=10> */
[----:B------:R-:W-:Y:S01]  /*11f00*/  FSEL R81, R62, -INF , P6 ;  /* 0xff8000003e517808 */ /* 0x000fe20003000000 */
[--C-:B------:R-:W-:Y:S01]  /*11f10*/  FFMA.FTZ R65, R85, R0, -R14.reuse ;  /* 0x0000000055417223 */ /* 0x100fe2000001080e */
[----:B------:R-:W-:Y:S01]  /*11f20*/  FMNMX.FTZ R6, R31, R6, !PT ;  /* 0x000000061f067209 */ /* 0x000fe20007810000 */
[-CC-:B------:R-:W-:Y:S01]  /*11f30*/  FFMA.FTZ R140, R89, R0.reuse, -R14.reuse ;  /* 0x00000000598c7223 */ /* 0x180fe2000001080e */
[----:B------:R-:W-:Y:S01]  /*11f40*/  FSEL R83, R63, -INF , P5 ;  /* 0xff8000003f537808 */ /* 0x000fe20002800000 */
[--C-:B------:R-:W-:Y:S01]  /*11f50*/  FFMA.FTZ R136, R93, R0, -R14.reuse ;  /* 0x000000005d887223 */ /* 0x100fe2000001080e */
[----:B------:R-:W-:Y:S01]  /*11f60*/  FMNMX.FTZ R6, R11, R6, !PT ;  /* 0x000000060b067209 */ /* 0x000fe20007810000 */
[--C-:B------:R-:W-:Y:S01]  /*11f70*/  FFMA.FTZ R61, R4, R0, -R14.reuse ;  /* 0x00000000043d7223 */ /* 0x100fe2000001080e */
[----:B------:R-:W-:Y:S01]  /*11f80*/  FSEL R85, R66, -INF , P4 ;  /* 0xff80000042557808 */ /* 0x000fe20002000000 */
[----:B------:R-:W-:Y:S01]  /*11f90*/  MUFU.EX2 R156, R156 ;  /* 0x0000009c009c7308 */ /* 0x000fe20000000800 */
[----:B------:R-:W-:Y:S01]  /*11fa0*/  FMNMX.FTZ R6, R35, R6, !PT ;  /* 0x0000000623067209 */ /* 0x000fe20007810000 */
[-CC-:B------:R-:W-:Y:S01]  /*11fb0*/  FFMA.FTZ R69, R95, R0.reuse, -R14.reuse ;  /* 0x000000005f457223 */ /* 0x180fe2000001080e */
[----:B------:R-:W-:Y:S01]  /*11fc0*/  FSEL R89, R70, -INF , P2 ;  /* 0xff80000046597808 */ /* 0x000fe20001000000 */
        /* <DEDUP_REMOVED lines=10> */
[-CC-:B------:R-:W-:Y:S01]  /*12070*/  FFMA.FTZ R45, R53, R0.reuse, -R14.reuse ;  /* 0x00000000352d7223 */ /* 0x180fe2000001080e */
[--C-:B------:R-:W-:Y:S01]  /*12080*/  FFMA.FTZ R37, R73, R0, -R14.reuse ;  /* 0x0000000049257223 */ /* 0x100fe2000001080e */
[----:B------:R-:W1:Y:S01]  /*12090*/  MUFU.EX2 R158, R158 ;  /* 0x0000009e009e7308 */ /* 0x000e620000000800 */
[----:B------:R-:W-:Y:S01]  /*120a0*/  FMNMX.FTZ R6, R43, R6, !PT ;  /* 0x000000062b067209 */ /* 0x000fe20007810000 */
[-CC-:B------:R-:W-:Y:S01]  /*120b0*/  FFMA.FTZ R146, R75, R0.reuse, -R14.reuse ;  /* 0x000000004b927223 */ /* 0x180fe2000001080e */
[-CC-:B------:R-:W-:Y:S01]  /*120c0*/  FFMA.FTZ R53, R57, R0.reuse, -R14.reuse ;  /* 0x0000000039357223 */ /* 0x180fe2000001080e */
[--C-:B------:R-:W-:Y:S01]  /*120d0*/  FFMA.FTZ R148, R77, R0, -R14.reuse ;  /* 0x000000004d947223 */ /* 0x100fe2000001080e */
[----:B------:R-:W-:Y:S01]  /*120e0*/  FMNMX.FTZ R6, R21, R6, !PT ;  /* 0x0000000615067209 */ /* 0x000fe20007810000 */
[-CC-:B------:R-:W-:Y:S01]  /*120f0*/  FFMA.FTZ R150, R79, R0.reuse, -R14.reuse ;  /* 0x000000004f967223 */ /* 0x180fe2000001080e */
[--C-:B------:R-:W-:Y:S01]  /*12100*/  FFMA.FTZ R57, R91, R0, -R14.reuse ;  /* 0x000000005b397223 */ /* 0x100fe2000001080e */
[----:B------:R-:W2:Y:S01]  /*12110*/  MUFU.EX2 R65, R65 ;  /* 0x0000004100417308 */ /* 0x000ea20000000800 */
[----:B------:R-:W-:Y:S01]  /*12120*/  FMNMX.FTZ R6, R47, R6, !PT ;  /* 0x000000062f067209 */ /* 0x000fe20007810000 */
[-CC-:B------:R-:W-:Y:S01]  /*12130*/  FFMA.FTZ R152, R101, R0.reuse, -R14.reuse ;  /* 0x0000000065987223 */ /* 0x180fe2000001080e */
[-CC-:B------:R-:W-:Y:S01]  /*12140*/  FFMA.FTZ R73, R103, R0.reuse, -R14.reuse ;  /* 0x0000000067497223 */ /* 0x180fe2000001080e */
[--C-:B------:R-:W-:Y:S01]  /*12150*/  FFMA.FTZ R154, R105, R0, -R14.reuse ;  /* 0x00000000699a7223 */ /* 0x100fe2000001080e */
[----:B------:R-:W-:Y:S01]  /*12160*/  FMNMX.FTZ R6, R25, R6, !PT ;  /* 0x0000000619067209 */ /* 0x000fe20007810000 */
[----:B------:R-:W-:Y:S01]  /*12170*/  FFMA.FTZ R75, R107, R0, -R14 ;  /* 0x000000006b4b7223 */ /* 0x000fe2000001080e */
[--C-:B------:R-:W-:Y:S01]  /*12180*/  IMAD.MOV.U32 R79, RZ, RZ, R87.reuse ;  /* 0x000000ffff4f7224 */ /* 0x100fe200078e0057 */
[----:B------:R-:W3:Y:S01]  /*12190*/  MUFU.EX2 R136, R136 ;  /* 0x0000008800887308 */ /* 0x000ee20000000800 */
[----:B------:R-:W-:Y:S01]  /*121a0*/  FMNMX.FTZ R6, R51, R6, !PT ;  /* 0x0000000633067209 */ /* 0x000fe20007810000 */
[--C-:B------:R-:W-:Y:S01]  /*121b0*/  IMAD.MOV.U32 R77, RZ, RZ, R87.reuse ;  /* 0x000000ffff4d7224 */ /* 0x100fe200078e0057 */
[----:B------:R-:W-:Y:S01]  /*121c0*/  MOV R70, R87 ;  /* 0x0000005700467202 */ /* 0x000fe20000000f00 */
[--C-:B------:R-:W-:Y:S01]  /*121d0*/  IMAD.MOV.U32 R66, RZ, RZ, R87.reuse ;  /* 0x000000ffff427224 */ /* 0x100fe200078e0057 */
[----:B------:R-:W-:Y:S01]  /*121e0*/  FMNMX.FTZ R6, R29, R6, !PT ;  /* 0x000000061d067209 */ /* 0x000fe20007810000 */
[----:B------:R-:W-:-:S02]  /*121f0*/  IMAD.MOV.U32 R62, RZ, RZ, R87 ;  /* 0x000000ffff3e7224 */ /* 0x000fc400078e0057 */
[----:B------:R-:W4:Y:S01]  /*12200*/  MUFU.EX2 R69, R69 ;  /* 0x0000004500457308 */ /* 0x000f220000000800 */
[----:B------:R-:W-:-:S04]  /*12210*/  FMNMX.FTZ R6, R55, R6, !PT ;  /* 0x0000000637067209 */ /* 0x000fc80007810000 */
[----:B------:R-:W-:-:S03]  /*12220*/  FMNMX.FTZ R6, R49, R6, !PT ;  /* 0x0000000631067209 */ /* 0x000fc60007810000 */
[----:B------:R-:W4:Y:S01]  /*12230*/  MUFU.EX2 R138, R138 ;  /* 0x0000008a008a7308 */ /* 0x000f220000000800 */
[----:B------:R-:W-:-:S04]  /*12240*/  FMNMX.FTZ R6, R59, R6, !PT ;  /* 0x000000063b067209 */ /* 0x000fc80007810000 */
[----:B------:R-:W-:-:S03]  /*12250*/  FMNMX.FTZ R6, R81, R6, !PT ;  /* 0x0000000651067209 */ /* 0x000fc60007810000 */
[----:B------:R-:W4:Y:S01]  /*12260*/  MUFU.EX2 R63, R99 ;  /* 0x00000063003f7308 */ /* 0x000f220000000800 */
[----:B------:R-:W-:-:S04]  /*12270*/  FMNMX.FTZ R6, R83, R6, !PT ;  /* 0x0000000653067209 */ /* 0x000fc80007810000 */
[----:B------:R-:W-:-:S03]  /*12280*/  FMNMX.FTZ R6, R85, R6, !PT ;  /* 0x0000000655067209 */ /* 0x000fc60007810000 */
[----:B------:R-:W-:Y:S01]  /*12290*/  MUFU.EX2 R140, R140 ;  /* 0x0000008c008c7308 */ /* 0x000fe20000000800 */
[----:B------:R-:W-:-:S04]  /*122a0*/  FMNMX.FTZ R6, R67, R6, !PT ;  /* 0x0000000643067209 */ /* 0x000fc80007810000 */
[----:B------:R-:W-:-:S03]  /*122b0*/  FMNMX.FTZ R6, R89, R6, !PT ;  /* 0x0000000659067209 */ /* 0x000fc60007810000 */
[----:B------:R-:W-:Y:S01]  /*122c0*/  MUFU.EX2 R41, R41 ;  /* 0x0000002900297308 */ /* 0x000fe20000000800 */
[----:B------:R-:W-:-:S05]  /*122d0*/  FMNMX.FTZ R6, R71, R6, !PT ;  /* 0x0000000647067209 */ /* 0x000fca0007810000 */
[----:B------:R-:W0:Y:S02]  /*122e0*/  SHFL.BFLY PT, R93, R6, 0x2, 0x1f ;  /* 0x0c401f00065d7f89 */ /* 0x000e2400000e0000 */
[----:B------:R-:W-:Y:S08]  /*122f0*/  MUFU.EX2 R142, R142 ;  /* 0x0000008e008e7308 */ /* 0x000ff00000000800 */
[----:B------:R-:W-:Y:S08]  /*12300*/  MUFU.EX2 R33, R33 ;  /* 0x0000002100217308 */ /* 0x000ff00000000800 */
[----:B------:R-:W-:Y:S01]  /*12310*/  MUFU.EX2 R144, R144 ;  /* 0x0000009000907308 */ /* 0x000fe20000000800 */
[----:B0-----:R-:W-:-:S07]  /*12320*/  FMNMX.FTZ R93, R6, R93, !PT ;  /* 0x0000005d065d7209 */ /* 0x001fce0007810000 */
[----:B------:R-:W-:Y:S01]  /*12330*/  MUFU.EX2 R37, R37 ;  /* 0x0000002500257308 */ /* 0x000fe20000000800 */
[----:B------:R-:W0:Y:S07]  /*12340*/  SHFL.BFLY PT, R4, R93, 0x1, 0x1f ;  /* 0x0c201f005d047f89 */ /* 0x000e2e00000e0000 */
[----:B------:R-:W-:Y:S08]  /*12350*/  MUFU.EX2 R146, R146 ;  /* 0x0000009200927308 */ /* 0x000ff00000000800 */
[----:B------:R-:W-:Y:S08]  /*12360*/  MUFU.EX2 R45, R45 ;  /* 0x0000002d002d7308 */ /* 0x000ff00000000800 */
[----:B------:R-:W-:Y:S01]  /*12370*/  MUFU.EX2 R148, R148 ;  /* 0x0000009400947308 */ /* 0x000fe20000000800 */
[----:B0-----:R-:W-:-:S04]  /*12380*/  FMNMX.FTZ R4, R93, R4, !PT ;  /* 0x000000045d047209 */ /* 0x001fc80007810000 */
        /* <DEDUP_REMOVED lines=10> */
[----:B------:R-:W-:Y:S01]  /*12430*/  FADD.FTZ R7, R156, R61 ;  /* 0x0000003d9c077221 */ /* 0x000fe20000010000 */
[-CC-:B------:R-:W-:Y:S01]  /*12440*/  FFMA.FTZ R137, R11, R0.reuse, -R26.reuse ;  /* 0x000000000b897223 */ /* 0x180fe2000001081a */
[-CC-:B------:R-:W-:Y:S01]  /*12450*/  FFMA.FTZ R12, R35, R0.reuse, -R26.reuse ;  /* 0x00000000230c7223 */ /* 0x180fe2000001081a */
[----:B------:R-:W-:Y:S01]  /*12460*/  MUFU.EX2 R157, R157 ;  /* 0x0000009d009d7308 */ /* 0x000fe20000000800 */
[----:B-1----:R-:W-:Y:S01]  /*12470*/  FADD.FTZ R24, R158, R7 ;  /* 0x000000079e187221 */ /* 0x002fe20000010000 */
[-CC-:B------:R-:W-:Y:S01]  /*12480*/  FFMA.FTZ R139, R13, R0.reuse, -R26.reuse ;  /* 0x000000000d8b7223 */ /* 0x180fe2000001081a */
[-CC-:B------:R-:W-:Y:S01]  /*12490*/  FFMA.FTZ R14, R39, R0.reuse, -R26.reuse ;  /* 0x00000000270e7223 */ /* 0x180fe2000001081a */
[-C--:B------:R-:W-:Y:S01]  /*124a0*/  FFMA.FTZ R141, R15, R0.reuse, -R26 ;  /* 0x000000000f8d7223 */ /* 0x080fe2000001081a */
[----:B--2---:R-:W-:Y:S01]  /*124b0*/  FADD.FTZ R7, R65, R24 ;  /* 0x0000001841077221 */ /* 0x004fe20000010000 */
[-CC-:B------:R-:W-:Y:S01]  /*124c0*/  FFMA.FTZ R20, R43, R0.reuse, -R26.reuse ;  /* 0x000000002b147223 */ /* 0x180fe2000001081a */
[-CC-:B------:R-:W-:Y:S01]  /*124d0*/  FFMA.FTZ R143, R21, R0.reuse, -R26.reuse ;  /* 0x00000000158f7223 */ /* 0x180fe2000001081a */
[----:B------:R-:W0:Y:S01]  /*124e0*/  MUFU.EX2 R6, R6 ;  /* 0x0000000600067308 */ /* 0x000e220000000800 */
[----:B---3--:R-:W-:Y:S01]  /*124f0*/  FADD.FTZ R32, R136, R7 ;  /* 0x0000000788207221 */ /* 0x008fe20000010000 */
[-CC-:B------:R-:W-:Y:S01]  /*12500*/  FFMA.FTZ R47, R47, R0.reuse, -R26.reuse ;  /* 0x000000002f2f7223 */ /* 0x180fe2000001081a */
[-CC-:B------:R-:W-:Y:S01]  /*12510*/  FFMA.FTZ R25, R25, R0.reuse, -R26.reuse ;  /* 0x0000000019197223 */ /* 0x180fe2000001081a */
[-C--:B------:R-:W-:Y:S01]  /*12520*/  FFMA.FTZ R51, R51, R0.reuse, -R26 ;  /* 0x0000000033337223 */ /* 0x080fe2000001081a */
[----:B----4-:R-:W-:Y:S01]  /*12530*/  FADD.FTZ R9, R69, R32 ;  /* 0x0000002045097221 */ /* 0x010fe20000010000 */
[-CC-:B------:R-:W-:Y:S01]  /*12540*/  FFMA.FTZ R29, R29, R0.reuse, -R26.reuse ;  /* 0x000000001d1d7223 */ /* 0x180fe2000001081a */
[-CC-:B------:R-:W-:Y:S01]  /*12550*/  FFMA.FTZ R55, R55, R0.reuse, -R26.reuse ;  /* 0x0000000037377223 */ /* 0x180fe2000001081a */
[----:B------:R-:W1:Y:S01]  /*12560*/  MUFU.EX2 R159, R159 ;  /* 0x0000009f009f7308 */ /* 0x000e620000000800 */
[----:B------:R-:W-:Y:S01]  /*12570*/  FADD.FTZ R34, R138, R9 ;  /* 0x000000098a227221 */ /* 0x000fe20000010000 */
[-CC-:B------:R-:W-:Y:S01]  /*12580*/  FFMA.FTZ R49, R49, R0.reuse, -R26.reuse ;  /* 0x0000000031317223 */ /* 0x180fe2000001081a */
[-CC-:B------:R-:W-:Y:S01]  /*12590*/  FFMA.FTZ R59, R59, R0.reuse, -R26.reuse ;  /* 0x000000003b3b7223 */ /* 0x180fe2000001081a */
[-C--:B------:R-:W-:Y:S01]  /*125a0*/  FFMA.FTZ R81, R81, R0.reuse, -R26 ;  /* 0x0000000051517223 */ /* 0x080fe2000001081a */
[----:B------:R-:W-:Y:S01]  /*125b0*/  FADD.FTZ R9, R63, R34 ;  /* 0x000000223f097221 */ /* 0x000fe20000010000 */
[-CC-:B------:R-:W-:Y:S01]  /*125c0*/  FFMA.FTZ R83, R83, R0.reuse, -R26.reuse ;  /* 0x0000000053537223 */ /* 0x180fe2000001081a */
[-C--:B------:R-:W-:Y:S01]  /*125d0*/  FFMA.FTZ R85, R85, R0.reuse, -R26 ;  /* 0x0000000055557223 */ /* 0x080fe2000001081a */
[----:B------:R-:W2:Y:S01]  /*125e0*/  MUFU.EX2 R10, R10 ;  /* 0x0000000a000a7308 */ /* 0x000ea20000000800 */
[----:B0-----:R-:W-:Y:S01]  /*125f0*/  FADD.FTZ R24, R157, R6 ;  /* 0x000000069d187221 */ /* 0x001fe20000010000 */
[-CC-:B------:R-:W-:Y:S01]  /*12600*/  FFMA.FTZ R67, R67, R0.reuse, -R26.reuse ;  /* 0x0000000043437223 */ /* 0x180fe2000001081a */
[-CC-:B------:R-:W-:Y:S01]  /*12610*/  FFMA.FTZ R89, R89, R0.reuse, -R26.reuse ;  /* 0x0000000059597223 */ /* 0x180fe2000001081a */
[----:B------:R-:W-:Y:S01]  /*12620*/  FFMA.FTZ R71, R71, R0, -R26 ;  /* 0x0000000047477223 */ /* 0x000fe2000001081a */
[----:B------:R-:W-:Y:S01]  /*12630*/  F2FP.BF16.F32.PACK_AB R157, R6, R157 ;  /* 0x0000009d069d723e */ /* 0x000fe200000010ff */
[--C-:B------:R-:W-:Y:S01]  /*12640*/  IMAD.MOV.U32 R43, RZ, RZ, R87.reuse ;  /* 0x000000ffff2b7224 */ /* 0x100fe200078e0057 */
[----:B------:R-:W-:Y:S01]  /*12650*/  F2FP.BF16.F32.PACK_AB R156, R61, R156 ;  /* 0x0000009c3d9c723e */ /* 0x000fe200000010ff */
[----:B------:R-:W0:Y:S01]  /*12660*/  MUFU.EX2 R137, R137 ;  /* 0x0000008900897308 */ /* 0x000e220000000800 */
[----:B-1----:R-:W-:Y:S01]  /*12670*/  FADD.FTZ R7, R159, R24 ;  /* 0x000000189f077221 */ /* 0x002fe20000010000 */
[----:B------:R-:W-:Y:S01]  /*12680*/  F2FP.BF16.F32.PACK_AB R158, R65, R158 ;  /* 0x0000009e419e723e */ /* 0x000fe200000010ff */
[--C-:B------:R-:W-:Y:S01]  /*12690*/  IMAD.MOV.U32 R65, RZ, RZ, R87.reuse ;  /* 0x000000ffff417224 */ /* 0x100fe200078e0057 */
[----:B------:R-:W-:Y:S01]  /*126a0*/  F2FP.BF16.F32.PACK_AB R136, R69, R136 ;  /* 0x000000884588723e */ /* 0x000fe200000010ff */
[--C-:B------:R-:W-:Y:S01]  /*126b0*/  IMAD.MOV.U32 R69, RZ, RZ, R87.reuse ;  /* 0x000000ffff457224 */ /* 0x100fe200078e0057 */
[----:B------:R-:W-:Y:S01]  /*126c0*/  F2FP.BF16.F32.PACK_AB R138, R63, R138 ;  /* 0x0000008a3f8a723e */ /* 0x000fe200000010ff */
[----:B------:R-:W-:Y:S01]  /*126d0*/  IMAD.MOV.U32 R63, RZ, RZ, R87 ;  /* 0x000000ffff3f7224 */ /* 0x000fe200078e0057 */
[----:B------:R-:W1:Y:S01]  /*126e0*/  MUFU.EX2 R12, R12 ;  /* 0x0000000c000c7308 */ /* 0x000e620000000800 */
[C---:B--2---:R-:W-:Y:S01]  /*126f0*/  FADD.FTZ R24, R10.reuse, R7 ;  /* 0x000000070a187221 */ /* 0x044fe20000010000 */
[----:B------:R-:W-:Y:S01]  /*12700*/  F2FP.BF16.F32.PACK_AB R159, R10, R159 ;  /* 0x0000009f0a9f723e */ /* 0x000fe200000010ff */
[----:B------:R-:W-:-:S02]  /*12710*/  IMAD.MOV.U32 R61, RZ, RZ, R87 ;  /* 0x000000ffff3d7224 */ /* 0x000fc400078e0057 */
[--C-:B------:R-:W-:Y:S02]  /*12720*/  IMAD.MOV.U32 R39, RZ, RZ, R87.reuse ;  /* 0x000000ffff277224 */ /* 0x100fe400078e0057 */
[----:B------:R-:W-:Y:S01]  /*12730*/  IMAD.MOV.U32 R35, RZ, RZ, R87 ;  /* 0x000000ffff237224 */ /* 0x000fe200078e0057 */
[----:B------:R-:W2:Y:S01]  /*12740*/  MUFU.EX2 R139, R139 ;  /* 0x0000008b008b7308 */ /* 0x000ea20000000800 */
[----:B0-----:R-:W-:Y:S01]  /*12750*/  FADD.FTZ R7, R137, R24 ;  /* 0x0000001889077221 */ /* 0x001fe20000010000 */
[----:B------:R-:W-:Y:S01]  /*12760*/  FADD.FTZ R24, R140, R9 ;  /* 0x000000098c187221 */ /* 0x000fe20000010000 */
[C---:B------:R-:W-:Y:S01]  /*12770*/  F2FP.BF16.F32.PACK_AB R140, R41.reuse, R140 ;  /* 0x0000008c298c723e */ /* 0x040fe200000010ff */
[----:B------:R-:W-:Y:S02]  /*12780*/  IMAD.MOV.U32 R9, RZ, RZ, 0x3f800000 ;  /* 0x3f800000ff097424 */ /* 0x000fe400078e00ff */
[----:B------:R-:W-:Y:S02]  /*12790*/  IMAD.MOV.U32 R31, RZ, RZ, R87 ;  /* 0x000000ffff1f7224 */ /* 0x000fe400078e0057 */
[----:B------:R-:W0:Y:S01]  /*127a0*/  MUFU.EX2 R14, R14 ;  /* 0x0000000e000e7308 */ /* 0x000e220000000800 */
[C---:B-1----:R-:W-:Y:S01]  /*127b0*/  FADD.FTZ R34, R12.reuse, R7 ;  /* 0x000000070c227221 */ /* 0x042fe20000010000 */
[----:B------:R-:W-:Y:S01]  /*127c0*/  FADD.FTZ R7, R41, R24 ;  /* 0x0000001829077221 */ /* 0x000fe20000010000 */
[----:B------:R-:W-:Y:S01]  /*127d0*/  VIADD R24, R5, 0x2a840 ;  /* 0x0002a84005187836 */ /* 0x000fe20000000000 */
[----:B------:R-:W-:Y:S01]  /*127e0*/  F2FP.BF16.F32.PACK_AB R137, R12, R137 ;  /* 0x000000890c89723e */ /* 0x000fe200000010ff */
[----:B------:R-:W-:-:S02]  /*127f0*/  IMAD.MOV.U32 R41, RZ, RZ, R87 ;  /* 0x000000ffff297224 */ /* 0x000fc400078e0057 */
[----:B------:R-:W-:Y:S01]  /*12800*/  FADD.FTZ R38, R142, R7 ;  /* 0x000000078e267221 */ /* 0x000fe20000010000 */
[----:B------:R-:W-:Y:S01]  /*12810*/  F2FP.BF16.F32.PACK_AB R142, R33, R142 ;  /* 0x0000008e218e723e */ /* 0x000fe200000010ff */
[----:B------:R-:W1:Y:S01]  /*12820*/  MUFU.EX2 R141, R141 ;  /* 0x0000008d008d7308 */ /* 0x000e620000000800 */
[----:B--2---:R-:W-:Y:S01]  /*12830*/  FADD.FTZ R5, R139, R34 ;  /* 0x000000228b057221 */ /* 0x004fe20000010000 */
[----:B------:R-:W-:Y:S01]  /*12840*/  PRMT R24, R181, 0x654, R24 ;  /* 0x00000654b5187816 */ /* 0x000fe20000000018 */
[----:B------:R-:W-:Y:S01]  /*12850*/  FADD.FTZ R7, R33, R38 ;  /* 0x0000002621077221 */ /* 0x000fe20000010000 */
[--C-:B------:R-:W-:Y:S02]  /*12860*/  IMAD.MOV.U32 R33, RZ, RZ, R87.reuse ;  /* 0x000000ffff217224 */ /* 0x100fe400078e0057 */
[----:B------:R2:W-:Y:S01]  /*12870*/  SYNCS.ARRIVE.TRANS64.RED.A1T0 RZ, [R24+URZ], RZ ;  /* 0x000000ff18ff79a7 */ /* 0x0005e2000810043f */
[----:B------:R-:W-:Y:S01]  /*12880*/  IMAD.MOV.U32 R27, RZ, RZ, R87 ;  /* 0x000000ffff1b7224 */ /* 0x000fe200078e0057 */
[----:B------:R-:W2:Y:S01]  /*12890*/  MUFU.EX2 R20, R20 ;  /* 0x0000001400147308 */ /* 0x000ea20000000800 */
[C---:B0-----:R-:W-:Y:S01]  /*128a0*/  FADD.FTZ R36, R14.reuse, R5 ;  /* 0x000000050e247221 */ /* 0x041fe20000010000 */
[----:B------:R-:W-:-:S06]  /*128b0*/  F2FP.BF16.F32.PACK_AB R139, R14, R139 ;  /* 0x0000008b0e8b723e */ /* 0x000fcc00000010ff */
[----:B------:R-:W0:Y:S01]  /*128c0*/  MUFU.EX2 R143, R143 ;  /* 0x0000008f008f7308 */ /* 0x000e220000000800 */
[----:B-1----:R-:W-:Y:S01]  /*128d0*/  FADD.FTZ R5, R141, R36 ;  /* 0x000000248d057221 */ /* 0x002fe20000010000 */
[----:B------:R-:W-:Y:S01]  /*128e0*/  FADD.FTZ R36, R144, R7 ;  /* 0x0000000790247221 */ /* 0x000fe20000010000 */
[----:B------:R-:W-:-:S03]  /*128f0*/  F2FP.BF16.F32.PACK_AB R144, R37, R144 ;  /* 0x000000902590723e */ /* 0x000fc600000010ff */
[----:B------:R-:W-:Y:S01]  /*12900*/  FADD.FTZ R7, R37, R36 ;  /* 0x0000002425077221 */ /* 0x000fe20000010000 */
[----:B------:R-:W-:Y:S01]  /*12910*/  IMAD.MOV.U32 R37, RZ, RZ, R87 ;  /* 0x000000ffff257224 */ /* 0x000fe200078e0057 */
[----:B------:R1:W3:Y:S01]  /*12920*/  MUFU.EX2 R28, R47 ;  /* 0x0000002f001c7308 */ /* 0x0002e20000000800 */
[----:B--2---:R-:W-:Y:S01]  /*12930*/  FADD.FTZ R24, R20, R5 ;  /* 0x0000000514187221 */ /* 0x004fe20000010000 */
[----:B------:R-:W-:Y:S01]  /*12940*/  FADD.FTZ R38, R146, R7 ;  /* 0x0000000792267221 */ /* 0x000fe20000010000 */
[C---:B------:R-:W-:Y:S02]  /*12950*/  F2FP.BF16.F32.PACK_AB R146, R45.reuse, R146 ;  /* 0x000000922d92723e */ /* 0x040fe400000010ff */
[----:B------:R-:W-:Y:S01]  /*12960*/  F2FP.BF16.F32.PACK_AB R141, R20, R141 ;  /* 0x0000008d148d723e */ /* 0x000fe200000010ff */
[----:B------:R-:W-:Y:S01]  /*12970*/  FADD.FTZ R7, R45, R38 ;  /* 0x000000262d077221 */ /* 0x000fe20000010000 */
[--C-:B------:R-:W-:Y:S01]  /*12980*/  IMAD.MOV.U32 R45, RZ, RZ, R87.reuse ;  /* 0x000000ffff2d7224 */ /* 0x100fe200078e0057 */
[----:B------:R-:W2:Y:S01]  /*12990*/  MUFU.EX2 R25, R25 ;  /* 0x0000001900197308 */ /* 0x000ea20000000800 */
[----:B0-----:R-:W-:Y:S01]  /*129a0*/  FADD.FTZ R5, R143, R24 ;  /* 0x000000188f057221 */ /* 0x001fe20000010000 */
[----:B-1----:R-:W-:-:S06]  /*129b0*/  IMAD.MOV.U32 R47, RZ, RZ, R87 ;  /* 0x000000ffff2f7224 */ /* 0x002fcc00078e0057 */
[----:B------:R0:W1:Y:S01]  /*129c0*/  MUFU.EX2 R30, R51 ;  /* 0x00000033001e7308 */ /* 0x0000620000000800 */
[C---:B---3--:R-:W-:Y:S01]  /*129d0*/  FADD.FTZ R36, R28.reuse, R5 ;  /* 0x000000051c247221 */ /* 0x048fe20000010000 */
[----:B------:R-:W-:Y:S01]  /*129e0*/  F2FP.BF16.F32.PACK_AB R143, R28, R143 ;  /* 0x0000008f1c8f723e */ /* 0x000fe200000010ff */
[----:B------:R-:W-:-:S05]  /*129f0*/  IMAD.MOV.U32 R28, RZ, RZ, R87 ;  /* 0x000000ffff1c7224 */ /* 0x000fca00078e0057 */
[----:B------:R-:W3:Y:S01]  /*12a00*/  MUFU.EX2 R29, R29 ;  /* 0x0000001d001d7308 */ /* 0x000ee20000000800 */
[----:B--2---:R-:W-:Y:S01]  /*12a10*/  FADD.FTZ R5, R25, R36 ;  /* 0x0000002419057221 */ /* 0x004fe20000010000 */
[----:B------:R-:W-:Y:S01]  /*12a20*/  FADD.FTZ R36, R148, R7 ;  /* 0x0000000794247221 */ /* 0x000fe20000010000 */
[C---:B------:R-:W-:Y:S01]  /*12a30*/  F2FP.BF16.F32.PACK_AB R148, R53.reuse, R148 ;  /* 0x000000943594723e */ /* 0x040fe200000010ff */
[--C-:B0-----:R-:W-:Y:S02]  /*12a40*/  IMAD.MOV.U32 R51, RZ, RZ, R87.reuse ;  /* 0x000000ffff337224 */ /* 0x101fe400078e0057 */
[----:B------:R-:W-:Y:S01]  /*12a50*/  FADD.FTZ R7, R53, R36 ;  /* 0x0000002435077221 */ /* 0x000fe20000010000 */
[----:B------:R-:W-:Y:S01]  /*12a60*/  IMAD.MOV.U32 R53, RZ, RZ, R87 ;  /* 0x000000ffff357224 */ /* 0x000fe200078e0057 */
[----:B------:R0:W2:Y:S01]  /*12a70*/  MUFU.EX2 R32, R55 ;  /* 0x0000003700207308 */ /* 0x0000a20000000800 */
[----:B-1----:R-:W-:Y:S01]  /*12a80*/  FADD.FTZ R26, R30, R5 ;  /* 0x000000051e1a7221 */ /* 0x002fe20000010000 */
[----:B------:R-:W-:Y:S01]  /*12a90*/  FADD.FTZ R38, R150, R7 ;  /* 0x0000000796267221 */ /* 0x000fe20000010000 */
[----:B-----5:R-:W-:Y:S01]  /*12aa0*/  F2FP.BF16.F32.PACK_AB R145, R30, R25 ;  /* 0x000000191e91723e */ /* 0x020fe200000010ff */
[----:B------:R-:W-:Y:S01]  /*12ab0*/  IMAD.MOV.U32 R25, RZ, RZ, R87 ;  /* 0x000000ffff197224 */ /* 0x000fe200078e0057 */
[----:B------:R-:W-:-:S03]  /*12ac0*/  MOV R30, R87 ;  /* 0x00000057001e7202 */ /* 0x000fc60000000f00 */
[----:B------:R-:W1:Y:S01]  /*12ad0*/  MUFU.EX2 R49, R49 ;  /* 0x0000003100317308 */ /* 0x000e620000000800 */
[----:B---3--:R-:W-:Y:S01]  /*12ae0*/  FADD.FTZ R5, R29, R26 ;  /* 0x0000001a1d057221 */ /* 0x008fe20000010000 */
[----:B0-----:R-:W-:-:S06]  /*12af0*/  IMAD.MOV.U32 R55, RZ, RZ, R87 ;  /* 0x000000ffff377224 */ /* 0x001fcc00078e0057 */
[----:B------:R-:W0:Y:S01]  /*12b00*/  MUFU.EX2 R57, R57 ;  /* 0x0000003900397308 */ /* 0x000e220000000800 */
[C---:B--2---:R-:W-:Y:S01]  /*12b10*/  FADD.FTZ R36, R32.reuse, R5 ;  /* 0x0000000520247221 */ /* 0x044fe20000010000 */
[----:B------:R-:W-:Y:S01]  /*12b20*/  F2FP.BF16.F32.PACK_AB R147, R32, R29 ;  /* 0x0000001d2093723e */ /* 0x000fe200000010ff */
[--C-:B------:R-:W-:Y:S02]  /*12b30*/  IMAD.MOV.U32 R32, RZ, RZ, R87.reuse ;  /* 0x000000ffff207224 */ /* 0x100fe400078e0057 */
[----:B------:R-:W-:-:S03]  /*12b40*/  IMAD.MOV.U32 R29, RZ, RZ, R87 ;  /* 0x000000ffff1d7224 */ /* 0x000fc600078e0057 */
[----:B------:R2:W3:Y:S01]  /*12b50*/  MUFU.EX2 R34, R59 ;  /* 0x0000003b00227308 */ /* 0x0004e20000000800 */
[----:B-1----:R-:W-:-:S07]  /*12b60*/  FADD.FTZ R5, R49, R36 ;  /* 0x0000002431057221 */ /* 0x002fce0000010000 */
[----:B------:R-:W1:Y:S01]  /*12b70*/  MUFU.EX2 R152, R152 ;  /* 0x0000009800987308 */ /* 0x000e620000000800 */
[C---:B0-----:R-:W-:Y:S01]  /*12b80*/  FADD.FTZ R7, R57.reuse, R38 ;  /* 0x0000002639077221 */ /* 0x041fe20000010000 */
[----:B------:R-:W-:Y:S01]  /*12b90*/  F2FP.BF16.F32.PACK_AB R150, R57, R150 ;  /* 0x000000963996723e */ /* 0x000fe200000010ff */
[--C-:B--2---:R-:W-:Y:S02]  /*12ba0*/  IMAD.MOV.U32 R59, RZ, RZ, R87.reuse ;  /* 0x000000ffff3b7224 */ /* 0x104fe400078e0057 */
[----:B------:R-:W-:-:S03]  /*12bb0*/  IMAD.MOV.U32 R57, RZ, RZ, R87 ;  /* 0x000000ffff397224 */ /* 0x000fc600078e0057 */
[----:B------:R-:W0:Y:S01]  /*12bc0*/  MUFU.EX2 R81, R81 ;  /* 0x0000005100517308 */ /* 0x000e220000000800 */
[C---:B---3--:R-:W-:Y:S01]  /*12bd0*/  FADD.FTZ R36, R34.reuse, R5 ;  /* 0x0000000522247221 */ /* 0x048fe20000010000 */
[----:B------:R-:W-:Y:S01]  /*12be0*/  F2FP.BF16.F32.PACK_AB R149, R34, R49 ;  /* 0x000000312295723e */ /* 0x000fe200000010ff */
[--C-:B------:R-:W-:Y:S02]  /*12bf0*/  IMAD.MOV.U32 R49, RZ, RZ, R87.reuse ;  /* 0x000000ffff317224 */ /* 0x100fe400078e0057 */
[----:B------:R-:W-:-:S03]  /*12c00*/  IMAD.MOV.U32 R34, RZ, RZ, R87 ;  /* 0x000000ffff227224 */ /* 0x000fc600078e0057 */
[----:B------:R-:W2:Y:S01]  /*12c10*/  MUFU.EX2 R73, R73 ;  /* 0x0000004900497308 */ /* 0x000ea20000000800 */
[----:B-1----:R-:W-:-:S07]  /*12c20*/  FADD.FTZ R38, R152, R7 ;  /* 0x0000000798267221 */ /* 0x002fce0000010000 */
[----:B------:R1:W3:Y:S01]  /*12c30*/  MUFU.EX2 R24, R83 ;  /* 0x0000005300187308 */ /* 0x0002e20000000800 */
[----:B0-----:R-:W-:-:S07]  /*12c40*/  FADD.FTZ R5, R81, R36 ;  /* 0x0000002451057221 */ /* 0x001fce0000010000 */
[----:B------:R-:W0:Y:S01]  /*12c50*/  MUFU.EX2 R85, R85 ;  /* 0x0000005500557308 */ /* 0x000e220000000800 */
[C---:B--2---:R-:W-:Y:S01]  /*12c60*/  FADD.FTZ R7, R73.reuse, R38 ;  /* 0x0000002649077221 */ /* 0x044fe20000010000 */
[----:B------:R-:W-:Y:S01]  /*12c70*/  F2FP.BF16.F32.PACK_AB R152, R73, R152 ;  /* 0x000000984998723e */ /* 0x000fe200000010ff */
[--C-:B-1----:R-:W-:Y:S02]  /*12c80*/  IMAD.MOV.U32 R83, RZ, RZ, R87.reuse ;  /* 0x000000ffff537224 */ /* 0x102fe400078e0057 */
[----:B------:R-:W-:-:S03]  /*12c90*/  IMAD.MOV.U32 R73, RZ, RZ, R87 ;  /* 0x000000ffff497224 */ /* 0x000fc600078e0057 */
        /* <DEDUP_REMOVED lines=12> */
[--C-:B------:R-:W-:Y:S02]  /*12d60*/  IMAD.MOV.U32 R85, RZ, RZ, R87.reuse ;  /* 0x000000ffff557224 */ /* 0x100fe400078e0057 */
[----:B------:R-:W-:-:S03]  /*12d70*/  IMAD.MOV.U32 R26, RZ, RZ, R87 ;  /* 0x000000ffff1a7224 */ /* 0x000fc600078e0057 */
[----:B------:R-:W1:Y:S01]  /*12d80*/  MUFU.EX2 R75, R75 ;  /* 0x0000004b004b7308 */ /* 0x000e620000000800 */
[----:B---3--:R-:W-:-:S07]  /*12d90*/  FADD.FTZ R40, R154, R7 ;  /* 0x000000079a287221 */ /* 0x008fce0000010000 */
[----:B------:R2:W3:Y:S01]  /*12da0*/  MUFU.EX2 R36, R71 ;  /* 0x0000004700247308 */ /* 0x0004e20000000800 */
[----:B0-----:R-:W-:Y:S01]  /*12db0*/  FADD.FTZ R5, R89, R6 ;  /* 0x0000000659057221 */ /* 0x001fe20000010000 */
[C---:B-1----:R-:W-:Y:S01]  /*12dc0*/  FADD.FTZ R7, R75.reuse, R40 ;  /* 0x000000284b077221 */ /* 0x042fe20000010000 */
[----:B------:R-:W-:Y:S01]  /*12dd0*/  F2FP.BF16.F32.PACK_AB R154, R75, R154 ;  /* 0x0000009a4b9a723e */ /* 0x000fe200000010ff */
[--C-:B------:R-:W-:Y:S01]  /*12de0*/  IMAD.MOV.U32 R75, RZ, RZ, R87.reuse ;  /* 0x000000ffff4b7224 */ /* 0x100fe200078e0057 */
[----:B------:R-:W-:Y:S01]  /*12df0*/  MOV R40, R87 ;  /* 0x0000005700287202 */ /* 0x000fe20000000f00 */
[----:B--2---:R-:W-:Y:S02]  /*12e00*/  IMAD.MOV.U32 R71, RZ, RZ, R87 ;  /* 0x000000ffff477224 */ /* 0x004fe400078e0057 */
[C---:B---3--:R-:W-:Y:S01]  /*12e10*/  FADD.FTZ R6, R36.reuse, R5 ;  /* 0x0000000524067221 */ /* 0x048fe20000010000 */
[----:B------:R-:W-:Y:S01]  /*12e20*/  F2FP.BF16.F32.PACK_AB R155, R36, R89 ;  /* 0x00000059249b723e */ /* 0x000fe200000010ff */
[----:B------:R-:W-:-:S02]  /*12e30*/  IMAD.MOV.U32 R5, RZ, RZ, 0x3f800000 ;  /* 0x3f800000ff057424 */ /* 0x000fc400078e00ff */
[----:B------:R-:W-:Y:S01]  /*12e40*/  IMAD.MOV.U32 R36, RZ, RZ, R87 ;  /* 0x000000ffff247224 */ /* 0x000fe200078e0057 */
[----:B------:R-:W-:Y:S06]  /*12e50*/  @!P1 BRA `(.L_x_624) ;  /* 0x00000020007c9947 */ /* 0x000fec0003800000 */
[----:B------:R-:W-:Y:S01]  /*12e60*/  VIADD R14, R194, 0xfffffffe ;  /* 0xfffffffec20e7836 */ /* 0x000fe20000000000 */
[----:B------:R-:W-:Y:S01]  /*12e70*/  MOV R194, R180 ;  /* 0x000000b400c27202 */ /* 0x000fe20000000f00 */
[----:B------:R-:W-:Y:S01]  /*12e80*/  IMAD.MOV.U32 R15, RZ, RZ, R4 ;  /* 0x000000ffff0f7224 */ /* 0x000fe200078e0004 */
[----:B------:R-:W-:Y:S01]  /*12e90*/  CS2R R86, SRZ ;  /* 0x0000000000567805 */ /* 0x000fe2000001ff00 */
[----:B------:R-:W-:Y:S01]  /*12ea0*/  IMAD.MOV.U32 R20, RZ, RZ, R3 ;  /* 0x000000ffff147224 */ /* 0x000fe200078e0003 */
[----:B------:R-:W-:Y:S01]  /*12eb0*/  CS2R R82, SRZ ;  /* 0x0000000000527805 */ /* 0x000fe2000001ff00 */
[----:B------:R-:W-:Y:S01]  /*12ec0*/  IMAD.MOV.U32 R196, RZ, RZ, R173 ;  /* 0x000000ffffc47224 */ /* 0x000fe200078e00ad */
[----:B------:R-:W-:Y:S01]  /*12ed0*/  CS2R R78, SRZ ;  /* 0x00000000004e7805 */ /* 0x000fe2000001ff00 */
[----:B------:R-:W-:Y:S01]  /*12ee0*/  IMAD.MOV.U32 R5, RZ, RZ, 0x3f800000 ;  /* 0x3f800000ff057424 */ /* 0x000fe200078e00ff */
        /* <DEDUP_REMOVED lines=28> */
[----:B------:R-:W-:-:S07]  /*130b0*/  CS2R R24, SRZ ;  /* 0x0000000000187805 */ /* 0x000fce000001ff00 */
.L_x_637:
[----:B------:R-:W-:-:S04]  /*130c0*/  ISETP.NE.AND P1, PT, R196, 0x1, PT ;  /* 0x00000001c400780c */ /* 0x000fc80003f25270 */
[----:B------:R-:W-:-:S04]  /*130d0*/  SEL R3, RZ, 0x1, P1 ;  /* 0x00000001ff037807 */ /* 0x000fc80000800000 */
[----:B------:R-:W-:Y:S01]  /*130e0*/  LOP3.LUT R180, R194, R3, RZ, 0x3c, !PT ;  /* 0x00000003c2b47212 */ /* 0x000fe200078e3cff */
[----:B------:R-:W-:Y:S06]  /*130f0*/  @!P0 BRA `(.L_x_625) ;  /* 0x0000000000048947 */ /* 0x000fec0003800000 */
[----:B------:R-:W-:Y:S01]  /*13100*/  BPT.TRAP 0x1 ;  /* 0x000000040000795c */ /* 0x000fe20000300000 */
.L_x_625:
[----:B------:R-:W-:Y:S01]  /*13110*/  VIADD R173, R196, 0x1 ;  /* 0x00000001c4ad7836 */ /* 0x000fe20000000000 */
[----:B------:R-:W-:-:S04]  /*13120*/  SHF.L.U32 R0, R180, 0x1f, RZ ;  /* 0x0000001fb4007819 */ /* 0x000fc800000006ff */
[----:B------:R-:W-:-:S04]  /*13130*/  ISETP.NE.AND P1, PT, R173, 0x2, PT ;  /* 0x00000002ad00780c */ /* 0x000fc80003f25270 */
[----:B------:R-:W-:-:S05]  /*13140*/  SEL R173, R173, RZ, P1 ;  /* 0x000000ffadad7207 */ /* 0x000fca0000800000 */
[----:B------:R-:W-:-:S04]  /*13150*/  IMAD R21, R173, 0x8, R2 ;  /* 0x00000008ad157824 */ /* 0x000fc800078e0202 */
[----:B------:R0:W1:Y:S01]  /*13160*/  SYNCS.PHASECHK.TRANS64.TRYWAIT P1, [R21+URZ+0x2a830], R0 ;  /* 0x02a83000150075a7 */ /* 0x000062000802017f */
[----:B------:R-:W-:Y:S05]  /*13170*/  @!P0 BRA `(.L_x_626) ;  /* 0x0000000000048947 */ /* 0x000fea0003800000 */
[----:B------:R-:W-:Y:S01]  /*13180*/  BPT.TRAP 0x1 ;  /* 0x000000040000795c */ /* 0x000fe20000300000 */
.L_x_626:
[----:B------:R-:W-:Y:S01]  /*13190*/  BSSY B1, `(.L_x_627) ;  /* 0x0000006000017945 */ /* 0x000fe20003800000 */
[----:B------:R-:W-:Y:S02]  /*131a0*/  IMAD R10, R173, 0x900, R8 ;  /* 0x00000900ad0a7824 */ /* 0x000fe400078e0208 */
[----:B------:R-:W-:Y:S01]  /*131b0*/  IMAD.MOV.U32 R11, RZ, RZ, 0x40000040 ;  /* 0x40000040ff0b7424 */ /* 0x000fe200078e00ff */
[----:B-1----:R-:W-:Y:S06]  /*131c0*/  @P1 BRA `(.L_x_628) ;  /* 0x0000000000081947 */ /* 0x002fec0003800000 */
[----:B------:R-:W1:Y:S02]  /*131d0*/  SYNCS.PHASECHK.TRANS64.TRYWAIT P1, [R21+URZ+0x2a830], R0 ;  /* 0x02a83000150075a7 */ /* 0x000e64000802017f */
[----:B-1----:R-:W-:Y:S05]  /*131e0*/  @!P1 BRA `(.L_x_629) ;  /* 0x000000c000649947 */ /* 0x002fea0003800000 */
.L_x_628:
[----:B------:R-:W-:Y:S05]  /*131f0*/  BSYNC B1 ;  /* 0x0000000000017941 */ /* 0x000fea0003800000 */
.L_x_627:
[----:B------:R-:W2:Y:S04]  /*13200*/  LDL.64 R88, [R1+0x28] ;  /* 0x0000280001587983 */ /* 0x000ea80000100a00 */
[----:B------:R-:W3:Y:S04]  /*13210*/  LDL.64 R212, [R1+0x20] ;  /* 0x0000200001d47983 */ /* 0x000ee80000100a00 */
[----:B------:R-:W4:Y:S01]  /*13220*/  LDL.64 R210, [R1+0x18] ;  /* 0x0000180001d27983 */ /* 0x000f220000100a00 */
[C---:B------:R-:W-:Y:S02]  /*13230*/  R2UR UR6, R10.reuse ;  /* 0x000000000a0672ca */ /* 0x040fe400000e0000 */
[----:B------:R-:W-:Y:S01]  /*13240*/  R2UR UR7, R11 ;  /* 0x000000000b0772ca */ /* 0x000fe200000e0000 */
[----:B------:R-:W5:Y:S01]  /*13250*/  LDL.64 R208, [R1+0x10] ;  /* 0x0000100001d07983 */ /* 0x000f620000100a00 */
[----:B------:R-:W-:-:S02]  /*13260*/  VIADD R12, R10, 0x2 ;  /* 0x000000020a0c7836 */ /* 0x000fc40000000000 */
[----:B------:R-:W-:Y:S01]  /*13270*/  IMAD.MOV.U32 R13, RZ, RZ, 0x40000040 ;  /* 0x40000040ff0d7424 */ /* 0x000fe200078e00ff */
[----:B------:R-:W5:Y:S04]  /*13280*/  LDL.64 R206, [R1+0x8] ;  /* 0x0000080001ce7983 */ /* 0x000f680000100a00 */
[----:B------:R-:W5:Y:S01]  /*13290*/  LDL.64 R204, [R1] ;  /* 0x0000000001cc7983 */ /* 0x000f620000100a00 */
[----:B--2---:R-:W-:Y:S02]  /*132a0*/  R2UR UR4, R88 ;  /* 0x00000000580472ca */ /* 0x004fe400000e0000 */
[----:B------:R-:W-:Y:S02]  /*132b0*/  R2UR UR5, R89 ;  /* 0x00000000590572ca */ /* 0x000fe400000e0000 */
[----:B------:R-:W-:-:S11]  /*132c0*/  WARPGROUP.ARRIVE ;  /* 0x00000000000079c5 */ /* 0x000fd60000000000 */
[----:B------:R-:W-:Y:S01]  /*132d0*/  HGMMA.64x96x16.F32.BF16 R88, gdesc[UR4], RZ, !UPT, gsb0 ;  /* 0x01600000045879f0 */ /* 0x000fe2000c0018ff */
[----:B------:R-:W-:Y:S02]  /*132e0*/  R2UR UR6, R12 ;  /* 0x000000000c0672ca */ /* 0x000fe400000e0000 */
[----:B------:R-:W-:Y:S02]  /*132f0*/  R2UR UR7, R13 ;  /* 0x000000000d0772ca */ /* 0x000fe400000e0000 */
[----:B---3--:R-:W-:Y:S02]  /*13300*/  R2UR UR4, R212 ;  /* 0x00000000d40472ca */ /* 0x008fe400000e0000 */
[----:B------:R-:W-:Y:S01]  /*13310*/  R2UR UR5, R213 ;  /* 0x00000000d50572ca */ /* 0x000fe200000e0000 */
[----:B------:R-:W-:Y:S02]  /*13320*/  VIADD R12, R10, 0x4 ;  /* 0x000000040a0c7836 */ /* 0x000fe40000000000 */
[----:B------:R-:W-:Y:S01]  /*13330*/  IMAD.MOV.U32 R13, RZ, RZ, 0x40000040 ;  /* 0x40000040ff0d7424 */ /* 0x000fe200078e00ff */
[----:B------:R-:W-:-:S02]  /*13340*/  WARPGROUP.DEPBAR.LE gsb0, 0x0 ;  /* 0x00008000000079c5 */ /* 0x000fc40000010000 */
[----:B------:R-:W-:-:S07]  /*13350*/  WARPGROUP.ARRIVE ;  /* 0x00000000000079c5 */ /* 0x000fce0000000000 */
[----:B------:R-:W-:Y:S01]  /*13360*/  HGMMA.64x96x16.F32.BF16 R88, gdesc[UR4], R88, gsb0 ;  /* 0x01600000045879f0 */ /* 0x000fe20008001858 */
[----:B------:R-:W-:Y:S02]  /*13370*/  R2UR UR6, R12 ;  /* 0x000000000c0672ca */ /* 0x000fe400000e0000 */
[----:B------:R-:W-:Y:S02]  /*13380*/  R2UR UR7, R13 ;  /* 0x000000000d0772ca */ /* 0x000fe400000e0000 */
[----:B----4-:R-:W-:Y:S02]  /*13390*/  R2UR UR4, R210 ;  /* 0x00000000d20472ca */ /* 0x010fe400000e0000 */
[----:B------:R-:W-:Y:S01]  /*133a0*/  R2UR UR5, R211 ;  /* 0x00000000d30572ca */ /* 0x000fe200000e0000 */
[----:B------:R-:W-:Y:S01]  /*133b0*/  IMAD.MOV.U32 R13, RZ, RZ, 0x40000040 ;  /* 0x40000040ff0d7424 */ /* 0x000fe200078e00ff */
[----:B------:R-:W-:Y:S01]  /*133c0*/  IADD3 R12, R10, 0x6, RZ ;  /* 0x000000060a0c7810 */ /* 0x000fe20007ffe0ff */
[----:B------:R-:W-:-:S02]  /*133d0*/  WARPGROUP.DEPBAR.LE gsb0, 0x0 ;  /* 0x00008000000079c5 */ /* 0x000fc40000010000 */
[----:B------:R-:W-:-:S08]  /*133e0*/  WARPGROUP.ARRIVE ;  /* 0x00000000000079c5 */ /* 0x000fd00000000000 */
[----:B------:R-:W-:Y:S01]  /*133f0*/  HGMMA.64x96x16.F32.BF16 R88, gdesc[UR4], R88, gsb0 ;  /* 0x01600000045879f0 */ /* 0x000fe20008001858 */
[----:B------:R-:W-:Y:S02]  /*13400*/  R2UR UR6, R12 ;  /* 0x000000000c0672ca */ /* 0x000fe400000e0000 */
[----:B------:R-:W-:Y:S02]  /*13410*/  R2UR UR7, R13 ;  /* 0x000000000d0772ca */ /* 0x000fe400000e0000 */
[----:B-----5:R-:W-:Y:S02]  /*13420*/  R2UR UR4, R208 ;  /* 0x00000000d00472ca */ /* 0x020fe400000e0000 */
        /* <DEDUP_REMOVED lines=8> */
[----:B------:R-:W-:Y:S02]  /*134b0*/  R2UR UR4, R206 ;  /* 0x00000000ce0472ca */ /* 0x000fe400000e0000 */
        /* <DEDUP_REMOVED lines=16> */
[----:B------:R-:W-:Y:S01]  /*135c0*/  R2UR UR7, R13 ;  /* 0x000000000d0772ca */ /* 0x000fe200000e0000 */
[----:B------:R-:W-:Y:S01]  /*135d0*/  UMOV UR4, UR56 ;  /* 0x0000003800047c82 */ /* 0x000fe20008000000 */
[----:B------:R-:W-:Y:S01]  /*135e0*/  UMOV UR5, UR57 ;  /* 0x0000003900057c82 */ /* 0x000fe20008000000 */
[----:B------:R-:W-:Y:S02]  /*135f0*/  VIADD R12, R10, 0x306 ;  /* 0x000003060a0c7836 */ /* 0x000fe40000000000 */
[----:B------:R-:W-:Y:S01]  /*13600*/  IMAD.MOV.U32 R13, RZ, RZ, 0x40000040 ;  /* 0x40000040ff0d7424 */ /* 0x000fe200078e00ff */
[----:B------:R-:W-:Y:S02]  /*13610*/  WARPGROUP.DEPBAR.LE gsb0, 0x0 ;  /* 0x00008000000079c5 */ /* 0x000fe40000010000 */
[----:B------:R-:W-:-:S06]  /*13620*/  WARPGROUP.ARRIVE ;  /* 0x00000000000079c5 */ /* 0x000fcc0000000000 */
[----:B------:R-:W-:Y:S01]  /*13630*/  HGMMA.64x96x16.F32.BF16 R88, gdesc[UR4], R88, gsb0 ;  /* 0x01600000045879f0 */ /* 0x000fe20008001858 */
[----:B------:R-:W-:Y:S02]  /*13640*/  R2UR UR6, R12 ;  /* 0x000000000c0672ca */ /* 0x000fe400000e0000 */
[----:B------:R-:W-:Y:S01]  /*13650*/  R2UR UR7, R13 ;  /* 0x000000000d0772ca */ /* 0x000fe200000e0000 */
[----:B------:R-:W-:Y:S01]  /*13660*/  UMOV UR4, UR52 ;  /* 0x0000003400047c82 */ /* 0x000fe20008000000 */
[----:B------:R-:W-:Y:S01]  /*13670*/  UMOV UR5, UR53 ;  /* 0x0000003500057c82 */ /* 0x000fe20008000000 */
[----:B------:R-:W-:Y:S01]  /*13680*/  IMAD.MOV.U32 R13, RZ, RZ, 0x40000040 ;  /* 0x40000040ff0d7424 */ /* 0x000fe200078e00ff */
[----:B------:R-:W-:Y:S01]  /*13690*/  IADD3 R12, R10, 0x600, RZ ;  /* 0x000006000a0c7810 */ /* 0x000fe20007ffe0ff */
[----:B------:R-:W-:Y:S02]  /*136a0*/  WARPGROUP.DEPBAR.LE gsb0, 0x0 ;  /* 0x00008000000079c5 */ /* 0x000fe40000010000 */
[----:B------:R-:W-:-:S06]  /*136b0*/  WARPGROUP.ARRIVE ;  /* 0x00000000000079c5 */ /* 0x000fcc0000000000 */
        /* <DEDUP_REMOVED lines=32> */
[----:B------:R-:W-:Y:S02]  /*138c0*/  WARPGROUP.DEPBAR.LE gsb0, 0x0 ;  /* 0x00008000000079c5 */ /* 0x000fe40000010000 */
[----:B------:R-:W-:-:S08]  /*138d0*/  WARPGROUP.ARRIVE ;  /* 0x00000000000079c5 */ /* 0x000fd00000000000 */
[----:B------:R-:W-:Y:S01]  /*138e0*/  HGMMA.64x96x16.F32.BF16 R88, gdesc[UR4], R88, gsb0 ;  /* 0x01600000045879f0 */ /* 0x000fe20008001858 */
        /* <DEDUP_REMOVED lines=65> */
[----:B------:R-:W-:Y:S05]  /*13d00*/  @!P0 BRA `(.L_x_630) ;  /* 0x0000000000048947 */ /* 0x000fea0003800000 */
[----:B------:R-:W-:Y:S01]  /*13d10*/  BPT.TRAP 0x1 ;  /* 0x000000040000795c */ /* 0x000fe20000300000 */
.L_x_630:
[----:B------:R-:W-:Y:S01]  /*13d20*/  SHF.L.U32 R3, R194, 0x1f, RZ ;  /* 0x0000001fc2037819 */ /* 0x000fe200000006ff */
[----:B------:R-:W-:-:S04]  /*13d30*/  IMAD R10, R196, 0x8, R2 ;  /* 0x00000008c40a7824 */ /* 0x000fc800078e0202 */
[----:B------:R2:W3:Y:S01]  /*13d40*/  SYNCS.PHASECHK.TRANS64.TRYWAIT P1, [R10+URZ+0x2a850], R3 ;  /* 0x02a850030a0075a7 */ /* 0x0004e2000802017f */
[----:B------:R-:W-:Y:S05]  /*13d50*/  @!P0 BRA `(.L_x_631) ;  /* 0x0000000000048947 */ /* 0x000fea0003800000 */
[----:B------:R-:W-:Y:S01]  /*13d60*/  BPT.TRAP 0x1 ;  /* 0x000000040000795c */ /* 0x000fe20000300000 */
.L_x_631:
[----:B01----:R-:W-:Y:S01]  /*13d70*/  VIADD R0, R2, 0x400 ;  /* 0x0000040002007836 */ /* 0x003fe20000000000 */
[----:B------:R-:W-:Y:S04]  /*13d80*/  BSSY B1, `(.L_x_632) ;  /* 0x0000008000017945 */ /* 0x000fe80003800000 */
[----:B------:R-:W-:-:S04]  /*13d90*/  SHF.R.U32.HI R0, RZ, 0x4, R0 ;  /* 0x00000004ff007819 */ /* 0x000fc80000011600 */
[----:B------:R-:W-:-:S04]  /*13da0*/  LOP3.LUT R0, R0, 0x3fff, RZ, 0xc0, !PT ;  /* 0x00003fff00007812 */ /* 0x000fc800078ec0ff */
[----:B------:R-:W-:-:S05]  /*13db0*/  LOP3.LUT R0, R0, 0x3000000, RZ, 0xfc, !PT ;  /* 0x0300000000007812 */ /* 0x000fca00078efcff */
[----:B------:R-:W-:Y:S01]  /*13dc0*/  IMAD R0, R196, 0x600, R0 ;  /* 0x00000600c4007824 */ /* 0x000fe200078e0200 */
[----:B---3--:R-:W-:Y:S06]  /*13dd0*/  @P1 BRA `(.L_x_633) ;  /* 0x0000000000081947 */ /* 0x008fec0003800000 */
[----:B------:R-:W0:Y:S02]  /*13de0*/  SYNCS.PHASECHK.TRANS64.TRYWAIT P1, [R10+URZ+0x2a850], R3 ;  /* 0x02a850030a0075a7 */ /* 0x000e24000802017f */
[----:B0-----:R-:W-:Y:S05]  /*13df0*/  @!P1 BRA `(.L_x_634) ;  /* 0x000000b400749947 */ /* 0x001fea0003800000 */
.L_x_633:
[----:B------:R-:W-:Y:S05]  /*13e00*/  BSYNC B1 ;  /* 0x0000000000017941 */ /* 0x000fea0003800000 */
.L_x_632:
[----:B------:R-:W-:Y:S01]  /*13e10*/  IMAD.MOV.U32 R5, RZ, RZ, 0x40000040 ;  /* 0x40000040ff057424 */ /* 0x000fe200078e00ff */
[----:B------:R-:W-:Y:S01]  /*13e20*/  MOV R4, R0 ;  /* 0x0000000000047202 */ /* 0x000fe20000000f00 */
[----:B------:R-:W-:-:S03]  /*13e30*/  WARPGROUP.ARRIVE ;  /* 0x00000000000079c5 */ /* 0x000fc60000000000 */
[----:B------:R-:W-:Y:S01]  /*13e40*/  R2UR UR6, R4 ;  /* 0x00000000040672ca */ /* 0x000fe200000e0000 */
[----:B------:R-:W-:Y:S01]  /*13e50*/  VIADD R4, R0, 0x80 ;  /* 0x0000008000047836 */ /* 0x000fe20000000000 */
[----:B------:R-:W-:Y:S01]  /*13e60*/  R2UR UR7, R5 ;  /* 0x00000000050772ca */ /* 0x000fe200000e0000 */
[----:B------:R-:W-:-:S12]  /*13e70*/  IMAD.MOV.U32 R5, RZ, RZ, 0x40000040 ;  /* 0x40000040ff057424 */ /* 0x000fd800078e00ff */
[----:B------:R-:W-:Y:S01]  /*13e80*/  HGMMA.64x128x16.F32.BF16 R24, R156, gdesc[UR4].tnspB, R24, gsb0 ;  /* 0x41e000049c187df0 */ /* 0x000fe20008001818 */
[----:B------:R-:W-:Y:S01]  /*13e90*/  R2UR UR6, R4 ;  /* 0x00000000040672ca */ /* 0x000fe200000e0000 */
[----:B------:R-:W-:Y:S01]  /*13ea0*/  VIADD R4, R0, 0x100 ;  /* 0x0000010000047836 */ /* 0x000fe20000000000 */
[----:B------:R-:W-:Y:S01]  /*13eb0*/  R2UR UR7, R5 ;  /* 0x00000000050772ca */ /* 0x000fe200000e0000 */
[----:B------:R-:W-:Y:S01]  /*13ec0*/  IMAD.MOV.U32 R5, RZ, RZ, 0x40000040 ;  /* 0x40000040ff057424 */ /* 0x000fe200078e00ff */
[----:B------:R-:W-:Y:S02]  /*13ed0*/  WARPGROUP.DEPBAR.LE gsb0, 0x0 ;  /* 0x00008000000079c5 */ /* 0x000fe40000010000 */
[----:B------:R-:W-:-:S09]  /*13ee0*/  WARPGROUP.ARRIVE ;  /* 0x00000000000079c5 */ /* 0x000fd20000000000 */
        /* <DEDUP_REMOVED lines=15> */
[----:B------:R-:W-:Y:S02]  /*13fe0*/  R2UR UR6, R4 ;  /* 0x00000000040672ca */ /* 0x000fe400000e0000 */
[----:B------:R-:W-:Y:S01]  /*13ff0*/  R2UR UR7, R5 ;  /* 0x00000000050772ca */ /* 0x000fe200000e0000 */
[----:B------:R-:W-:Y:S01]  /*14000*/  IMAD.MOV.U32 R5, RZ, RZ, 0x40000040 ;  /* 0x40000040ff057424 */ /* 0x000fe200078e00ff */
[----:B------:R-:W-:Y:S01]  /*14010*/  IADD3 R4, R0, 0x280, RZ ;  /* 0x0000028000047810 */ /* 0x000fe20007ffe0ff */
[----:B------:R-:W-:Y:S02]  /*14020*/  WARPGROUP.DEPBAR.LE gsb0, 0x0 ;  /* 0x00008000000079c5 */ /* 0x000fe40000010000 */
[----:B------:R-:W-:-:S08]  /*14030*/  WARPGROUP.ARRIVE ;  /* 0x00000000000079c5 */ /* 0x000fd00000000000 */
[----:B------:R-:W-:Y:S01]  /*14040*/  HGMMA.64x128x16.F32.BF16 R24, R148, gdesc[UR4].tnspB, R24, gsb0 ;  /* 0x41e0000494187df0 */ /* 0x000fe20008001818 */
[----:B------:R-:W-:Y:S02]  /*14050*/  R2UR UR6, R4 ;  /* 0x00000000040672ca */ /* 0x000fe400000e0000 */
[----:B------:R-:W-:Y:S01]  /*14060*/  R2UR UR7, R5 ;  /* 0x00000000050772ca */ /* 0x000fe200000e0000 */
[----:B------:R-:W-:Y:S02]  /*14070*/  WARPGROUP.DEPBAR.LE gsb0, 0x0 ;  /* 0x00008000000079c5 */ /* 0x000fe40000010000 */
[----:B------:R-:W-:-:S10]  /*14080*/  WARPGROUP.ARRIVE ;  /* 0x00000000000079c5 */ /* 0x000fd40000000000 */
[----:B------:R-:W-:Y:S03]  /*14090*/  HGMMA.64x128x16.F32.BF16 R24, R152, gdesc[UR4].tnspB, R24, gsb0 ;  /* 0x41e0000498187df0 */ /* 0x000fe60008001818 */
[----:B------:R-:W-:Y:S02]  /*140a0*/  WARPGROUP.DEPBAR.LE gsb0, 0x0 ;  /* 0x00008000000079c5 */ /* 0x000fe40000010000 */
[----:B------:R-:W-:Y:S05]  /*140b0*/  @!P0 BRA `(.L_x_635) ;  /* 0x0000000000048947 */ /* 0x000fea0003800000 */
[----:B------:R-:W-:Y:S01]  /*140c0*/  BPT.TRAP 0x1 ;  /* 0x000000040000795c */ /* 0x000fe20000300000 */
.L_x_635:
[----:B------:R-:W-:Y:S02]  /*140d0*/  FMNMX.FTZ R0, R88, R20, !PT ;  /* 0x0000001458007209 */ /* 0x000fe40007810000 */
[----:B------:R-:W-:Y:S02]  /*140e0*/  FMNMX.FTZ R4, R90, R15, !PT ;  /* 0x0000000f5a047209 */ /* 0x000fe40007810000 */
[----:B0-2---:R-:W-:Y:S02]  /*140f0*/  FMNMX.FTZ R3, R89, R0, !PT ;  /* 0x0000000059037209 */ /* 0x005fe40007810000 */
        /* <DEDUP_REMOVED lines=47> */
[----:B0-----:R-:W-:Y:S01]  /*143f0*/  FMNMX.FTZ R12, R5, R0, !PT ;  /* 0x00000000050c7209 */ /* 0x001fe20007810000 */
[----:B------:R-:W-:Y:S01]  /*14400*/  IMAD.U32 R0, RZ, RZ, UR38 ;  /* 0x00000026ff007e24 */ /* 0x000fe2000f8e00ff */
[----:B-1----:R-:W-:-:S03]  /*14410*/  FMNMX.FTZ R13, R9, R4, !PT ;  /* 0x00000004090d7209 */ /* 0x002fc60007810000 */
[----:B------:R-:W0:Y:S04]  /*14420*/  SHFL.BFLY PT, R3, R12, 0x1, 0x1f ;  /* 0x0c201f000c037f89 */ /* 0x000e2800000e0000 */
[----:B------:R-:W1:Y:S01]  /*14430*/  SHFL.BFLY PT, R4, R13, 0x1, 0x1f ;  /* 0x0c201f000d047f89 */ /* 0x000e6200000e0000 */
[----:B0-----:R-:W-:Y:S02]  /*14440*/  FMNMX.FTZ R3, R12, R3, !PT ;  /* 0x000000030c037209 */ /* 0x001fe40007810000 */
[----:B-1----:R-:W-:-:S03]  /*14450*/  FMNMX.FTZ R4, R13, R4, !PT ;  /* 0x000000040d047209 */ /* 0x002fc60007810000 */
[----:B------:R-:W-:-:S04]  /*14460*/  FADD.FTZ R11, -R3, R20 ;  /* 0x00000014030b7221 */ /* 0x000fc80000010100 */
[-C--:B------:R-:W-:Y:S01]  /*14470*/  FMUL.FTZ R20, R11, R0.reuse ;  /* 0x000000000b147220 */ /* 0x080fe20000410000 */
[-C--:B------:R-:W-:Y:S01]  /*14480*/  FMUL.FTZ R11, R3, R0.reuse ;  /* 0x00000000030b7220 */ /* 0x080fe20000410000 */
[C---:B------:R-:W-:Y:S02]  /*14490*/  FADD.FTZ R5, -R4.reuse, R15 ;  /* 0x0000000f04057221 */ /* 0x040fe40000010100 */
[----:B------:R-:W-:Y:S01]  /*144a0*/  MUFU.EX2 R9, R20 ;  /* 0x0000001400097308 */ /* 0x000fe20000000800 */
[-CC-:B------:R-:W-:Y:S01]  /*144b0*/  FFMA.FTZ R139, R89, R0.reuse, -R11.reuse ;  /* 0x00000000598b7223 */ /* 0x180fe2000001080b */
[-CC-:B------:R-:W-:Y:S01]  /*144c0*/  FFMA.FTZ R89, R109, R0.reuse, -R11.reuse ;  /* 0x000000006d597223 */ /* 0x180fe2000001080b */
[-C--:B------:R-:W-:Y:S01]  /*144d0*/  FMUL.FTZ R109, R4, R0.reuse ;  /* 0x00000000046d7220 */ /* 0x080fe20000410000 */
[-CC-:B------:R-:W-:Y:S01]  /*144e0*/  FFMA.FTZ R156, R88, R0.reuse, -R11.reuse ;  /* 0x00000000589c7223 */ /* 0x180fe2000001080b */
[-C--:B------:R-:W-:Y:S01]  /*144f0*/  FFMA.FTZ R142, R108, R0.reuse, -R11 ;  /* 0x000000006c8e7223 */ /* 0x080fe2000001080b */
[-C--:B------:R-:W-:Y:S01]  /*14500*/  FMUL.FTZ R5, R5, R0.reuse ;  /* 0x0000000005057220 */ /* 0x080fe20000410000 */
[-CC-:B------:R-:W-:Y:S01]  /*14510*/  FFMA.FTZ R108, R90, R0.reuse, -R109.reuse ;  /* 0x000000005a6c7223 */ /* 0x180fe2000001086d */
[-C--:B------:R-:W-:Y:S01]  /*14520*/  FFMA.FTZ R157, R91, R0.reuse, -R109 ;  /* 0x000000005b9d7223 */ /* 0x080fe2000001086d */
[-CC-:B------:R-:W-:Y:S01]  /*14530*/  FFMA.FTZ R158, R92, R0.reuse, -R11.reuse ;  /* 0x000000005c9e7223 */ /* 0x180fe2000001080b */
[----:B------:R-:W0:Y:S01]  /*14540*/  MUFU.EX2 R156, R156 ;  /* 0x0000009c009c7308 */ /* 0x000e220000000800 */
[-C--:B------:R-:W-:Y:S01]  /*14550*/  FFMA.FTZ R92, R105, R0.reuse, -R11 ;  /* 0x00000000695c7223 */ /* 0x080fe2000001080b */
[-C--:B------:R-:W-:Y:S01]  /*14560*/  FFMA.FTZ R105, R94, R0.reuse, -R109 ;  /* 0x000000005e697223 */ /* 0x080fe2000001086d */
[-C--:B------:R-:W-:Y:S01]  /*14570*/  FFMA.FTZ R137, R93, R0.reuse, -R11 ;  /* 0x000000005d897223 */ /* 0x080fe2000001080b */
[-C--:B------:R-:W-:Y:S01]  /*14580*/  FFMA.FTZ R159, R95, R0.reuse, -R109 ;  /* 0x000000005f9f7223 */ /* 0x080fe2000001086d */
[-CC-:B------:R-:W-:Y:S01]  /*14590*/  FFMA.FTZ R136, R96, R0.reuse, -R11.reuse ;  /* 0x0000000060887223 */ /* 0x180fe2000001080b */
[-C--:B------:R-:W-:Y:S01]  /*145a0*/  FFMA.FTZ R140, R104, R0.reuse, -R11 ;  /* 0x00000000688c7223 */ /* 0x080fe2000001080b */
[-C--:B------:R-:W-:Y:S01]  /*145b0*/  FFMA.FTZ R104, R98, R0.reuse, -R109 ;  /* 0x0000000062687223 */ /* 0x080fe2000001086d */
[----:B------:R-:W-:Y:S01]  /*145c0*/  MUFU.EX2 R5, R5 ;  /* 0x0000000500057308 */ /* 0x000fe20000000800 */
[-C--:B------:R-:W-:Y:S01]  /*145d0*/  FFMA.FTZ R96, R97, R0.reuse, -R11 ;  /* 0x0000000061607223 */ /* 0x080fe2000001080b */
[-C--:B------:R-:W-:Y:S01]  /*145e0*/  FFMA.FTZ R90, R99, R0.reuse, -R109 ;  /* 0x00000000635a7223 */ /* 0x080fe2000001086d */
[-C--:B------:R-:W-:Y:S01]  /*145f0*/  FFMA.FTZ R138, R100, R0.reuse, -R11 ;  /* 0x00000000648a7223 */ /* 0x080fe2000001080b */
[-C--:B------:R-:W-:Y:S01]  /*14600*/  FFMA.FTZ R102, R102, R0.reuse, -R109 ;  /* 0x0000000066667223 */ /* 0x080fe2000001086d */
[-C--:B------:R-:W-:Y:S01]  /*14610*/  FFMA.FTZ R93, R101, R0.reuse, -R11 ;  /* 0x00000000655d7223 */ /* 0x080fe2000001080b */
[-CC-:B------:R-:W-:Y:S01]  /*14620*/  FFMA.FTZ R91, R103, R0.reuse, -R109.reuse ;  /* 0x00000000675b7223 */ /* 0x180fe2000001086d */
[-CC-:B------:R-:W-:Y:S01]  /*14630*/  FFMA.FTZ R101, R106, R0.reuse, -R109.reuse ;  /* 0x000000006a657223 */ /* 0x180fe2000001086d */
[----:B------:R-:W1:Y:S01]  /*14640*/  MUFU.EX2 R108, R108 ;  /* 0x0000006c006c7308 */ /* 0x000e620000000800 */
[----:B0-----:R-:W-:Y:S01]  /*14650*/  FFMA.FTZ R94, R9, R7, R156 ;  /* 0x00000007095e7223 */ /* 0x001fe2000001009c */
[-CC-:B------:R-:W-:Y:S01]  /*14660*/  FFMA.FTZ R141, R107, R0.reuse, -R109.reuse ;  /* 0x000000006b8d7223 */ /* 0x180fe2000001086d */
[-CC-:B------:R-:W-:Y:S01]  /*14670*/  FFMA.FTZ R100, R110, R0.reuse, -R109.reuse ;  /* 0x000000006e647223 */ /* 0x180fe2000001086d */
[-C--:B------:R-:W-:Y:S01]  /*14680*/  FFMA.FTZ R143, R111, R0.reuse, -R109 ;  /* 0x000000006f8f7223 */ /* 0x080fe2000001086d */
[-C--:B------:R-:W-:Y:S01]  /*14690*/  FFMA.FTZ R144, R112, R0.reuse, -R11 ;  /* 0x0000000070907223 */ /* 0x080fe2000001080b */
[-C--:B------:R-:W-:Y:S01]  /*146a0*/  FFMA.FTZ R99, R114, R0.reuse, -R109 ;  /* 0x0000000072637223 */ /* 0x080fe2000001086d */
[-C--:B------:R-:W-:Y:S01]  /*146b0*/  FFMA.FTZ R88, R113, R0.reuse, -R11 ;  /* 0x0000000071587223 */ /* 0x080fe2000001080b */
[----:B------:R-:W0:Y:S01]  /*146c0*/  MUFU.EX2 R139, R139 ;  /* 0x0000008b008b7308 */ /* 0x000e220000000800 */
[-C--:B------:R-:W-:Y:S01]  /*146d0*/  FFMA.FTZ R145, R115, R0.reuse, -R109 ;  /* 0x0000000073917223 */ /* 0x080fe2000001086d */
[-C--:B------:R-:W-:Y:S01]  /*146e0*/  FFMA.FTZ R146, R116, R0.reuse, -R11 ;  /* 0x0000000074927223 */ /* 0x080fe2000001080b */
[-C--:B------:R-:W-:Y:S01]  /*146f0*/  FFMA.FTZ R98, R118, R0.reuse, -R109 ;  /* 0x0000000076627223 */ /* 0x080fe2000001086d */
[-C--:B------:R-:W-:Y:S01]  /*14700*/  FFMA.FTZ R20, R117, R0.reuse, -R11 ;  /* 0x0000000075147223 */ /* 0x080fe2000001080b */
[-C--:B------:R-:W-:Y:S01]  /*14710*/  FFMA.FTZ R147, R119, R0.reuse, -R109 ;  /* 0x0000000077937223 */ /* 0x080fe2000001086d */
[-C--:B------:R-:W-:Y:S01]  /*14720*/  FFMA.FTZ R148, R120, R0.reuse, -R11 ;  /* 0x0000000078947223 */ /* 0x080fe2000001080b */
[----:B------:R-:W-:Y:S01]  /*14730*/  FFMA.FTZ R97, R122, R0, -R109 ;  /* 0x000000007a617223 */ /* 0x000fe2000001086d */
[----:B------:R-:W2:Y:S01]  /*14740*/  MUFU.EX2 R157, R157 ;  /* 0x0000009d009d7308 */ /* 0x000ea20000000800 */
[----:B-1----:R-:W-:Y:S01]  /*14750*/  FFMA.FTZ R6, R5, R6, R108 ;  /* 0x0000000605067223 */ /* 0x002fe2000001006c */
[-C--:B------:R-:W-:Y:S01]  /*14760*/  FFMA.FTZ R15, R121, R0.reuse, -R11 ;  /* 0x00000000790f7223 */ /* 0x080fe2000001080b */
[-C--:B------:R-:W-:Y:S01]  /*14770*/  FFMA.FTZ R149, R123, R0.reuse, -R109 ;  /* 0x000000007b957223 */ /* 0x080fe2000001086d */
[-CC-:B------:R-:W-:Y:S01]  /*14780*/  FFMA.FTZ R150, R124, R0.reuse, -R11.reuse ;  /* 0x000000007c967223 */ /* 0x180fe2000001080b */
[-C--:B------:R-:W-:Y:S01]  /*14790*/  FFMA.FTZ R13, R125, R0.reuse, -R11 ;  /* 0x000000007d0d7223 */ /* 0x080fe2000001080b */
[-C--:B------:R-:W-:Y:S01]  /*147a0*/  FFMA.FTZ R151, R127, R0.reuse, -R109 ;  /* 0x000000007f977223 */ /* 0x080fe2000001086d */
[-CC-:B------:R-:W-:Y:S01]  /*147b0*/  FFMA.FTZ R152, R128, R0.reuse, -R11.reuse ;  /* 0x0000000080987223 */ /* 0x180fe2000001080b */
[----:B------:R-:W1:Y:S01]  /*147c0*/  MUFU.EX2 R158, R158 ;  /* 0x0000009e009e7308 */ /* 0x000e620000000800 */
[----:B0-----:R-:W-:Y:S01]  /*147d0*/  FADD.FTZ R7, R139, R94 ;  /* 0x0000005e8b077221 */ /* 0x001fe20000010000 */
[-C--:B------:R-:W-:Y:S01]  /*147e0*/  FFMA.FTZ R12, R129, R0.reuse, -R11 ;  /* 0x00000000810c7223 */ /* 0x080fe2000001080b */
[-C--:B------:R-:W-:Y:S01]  /*147f0*/  FFMA.FTZ R153, R131, R0.reuse, -R109 ;  /* 0x0000000083997223 */ /* 0x080fe2000001086d */
[-C--:B------:R-:W-:Y:S01]  /*14800*/  FFMA.FTZ R154, R132, R0.reuse, -R11 ;  /* 0x00000000849a7223 */ /* 0x080fe2000001080b */
[-C--:B------:R-:W-:Y:S01]  /*14810*/  FFMA.FTZ R155, R134, R0.reuse, -R109 ;  /* 0x00000000869b7223 */ /* 0x080fe2000001086d */
[----:B------:R-:W-:-:S02]  /*14820*/  FFMA.FTZ R11, R133, R0, -R11 ;  /* 0x00000000850b7223 */ /* 0x000fc4000001080b */
        /* <DEDUP_REMOVED lines=21> */
[----:B-1----:R-:W-:Y:S01]  /*14980*/  FADD.FTZ R94, R102, R95 ;  /* 0x0000005f665e7221 */ /* 0x002fe20000010000 */
[----:B------:R-:W-:-:S06]  /*14990*/  FFMA.FTZ R95, R126, R0, -R109 ;  /* 0x000000007e5f7223 */ /* 0x000fcc000001086d */
        /* <DEDUP_REMOVED lines=19> */
[----:B0-----:R-:W-:Y:S01]  /*14ad0*/  FADD.FTZ R6, R143, R94 ;  /* 0x0000005e8f067221 */ /* 0x001fe20000010000 */
[----:B------:R-:W-:-:S06]  /*14ae0*/  FFMA.FTZ R94, R130, R0, -R109 ;  /* 0x00000000825e7223 */ /* 0x000fcc000001086d */
        /* <DEDUP_REMOVED lines=20> */
[----:B------:R-:W-:-:S05]  /*14c30*/  VIADD R6, R21, 0x2a840 ;  /* 0x0002a84015067836 */ /* 0x000fca0000000000 */
[----:B------:R-:W-:Y:S01]  /*14c40*/  PRMT R6, R181, 0x654, R6 ;  /* 0x00000654b5067816 */ /* 0x000fe20000000006 */
[----:B------:R-:W2:Y:S01]  /*14c50*/  MUFU.EX2 R150, R150 ;  /* 0x0000009600967308 */ /* 0x000ea20000000800 */
[----:B-1----:R-:W-:Y:S01]  /*14c60*/  FADD.FTZ R7, R15, R106 ;  /* 0x0000006a0f077221 */ /* 0x002fe20000010000 */
[----:B------:R-:W-:Y:S01]  /*14c70*/  FFMA.FTZ R106, R135, R0, -R109 ;  /* 0x00000000876a7223 */ /* 0x000fe2000001086d */
[----:B------:R1:W-:Y:S05]  /*14c80*/  SYNCS.ARRIVE.TRANS64.RED.A1T0 RZ, [R6+URZ], RZ ;  /* 0x000000ff06ff79a7 */ /* 0x0003ea000810043f */
[----:B------:R-:W3:Y:S01]  /*14c90*/  MUFU.EX2 R95, R95 ;  /* 0x0000005f005f7308 */ /* 0x000ee20000000800 */
[----:B0-----:R-:W-:-:S07]  /*14ca0*/  FADD.FTZ R110, R149, R110 ;  /* 0x0000006e956e7221 */ /* 0x001fce0000010000 */
[----:B------:R-:W0:Y:S01]  /*14cb0*/  MUFU.EX2 R13, R13 ;  /* 0x0000000d000d7308 */ /* 0x000e220000000800 */
[----:B--2---:R-:W-:-:S07]  /*14cc0*/  FADD.FTZ R112, R150, R7 ;  /* 0x0000000796707221 */ /* 0x004fce0000010000 */
[----:B------:R-:W2:Y:S01]  /*14cd0*/  MUFU.EX2 R151, R151 ;  /* 0x0000009700977308 */ /* 0x000ea20000000800 */
[----:B---3--:R-:W-:-:S07]  /*14ce0*/  FADD.FTZ R110, R95, R110 ;  /* 0x0000006e5f6e7221 */ /* 0x008fce0000010000 */
[----:B------:R-:W3:Y:S01]  /*14cf0*/  MUFU.EX2 R152, R152 ;  /* 0x0000009800987308 */ /* 0x000ee20000000800 */
[----:B0-----:R-:W-:-:S07]  /*14d00*/  FADD.FTZ R7, R13, R112 ;  /* 0x000000700d077221 */ /* 0x001fce0000010000 */
[----:B------:R-:W1:Y:S01]  /*14d10*/  MUFU.EX2 R94, R94 ;  /* 0x0000005e005e7308 */ /* 0x000e620000000800 */
[----:B--2---:R-:W-:-:S07]  /*14d20*/  FADD.FTZ R21, R151, R110 ;  /* 0x0000006e97157221 */ /* 0x004fce0000010000 */
[----:B------:R-:W0:Y:S01]  /*14d30*/  MUFU.EX2 R12, R12 ;  /* 0x0000000c000c7308 */ /* 0x000e220000000800 */
[----:B---3--:R-:W-:-:S07]  /*14d40*/  FADD.FTZ R7, R152, R7 ;  /* 0x0000000798077221 */ /* 0x008fce0000010000 */
        /* <DEDUP_REMOVED lines=10> */
[----:B--2---:R-:W-:-:S03]  /*14df0*/  FADD.FTZ R7, R11, R110 ;  /* 0x0000006e0b077221 */ /* 0x004fc60000010000 */
[----:B-1----:R-:W-:Y:S01]  /*14e00*/  FADD.FTZ R6, R106, R21 ;  /* 0x000000156a067221 */ /* 0x002fe20000010000 */
[----:B------:R-:W-:Y:S06]  /*14e10*/  @!P0 BRA `(.L_x_636) ;  /* 0x0000000000048947 */ /* 0x000fec0003800000 */
[----:B------:R-:W-:Y:S01]  /*14e20*/  BPT.TRAP 0x1 ;  /* 0x000000040000795c */ /* 0x000fe20000300000 */
.L_x_636:
[----:B------:R-:W-:Y:S01]  /*14e30*/  ISETP.GT.AND P1, PT, R14, RZ, PT ;  /* 0x000000ff0e00720c */ /* 0x000fe20003f24270 */
[----:B------:R-:W-:Y:S01]  /*14e40*/  VIADD R10, R10, 0x2a860 ;  /* 0x0002a8600a0a7836 */ /* 0x000fe20000000000 */
[----:B------:R-:W-:Y:S01]  /*14e50*/  F2FP.BF16.F32.PACK_AB R156, R139, R156 ;  /* 0x0000009c8b9c723e */ /* 0x000fe200000010ff */
[----:B------:R-:W-:Y:S01]  /*14e60*/  VIADD R14, R14, 0xffffffff ;  /* 0xffffffff0e0e7836 */ /* 0x000fe20000000000 */
[----:B------:R-:W-:Y:S01]  /*14e70*/  F2FP.BF16.F32.PACK_AB R158, R137, R158 ;  /* 0x0000009e899e723e */ /* 0x000fe200000010ff */
[----:B------:R-:W-:Y:S01]  /*14e80*/  IMAD.MOV.U32 R194, RZ, RZ, R180 ;  /* 0x000000ffffc27224 */ /* 0x000fe200078e00b4 */
[----:B------:R-:W-:Y:S01]  /*14e90*/  PRMT R10, R181, 0x654, R10 ;  /* 0x00000654b50a7816 */ /* 0x000fe2000000000a */
[----:B------:R-:W-:Y:S01]  /*14ea0*/  IMAD.MOV.U32 R196, RZ, RZ, R173 ;  /* 0x000000ffffc47224 */ /* 0x000fe200078e00ad */
[----:B------:R-:W-:Y:S01]  /*14eb0*/  F2FP.BF16.F32.PACK_AB R146, R20, R146 ;  /* 0x000000921492723e */ /* 0x000fe200000010ff */
[----:B------:R-:W-:Y:S01]  /*14ec0*/  IMAD.MOV.U32 R20, RZ, RZ, R3 ;  /* 0x000000ffff147224 */ /* 0x000fe200078e0003 */
[----:B------:R0:W-:Y:S01]  /*14ed0*/  SYNCS.ARRIVE.TRANS64.RED.A1T0 RZ, [R10+URZ], RZ ;  /* 0x000000ff0aff79a7 */ /* 0x0001e2000810043f */
[----:B------:R-:W-:Y:S01]  /*14ee0*/  F2FP.BF16.F32.PACK_AB R148, R15, R148 ;  /* 0x000000940f94723e */ /* 0x000fe200000010ff */
[----:B------:R-:W-:Y:S01]  /*14ef0*/  IMAD.MOV.U32 R15, RZ, RZ, R4 ;  /* 0x000000ffff0f7224 */ /* 0x000fe200078e0004 */
        /* <DEDUP_REMOVED lines=19> */
[----:B------:R-:W-:Y:S01]  /*15030*/  F2FP.BF16.F32.PACK_AB R155, R106, R155 ;  /* 0x0000009b6a9b723e */ /* 0x000fe200000010ff */
[----:B0-----:R-:W-:Y:S06]  /*15040*/  @P1 BRA `(.L_x_637) ;  /* 0xffffffe0001c1947 */ /* 0x001fec000383ffff */
.L_x_624:
[----:B------:R-:W-:Y:S05]  /*15050*/  BSYNC B0 ;  /* 0x0000000000007941 */ /* 0x000fea0003800000 */
.L_x_623:
        /* <DEDUP_REMOVED lines=67> */
.L_x_638:
[----:B------:R-:W-:Y:S02]  /*15490*/  LEA R10, R173, R2, 0x3 ;  /* 0x00000002ad0a7211 */ /* 0x000fe400078e18ff */
[----:B------:R-:W-:-:S04]  /*154a0*/  SHF.L.U32 R5, R180, 0x1f, RZ ;  /* 0x0000001fb4057819 */ /* 0x000fc800000006ff */
[----:B------:R0:W1:Y:S01]  /*154b0*/  SYNCS.PHASECHK.TRANS64.TRYWAIT P1, [R10+URZ+0x2a850], R5 ;  /* 0x02a850050a0075a7 */ /* 0x000062000802017f */
[----:B------:R-:W-:Y:S05]  /*154c0*/  @!P0 BRA `(.L_x_639) ;  /* 0x0000000000048947 */ /* 0x000fea0003800000 */
[----:B------:R-:W-:Y:S01]  /*154d0*/  BPT.TRAP 0x1 ;  /* 0x000000040000795c */ /* 0x000fe20000300000 */
.L_x_639:
[----:B------:R-:W-:Y:S01]  /*154e0*/  VIADD R2, R2, 0x400 ;  /* 0x0000040002027836 */ /* 0x000fe20000000000 */
[----:B------:R-:W-:Y:S04]  /*154f0*/  BSSY B0, `(.L_x_640) ;  /* 0x0000008000007945 */ /* 0x000fe80003800000 */
[----:B------:R-:W-:-:S04]  /*15500*/  SHF.R.U32.HI R2, RZ, 0x4, R2 ;  /* 0x00000004ff027819 */ /* 0x000fc80000011602 */
[----:B------:R-:W-:-:S04]  /*15510*/  LOP3.LUT R2, R2, 0x3fff, RZ, 0xc0, !PT ;  /* 0x00003fff02027812 */ /* 0x000fc800078ec0ff */
[----:B------:R-:W-:-:S05]  /*15520*/  LOP3.LUT R2, R2, 0x3000000, RZ, 0xfc, !PT ;  /* 0x0300000002027812 */ /* 0x000fca00078efcff */
[----:B------:R-:W-:Y:S01]  /*15530*/  IMAD R2, R173, 0x600, R2 ;  /* 0x00000600ad027824 */ /* 0x000fe200078e0202 */
[----:B-1----:R-:W-:Y:S06]  /*15540*/  @P1 BRA `(.L_x_641) ;  /* 0x0000000000081947 */ /* 0x002fec0003800000 */
[----:B------:R-:W1:Y:S02]  /*15550*/  SYNCS.PHASECHK.TRANS64.TRYWAIT P1, [R10+URZ+0x2a850], R5 ;  /* 0x02a850050a0075a7 */ /* 0x000e64000802017f */
[----:B-1----:R-:W-:Y:S05]  /*15560*/  @!P1 BRA `(.L_x_642) ;  /* 0x0000009c00ac9947 */ /* 0x002fea0003800000 */
.L_x_641:
[----:B------:R-:W-:Y:S05]  /*15570*/  BSYNC B0 ;  /* 0x0000000000007941 */ /* 0x000fea0003800000 */
.L_x_640:
[----:B------:R-:W-:Y:S01]  /*15580*/  IMAD.MOV.U32 R8, RZ, RZ, R2 ;  /* 0x000000ffff087224 */ /* 0x000fe200078e0002 */
[----:B------:R-:W-:Y:S01]  /*15590*/  WARPGROUP.ARRIVE ;  /* 0x00000000000079c5 */ /* 0x000fe20000000000 */
[----:B------:R-:W-:Y:S01]  /*155a0*/  IMAD.MOV.U32 R9, RZ, RZ, 0x40000040 ;  /* 0x40000040ff097424 */ /* 0x000fe200078e00ff */
[----:B01----:R-:W-:Y:S01]  /*155b0*/  SHFL.BFLY PT, R5, R6, 0x2, 0x1f ;  /* 0x0c401f0006057f89 */ /* 0x003fe200000e0000 */
[----:B------:R-:W-:Y:S01]  /*155c0*/  IMAD.MOV.U32 R88, RZ, RZ, -0x800000 ;  /* 0xff800000ff587424 */ /* 0x000fe200078e00ff */
[----:B------:R-:W-:Y:S01]  /*155d0*/  R2UR UR6, R8 ;  /* 0x00000000080672ca */ /* 0x000fe200000e0000 */
[----:B------:R-:W-:Y:S01]  /*155e0*/  VIADD R8, R2, 0x80 ;  /* 0x0000008002087836 */ /* 0x000fe20000000000 */
[----:B------:R-:W-:Y:S01]  /*155f0*/  R2UR UR7, R9 ;  /* 0x00000000090772ca */ /* 0x000fe200000e0000 */
[----:B------:R-:W-:Y:S02]  /*15600*/  IMAD.MOV.U32 R9, RZ, RZ, 0x40000040 ;  /* 0x40000040ff097424 */ /* 0x000fe400078e00ff */
[----:B------:R-:W-:-:S10]  /*15610*/  IMAD.MOV.U32 R89, RZ, RZ, -0x800000 ;  /* 0xff800000ff597424 */ /* 0x000fd400078e00ff */
        /* <DEDUP_REMOVED lines=22> */
[----:B------:R-:W-:Y:S01]  /*15780*/  R2UR UR6, R8 ;  /* 0x00000000080672ca */ /* 0x000fe200000e0000 */
[----:B------:R-:W-:Y:S01]  /*15790*/  VIADD R8, R2, 0x280 ;  /* 0x0000028002087836 */ /* 0x000fe20000000000 */
[----:B------:R-:W-:Y:S01]  /*157a0*/  R2UR UR7, R9 ;  /* 0x00000000090772ca */ /* 0x000fe200000e0000 */
[----:B------:R-:W-:Y:S01]  /*157b0*/  IMAD.MOV.U32 R9, RZ, RZ, 0x40000040 ;  /* 0x40000040ff097424 */ /* 0x000fe200078e00ff */
[----:B------:R-:W0:Y:S02]  /*157c0*/  SHFL.BFLY PT, R2, R7, 0x2, 0x1f ;  /* 0x0c401f0007027f89 */ /* 0x000e2400000e0000 */
[----:B0-----:R-:W-:Y:S01]  /*157d0*/  FADD.FTZ R2, R2, R7 ;  /* 0x0000000702027221 */ /* 0x001fe20000010000 */
[----:B------:R-:W-:Y:S02]  /*157e0*/  WARPGROUP.DEPBAR.LE gsb0, 0x0 ;  /* 0x00008000000079c5 */ /* 0x000fe40000010000 */
[----:B------:R-:W-:-:S06]  /*157f0*/  WARPGROUP.ARRIVE ;  /* 0x00000000000079c5 */ /* 0x000fcc0000000000 */
[----:B------:R-:W-:Y:S01]  /*15800*/  HGMMA.64x128x16.F32.BF16 R24, R148, gdesc[UR4].tnspB, R24, gsb0 ;  /* 0x41e0000494187df0 */ /* 0x000fe20008001818 */
[----:B------:R-:W-:Y:S01]  /*15810*/  R2UR UR6, R8 ;  /* 0x00000000080672ca */ /* 0x000fe200000e0000 */
[----:B------:R-:W-:Y:S01]  /*15820*/  FADD.FTZ R8, R5, R6 ;  /* 0x0000000605087221 */ /* 0x000fe20000010000 */
[----:B------:R-:W-:Y:S01]  /*15830*/  R2UR UR7, R9 ;  /* 0x00000000090772ca */ /* 0x000fe200000e0000 */
[----:B------:R-:W0:Y:S01]  /*15840*/  SHFL.BFLY PT, R5, R2, 0x1, 0x1f ;  /* 0x0c201f0002057f89 */ /* 0x000e2200000e0000 */
[----:B------:R-:W-:-:S03]  /*15850*/  IMAD.MOV.U32 R6, RZ, RZ, RZ ;  /* 0x000000ffff067224 */ /* 0x000fc600078e00ff */
[----:B------:R-:W1:Y:S01]  /*15860*/  SHFL.BFLY PT, R9, R8, 0x1, 0x1f ;  /* 0x0c201f0008097f89 */ /* 0x000e6200000e0000 */
[----:B0-----:R-:W-:Y:S01]  /*15870*/  FADD.FTZ R11, R2, R5 ;  /* 0x00000005020b7221 */ /* 0x001fe20000010000 */
[----:B------:R-:W-:Y:S02]  /*15880*/  IMAD.MOV.U32 R5, RZ, RZ, RZ ;  /* 0x000000ffff057224 */ /* 0x000fe400078e00ff */
[----:B-1----:R-:W-:Y:S02]  /*15890*/  FADD.FTZ R12, R8, R9 ;  /* 0x00000009080c7221 */ /* 0x002fe40000010000 */
[----:B------:R-:W-:-:S03]  /*158a0*/  FSETP.NE.FTZ.AND P1, PT, R11, RZ, PT ;  /* 0x000000ff0b00720b */ /* 0x000fc60003f35000 */
[----:B------:R-:W-:-:S10]  /*158b0*/  FSETP.NE.FTZ.AND P2, PT, R12, RZ, PT ;  /* 0x000000ff0c00720b */ /* 0x000fd40003f55000 */
[----:B------:R-:W0:Y:S01]  /*158c0*/  @P1 MUFU.LG2 R7, R11 ;  /* 0x0000000b00071308 */ /* 0x000e220000000c00 */
[C---:B------:R-:W-:Y:S02]  /*158d0*/  @P1 FMUL.FTZ R2, R0.reuse, 0.69314718246459960938 ;  /* 0x3f31721800021820 */ /* 0x040fe40000410000 */
[----:B------:R-:W-:-:S05]  /*158e0*/  @P2 FMUL.FTZ R0, R0, 0.69314718246459960938 ;  /* 0x3f31721800002820 */ /* 0x000fca0000410000 */
        /* <DEDUP_REMOVED lines=9> */
[----:B------:R-:W-:Y:S03]  /*15980*/  HGMMA.64x128x16.F32.BF16 R24, R152, gdesc[UR4].tnspB, R24, gsb0 ;  /* 0x41e0000498187df0 */ /* 0x000fe60008001818 */
[----:B------:R-:W-:Y:S02]  /*15990*/  WARPGROUP.DEPBAR.LE gsb0, 0x0 ;  /* 0x00008000000079c5 */ /* 0x000fe40000010000 */
[----:B--23--:R-:W-:Y:S05]  /*159a0*/  @!P0 BRA `(.L_x_643) ;  /* 0x0000000000048947 */ /* 0x00cfea0003800000 */
[----:B------:R-:W-:Y:S01]  /*159b0*/  BPT.TRAP 0x1 ;  /* 0x000000040000795c */ /* 0x000fe20000300000 */
.L_x_643:
[----:B------:R-:W-:Y:S02]  /*159c0*/  VIADD R0, R10, 0x2a860 ;  /* 0x0002a8600a007836 */ /* 0x000fe40000000000 */
[-C--:B------:R-:W-:Y:S01]  /*159d0*/  FMUL.FTZ R24, R24, R5.reuse ;  /* 0x0000000518187220 */ /* 0x080fe20000410000 */
[----:B------:R-:W-:Y:S02]  /*159e0*/  VIADD R173, R173, 0x1 ;  /* 0x00000001adad7836 */ /* 0x000fe40000000000 */
[-C--:B------:R-:W-:Y:S01]  /*159f0*/  FMUL.FTZ R91, R25, R5.reuse ;  /* 0x00000005195b7220 */ /* 0x080fe20000410000 */
[-C--:B------:R-:W-:Y:S01]  /*15a00*/  FMUL.FTZ R10, R28, R5.reuse ;  /* 0x000000051c0a7220 */ /* 0x080fe20000410000 */
[----:B------:R-:W-:Y:S01]  /*15a10*/  PRMT R181, R181, 0x654, R0 ;  /* 0x00000654b5b57816 */ /* 0x000fe20000000000 */
[-C--:B------:R-:W-:Y:S01]  /*15a20*/  FMUL.FTZ R0, R36, R5.reuse ;  /* 0x0000000524007220 */ /* 0x080fe20000410000 */
[----:B------:R-:W-:Y:S01]  /*15a30*/  ISETP.NE.AND P0, PT, R173, 0x2, PT ;  /* 0x00000002ad00780c */ /* 0x000fe20003f05270 */
[-C--:B------:R-:W-:Y:S01]  /*15a40*/  FMUL.FTZ R11, R29, R5.reuse ;  /* 0x000000051d0b7220 */ /* 0x080fe20000410000 */
[----:B------:R1:W-:Y:S01]  /*15a50*/  SYNCS.ARRIVE.TRANS64.RED.A1T0 RZ, [R181+URZ], RZ ;  /* 0x000000ffb5ff79a7 */ /* 0x0003e2000810043f */
        /* <DEDUP_REMOVED lines=27> */
[----:B------:R-:W-:Y:S01]  /*15c10*/  SEL R5, RZ, 0x1, P0 ;  /* 0x00000001ff057807 */ /* 0x000fe20000000000 */
[-C--:B0-----:R-:W-:Y:S01]  /*15c20*/  FMUL.FTZ R92, R34, R6.reuse ;  /* 0x00000006225c7220 */ /* 0x081fe20000410000 */
        /* <DEDUP_REMOVED lines=31> */
[----:B------:R-:W-:Y:S01]  /*15e20*/  FMUL.FTZ R87, R87, R6 ;  /* 0x0000000657577220 */ /* 0x000fe20000410000 */
[----:B------:R-:W-:-:S02]  /*15e30*/  LOP3.LUT R180, R180, R5, RZ, 0x3c, !PT ;  /* 0x00000005b4b47212 */ /* 0x000fc400078e3cff */
[----:B------:R-:W-:Y:S02]  /*15e40*/  IADD3 R189, R189, 0x1, RZ ;  /* 0x00000001bdbd7810 */ /* 0x000fe40007ffe0ff */
[----:B-1----:R-:W-:-:S07]  /*15e50*/  SEL R173, R173, RZ, P0 ;  /* 0x000000ffadad7207 */ /* 0x002fce0000000000 */
.L_x_565:
[----:B------:R-:W0:Y:S08]  /*15e60*/  S2UR UR4, SR_CgaCtaId ;  /* 0x00000000000479c3 */ /* 0x000e300000008800 */
[----:B------:R-:W-:Y:S01]  /*15e70*/  BAR.SYNC.DEFER_BLOCKING 0x5, 0x180 ;  /* 0x0146000000007b1d */ /* 0x000fe20000010000 */
[----:B------:R-:W-:-:S05]  /*15e80*/  MOV R2, 0x400 ;  /* 0x0000040000027802 */ /* 0x000fca0000000f00 */
[----:B------:R-:W-:Y:S01]  /*15e90*/  BSSY B0, `(.L_x_644) ;  /* 0x00001f7000007945 */ /* 0x000fe20003800000 */
[----:B0-----:R-:W-:-:S05]  /*15ea0*/  IMAD.U32 R181, RZ, RZ, UR4 ;  /* 0x00000004ffb57e24 */ /* 0x001fca000f8e00ff */
[----:B------:R-:W-:-:S05]  /*15eb0*/  LEA R2, R181, R2, 0x18 ;  /* 0x00000002b5027211 */ /* 0x000fca00078ec0ff */
        /* <DEDUP_REMOVED lines=19> */
[C---:B------:R-:W-:Y:S01]  /*15ff0*/  IADD3 R101, P4, R8.reuse, 0x60, RZ ;  /* 0x0000006008657810 */ /* 0x040fe20007f9e0ff */
[----:B------:R-:W-:Y:S01]  /*16000*/  IMAD.X R7, RZ, RZ, R9, P5 ;  /* 0x000000ffff077224 */ /* 0x000fe200028e0609 */
[----:B------:R-:W-:-:S02]  /*16010*/  IADD3 R103, P3, R8, 0x4000, RZ ;  /* 0x0000400008677810 */ /* 0x000fc40007f7e0ff */
[C---:B------:R-:W-:Y:S01]  /*16020*/  IADD3 R105, P2, R8.reuse, 0x4020, RZ ;  /* 0x0000402008697810 */ /* 0x040fe20007f5e0ff */
[--C-:B------:R-:W-:Y:S01]  /*16030*/  IMAD.X R13, RZ, RZ, R9.reuse, P4 ;  /* 0x000000ffff0d7224 */ /* 0x100fe200020e0609 */
[----:B------:R-:W-:Y:S01]  /*16040*/  BAR.SYNC.DEFER_BLOCKING 0x1, 0x100 ;  /* 0x0044000000007b1d */ /* 0x000fe20000010000 */
[C---:B------:R-:W-:Y:S02]  /*16050*/  IADD3 R107, P1, R8.reuse, 0x4040, RZ ;  /* 0x00004040086b7810 */ /* 0x040fe40007f3e0ff */
[----:B------:R-:W-:Y:S01]  /*16060*/  IADD3 R109, P0, R8, 0x4060, RZ ;  /* 0x00004060086d7810 */ /* 0x000fe20007f1e0ff */
[--C-:B------:R-:W-:Y:S01]  /*16070*/  IMAD.X R25, RZ, RZ, R9.reuse, P2 ;  /* 0x000000ffff197224 */ /* 0x100fe200010e0609 */
[----:B------:R-:W-:Y:S01]  /*16080*/  LOP3.LUT R4, R71, 0x380, RZ, 0xc0, !PT ;  /* 0x0000038047047812 */ /* 0x000fe200078ec0ff */
[--C-:B------:R-:W-:Y:S01]  /*16090*/  IMAD.X R27, RZ, RZ, R9.reuse, P1 ;  /* 0x000000ffff1b7224 */ /* 0x100fe200008e0609 */
[----:B------:R-:W-:Y:S01]  /*160a0*/  LOP3.LUT R6, R79, 0x380, RZ, 0xc0, !PT ;  /* 0x000003804f067812 */ /* 0x000fe200078ec0ff */
[--C-:B----4-:R-:W-:Y:S01]  /*160b0*/  IMAD.X R33, RZ, RZ, R9.reuse, P0 ;  /* 0x000000ffff217224 */ /* 0x110fe200000e0609 */
[----:B------:R-:W-:Y:S01]  /*160c0*/  LOP3.LUT R8, R15, R8, RZ, 0x3c, !PT ;  /* 0x000000080f087212 */ /* 0x000fe200078e3cff */
[----:B------:R-:W-:Y:S01]  /*160d0*/  IMAD.X R15, RZ, RZ, R9, P3 ;  /* 0x000000ffff0f7224 */ /* 0x000fe200018e0609 */
[----:B------:R-:W-:-:S02]  /*160e0*/  SHF.R.U64 R4, R4, 0x3, RZ ;  /* 0x0000000304047819 */ /* 0x000fc400000012ff */
[----:B------:R-:W-:Y:S02]  /*160f0*/  SHF.R.U64 R6, R6, 0x3, RZ ;  /* 0x0000000306067819 */ /* 0x000fe400000012ff */
[----:B------:R-:W-:Y:S02]  /*16100*/  MOV R94, R8 ;  /* 0x00000008005e7202 */ /* 0x000fe40000000f00 */
[----:B------:R-:W-:Y:S02]  /*16110*/  LOP3.LUT R12, R101, 0x380, RZ, 0xc0, !PT ;  /* 0x00000380650c7812 */ /* 0x000fe400078ec0ff */
[----:B------:R-:W-:Y:S02]  /*16120*/  LOP3.LUT R14, R103, 0x380, RZ, 0xc0, !PT ;  /* 0x00000380670e7812 */ /* 0x000fe400078ec0ff */
[----:B------:R-:W-:Y:S02]  /*16130*/  F2FP.BF16.F32.PACK_AB R8, R91, R24 ;  /* 0x000000185b08723e */ /* 0x000fe400000010ff */
[----:B------:R-:W-:-:S02]  /*16140*/  F2FP.BF16.F32.PACK_AB R9, R99, R32 ;  /* 0x000000206309723e */ /* 0x000fc400000010ff */
[----:B------:R-:W-:Y:S02]  /*16150*/  LOP3.LUT R24, R105, 0x380, RZ, 0xc0, !PT ;  /* 0x0000038069187812 */ /* 0x000fe400078ec0ff */
[----:B-1----:R-:W-:Y:S01]  /*16160*/  LOP3.LUT R28, R107, 0x380, RZ, 0xc0, !PT ;  /* 0x000003806b1c7812 */ /* 0x002fe200078ec0ff */
[----:B------:R1:W-:Y:S01]  /*16170*/  STSM.16.M88.4 [R94], R8 ;  /* 0x000000085e007844 */ /* 0x0003e20000000200 */
[----:B------:R-:W-:Y:S02]  /*16180*/  LOP3.LUT R4, R4, R71, RZ, 0x3c, !PT ;  /* 0x0000004704047212 */ /* 0x000fe400078e3cff */
[----:B------:R-:W-:Y:S02]  /*16190*/  LOP3.LUT R6, R6, R79, RZ, 0x3c, !PT ;  /* 0x0000004f06067212 */ /* 0x000fe400078e3cff */
[----:B------:R-:W-:Y:S02]  /*161a0*/  LOP3.LUT R32, R109, 0x380, RZ, 0xc0, !PT ;  /* 0x000003806d207812 */ /* 0x000fe400078ec0ff */
[----:B------:R-:W-:-:S02]  /*161b0*/  SHF.R.U64 R12, R12, 0x3, RZ ;  /* 0x000000030c0c7819 */ /* 0x000fc400000012ff */
[----:B------:R-:W-:Y:S02]  /*161c0*/  SHF.R.U64 R14, R14, 0x3, RZ ;  /* 0x000000030e0e7819 */ /* 0x000fe400000012ff */
[----:B------:R-:W-:Y:S02]  /*161d0*/  SHF.R.U64 R24, R24, 0x3, RZ ;  /* 0x0000000318187819 */ /* 0x000fe400000012ff */
[----:B------:R-:W-:Y:S02]  /*161e0*/  SHF.R.U64 R28, R28, 0x3, RZ ;  /* 0x000000031c1c7819 */ /* 0x000fe400000012ff */
[----:B------:R-:W-:Y:S02]  /*161f0*/  SHF.R.U64 R32, R32, 0x3, RZ ;  /* 0x0000000320207819 */ /* 0x000fe400000012ff */
[----:B------:R-:W-:Y:S02]  /*16200*/  MOV R91, R4 ;  /* 0x00000004005b7202 */ /* 0x000fe40000000f00 */
[----:B------:R-:W-:-:S02]  /*16210*/  MOV R79, R6 ;  /* 0x00000006004f7202 */ /* 0x000fc40000000f00 */
[----:B------:R-:W-:Y:S02]  /*16220*/  F2FP.BF16.F32.PACK_AB R4, R90, R3 ;  /* 0x000000035a04723e */ /* 0x000fe400000010ff */
[----:B------:R-:W-:Y:S02]  /*16230*/  F2FP.BF16.F32.PACK_AB R5, R93, R92 ;  /* 0x0000005c5d05723e */ /* 0x000fe400000010ff */
[----:B------:R-:W-:Y:S02]  /*16240*/  F2FP.BF16.F32.PACK_AB R6, R37, R0 ;  /* 0x000000002506723e */ /* 0x000fe400000010ff */
[----:B------:R-:W-:Y:S01]  /*16250*/  F2FP.BF16.F32.PACK_AB R7, R95, R72 ;  /* 0x000000485f07723e */ /* 0x000fe200000010ff */
[----:B------:R-:W2:Y:S01]  /*16260*/  LDC R0, c[0x0][0xbe8] ;  /* 0x0002fa00ff007b82 */ /* 0x000ea20000000800 */
[----:B------:R-:W-:Y:S02]  /*16270*/  LOP3.LUT R12, R12, R101, RZ, 0x3c, !PT ;  /* 0x000000650c0c7212 */ /* 0x000fe400078e3cff */
[----:B------:R-:W-:Y:S01]  /*16280*/  LOP3.LUT R14, R14, R103, RZ, 0x3c, !PT ;  /* 0x000000670e0e7212 */ /* 0x000fe200078e3cff */
[----:B------:R-:W-:Y:S01]  /*16290*/  STSM.16.M88.4 [R91], R4 ;  /* 0x000000045b007844 */ /* 0x000fe20000000200 */
[----:B-1----:R-:W-:-:S02]  /*162a0*/  F2FP.BF16.F32.PACK_AB R8, R41, R40 ;  /* 0x000000282908723e */ /* 0x002fc400000010ff */
[----:B------:R-:W-:Y:S02]  /*162b0*/  F2FP.BF16.F32.PACK_AB R9, R43, R34 ;  /* 0x000000222b09723e */ /* 0x000fe400000010ff */
[----:B------:R-:W-:Y:S02]  /*162c0*/  F2FP.BF16.F32.PACK_AB R10, R45, R44 ;  /* 0x0000002c2d0a723e */ /* 0x000fe400000010ff */
[----:B------:R-:W-:Y:S02]  /*162d0*/  F2FP.BF16.F32.PACK_AB R11, R47, R46 ;  /* 0x0000002e2f0b723e */ /* 0x000fe400000010ff */
[----:B------:R-:W-:Y:S02]  /*162e0*/  LOP3.LUT R24, R24, R105, RZ, 0x3c, !PT ;  /* 0x0000006918187212 */ /* 0x000fe400078e3cff */
[----:B------:R-:W-:Y:S01]  /*162f0*/  LOP3.LUT R26, R28, R107, RZ, 0x3c, !PT ;  /* 0x0000006b1c1a7212 */ /* 0x000fe200078e3cff */
[----:B------:R1:W-:Y:S01]  /*16300*/  STSM.16.M88.4 [R79], R8 ;  /* 0x000000084f007844 */ /* 0x0003e20000000200 */
[----:B------:R-:W-:-:S02]  /*16310*/  LOP3.LUT R32, R32, R109, RZ, 0x3c, !PT ;  /* 0x0000006d20207212 */ /* 0x000fc400078e3cff */
[----:B------:R-:W-:Y:S02]  /*16320*/  MOV R78, R12 ;  /* 0x0000000c004e7202 */ /* 0x000fe40000000f00 */
[----:B------:R-:W-:Y:S02]  /*16330*/  MOV R71, R14 ;  /* 0x0000000e00477202 */ /* 0x000fe40000000f00 */
[----:B------:R-:W-:Y:S02]  /*16340*/  MOV R70, R24 ;  /* 0x0000001800467202 */ /* 0x000fe40000000f00 */
[----:B------:R-:W-:Y:S02]  /*16350*/  MOV R28, R26 ;  /* 0x0000001a001c7202 */ /* 0x000fe40000000f00 */
[----:B------:R-:W-:Y:S01]  /*16360*/  F2FP.BF16.F32.PACK_AB R12, R49, R48 ;  /* 0x00000030310c723e */ /* 0x000fe200000010ff */
[----:B------:R-:W-:Y:S01]  /*16370*/  IMAD.MOV.U32 R48, RZ, RZ, RZ ;  /* 0x000000ffff307224 */ /* 0x000fe200078e00ff */
[----:B------:R-:W-:-:S02]  /*16380*/  F2FP.BF16.F32.PACK_AB R13, R51, R50 ;  /* 0x00000032330d723e */ /* 0x000fc400000010ff */
[----:B------:R-:W-:Y:S02]  /*16390*/  F2FP.BF16.F32.PACK_AB R14, R53, R52 ;  /* 0x00000034350e723e */ /* 0x000fe400000010ff */
[----:B------:R-:W-:Y:S02]  /*163a0*/  F2FP.BF16.F32.PACK_AB R15, R55, R54 ;  /* 0x00000036370f723e */ /* 0x000fe400000010ff */
[----:B------:R-:W-:Y:S02]  /*163b0*/  F2FP.BF16.F32.PACK_AB R24, R57, R56 ;  /* 0x000000383918723e */ /* 0x000fe400000010ff */
[----:B------:R-:W-:Y:S01]  /*163c0*/  F2FP.BF16.F32.PACK_AB R25, R59, R58 ;  /* 0x0000003a3b19723e */ /* 0x000fe200000010ff */
[----:B------:R-:W-:Y:S01]  /*163d0*/  STSM.16.M88.4 [R78], R12 ;  /* 0x0000000c4e007844 */ /* 0x000fe20000000200 */
[----:B------:R-:W-:Y:S02]  /*163e0*/  F2FP.BF16.F32.PACK_AB R26, R61, R60 ;  /* 0x0000003c3d1a723e */ /* 0x000fe400000010ff */
[----:B------:R-:W-:-:S02]  /*163f0*/  F2FP.BF16.F32.PACK_AB R27, R63, R62 ;  /* 0x0000003e3f1b723e */ /* 0x000fc400000010ff */
[----:B------:R-:W-:Y:S02]  /*16400*/  MOV R3, R32 ;  /* 0x0000002000037202 */ /* 0x000fe40000000f00 */
[----:B------:R-:W-:Y:S01]  /*16410*/  ISETP.NE.U32.AND P0, PT, RZ, UR4, PT ;  /* 0x00000004ff007c0c */ /* 0x000fe2000bf05070 */
[----:B------:R-:W-:Y:S01]  /*16420*/  STSM.16.M88.4 [R71], R24 ;  /* 0x0000001847007844 */ /* 0x000fe20000000200 */
[----:B-1----:R-:W-:Y:S02]  /*16430*/  IADD3 R8, P1, R186, UR4, RZ ;  /* 0x00000004ba087c10 */ /* 0x002fe4000ff3e0ff */
[----:B------:R-:W-:Y:S02]  /*16440*/  F2FP.BF16.F32.PACK_AB R32, R65, R64 ;  /* 0x000000404120723e */ /* 0x000fe400000010ff */
[----:B------:R-:W-:Y:S02]  /*16450*/  F2FP.BF16.F32.PACK_AB R33, R67, R66 ;  /* 0x000000424321723e */ /* 0x000fe400000010ff */
[----:B------:R-:W-:-:S02]  /*16460*/  F2FP.BF16.F32.PACK_AB R34, R69, R68 ;  /* 0x000000444522723e */ /* 0x000fc400000010ff */
[----:B------:R-:W-:Y:S02]  /*16470*/  F2FP.BF16.F32.PACK_AB R37, R75, R74 ;  /* 0x0000004a4b25723e */ /* 0x000fe400000010ff */
[----:B------:R-:W-:Y:S01]  /*16480*/  F2FP.BF16.F32.PACK_AB R4, R81, R80 ;  /* 0x000000505104723e */ /* 0x000fe200000010ff */
[----:B------:R-:W-:Y:S01]  /*16490*/  STSM.16.M88.4 [R70], R32 ;  /* 0x0000002046007844 */ /* 0x000fe20000000200 */
[----:B------:R-:W-:Y:S02]  /*164a0*/  F2FP.BF16.F32.PACK_AB R5, R83, R82 ;  /* 0x000000525305723e */ /* 0x000fe400000010ff */
[----:B------:R-:W-:Y:S01]  /*164b0*/  F2FP.BF16.F32.PACK_AB R6, R85, R84 ;  /* 0x000000545506723e */ /* 0x000fe200000010ff */
[----:B------:R-:W-:Y:S01]  /*164c0*/  STSM.16.M88.4 [R28], R36 ;  /* 0x000000241c007844 */ /* 0x000fe20000000200 */
[----:B------:R-:W-:Y:S02]  /*164d0*/  F2FP.BF16.F32.PACK_AB R7, R87, R86 ;  /* 0x000000565707723e */ /* 0x000fe400000010ff */
[----:B------:R-:W-:-:S02]  /*164e0*/  ISETP.NE.AND.EX P0, PT, RZ, UR5, PT, P0 ;  /* 0x00000005ff007c0c */ /* 0x000fc4000bf05300 */
[----:B------:R-:W-:Y:S01]  /*164f0*/  IADD3.X R9, R187, UR5, RZ, P1, !PT ;  /* 0x00000005bb097c10 */ /* 0x000fe20008ffe4ff */
[----:B------:R-:W-:Y:S01]  /*16500*/  ULDC.64 UR4, c[0x0][0xc08] ;  /* 0x0003020000047ab9 */ /* 0x000fe20000000a00 */
[----:B------:R1:W-:Y:S01]  /*16510*/  STSM.16.M88.4 [R3], R4 ;  /* 0x0000000403007844 */ /* 0x0003e20000000200 */
[----:B------:R-:W-:Y:S01]  /*16520*/  BAR.SYNC.DEFER_BLOCKING 0x1, 0x100 ;  /* 0x0044000000007b1d */ /* 0x000fe20000010000 */
[----:B------:R-:W-:-:S04]  /*16530*/  ISETP.NE.U32.AND P2, PT, RZ, UR4, PT ;  /* 0x00000004ff007c0c */ /* 0x000fc8000bf45070 */
[----:B------:R-:W-:-:S13]  /*16540*/  ISETP.NE.AND.EX P2, PT, RZ, UR5, PT, P2 ;  /* 0x00000005ff007c0c */ /* 0x000fda000bf45320 */
[----:B------:R-:W-:Y:S01]  /*16550*/  @P2 IADD3 R186, P3, R186, UR4, RZ ;  /* 0x00000004baba2c10 */ /* 0x000fe2000ff7e0ff */
[----:B------:R-:W-:Y:S02]  /*16560*/  ULDC UR4, c[0x0][0xa88] ;  /* 0x0002a20000047ab9 */ /* 0x000fe40000000800 */
[----:B-1----:R-:W-:Y:S02]  /*16570*/  MOV R3, UR4 ;  /* 0x0000000400037c02 */ /* 0x002fe40008000f00 */
[----:B------:R-:W-:Y:S01]  /*16580*/  @P2 IADD3.X R187, R187, UR5, RZ, P3, !PT ;  /* 0x00000005bbbb2c10 */ /* 0x000fe20009ffe4ff */
[----:B------:R1:W5:Y:S01]  /*16590*/  @P0 LDG.E R48, desc[UR60][R8.64] ;  /* 0x0000003c08300981 */ /* 0x000362000c1e1900 */
[----:B--2---:R-:W-:-:S03]  /*165a0*/  ISETP.NE.AND P1, PT, R0, 0x1, PT ;  /* 0x000000010000780c */ /* 0x004fc60003f25270 */
[----:B------:R1:W5:Y:S10]  /*165b0*/  @P2 LDG.E R3, desc[UR60][R186.64] ;  /* 0x0000003cba032981 */ /* 0x000374000c1e1900 */
[----:B------:R-:W2:Y:S08]  /*165c0*/  @P1 LDC R10, c[0x0][0xbec] ;  /* 0x0002fb00ff0a1b82 */ /* 0x000eb00000000800 */
[----:B------:R-:W3:Y:S01]  /*165d0*/  @P1 LDC R13, c[0x0][0xbf0] ;  /* 0x0002fc00ff0d1b82 */ /* 0x000ee20000000800 */
[----:B-1----:R-:W-:Y:S05]  /*165e0*/  @P2 BRA `(.L_x_646) ;  /* 0x0000000000102947 */ /* 0x002fea0003800000 */
[----:B------:R-:W-:Y:S05]  /*165f0*/  @!P0 BRA `(.L_x_646) ;  /* 0x00000000000c8947 */ /* 0x000fea0003800000 */
[----:B------:R-:W4:Y:S04]  /*16600*/  LDG.E R4, desc[UR60][R8.64] ;  /* 0x0000003c08047981 */ /* 0x000f28000c1e1900 */
[----:B-----5:R-:W4:Y:S02]  /*16610*/  LDG.E R3, desc[UR60][R8.64+0x4] ;  /* 0x0000043c08037981 */ /* 0x020f24000c1e1900 */
[----:B----4-:R-:W-:-:S07]  /*16620*/  IMAD.IADD R3, R3, 0x1, -R4 ;  /* 0x0000000103037824 */ /* 0x010fce00078e0a04 */
.L_x_646:
[----:B------:R-:W-:Y:S01]  /*16630*/  SHF.R.S32.HI R28, RZ, 0x1f, R185 ;  /* 0x0000001fff1c7819 */ /* 0x000fe200000114b9 */
[----:B------:R-:W-:Y:S01]  /*16640*/  IMAD R15, R190, 0x80, R228 ;  /* 0x00000080be0f7824 */ /* 0x000fe200078e02e4 */
[----:B------:R-:W-:Y:S01]  /*16650*/  ULDC.64 UR4, c[0x0][0xb90] ;  /* 0x0002e40000047ab9 */ /* 0x000fe20000000a00 */
[----:B-----5:R-:W-:Y:S01]  /*16660*/  SHF.R.S32.HI R49, RZ, 0x1f, R48 ;  /* 0x0000001fff317819 */ /* 0x020fe20000011430 */
[----:B------:R-:W-:Y:S01]  /*16670*/  IMAD R9, R192, 0x40, R182 ;  /* 0x00000040c0097824 */ /* 0x000fe200078e02b6 */
[----:B------:R-:W-:Y:S01]  /*16680*/  SEL R193, R193, RZ, !P0 ;  /* 0x000000ffc1c17207 */ /* 0x000fe20004000000 */
[----:B------:R-:W-:Y:S01]  /*16690*/  IMAD R4, R28, UR4, RZ ;  /* 0x000000041c047c24 */ /* 0x000fe2000f8e02ff */
[----:B------:R-:W-:Y:S01]  /*166a0*/  SEL R55, R188, RZ, !P0 ;  /* 0x000000ffbc377207 */ /* 0x000fe20004000000 */
[----:B--2---:R-:W-:-:S04]  /*166b0*/  @P1 IMAD.HI.U32 R6, R15, R10, RZ ;  /* 0x0000000a0f061227 */ /* 0x004fc800078e00ff */
[----:B------:R-:W-:Y:S01]  /*166c0*/  IMAD.MOV.U32 R7, RZ, RZ, R15 ;  /* 0x000000ffff077224 */ /* 0x000fe200078e000f */
[----:B---3--:R-:W-:Y:S01]  /*166d0*/  @P1 SHF.R.U32.HI R7, RZ, R13, R6 ;  /* 0x0000000dff071219 */ /* 0x008fe20000011606 */
[C---:B------:R-:W-:Y:S02]  /*166e0*/  IMAD R11, R185.reuse, UR5, R4 ;  /* 0x00000005b90b7c24 */ /* 0x040fe4000f8e0204 */
[----:B------:R-:W-:Y:S01]  /*166f0*/  IMAD.WIDE.U32 R4, R185, UR4, R48 ;  /* 0x00000004b9047c25 */ /* 0x000fe2000f8e0030 */
[----:B------:R-:W-:-:S03]  /*16700*/  ULDC.64 UR4, c[0x0][0xb98] ;  /* 0x0002e60000047ab9 */ /* 0x000fc60000000a00 */
[----:B------:R-:W-:Y:S02]  /*16710*/  IMAD.IADD R5, R5, 0x1, R11 ;  /* 0x0000000105057824 */ /* 0x000fe400078e020b */
        /* <DEDUP_REMOVED lines=12> */
[----:B------:R-:W-:Y:S01]  /*167e0*/  SHF.R.S32.HI R6, RZ, 0x1f, R9 ;  /* 0x0000001fff067819 */ /* 0x000fe20000011409 */
[----:B------:R-:W-:Y:S01]  /*167f0*/  IMAD R14, R190, 0x80, R226 ;  /* 0x00000080be0e7824 */ /* 0x000fe200078e02e2 */
[----:B------:R-:W-:Y:S01]  /*16800*/  IADD3 R7, P0, R20, 0x1000, RZ ;  /* 0x0000100014077810 */ /* 0x000fe20007f1e0ff */
[----:B------:R-:W-:Y:S01]  /*16810*/  IMAD R57, R3, R0, RZ ;  /* 0x0000000003397224 */ /* 0x000fe200078e02ff */
[----:B------:R-:W-:Y:S01]  /*16820*/  IADD3.X R5, R11, R5, R8, P2, !PT ;  /* 0x000000050b057210 */ /* 0x000fe200017fe408 */
[----:B------:R-:W-:Y:S01]  /*16830*/  IMAD R6, R6, UR4, RZ ;  /* 0x0000000406067c24 */ /* 0x000fe2000f8e02ff */
[----:B------:R-:W-:-:S02]  /*16840*/  LOP3.LUT R8, R7, 0x380, RZ, 0xc0, !PT ;  /* 0x0000038007087812 */ /* 0x000fc400078ec0ff */
[----:B------:R-:W-:Y:S01]  /*16850*/  IADD3 R25, P2, R20, 0x3000, RZ ;  /* 0x0000300014197810 */ /* 0x000fe20007f5e0ff */
[C---:B------:R-:W-:Y:S01]  /*16860*/  IMAD R11, R9.reuse, UR5, R6 ;  /* 0x00000005090b7c24 */ /* 0x040fe2000f8e0206 */
[----:B------:R-:W-:Y:S01]  /*16870*/  SHF.R.U64 R8, R8, 0x3, RZ ;  /* 0x0000000308087819 */ /* 0x000fe200000012ff */
[----:B------:R-:W-:Y:S01]  /*16880*/  IMAD.WIDE.U32 R4, R9, UR4, R4 ;  /* 0x0000000409047c25 */ /* 0x000fe2000f8e0004 */
[----:B------:R-:W-:Y:S01]  /*16890*/  ULDC.64 UR4, c[0x0][0xb50] ;  /* 0x0002d40000047ab9 */ /* 0x000fe20000000a00 */
[----:B------:R-:W-:Y:S02]  /*168a0*/  LOP3.LUT R24, R25, 0x380, RZ, 0xc0, !PT ;  /* 0x0000038019187812 */ /* 0x000fe400078ec0ff */
[----:B------:R-:W-:Y:S01]  /*168b0*/  LOP3.LUT R8, R8, R7, RZ, 0x3c, !PT ;  /* 0x0000000708087212 */ /* 0x000fe200078e3cff */
[----:B------:R-:W-:Y:S01]  /*168c0*/  IMAD.IADD R5, R5, 0x1, R11 ;  /* 0x0000000105057824 */ /* 0x000fe200078e020b */
[----:B------:R-:W-:Y:S01]  /*168d0*/  LEA R7, P4, R4, UR4, 0x2 ;  /* 0x0000000404077c11 */ /* 0x000fe2000f8810ff */
[----:B------:R-:W-:Y:S01]  /*168e0*/  IMAD.X R9, RZ, RZ, R21, P0 ;  /* 0x000000ffff097224 */ /* 0x000fe200000e0615 */
[----:B------:R-:W-:-:S02]  /*168f0*/  SHF.R.U64 R24, R24, 0x3, RZ ;  /* 0x0000000318187819 */ /* 0x000fc400000012ff */
[----:B------:R-:W-:Y:S01]  /*16900*/  LEA.HI.X R10, R4, UR5, R5, 0x2, P4 ;  /* 0x00000005040a7c11 */ /* 0x000fe2000a0f1405 */
[----:B------:R-:W-:Y:S01]  /*16910*/  SHFL.IDX PT, R50, R7, RZ, 0x1c1f ;  /* 0x001c1fff07327589 */ /* 0x000fe200000e0000 */
[----:B------:R-:W-:Y:S01]  /*16920*/  LOP3.LUT P0, RZ, R197, 0x3, RZ, 0xc0, !PT ;  /* 0x00000003c5ff7812 */ /* 0x000fe2000780c0ff */
[----:B------:R-:W-:Y:S01]  /*16930*/  ULDC.64 UR4, c[0x0][0xaa0] ;  /* 0x0002a80000047ab9 */ /* 0x000fe20000000a00 */
[----:B------:R-:W-:Y:S01]  /*16940*/  LOP3.LUT R24, R24, R25, RZ, 0x3c, !PT ;  /* 0x0000001918187212 */ /* 0x000fe200078e3cff */
[----:B------:R-:W1:Y:S01]  /*16950*/  SHFL.IDX PT, R51, R10, RZ, 0x1c1f ;  /* 0x001c1fff0a337589 */ /* 0x000e6200000e0000 */
[----:B------:R-:W-:Y:S01]  /*16960*/  SHF.R.U64 R12, R12, 0x3, RZ ;  /* 0x000000030c0c7819 */ /* 0x000fe200000012ff */
[--C-:B------:R-:W-:Y:S01]  /*16970*/  IMAD.X R25, RZ, RZ, R21.reuse, P2 ;  /* 0x000000ffff197224 */ /* 0x100fe200010e0615 */
[----:B------:R-:W-:Y:S01]  /*16980*/  ISETP.GE.OR P2, PT, R14, R57, P0 ;  /* 0x000000390e00720c */ /* 0x000fe20000746670 */
[----:B------:R-:W-:Y:S01]  /*16990*/  SHFL.IDX PT, R52, R7, 0x1, 0x1c1f ;  /* 0x003c1f0007347f89 */ /* 0x000fe200000e0000 */
[----:B------:R-:W-:Y:S01]  /*169a0*/  LOP3.LUT R12, R12, R13, RZ, 0x3c, !PT ;  /* 0x0000000d0c0c7212 */ /* 0x000fe200078e3cff */
[----:B------:R-:W-:Y:S01]  /*169b0*/  IMAD.X R13, RZ, RZ, R21, P3 ;  /* 0x000000ffff0d7224 */ /* 0x000fe200018e0615 */
[----:B------:R-:W-:Y:S01]  /*169c0*/  IADD3 R6, P3, R20, 0x7000, RZ ;  /* 0x0000700014067810 */ /* 0x000fe20007f7e0ff */
[----:B------:R-:W2:Y:S01]  /*169d0*/  SHFL.IDX PT, R53, R10, 0x1, 0x1c1f ;  /* 0x003c1f000a357f89 */ /* 0x000ea200000e0000 */
[----:B------:R-:W-:-:S02]  /*169e0*/  IADD3 R4, R14, 0x8, RZ ;  /* 0x000000080e047810 */ /* 0x000fc40007ffe0ff */
[----:B------:R-:W-:Y:S01]  /*169f0*/  LOP3.LUT R3, R6, 0x380, RZ, 0xc0, !PT ;  /* 0x0000038006037812 */ /* 0x000fe200078ec0ff */
[----:B------:R-:W-:Y:S01]  /*16a00*/  IMAD.X R45, RZ, RZ, R21, P3 ;  /* 0x000000ffff2d7224 */ /* 0x000fe200018e0615 */
[----:B------:R-:W-:Y:S02]  /*16a10*/  ISETP.GE.OR P0, PT, R4, R57, P0 ;  /* 0x000000390400720c */ /* 0x000fe40000706670 */
[C---:B------:R-:W-:Y:S02]  /*16a20*/  IADD3 R37, P5, R20.reuse, 0x5000, RZ ;  /* 0x0000500014257810 */ /* 0x040fe40007fbe0ff */
[C---:B------:R-:W-:Y:S02]  /*16a30*/  IADD3 R41, P4, R20.reuse, 0x6000, RZ ;  /* 0x0000600014297810 */ /* 0x040fe40007f9e0ff */
[----:B------:R-:W-:Y:S02]  /*16a40*/  LOP3.LUT R5, R20, 0x380, RZ, 0xc0, !PT ;  /* 0x0000038014057812 */ /* 0x000fe400078ec0ff */
[----:B------:R-:W-:-:S02]  /*16a50*/  SHF.R.U64 R3, R3, 0x3, RZ ;  /* 0x0000000303037819 */ /* 0x000fc400000012ff */
[----:B------:R-:W-:Y:S01]  /*16a60*/  LOP3.LUT R32, R33, 0x380, RZ, 0xc0, !PT ;  /* 0x0000038021207812 */ /* 0x000fe200078ec0ff */
[----:B-1----:R1:W-:Y:S01]  /*16a70*/  @!P2 ST.E desc[UR60][R50.64], R88 ;  /* 0x000000583200a985 */ /* 0x0023e2000c10193c */
[----:B------:R-:W-:Y:S02]  /*16a80*/  LOP3.LUT R36, R37, 0x380, RZ, 0xc0, !PT ;  /* 0x0000038025247812 */ /* 0x000fe400078ec0ff */
[----:B------:R-:W-:Y:S02]  /*16a90*/  LOP3.LUT R40, R41, 0x380, RZ, 0xc0, !PT ;  /* 0x0000038029287812 */ /* 0x000fe400078ec0ff */
[----:B------:R-:W-:Y:S02]  /*16aa0*/  SHF.R.U64 R5, R5, 0x3, RZ ;  /* 0x0000000305057819 */ /* 0x000fe400000012ff */
[----:B------:R-:W-:Y:S01]  /*16ab0*/  LOP3.LUT R44, R3, R6, RZ, 0x3c, !PT ;  /* 0x00000006032c7212 */ /* 0x000fe200078e3cff */
[----:B------:R-:W-:Y:S01]  /*16ac0*/  IMAD R3, R49, UR4, RZ ;  /* 0x0000000431037c24 */ /* 0x000fe2000f8e02ff */
[----:B------:R-:W-:Y:S01]  /*16ad0*/  SHF.R.U64 R32, R32, 0x3, RZ ;  /* 0x0000000320207819 */ /* 0x000fe200000012ff */
[----:B------:R-:W3:Y:S01]  /*16ae0*/  @P1 LDC R49, c[0x0][0xbf0] ;  /* 0x0002fc00ff311b82 */ /* 0x000ee20000000800 */
[----:B------:R-:W-:Y:S01]  /*16af0*/  SHF.R.U64 R36, R36, 0x3, RZ ;  /* 0x0000000324247819 */ /* 0x000fe200000012ff */
[----:B--2---:R2:W-:Y:S01]  /*16b00*/  @!P0 ST.E desc[UR60][R52.64], R89 ;  /* 0x0000005934008985 */ /* 0x0045e2000c10193c */
[----:B------:R-:W-:-:S02]  /*16b10*/  SHF.R.U64 R40, R40, 0x3, RZ ;  /* 0x0000000328287819 */ /* 0x000fc400000012ff */
[----:B------:R-:W-:-:S03]  /*16b20*/  LOP3.LUT R20, R5, R20, RZ, 0x3c, !PT ;  /* 0x0000001405147212 */ /* 0x000fc600078e3cff */
[----:B-1----:R-:W1:Y:S01]  /*16b30*/  @P1 LDC R51, c[0x0][0xbec] ;  /* 0x0002fb00ff331b82 */ /* 0x002e620000000800 */
[----:B------:R-:W-:Y:S01]  /*16b40*/  LOP3.LUT R32, R32, R33, RZ, 0x3c, !PT ;  /* 0x0000002120207212 */ /* 0x000fe200078e3cff */
[--C-:B------:R-:W-:Y:S01]  /*16b50*/  IMAD.X R33, RZ, RZ, R21.reuse, P6 ;  /* 0x000000ffff217224 */ /* 0x100fe200030e0615 */
[----:B------:R-:W-:Y:S01]  /*16b60*/  LOP3.LUT R36, R36, R37, RZ, 0x3c, !PT ;  /* 0x0000002524247212 */ /* 0x000fe200078e3cff */
[--C-:B------:R-:W-:Y:S01]  /*16b70*/  IMAD.X R37, RZ, RZ, R21.reuse, P5 ;  /* 0x000000ffff257224 */ /* 0x100fe200028e0615 */
[----:B------:R-:W-:Y:S01]  /*16b80*/  LOP3.LUT R40, R40, R41, RZ, 0x3c, !PT ;  /* 0x0000002928287212 */ /* 0x000fe200078e3cff */
[----:B------:R-:W-:Y:S01]  /*16b90*/  IMAD.X R41, RZ, RZ, R21, P4 ;  /* 0x000000ffff297224 */ /* 0x000fe200020e0615 */
[----:B------:R4:W5:Y:S01]  /*16ba0*/  LD.E.128 R4, desc[UR60][R20.64] ;  /* 0x0000003c14047980 */ /* 0x000962000c101d00 */
[----:B------:R-:W-:-:S03]  /*16bb0*/  IMAD R3, R48, UR5, R3 ;  /* 0x0000000530037c24 */ /* 0x000fc6000f8e0203 */
[----:B------:R-:W5:Y:S04]  /*16bc0*/  LD.E.128 R8, desc[UR60][R8.64] ;  /* 0x0000003c08087980 */ /* 0x000f68000c101d00 */
[----:B------:R-:W5:Y:S01]  /*16bd0*/  LD.E.128 R12, desc[UR60][R12.64] ;  /* 0x0000003c0c0c7980 */ /* 0x000f62000c101d00 */
[----:B----4-:R-:W-:Y:S01]  /*16be0*/  IMAD.WIDE.U32 R20, R48, UR4, RZ ;  /* 0x0000000430147c25 */ /* 0x010fe2000f8e00ff */
[----:B------:R-:W-:Y:S02]  /*16bf0*/  ULDC.64 UR4, c[0x0][0xae8] ;  /* 0x0002ba0000047ab9 */ /* 0x000fe40000000a00 */
[----:B------:R-:W5:Y:S01]  /*16c00*/  LD.E.128 R24, desc[UR60][R24.64] ;  /* 0x0000003c18187980 */ /* 0x000f62000c101d00 */
[----:B------:R-:W-:Y:S02]  /*16c10*/  IMAD.IADD R21, R21, 0x1, R3 ;  /* 0x0000000115157824 */ /* 0x000fe400078e0203 */
[----:B------:R-:W-:Y:S01]  /*16c20*/  IMAD R3, R184, 0x20, R192 ;  /* 0x00000020b8037824 */ /* 0x000fe200078e02c0 */
[----:B------:R-:W5:Y:S01]  /*16c30*/  LD.E.128 R32, desc[UR60][R32.64] ;  /* 0x0000003c20207980 */ /* 0x000f62000c101d00 */
[----:B------:R-:W-:-:S02]  /*16c40*/  IMAD R28, R28, UR4, RZ ;  /* 0x000000041c1c7c24 */ /* 0x000fc4000f8e02ff */
[----:B------:R-:W-:Y:S01]  /*16c50*/  IMAD R50, R190, 0x80, R3 ;  /* 0x00000080be327824 */ /* 0x000fe200078e0203 */
[----:B------:R-:W5:Y:S01]  /*16c60*/  LD.E.128 R36, desc[UR60][R36.64] ;  /* 0x0000003c24247980 */ /* 0x000f62000c101d00 */
[C---:B------:R-:W-:Y:S02]  /*16c70*/  IMAD R3, R185.reuse, UR5, R28 ;  /* 0x00000005b9037c24 */ /* 0x040fe4000f8e021c */
[----:B------:R-:W-:Y:S01]  /*16c80*/  IMAD.WIDE.U32 R20, R185, UR4, R20 ;  /* 0x00000004b9147c25 */ /* 0x000fe2000f8e0014 */
[----:B------:R-:W-:Y:S01]  /*16c90*/  ULDC.64 UR4, c[0x0][0xaf0] ;  /* 0x0002bc0000047ab9 */ /* 0x000fe20000000a00 */
[----:B------:R-:W5:Y:S02]  /*16ca0*/  LD.E.128 R40, desc[UR60][R40.64] ;  /* 0x0000003c28287980 */ /* 0x000f64000c101d00 */
[----:B-1----:R-:W-:Y:S01]  /*16cb0*/  @P1 IMAD.HI.U32 R28, R50, R51, RZ ;  /* 0x00000033321c1227 */ /* 0x002fe200078e00ff */
[----:B------:R-:W-:Y:S01]  /*16cc0*/  IADD3 R21, R21, R3, RZ ;  /* 0x0000000315157210 */ /* 0x000fe20007ffe0ff */
[----:B------:R-:W5:Y:S01]  /*16cd0*/  LD.E.128 R44, desc[UR60][R44.64] ;  /* 0x0000003c2c2c7980 */ /* 0x000f62000c101d00 */
[----:B------:R-:W-:Y:S01]  /*16ce0*/  BSSY B1, `(.L_x_647) ;  /* 0x0000035000017945 */ /* 0x000fe20003800000 */
[----:B------:R-:W-:Y:S01]  /*16cf0*/  IMAD.MOV.U32 R3, RZ, RZ, R50 ;  /* 0x000000ffff037224 */ /* 0x000fe200078e0032 */
[----:B---3--:R-:W-:Y:S01]  /*16d00*/  @P1 SHF.R.U32.HI R3, RZ, R49, R28 ;  /* 0x00000031ff031219 */ /* 0x008fe2000001161c */
[----:B------:R-:W-:Y:S01]  /*16d10*/  IMAD R48, R193, UR4, RZ ;  /* 0x00000004c1307c24 */ /* 0x000fe2000f8e02ff */
[----:B------:R-:W-:Y:S01]  /*16d20*/  @!PT LDS RZ, [RZ] ;  /* 0x00000000fffff984 */ /* 0x000fe20000000800 */
[----:B------:R-:W-:Y:S01]  /*16d30*/  @!PT LDS RZ, [RZ] ;  /* 0x00000000fffff984 */ /* 0x000fe20000000800 */
[----:B------:R-:W-:Y:S01]  /*16d40*/  @!PT LDS RZ, [RZ] ;  /* 0x00000000fffff984 */ /* 0x000fe20000000800 */
[----:B------:R-:W-:Y:S01]  /*16d50*/  @!PT LDS RZ, [RZ] ;  /* 0x00000000fffff984 */ /* 0x000fe20000000800 */
[----:B------:R1:W-:Y:S06]  /*16d60*/  MEMBAR.ALL.CTA ;  /* 0x0000000000007992 */ /* 0x0003ec0000008000 */
[----:B-1----:R-:W1:Y:S01]  /*16d70*/  FENCE.VIEW.ASYNC.S ;  /* 0x00000000000073c6 */ /* 0x002e620000000000 */
[----:B------:R-:W-:Y:S01]  /*16d80*/  IMAD.WIDE.U32 R20, R55, UR4, R20 ;  /* 0x0000000437147c25 */ /* 0x000fe2000f8e0014 */
[----:B------:R-:W-:-:S02]  /*16d90*/  SHF.R.S32.HI R28, RZ, 0x1f, R3 ;  /* 0x0000001fff1c7819 */ /* 0x000fc40000011403 */
[----:B------:R-:W-:Y:S01]  /*16da0*/  SHF.R.S32.HI R54, RZ, 0x1f, R183 ;  /* 0x0000001fff367819 */ /* 0x000fe200000114b7 */
[----:B------:R-:W-:Y:S01]  /*16db0*/  IMAD R49, R55, UR5, R48 ;  /* 0x0000000537317c24 */ /* 0x000fe2000f8e0230 */
[----:B------:R-:W-:Y:S01]  /*16dc0*/  ULDC.64 UR4, c[0x0][0xae0] ;  /* 0x0002b80000047ab9 */ /* 0x000fe20000000a00 */
[----:B------:R-:W-:Y:S01]  /*16dd0*/  IMAD.MOV R51, RZ, RZ, -R3 ;  /* 0x000000ffff337224 */ /* 0x000fe200078e0a03 */
[----:B------:R-:W-:Y:S01]  /*16de0*/  SHF.R.S32.HI R56, RZ, 0x1f, R182 ;  /* 0x0000001fff387819 */ /* 0x000fe200000114b6 */
[----:B------:R-:W-:Y:S02]  /*16df0*/  IMAD.IADD R21, R21, 0x1, R49 ;  /* 0x0000000115157824 */ /* 0x000fe400078e0231 */
[----:B------:R-:W-:Y:S02]  /*16e00*/  IMAD R49, R0, R51, R50 ;  /* 0x0000003300317224 */ /* 0x000fe400078e0232 */
[----:B------:R-:W-:Y:S02]  /*16e10*/  IMAD R28, R28, UR4, RZ ;  /* 0x000000041c1c7c24 */ /* 0x000fe4000f8e02ff */
[----:B------:R-:W-:Y:S01]  /*16e20*/  IMAD.WIDE.U32 R20, R3, UR4, R20 ;  /* 0x0000000403147c25 */ /* 0x000fe2000f8e0014 */
[----:B------:R-:W-:-:S03]  /*16e30*/  SHF.R.S32.HI R0, RZ, 0x1f, R49 ;  /* 0x0000001fff007819 */ /* 0x000fc60000011431 */
[----:B------:R-:W-:Y:S01]  /*16e40*/  IMAD R51, R3, UR5, R28 ;  /* 0x0000000503337c24 */ /* 0x000fe2000f8e021c */
[----:B------:R-:W-:Y:S01]  /*16e50*/  ULDC.64 UR4, c[0x0][0xad8] ;  /* 0x0002b60000047ab9 */ /* 0x000fe20000000a00 */
[----:B------:R-:W-:Y:S02]  /*16e60*/  IMAD R50, R190, 0x80, R192 ;  /* 0x00000080be327824 */ /* 0x000fe400078e02c0 */
[----:B------:R-:W-:Y:S02]  /*16e70*/  IMAD.IADD R21, R21, 0x1, R51 ;  /* 0x0000000115157824 */ /* 0x000fe400078e0233 */
[----:B------:R-:W-:Y:S01]  /*16e80*/  IMAD R28, R0, UR4, RZ ;  /* 0x00000004001c7c24 */ /* 0x000fe2000f8e02ff */
[C---:B------:R-:W-:Y:S01]  /*16e90*/  ISETP.GE.AND P2, PT, R50.reuse, R57, PT ;  /* 0x000000393200720c */ /* 0x040fe20003f46270 */
[----:B------:R-:W-:Y:S02]  /*16ea0*/  VIADD R0, R50, 0x20 ;  /* 0x0000002032007836 */ /* 0x000fe40000000000 */
[----:B------:R-:W-:-:S02]  /*16eb0*/  IMAD R51, R49, UR5, R28 ;  /* 0x0000000531337c24 */ /* 0x000fc4000f8e021c */
[----:B------:R-:W-:Y:S01]  /*16ec0*/  IMAD.WIDE.U32 R20, R49, UR4, R20 ;  /* 0x0000000431147c25 */ /* 0x000fe2000f8e0014 */
[-C--:B------:R-:W-:Y:S01]  /*16ed0*/  ISETP.GE.AND P0, PT, R0, R57.reuse, PT ;  /* 0x000000390000720c */ /* 0x080fe20003f06270 */
[----:B------:R-:W-:Y:S02]  /*16ee0*/  ULDC.64 UR4, c[0x0][0xa80] ;  /* 0x0002a00000047ab9 */ /* 0x000fe40000000a00 */
[----:B------:R-:W-:Y:S01]  /*16ef0*/  VIADD R0, R2, 0x2a820 ;  /* 0x0002a82002007836 */ /* 0x000fe20000000000 */
[----:B------:R-:W-:Y:S01]  /*16f00*/  LEA R28, P3, R20, UR4, 0x1 ;  /* 0x00000004141c7c11 */ /* 0x000fe2000f8608ff */
[----:B------:R-:W-:Y:S02]  /*16f10*/  VIADD R3, R50, 0x40 ;  /* 0x0000004032037836 */ /* 0x000fe40000000000 */
[----:B------:R-:W-:Y:S01]  /*16f20*/  IMAD.IADD R21, R21, 0x1, R51 ;  /* 0x0000000115157824 */ /* 0x000fe200078e0233 */
[----:B------:R-:W-:Y:S01]  /*16f30*/  PRMT R0, RZ, 0x654, R0 ;  /* 0x00000654ff007816 */ /* 0x000fe20000000000 */
[----:B-1----:R2:W1:Y:S01]  /*16f40*/  SHFL.IDX PT, R48, R28, RZ, 0x181f ;  /* 0x00181fff1c307589 */ /* 0x00246200000e0000 */
[----:B------:R-:W-:-:S02]  /*16f50*/  ISETP.GE.AND P1, PT, R3, R57, PT ;  /* 0x000000390300720c */ /* 0x000fc40003f26270 */
[----:B------:R-:W-:Y:S01]  /*16f60*/  LEA.HI.X R3, R20, UR5, R21, 0x1, P3 ;  /* 0x0000000514037c11 */ /* 0x000fe200098f0c15 */
[----:B------:R3:W-:Y:S04]  /*16f70*/  SYNCS.ARRIVE.TRANS64.RED.A1T0 RZ, [R0+URZ], RZ ;  /* 0x000000ff00ff79a7 */ /* 0x0007e8000810043f */
[----:B---3--:R2:W3:Y:S01]  /*16f80*/  SHFL.IDX PT, R0, R3, RZ, 0x181f ;  /* 0x00181fff03007589 */ /* 0x0084e200000e0000 */
[----:B------:R-:W-:Y:S05]  /*16f90*/  @P2 BRA `(.L_x_648) ;  /* 0x0000000000242947 */ /* 0x000fea0003800000 */
[----:B------:R-:W-:Y:S02]  /*16fa0*/  ULDC UR4, c[0x0][0xac8] ;  /* 0x0002b20000047ab9 */ /* 0x000fe40000000800 */
[----:B------:R-:W-:Y:S02]  /*16fb0*/  ISETP.GE.AND P2, PT, R182, UR4, PT ;  /* 0x00000004b6007c0c */ /* 0x000fe4000bf46270 */
[----:B------:R-:W-:-:S11]  /*16fc0*/  ISETP.GE.AND P3, PT, R183, UR4, PT ;  /* 0x00000004b7007c0c */ /* 0x000fd6000bf66270 */
[CC--:B-1----:R-:W-:Y:S02]  /*16fd0*/  @!P2 LEA R20, P4, R182.reuse, R48.reuse, 0x1 ;  /* 0x00000030b614a211 */ /* 0x0c2fe400078808ff */
[C---:B------:R-:W-:Y:S02]  /*16fe0*/  @!P3 LEA R48, P5, R183.reuse, R48, 0x1 ;  /* 0x00000030b730b211 */ /* 0x040fe400078a08ff */
[-C--:B---3--:R-:W-:Y:S02]  /*16ff0*/  @!P2 LEA.HI.X R21, R182, R0.reuse, R56, 0x1, P4 ;  /* 0x00000000b615a211 */ /* 0x088fe400020f0c38 */
[----:B------:R-:W-:-:S03]  /*17000*/  @!P3 LEA.HI.X R49, R183, R0, R54, 0x1, P5 ;  /* 0x00000000b731b211 */ /* 0x000fc600028f0c36 */
[----:B-----5:R4:W-:Y:S04]  /*17010*/  @!P2 ST.E.128 desc[UR60][R20.64], R4 ;  /* 0x000000041400a985 */ /* 0x0209e8000c101d3c */
[----:B------:R4:W-:Y:S02]  /*17020*/  @!P3 ST.E.128 desc[UR60][R48.64], R32 ;  /* 0x000000203000b985 */ /* 0x0009e4000c101d3c */
.L_x_648:
[----:B------:R-:W-:Y:S05]  /*17030*/  BSYNC B1 ;  /* 0x0000000000017941 */ /* 0x000fea0003800000 */
.L_x_647:
[----:B---3--:R3:W0:Y:S01]  /*17040*/  SHFL.IDX PT, R0, R3, 0x1, 0x181f ;  /* 0x00381f0003007f89 */ /* 0x00862200000e0000 */
[----:B------:R-:W-:Y:S03]  /*17050*/  BSSY B1, `(.L_x_649) ;  /* 0x000000c000017945 */ /* 0x000fe60003800000 */
[----:B----45:R3:W4:Y:S01]  /*17060*/  SHFL.IDX PT, R6, R28, 0x1, 0x181f ;  /* 0x00381f001c067f89 */ /* 0x03072200000e0000 */
        /* <DEDUP_REMOVED lines=8> */
[----:B------:R0:W-:Y:S04]  /*170f0*/  @!P3 ST.E.128 desc[UR60][R4.64], R8 ;  /* 0x000000080400b985 */ /* 0x0001e8000c101d3c */
[----:B------:R0:W-:Y:S02]  /*17100*/  @!P4 ST.E.128 desc[UR60][R6.64], R36 ;  /* 0x000000240600c985 */ /* 0x0001e4000c101d3c */
.L_x_650:
[----:B------:R-:W-:Y:S05]  /*17110*/  BSYNC B1 ;  /* 0x0000000000017941 */ /* 0x000fea0003800000 */
.L_x_649:
[----:B0-----:R0:W0:Y:S01]  /*17120*/  SHFL.IDX PT, R0, R3, 0x2, 0x181f ;  /* 0x00581f0003007f89 */ /* 0x00102200000e0000 */
[----:B------:R-:W-:Y:S03]  /*17130*/  BSSY B1, `(.L_x_651) ;  /* 0x000000c000017945 */ /* 0x000fe60003800000 */
[----:B----4-:R4:W0:Y:S01]  /*17140*/  SHFL.IDX PT, R6, R28, 0x2, 0x181f ;  /* 0x00581f001c067f89 */ /* 0x01082200000e0000 */
[----:B------:R-:W-:Y:S05]  /*17150*/  @P1 BRA `(.L_x_652) ;  /* 0x0000000000241947 */ /* 0x000fea0003800000 */
[----:B------:R-:W-:Y:S02]  /*17160*/  ULDC UR4, c[0x0][0xac8] ;  /* 0x0002b20000047ab9 */ /* 0x000fe40000000800 */
[----:B------:R-:W-:Y:S02]  /*17170*/  ISETP.GE.AND P2, PT, R182, UR4, PT ;  /* 0x00000004b6007c0c */ /* 0x000fe4000bf46270 */
[----:B------:R-:W-:-:S11]  /*17180*/  ISETP.GE.AND P3, PT, R183, UR4, PT ;  /* 0x00000004b7007c0c */ /* 0x000fd6000bf66270 */
[CC--:B0-----:R-:W-:Y:S02]  /*17190*/  @!P2 LEA R4, P0, R182.reuse, R6.reuse, 0x1 ;  /* 0x00000006b604a211 */ /* 0x0c1fe400078008ff */
[C---:B------:R-:W-:Y:S02]  /*171a0*/  @!P3 LEA R6, P1, R183.reuse, R6, 0x1 ;  /* 0x00000006b706b211 */ /* 0x040fe400078208ff */
[-C--:B------:R-:W-:Y:S02]  /*171b0*/  @!P2 LEA.HI.X R5, R182, R0.reuse, R56, 0x1, P0 ;  /* 0x00000000b605a211 */ /* 0x080fe400000f0c38 */
[----:B------:R-:W-:-:S03]  /*171c0*/  @!P3 LEA.HI.X R7, R183, R0, R54, 0x1, P1 ;  /* 0x00000000b707b211 */ /* 0x000fc600008f0c36 */
[----:B------:R0:W-:Y:S04]  /*171d0*/  @!P2 ST.E.128 desc[UR60][R4.64], R12 ;  /* 0x0000000c0400a985 */ /* 0x0001e8000c101d3c */
[----:B------:R0:W-:Y:S02]  /*171e0*/  @!P3 ST.E.128 desc[UR60][R6.64], R40 ;  /* 0x000000280600b985 */ /* 0x0001e4000c101d3c */
.L_x_652:
[----:B------:R-:W-:Y:S05]  /*171f0*/  BSYNC B1 ;  /* 0x0000000000017941 */ /* 0x000fea0003800000 */
.L_x_651:
[----:B0-----:R-:W-:Y:S01]  /*17200*/  IADD3 R0, R50, 0x60, RZ ;  /* 0x0000006032007810 */ /* 0x001fe20007ffe0ff */
[----:B--23--:R-:W0:Y:S03]  /*17210*/  SHFL.IDX PT, R3, R3, 0x3, 0x181f ;  /* 0x00781f0003037f89 */ /* 0x00ce2600000e0000 */
[----:B------:R-:W-:Y:S01]  /*17220*/  ISETP.GE.AND P0, PT, R0, R57, PT ;  /* 0x000000390000720c */ /* 0x000fe20003f06270 */
[----:B----4-:R-:W2:-:S12]  /*17230*/  SHFL.IDX PT, R28, R28, 0x3, 0x181f ;  /* 0x00781f001c1c7f89 */ /* 0x010e9800000e0000 */
        /* <DEDUP_REMOVED lines=12> */
.L_x_645:
[----:B------:R-:W-:Y:S01]  /*17300*/  ULDC.64 UR4, c[0x0][0xc00] ;  /* 0x0003000000047ab9 */ /* 0x000fe20000000a00 */
[----:B------:R-:W-:Y:S01]  /*17310*/  IMAD.MOV.U32 R3, RZ, RZ, RZ ;  /* 0x000000ffff037224 */ /* 0x000fe200078e00ff */
[----:B------:R-:W-:Y:S01]  /*17320*/  ISETP.NE.U32.AND P0, PT, RZ, UR4, PT ;  /* 0x00000004ff007c0c */ /* 0x000fe2000bf05070 */
[----:B------:R-:W2:Y:S01]  /*17330*/  LDC R25, c[0x0][0xbe8] ;  /* 0x0002fa00ff197b82 */ /* 0x000ea20000000800 */
[----:B------:R-:W-:Y:S02]  /*17340*/  IADD3 R4, P1, R186, UR4, RZ ;  /* 0x00000004ba047c10 */ /* 0x000fe4000ff3e0ff */
[----:B------:R-:W-:Y:S02]  /*17350*/  ISETP.NE.AND.EX P0, PT, RZ, UR5, PT, P0 ;  /* 0x00000005ff007c0c */ /* 0x000fe4000bf05300 */
[----:B------:R-:W-:Y:S01]  /*17360*/  IADD3.X R5, R187, UR5, RZ, P1, !PT ;  /* 0x00000005bb057c10 */ /* 0x000fe20008ffe4ff */
[----:B------:R-:W-:Y:S02]  /*17370*/  ULDC.64 UR4, c[0x0][0xc08] ;  /* 0x0003020000047ab9 */ /* 0x000fe40000000a00 */
[----:B------:R-:W-:-:S04]  /*17380*/  ISETP.NE.U32.AND P1, PT, RZ, UR4, PT ;  /* 0x00000004ff007c0c */ /* 0x000fc8000bf25070 */
[----:B------:R-:W-:-:S04]  /*17390*/  ISETP.NE.AND.EX P1, PT, RZ, UR5, PT, P1 ;  /* 0x00000005ff007c0c */ /* 0x000fc8000bf25310 */
[----:B------:R3:W5:Y:S09]  /*173a0*/  @P0 LDG.E R3, desc[UR60][R4.64] ;  /* 0x0000003c04030981 */ /* 0x000772000c1e1900 */
[----:B------:R-:W-:Y:S01]  /*173b0*/  @P1 IADD3 R186, P2, R186, UR4, RZ ;  /* 0x00000004baba1c10 */ /* 0x000fe2000ff5e0ff */
[----:B------:R-:W-:-:S02]  /*173c0*/  ULDC UR4, c[0x0][0xa88] ;  /* 0x0002a20000047ab9 */ /* 0x000fc40000000800 */
[----:B------:R-:W-:Y:S01]  /*173d0*/  IMAD.U32 R0, RZ, RZ, UR4 ;  /* 0x00000004ff007e24 */ /* 0x000fe2000f8e00ff */
[----:B------:R-:W-:-:S05]  /*173e0*/  @P1 IADD3.X R187, R187, UR5, RZ, P2, !PT ;  /* 0x00000005bbbb1c10 */ /* 0x000fca00097fe4ff */
[----:B------:R3:W5:Y:S01]  /*173f0*/  @P1 LDG.E R0, desc[UR60][R186.64] ;  /* 0x0000003cba001981 */ /* 0x000762000c1e1900 */
[----:B--2---:R-:W-:Y:S01]  /*17400*/  ISETP.NE.AND P2, PT, R25, 0x1, PT ;  /* 0x000000011900780c */ /* 0x004fe20003f45270 */
[----:B------:R-:W2:-:S12]  /*17410*/  S2R R6, SR_TID.X ;  /* 0x0000000000067919 */ /* 0x000e980000002100 */
[----:B------:R-:W0:Y:S08]  /*17420*/  @P2 LDC R14, c[0x0][0xbec] ;  /* 0x0002fb00ff0e2b82 */ /* 0x000e300000000800 */
[----:B------:R-:W0:Y:S01]  /*17430*/  @P2 LDC R27, c[0x0][0xbf0] ;  /* 0x0002fc00ff1b2b82 */ /* 0x000e220000000800 */
[----:B--2---:R-:W-:-:S05]  /*17440*/  VIADD R6, R6, 0xffffff80 ;  /* 0xffffff8006067836 */ /* 0x004fca0000000000 */
[----:B------:R-:W-:Y:S01]  /*17450*/  ISETP.GE.AND P3, PT, R6, 0x80, PT ;  /* 0x000000800600780c */ /* 0x000fe20003f66270 */
[----:B---3--:R-:W-:-:S12]  /*17460*/  @P1 BRA `(.L_x_654) ;  /* 0x0000000000101947 */ /* 0x008fd80003800000 */
[----:B------:R-:W-:Y:S05]  /*17470*/  @!P0 BRA `(.L_x_654) ;  /* 0x00000000000c8947 */ /* 0x000fea0003800000 */
[----:B------:R-:W2:Y:S04]  /*17480*/  LDG.E R7, desc[UR60][R4.64] ;  /* 0x0000003c04077981 */ /* 0x000ea8000c1e1900 */
[----:B-----5:R-:W2:Y:S02]  /*17490*/  LDG.E R0, desc[UR60][R4.64+0x4] ;  /* 0x0000043c04007981 */ /* 0x020ea4000c1e1900 */
[----:B--2---:R-:W-:-:S07]  /*174a0*/  IMAD.IADD R0, R0, 0x1, -R7 ;  /* 0x0000000100007824 */ /* 0x004fce00078e0a07 */
.L_x_654:
[----:B------:R-:W-:Y:S01]  /*174b0*/  BSSY B1, `(.L_x_655) ;  /* 0x000002e000017945 */ /* 0x000fe20003800000 */
[----:B------:R-:W-:Y:S02]  /*174c0*/  SHF.R.S32.HI R13, RZ, 0x1f, R185 ;  /* 0x0000001fff0d7819 */ /* 0x000fe400000114b9 */
[----:B------:R-:W-:Y:S02]  /*174d0*/  SEL R15, R188, RZ, !P0 ;  /* 0x000000ffbc0f7207 */ /* 0x000fe40004000000 */
[----:B------:R-:W-:Y:S02]  /*174e0*/  SEL R193, R193, RZ, !P0 ;  /* 0x000000ffc1c17207 */ /* 0x000fe40004000000 */
[----:B-----5:R-:W-:Y:S01]  /*174f0*/  SHF.R.S32.HI R10, RZ, 0x1f, R3 ;  /* 0x0000001fff0a7819 */ /* 0x020fe20000011403 */
[----:B------:R-:W-:Y:S06]  /*17500*/  @P3 BRA `(.L_x_656) ;  /* 0x0000000000a03947 */ /* 0x000fec0003800000 */
[----:B------:R-:W2:Y:S01]  /*17510*/  S2R R5, SR_TID.X ;  /* 0x0000000000057919 */ /* 0x000ea20000002100 */
[----:B------:R-:W3:Y:S01]  /*17520*/  LDC R11, c[0x0][0xbe8] ;  /* 0x0002fa00ff0b7b82 */ /* 0x000ee20000000800 */
[----:B--2---:R-:W-:Y:S02]  /*17530*/  IMAD R4, R190, 0x80, R5 ;  /* 0x00000080be047824 */ /* 0x004fe400078e0205 */
[----:B---3--:R-:W-:Y:S02]  /*17540*/  IMAD R5, R0, R11, RZ ;  /* 0x0000000b00057224 */ /* 0x008fe400078e02ff */
        /* <DEDUP_REMOVED lines=10> */
[----:B------:R-:W2:Y:S08]  /*175f0*/  @P0 LDC R9, c[0x0][0xbec] ;  /* 0x0002fb00ff090b82 */ /* 0x000eb00000000800 */
[----:B------:R-:W3:Y:S01]  /*17600*/  @P0 LDC R21, c[0x0][0xbf0] ;  /* 0x0002fc00ff150b82 */ /* 0x000ee20000000800 */
[----:B--2---:R-:W-:-:S04]  /*17610*/  @P0 IMAD.HI.U32 R6, R12, R9, RZ ;  /* 0x000000090c060227 */ /* 0x004fc800078e00ff */
[----:B------:R-:W-:Y:S01]  /*17620*/  IMAD R9, R185, UR5, R8 ;  /* 0x00000005b9097c24 */ /* 0x000fe2000f8e0208 */
[----:B------:R-:W-:Y:S01]  /*17630*/  ULDC.64 UR4, c[0x0][0xb98] ;  /* 0x0002e60000047ab9 */ /* 0x000fe20000000a00 */
[----:B---3--:R-:W-:Y:S01]  /*17640*/  @P0 SHF.R.U32.HI R7, RZ, R21, R6 ;  /* 0x00000015ff070219 */ /* 0x008fe20000011606 */
[----:B------:R-:W-:Y:S02]  /*17650*/  IMAD R6, R193, UR4, RZ ;  /* 0x00000004c1067c24 */ /* 0x000fe4000f8e02ff */
[----:B------:R-:W-:Y:S02]  /*17660*/  IADD3 R5, R5, R9, RZ ;  /* 0x0000000905057210 */ /* 0x000fe40007ffe0ff */
[----:B------:R-:W-:Y:S02]  /*17670*/  IMAD.MOV R9, RZ, RZ, -R7 ;  /* 0x000000ffff097224 */ /* 0x000fe400078e0a07 */
[----:B------:R-:W-:-:S04]  /*17680*/  IMAD.WIDE.U32 R4, R15, UR4, R4 ;  /* 0x000000040f047c25 */ /* 0x000fc8000f8e0004 */
[----:B------:R-:W-:Y:S01]  /*17690*/  IMAD R9, R11, R9, R12 ;  /* 0x000000090b097224 */ /* 0x000fe200078e020c */
[----:B------:R-:W-:Y:S01]  /*176a0*/  SHF.R.S32.HI R11, RZ, 0x1f, R7 ;  /* 0x0000001fff0b7819 */ /* 0x000fe20000011407 */
[----:B------:R-:W-:Y:S01]  /*176b0*/  IMAD R8, R15, UR5, R6 ;  /* 0x000000050f087c24 */ /* 0x000fe2000f8e0206 */
[----:B------:R-:W-:Y:S01]  /*176c0*/  IADD3 R4, P0, R7, R4, RZ ;  /* 0x0000000407047210 */ /* 0x000fe20007f1e0ff */
[----:B------:R-:W-:Y:S01]  /*176d0*/  ULDC.64 UR4, c[0x0][0xb88] ;  /* 0x0002e20000047ab9 */ /* 0x000fe20000000a00 */
        /* <DEDUP_REMOVED lines=11> */
.L_x_656:
[----:B------:R-:W-:Y:S05]  /*17790*/  BSYNC B1 ;  /* 0x0000000000017941 */ /* 0x000fea0003800000 */
.L_x_655:
[----:B------:R-:W-:Y:S01]  /*177a0*/  ULDC.64 UR4, c[0x0][0xaa0] ;  /* 0x0002a80000047ab9 */ /* 0x000fe20000000a00 */
[----:B------:R-:W-:Y:S01]  /*177b0*/  BSSY B1, `(.L_x_657) ;  /* 0x000003a000017945 */ /* 0x000fe20003800000 */
[----:B------:R-:W-:Y:S01]  /*177c0*/  IMAD R4, R10, UR4, RZ ;  /* 0x000000040a047c24 */ /* 0x000fe2000f8e02ff */
[----:B------:R-:W-:Y:S02]  /*177d0*/  SHF.R.S32.HI R12, RZ, 0x1f, R183 ;  /* 0x0000001fff0c7819 */ /* 0x000fe400000114b7 */
[----:B------:R-:W-:Y:S01]  /*177e0*/  SHF.R.S32.HI R20, RZ, 0x1f, R182 ;  /* 0x0000001fff147819 */ /* 0x000fe200000114b6 */
[C---:B--2---:R-:W-:Y:S02]  /*177f0*/  IMAD R7, R3.reuse, UR5, R4 ;  /* 0x0000000503077c24 */ /* 0x044fe4000f8e0204 */
[----:B------:R-:W-:Y:S01]  /*17800*/  IMAD.WIDE.U32 R4, R3, UR4, RZ ;  /* 0x0000000403047c25 */ /* 0x000fe2000f8e00ff */
[----:B------:R-:W-:-:S03]  /*17810*/  ULDC.64 UR4, c[0x0][0xae8] ;  /* 0x0002ba0000047ab9 */ /* 0x000fc60000000a00 */
[----:B------:R-:W-:Y:S02]  /*17820*/  IMAD R3, R184, 0x20, R192 ;  /* 0x00000020b8037824 */ /* 0x000fe400078e02c0 */
[----:B------:R-:W-:Y:S02]  /*17830*/  IMAD.IADD R5, R5, 0x1, R7 ;  /* 0x0000000105057824 */ /* 0x000fe400078e0207 */
[----:B------:R-:W-:Y:S02]  /*17840*/  IMAD R9, R190, 0x80, R3 ;  /* 0x00000080be097824 */ /* 0x000fe400078e0203 */
[----:B------:R-:W-:Y:S02]  /*17850*/  IMAD R8, R13, UR4, RZ ;  /* 0x000000040d087c24 */ /* 0x000fe4000f8e02ff */
[----:B0-----:R-:W-:-:S04]  /*17860*/  @P2 IMAD.HI.U32 R6, R9, R14, RZ ;  /* 0x0000000e09062227 */ /* 0x001fc800078e00ff */
[C---:B------:R-:W-:Y:S02]  /*17870*/  IMAD R7, R185.reuse, UR5, R8 ;  /* 0x00000005b9077c24 */ /* 0x040fe4000f8e0208 */
[----:B------:R-:W-:Y:S01]  /*17880*/  IMAD.WIDE.U32 R4, R185, UR4, R4 ;  /* 0x00000004b9047c25 */ /* 0x000fe2000f8e0004 */
[----:B------:R-:W-:-:S03]  /*17890*/  ULDC.64 UR4, c[0x0][0xaf0] ;  /* 0x0002bc0000047ab9 */ /* 0x000fc60000000a00 */
[----:B------:R-:W-:Y:S01]  /*178a0*/  IMAD.MOV.U32 R3, RZ, RZ, R9 ;  /* 0x000000ffff037224 */ /* 0x000fe200078e0009 */
[----:B------:R-:W-:Y:S01]  /*178b0*/  @P2 SHF.R.U32.HI R3, RZ, R27, R6 ;  /* 0x0000001bff032219 */ /* 0x000fe20000011606 */
[----:B------:R-:W-:Y:S02]  /*178c0*/  IMAD R8, R193, UR4, RZ ;  /* 0x00000004c1087c24 */ /* 0x000fe4000f8e02ff */
[----:B------:R-:W-:Y:S01]  /*178d0*/  IMAD.IADD R5, R5, 0x1, R7 ;  /* 0x0000000105057824 */ /* 0x000fe200078e0207 */
[----:B------:R-:W-:Y:S01]  /*178e0*/  SHF.R.S32.HI R6, RZ, 0x1f, R3 ;  /* 0x0000001fff067819 */ /* 0x000fe20000011403 */
[C---:B------:R-:W-:Y:S02]  /*178f0*/  IMAD R7, R15.reuse, UR5, R8 ;  /* 0x000000050f077c24 */ /* 0x040fe4000f8e0208 */
[----:B------:R-:W-:Y:S01]  /*17900*/  IMAD.WIDE.U32 R4, R15, UR4, R4 ;  /* 0x000000040f047c25 */ /* 0x000fe2000f8e0004 */
[----:B------:R-:W-:-:S03]  /*17910*/  ULDC.64 UR4, c[0x0][0xae0] ;  /* 0x0002b80000047ab9 */ /* 0x000fc60000000a00 */
[----:B------:R-:W-:Y:S01]  /*17920*/  IMAD.MOV R8, RZ, RZ, -R3 ;  /* 0x000000ffff087224 */ /* 0x000fe200078e0a03 */
[----:B------:R-:W-:Y:S01]  /*17930*/  IADD3 R5, R5, R7, RZ ;  /* 0x0000000705057210 */ /* 0x000fe20007ffe0ff */
        /* <DEDUP_REMOVED lines=10> */
[C---:B------:R-:W-:Y:S02]  /*179e0*/  IMAD R3, R7.reuse, UR5, R6 ;  /* 0x0000000507037c24 */ /* 0x040fe4000f8e0206 */
[----:B------:R-:W-:Y:S01]  /*179f0*/  IMAD.WIDE.U32 R4, R7, UR4, R4 ;  /* 0x0000000407047c25 */ /* 0x000fe2000f8e0004 */
[----:B------:R-:W-:Y:S01]  /*17a00*/  ISETP.GE.AND P2, PT, R8, R25, PT ;  /* 0x000000190800720c */ /* 0x000fe20003f46270 */
[----:B------:R-:W-:-:S02]  /*17a10*/  ULDC.64 UR4, c[0x0][0xa80] ;  /* 0x0002a00000047ab9 */ /* 0x000fc40000000a00 */
[----:B------:R-:W-:Y:S01]  /*17a20*/  VIADD R0, R8, 0x20 ;  /* 0x0000002008007836 */ /* 0x000fe20000000000 */
[----:B------:R-:W-:Y:S01]  /*17a30*/  LEA R6, P3, R4, UR4, 0x1 ;  /* 0x0000000404067c11 */ /* 0x000fe2000f8608ff */
[----:B------:R-:W-:-:S03]  /*17a40*/  IMAD.IADD R3, R5, 0x1, R3 ;  /* 0x0000000105037824 */ /* 0x000fc600078e0203 */
[-C--:B------:R-:W-:Y:S01]  /*17a50*/  ISETP.GE.AND P1, PT, R0, R25.reuse, PT ;  /* 0x000000190000720c */ /* 0x080fe20003f26270 */
[----:B------:R-:W-:Y:S01]  /*17a60*/  VIADD R0, R8, 0x40 ;  /* 0x0000004008007836 */ /* 0x000fe20000000000 */
[----:B------:R-:W-:Y:S02]  /*17a70*/  LEA.HI.X R3, R4, UR5, R3, 0x1, P3 ;  /* 0x0000000504037c11 */ /* 0x000fe400098f0c03 */
[----:B------:R0:W2:Y:S02]  /*17a80*/  SHFL.IDX PT, R4, R6, RZ, 0x181f ;  /* 0x00181fff06047589 */ /* 0x0000a400000e0000 */
[----:B------:R-:W-:Y:S02]  /*17a90*/  ISETP.GE.AND P0, PT, R0, R25, PT ;  /* 0x000000190000720c */ /* 0x000fe40003f06270 */
[----:B------:R0:W3:Y:S01]  /*17aa0*/  SHFL.IDX PT, R0, R3, RZ, 0x181f ;  /* 0x00181fff03007589 */ /* 0x0000e200000e0000 */
[----:B------:R-:W-:Y:S10]  /*17ab0*/  @P2 BRA `(.L_x_658) ;  /* 0x0000000000242947 */ /* 0x000ff40003800000 */
        /* <DEDUP_REMOVED lines=9> */
.L_x_658:
[----:B------:R-:W-:Y:S05]  /*17b50*/  BSYNC B1 ;  /* 0x0000000000017941 */ /* 0x000fea0003800000 */
.L_x_657:
[----:B---3--:R3:W0:Y:S01]  /*17b60*/  SHFL.IDX PT, R0, R3, 0x1, 0x181f ;  /* 0x00381f0003007f89 */ /* 0x00862200000e0000 */
[----:B------:R-:W-:Y:S03]  /*17b70*/  BSSY B1, `(.L_x_659) ;  /* 0x000000c000017945 */ /* 0x000fe60003800000 */
[----:B--2---:R3:W2:Y:S01]  /*17b80*/  SHFL.IDX PT, R4, R6, 0x1, 0x181f ;  /* 0x00381f0006047f89 */ /* 0x0046a200000e0000 */
        /* <DEDUP_REMOVED lines=10> */
.L_x_660:
[----:B------:R-:W-:Y:S05]  /*17c30*/  BSYNC B1 ;  /* 0x0000000000017941 */ /* 0x000fea0003800000 */
.L_x_659:
[----:B0-----:R0:W0:Y:S01]  /*17c40*/  SHFL.IDX PT, R0, R3, 0x2, 0x181f ;  /* 0x00581f0003007f89 */ /* 0x00102200000e0000 */
[----:B------:R-:W-:Y:S03]  /*17c50*/  BSSY B1, `(.L_x_661) ;  /* 0x000000c000017945 */ /* 0x000fe60003800000 */
[----:B--2---:R2:W0:Y:S01]  /*17c60*/  SHFL.IDX PT, R4, R6, 0x2, 0x181f ;  /* 0x00581f0006047f89 */ /* 0x00442200000e0000 */
        /* <DEDUP_REMOVED lines=8> */
[----:B------:R0:W-:Y:S04]  /*17cf0*/  @!P2 ST.E.128 desc[UR60][R10.64], RZ ;  /* 0x000000ff0a00a985 */ /* 0x0001e8000c101d3c */
[----:B------:R0:W-:Y:S02]  /*17d00*/  @!P3 ST.E.128 desc[UR60][R4.64], RZ ;  /* 0x000000ff0400b985 */ /* 0x0001e4000c101d3c */
.L_x_662:
[----:B------:R-:W-:Y:S05]  /*17d10*/  BSYNC B1 ;  /* 0x0000000000017941 */ /* 0x000fea0003800000 */
.L_x_661:
[----:B0-----:R-:W-:Y:S01]  /*17d20*/  VIADD R0, R8, 0x60 ;  /* 0x0000006008007836 */ /* 0x001fe20000000000 */
[----:B---3--:R-:W0:Y:S04]  /*17d30*/  SHFL.IDX PT, R3, R3, 0x3, 0x181f ;  /* 0x00781f0003037f89 */ /* 0x008e2800000e0000 */
[----:B------:R-:W-:Y:S01]  /*17d40*/  ISETP.GE.AND P0, PT, R0, R25, PT ;  /* 0x000000190000720c */ /* 0x000fe20003f06270 */
[----:B------:R3:W0:-:S12]  /*17d50*/  SHFL.IDX PT, R4, R6, 0x3, 0x181f ;  /* 0x00781f0006047f89 */ /* 0x00061800000e0000 */
[----:B---3--:R-:W-:Y:S05]  /*17d60*/  @P0 BRA `(.L_x_653) ;  /* 0x0000000000240947 */ /* 0x008fea0003800000 */
[----:B------:R-:W-:Y:S02]  /*17d70*/  ULDC UR4, c[0x0][0xac8] ;  /* 0x0002b20000047ab9 */ /* 0x000fe40000000800 */
[----:B------:R-:W-:Y:S02]  /*17d80*/  ISETP.GE.AND P2, PT, R182, UR4, PT ;  /* 0x00000004b6007c0c */ /* 0x000fe4000bf46270 */
[----:B------:R-:W-:-:S11]  /*17d90*/  ISETP.GE.AND P3, PT, R183, UR4, PT ;  /* 0x00000004b7007c0c */ /* 0x000fd6000bf66270 */
[CC--:B0-2---:R-:W-:Y:S02]  /*17da0*/  @!P2 LEA R6, P0, R182.reuse, R4.reuse, 0x1 ;  /* 0x00000004b606a211 */ /* 0x0c5fe400078008ff */
[C---:B------:R-:W-:Y:S02]  /*17db0*/  @!P3 LEA R4, P1, R183.reuse, R4, 0x1 ;  /* 0x00000004b704b211 */ /* 0x040fe400078208ff */
[-C--:B------:R-:W-:Y:S02]  /*17dc0*/  @!P2 LEA.HI.X R7, R182, R3.reuse, R20, 0x1, P0 ;  /* 0x00000003b607a211 */ /* 0x080fe400000f0c14 */
[----:B------:R-:W-:-:S03]  /*17dd0*/  @!P3 LEA.HI.X R5, R183, R3, R12, 0x1, P1 ;  /* 0x00000003b705b211 */ /* 0x000fc600008f0c0c */
[----:B------:R3:W-:Y:S04]  /*17de0*/  @!P2 ST.E.128 desc[UR60][R6.64], RZ ;  /* 0x000000ff0600a985 */ /* 0x0007e8000c101d3c */
[----:B------:R3:W-:Y:S02]  /*17df0*/  @!P3 ST.E.128 desc[UR60][R4.64], RZ ;  /* 0x000000ff0400b985 */ /* 0x0007e4000c101d3c */
.L_x_653:
[----:B------:R-:W-:Y:S05]  /*17e00*/  BSYNC B0 ;  /* 0x0000000000007941 */ /* 0x000fea0003800000 */
.L_x_644:
[----:B------:R-:W-:Y:S02]  /*17e10*/  ULDC UR4, c[0x0][0xc3c] ;  /* 0x00030f0000047ab9 */ /* 0x000fe40000000800 */
[----:B-1----:R-:W-:-:S13]  /*17e20*/  ISETP.GE.AND P0, PT, R31, UR4, PT ;  /* 0x000000041f007c0c */ /* 0x002fda000bf06270 */
[----:B------:R-:W-:Y:S05]  /*17e30*/  @!P0 BRA `(.L_x_663) ;  /* 0xfffffe9400548947 */ /* 0x000fea000383ffff */
[----:B------:R-:W-:Y:S05]  /*17e40*/  BRA `(.L_x_448) ;  /* 0x00000068000c7947 */ /* 0x000fea0003800000 */
.L_x_446:
[----:B------:R-:W-:-:S08]  /*17e50*/  NOP ;  /* 0x0000000000007918 */ /* 0x000fd00000000000 */
[----:B0-----:R-:W0:-:S00]  /*17e60*/  USETMAXREG.DEALLOC.CTAPOOL 0x28 ;  /* 0x00000028000079c8 */ /* 0x001e0000080e0500 */
[----:B0-----:R-:W-:Y:S01]  /*17e70*/  LOP3.LUT R2, R2, 0x3, RZ, 0xc0, !PT ;  /* 0x0000000302027812 */ /* 0x001fe200078ec0ff */
[----:B------:R-:W-:Y:S01]  /*17e80*/  IMAD.MOV.U32 R4, RZ, RZ, RZ ;  /* 0x000000ffff047224 */ /* 0x000fe200078e00ff */
[----:B------:R-:W-:-:S04]  /*17e90*/  LOP3.LUT R23, R23, 0xffffffdf, RZ, 0xc0, !PT ;  /* 0xffffffdf17177812 */ /* 0x000fc800078ec0ff */
[----:B------:R-:W0:Y:S02]  /*17ea0*/  SHFL.IDX PT, R2, R2, RZ, 0x1f ;  /* 0x00001fff02027589 */ /* 0x000e2400000e0000 */
[----:B0-----:R-:W-:-:S13]  /*17eb0*/  ISETP.NE.AND P0, PT, R2, RZ, PT ;  /* 0x000000ff0200720c */ /* 0x001fda0003f05270 */
[----:B------:R-:W-:Y:S01]  /*17ec0*/  @P0 LOP3.LUT R23, R23, 0x20, RZ, 0xfc, !PT ;  /* 0x0000002017170812 */ /* 0x000fe200078efcff */
[----:B------:R-:W-:Y:S06]  /*17ed0*/  @!P0 BRA `(.L_x_664) ;  /* 0x00000000001c8947 */ /* 0x000fec0003800000 */
[----:B------:R-:W0:Y:S08]  /*17ee0*/  S2UR UR5, SR_CgaCtaId ;  /* 0x00000000000579c3 */ /* 0x000e300000008800 */
[----:B------:R-:W-:Y:S06]  /*17ef0*/  BAR.SYNC.DEFER_BLOCKING 0x5, 0x180 ;  /* 0x0146000000007b1d */ /* 0x000fec0000010000 */
[----:B------:R-:W-:-:S02]  /*17f00*/  UMOV UR4, 0x400 ;  /* 0x0000040000047882 */ /* 0x000fc40000000000 */
[----:B0-----:R-:W-:-:S09]  /*17f10*/  ULEA UR4, UR5, UR4, 0x18 ;  /* 0x0000000405047291 */ /* 0x001fd2000f8ec03f */
[----:B------:R-:W0:Y:S01]  /*17f20*/  LDS.128 R16, [UR4+0x2a8d0] ;  /* 0x02a8d004ff107984 */ /* 0x000e220008000c00 */
[----:B------:R-:W-:Y:S06]  /*17f30*/  BAR.ARV 0x4, 0x180 ;  /* 0x0106000000007b1d */ /* 0x000fec0000002000 */
[----:B------:R-:W-:Y:S05]  /*17f40*/  BRA `(.L_x_665) ;  /* 0x0000000400fc7947 */ /* 0x000fea0003800000 */
.L_x_664:
[----:B------:R-:W-:Y:S01]  /*17f50*/  LOP3.LUT R5, R0, 0x1f, RZ, 0xc0, !PT ;  /* 0x0000001f00057812 */ /* 0x000fe200078ec0ff */
[----:B------:R-:W-:Y:S01]  /*17f60*/  ULDC UR4, c[0x0][0xc3c] ;  /* 0x00030f0000047ab9 */ /* 0x000fe20000000800 */
[----:B------:R-:W0:Y:S01]  /*17f70*/  S2UR UR6, SR_CTAID.X ;  /* 0x00000000000679c3 */ /* 0x000e220000002500 */
[----:B------:R-:W-:Y:S01]  /*17f80*/  ULDC UR5, c[0x0][0xc38] ;  /* 0x00030e0000057ab9 */ /* 0x000fe20000000800 */
[----:B------:R-:W-:-:S04]  /*17f90*/  ISETP.NE.AND P0, PT, R5, 0x1f, PT ;  /* 0x0000001f0500780c */ /* 0x000fc80003f05270 */
[----:B------:R-:W-:-:S13]  /*17fa0*/  ISETP.GE.OR P1, PT, R5, UR4, !P0 ;  /* 0x0000000405007c0c */ /* 0x000fda000c726670 */
[----:B------:R-:W1:Y:S02]  /*17fb0*/  @!P1 LDC.64 R2, c[0x0][0xc80] ;  /* 0x00032000ff029b82 */ /* 0x000e640000000a00 */
[----:B-1----:R-:W-:-:S05]  /*17fc0*/  @!P1 IMAD.WIDE.U32 R2, R5, 0x4, R2 ;  /* 0x0000000405029825 */ /* 0x002fca00078e0002 */
        /* <DEDUP_REMOVED lines=8> */
[----:B--2---:R-:W1:Y:S02]  /*18050*/  SHFL.UP PT, R6, R4, 0x1, RZ ;  /* 0x0420000004067989 */ /* 0x004e6400000e00ff */
        /* <DEDUP_REMOVED lines=11> */
[----:B------:R-:W1:Y:S02]  /*18110*/  SHFL.UP PT, R7, R2, 0x10, RZ ;  /* 0x0600000002077989 */ /* 0x000e6400000e00ff */
[----:B-1----:R-:W-:-:S05]  /*18120*/  SEL R7, R7, RZ, P5 ;  /* 0x000000ff07077207 */ /* 0x002fca0002800000 */
[----:B------:R-:W-:-:S05]  /*18130*/  IMAD.IADD R7, R2, 0x1, R7 ;  /* 0x0000000102077824 */ /* 0x000fca00078e0207 */
[----:B------:R-:W1:Y:S02]  /*18140*/  SHFL.IDX PT, R6, R7, 0x1f, 0x1f ;  /* 0x03e01f0007067f89 */ /* 0x000e6400000e0000 */
[----:B-1----:R-:W-:-:S04]  /*18150*/  IMAD R6, R6, UR5, RZ ;  /* 0x0000000506067c24 */ /* 0x002fc8000f8e02ff */
[----:B------:R-:W-:Y:S01]  /*18160*/  IMAD.MOV.U32 R3, RZ, RZ, R6 ;  /* 0x000000ffff037224 */ /* 0x000fe200078e0006 */
[----:B0-----:R-:W-:-:S13]  /*18170*/  ISETP.GT.AND P6, PT, R6, UR6, PT ;  /* 0x0000000606007c0c */ /* 0x001fda000bfc4270 */
[----:B------:R-:W-:Y:S05]  /*18180*/  @P6 BRA `(.L_x_666) ;  /* 0x00000000009c6947 */ /* 0x000fea0003800000 */
[----:B------:R-:W0:Y:S01]  /*18190*/  LDC R10, c[0x0][0xc3c] ;  /* 0x00030f00ff0a7b82 */ /* 0x000e220000000800 */
[----:B------:R-:W-:Y:S01]  /*181a0*/  IMAD.MOV.U32 R6, RZ, RZ, R3 ;  /* 0x000000ffff067224 */ /* 0x000fe200078e0003 */
[----:B------:R-:W-:Y:S01]  /*181b0*/  UMOV UR4, URZ ;  /* 0x0000003f00047c82 */ /* 0x000fe20008000000 */
[----:B------:R-:W-:Y:S01]  /*181c0*/  ULDC UR7, c[0x0][0xc3c] ;  /* 0x00030f0000077ab9 */ /* 0x000fe20000000800 */
[----:B------:R-:W-:-:S05]  /*181d0*/  ULDC UR5, c[0x0][0xc38] ;  /* 0x00030e0000057ab9 */ /* 0x000fca0000000800 */
.L_x_670:
[----:B------:R-:W-:Y:S01]  /*181e0*/  UIADD3 UR4, UR4, 0x1f, URZ ;  /* 0x0000001f04047890 */ /* 0x000fe2000fffe03f */
[----:B------:R-:W-:-:S05]  /*181f0*/  IMAD.U32 R19, RZ, RZ, UR7 ;  /* 0x00000007ff137e24 */ /* 0x000fca000f8e00ff */
        /* <DEDUP_REMOVED lines=10> */
.L_x_669:
[----:B------:R-:W-:Y:S05]  /*182a0*/  BSYNC B0 ;  /* 0x0000000000007941 */ /* 0x000fea0003800000 */
.L_x_668:
[----:B0----5:R-:W0:Y:S02]  /*182b0*/  SHFL.UP PT, R2, R4, 0x1, RZ ;  /* 0x0420000004027989 */ /* 0x021e2400000e00ff */
        /* <DEDUP_REMOVED lines=20> */
.L_x_666:
        /* <DEDUP_REMOVED lines=13> */
[----:B------:R-:W-:-:S06]  /*184d0*/  VIADD R16, R19, 0xffffffff ;  /* 0xffffffff13107836 */ /* 0x000fcc0000000000 */
[----:B------:R2:W3:Y:S02]  /*184e0*/  SHFL.IDX PT, R16, R7, R16, 0x1f ;  /* 0x00001f1007107589 */ /* 0x0004e400000e0000 */
.L_x_671:
[----:B---3--:R-:W-:Y:S01]  /*184f0*/  IMAD R16, R16, UR5, R9 ;  /* 0x0000000510107c24 */ /* 0x008fe2000f8e0209 */
[----:B0-----:R-:W-:Y:S01]  /*18500*/  IABS R2, R4 ;  /* 0x0000000400027213 */ /* 0x001fe20000000000 */
[----:B-12---:R-:W-:Y:S02]  /*18510*/  IMAD.MOV R7, RZ, RZ, -R3 ;  /* 0x000000ffff077224 */ /* 0x006fe400078e0a03 */
[----:B------:R-:W-:Y:S01]  /*18520*/  VIADD R19, R19, UR4 ;  /* 0x0000000413137c36 */ /* 0x000fe20008000000 */
[----:B------:R-:W-:Y:S01]  /*18530*/  IADD3 R9, -R16, UR6, RZ ;  /* 0x0000000610097c10 */ /* 0x000fe2000fffe1ff */
[----:B------:R-:W-:Y:S01]  /*18540*/  IMAD R7, R7, R10, RZ ;  /* 0x0000000a07077224 */ /* 0x000fe200078e02ff */
[----:B------:R-:W-:Y:S01]  /*18550*/  IADD3 R8, RZ, -R2, RZ ;  /* 0x80000002ff087210 */ /* 0x000fe20007ffe0ff */
[----:B------:R-:W-:Y:S01]  /*18560*/  IMAD.MOV.U32 R2, RZ, RZ, RZ ;  /* 0x000000ffff027224 */ /* 0x000fe200078e00ff */
[----:B------:R-:W-:-:S03]  /*18570*/  IABS R6, R9 ;  /* 0x0000000900067213 */ /* 0x000fc60000000000 */
[----:B------:R-:W-:-:S04]  /*18580*/  IMAD.HI.U32 R2, R3, R7, R2 ;  /* 0x0000000703027227 */ /* 0x000fc800078e0002 */
[----:B------:R-:W-:Y:S02]  /*18590*/  IMAD.MOV.U32 R3, RZ, RZ, R6 ;  /* 0x000000ffff037224 */ /* 0x000fe400078e0006 */
[----:B------:R-:W-:Y:S02]  /*185a0*/  IMAD.MOV.U32 R6, RZ, RZ, R8 ;  /* 0x000000ffff067224 */ /* 0x000fe400078e0008 */
[----:B------:R-:W-:-:S04]  /*185b0*/  IMAD.HI.U32 R2, R2, R3, RZ ;  /* 0x0000000302027227 */ /* 0x000fc800078e00ff */
[----:B------:R-:W-:-:S05]  /*185c0*/  IMAD R3, R2, R6, R3 ;  /* 0x0000000602037224 */ /* 0x000fca00078e0203 */
[----:B------:R-:W-:-:S13]  /*185d0*/  ISETP.GT.U32.AND P1, PT, R10, R3, PT ;  /* 0x000000030a00720c */ /* 0x000fda0003f24070 */
[----:B------:R-:W-:Y:S02]  /*185e0*/  @!P1 IMAD.IADD R3, R3, 0x1, -R10 ;  /* 0x0000000103039824 */ /* 0x000fe400078e0a0a */
        /* <DEDUP_REMOVED lines=12> */
.L_x_667:
[----:B------:R-:W-:Y:S02]  /*186b0*/  IMAD.MOV.U32 R17, RZ, RZ, RZ ;  /* 0x000000ffff117224 */ /* 0x000fe400078e00ff */
[----:B------:R-:W-:Y:S02]  /*186c0*/  IMAD.U32 R16, RZ, RZ, UR6 ;  /* 0x00000006ff107e24 */ /* 0x000fe4000f8e00ff */
[----:B------:R-:W-:-:S07]  /*186d0*/  IMAD.MOV.U32 R18, RZ, RZ, RZ ;  /* 0x000000ffff127224 */ /* 0x000fce00078e00ff */
.L_x_672:
[----:B------:R-:W-:-:S13]  /*186e0*/  ISETP.NE.AND P0, PT, R5, RZ, PT ;  /* 0x000000ff0500720c */ /* 0x000fda0003f05270 */
[----:B------:R-:W0:Y:S01]  /*186f0*/  @!P0 S2R R3, SR_CgaCtaId ;  /* 0x0000000000038919 */ /* 0x000e220000008800 */
[----:B------:R-:W-:-:S04]  /*18700*/  @!P0 MOV R2, 0x400 ;  /* 0x0000040000028802 */ /* 0x000fc80000000f00 */
[----:B0-----:R-:W-:-:S05]  /*18710*/  @!P0 LEA R2, R3, R2, 0x18 ;  /* 0x0000000203028211 */ /* 0x001fca00078ec0ff */
[----:B------:R1:W-:Y:S01]  /*18720*/  @!P0 STS.128 [R2+0x2a8d0], R16 ;  /* 0x02a8d01002008388 */ /* 0x0003e20000000c00 */
[----:B------:R-:W-:Y:S06]  /*18730*/  BAR.ARV 0x5, 0x180 ;  /* 0x0146000000007b1d */ /* 0x000fec0000002000 */
.L_x_665:
[----:B------:R2:W-:Y:S01]  /*18740*/  STL [R1+0x28], RZ ;  /* 0x000028ff01007387 */ /* 0x0005e20000100800 */
[----:B------:R-:W-:Y:S01]  /*18750*/  ULDC UR4, c[0x0][0xc3c] ;  /* 0x00030f0000047ab9 */ /* 0x000fe20000000800 */
[----:B------:R-:W-:Y:S01]  /*18760*/  IMAD.MOV.U32 R29, RZ, RZ, 0x1 ;  /* 0x00000001ff1d7424 */ /* 0x000fe200078e00ff */
[----:B0-----:R-:W-:Y:S01]  /*18770*/  ISETP.GE.AND P0, PT, R19, UR4, PT ;  /* 0x0000000413007c0c */ /* 0x001fe2000bf06270 */
[----:B------:R-:W-:-:S12]  /*18780*/  IMAD.MOV.U32 R28, RZ, RZ, RZ ;  /* 0x000000ffff1c7224 */ /* 0x000fd800078e00ff */
[----:B--2---:R-:W-:Y:S05]  /*18790*/  @P0 BRA `(.L_x_673) ;  /* 0x0000005800d40947 */ /* 0x004fea0003800000 */
[----:B-1----:R-:W2:Y:S01]  /*187a0*/  LDL R2, [R1+0x38] ;  /* 0x0000380001027983 */ /* 0x002ea20000100800 */
[----:B------:R-:W0:Y:S01]  /*187b0*/  S2UR UR5, SR_CgaCtaId ;  /* 0x00000000000579c3 */ /* 0x000e220000008800 */
[----:B------:R-:W-:Y:S01]  /*187c0*/  LOP3.LUT R4, R0, 0x7f, RZ, 0xc0, !PT ;  /* 0x0000007f00047812 */ /* 0x000fe200078ec0ff */
[----:B------:R-:W-:Y:S01]  /*187d0*/  BSSY B8, `(.L_x_673) ;  /* 0x00005b1000087945 */ /* 0x000fe20003800000 */
[----:B------:R1:W-:Y:S01]  /*187e0*/  STL [R1+0x28], RZ ;  /* 0x000028ff01007387 */ /* 0x0003e20000100800 */
[----:B------:R-:W-:Y:S01]  /*187f0*/  IMAD.MOV.U32 R29, RZ, RZ, 0x1 ;  /* 0x00000001ff1d7424 */ /* 0x000fe200078e00ff */
[----:B------:R-:W-:Y:S01]  /*18800*/  MOV R28, RZ ;  /* 0x000000ff001c7202 */ /* 0x000fe20000000f00 */
[----:B------:R-:W-:Y:S01]  /*18810*/  IMAD.SHL.U32 R36, R4, 0x8, RZ ;  /* 0x0000000804247824 */ /* 0x000fe200078e00ff */
[----:B------:R-:W-:Y:S01]  /*18820*/  ULDC.64 UR36, c[0x0][0x198] ;  /* 0x0000660000247ab9 */ /* 0x000fe20000000a00 */
[----:B------:R-:W-:Y:S01]  /*18830*/  IMAD.MOV.U32 R31, RZ, RZ, 0x1 ;  /* 0x00000001ff1f7424 */ /* 0x000fe200078e00ff */
[----:B------:R-:W-:Y:S01]  /*18840*/  ULDC UR38, c[0x0][0xc] ;  /* 0x0000030000267ab9 */ /* 0x000fe20000000800 */
[----:B------:R-:W-:Y:S01]  /*18850*/  IMAD.MOV.U32 R26, RZ, RZ, RZ ;  /* 0x000000ffff1a7224 */ /* 0x000fe200078e00ff */
[----:B--2---:R-:W-:Y:S01]  /*18860*/  R2UR UR4, R2 ;  /* 0x00000000020472ca */ /* 0x004fe200000e0000 */
[----:B------:R-:W-:-:S05]  /*18870*/  IMAD.SHL.U32 R2, R0, 0x8, RZ ;  /* 0x0000000800027824 */ /* 0x000fca00078e00ff */
[C---:B------:R-:W-:Y:S02]  /*18880*/  LOP3.LUT R3, R2.reuse, 0x1f8, RZ, 0xc0, !PT ;  /* 0x000001f802037812 */ /* 0x040fe400078ec0ff */
[----:B------:R-:W-:Y:S02]  /*18890*/  LOP3.LUT R2, R2, 0x38, RZ, 0xc0, !PT ;  /* 0x0000003802027812 */ /* 0x000fe400078ec0ff */
[----:B------:R-:W-:Y:S01]  /*188a0*/  LOP3.LUT R3, R3, 0x38, R0, 0x78, !PT ;  /* 0x0000003803037812 */ /* 0x000fe200078e7800 */
[----:B------:R-:W-:Y:S02]  /*188b0*/  IMAD.SHL.U32 R0, R0, 0x10, RZ ;  /* 0x0000001000007824 */ /* 0x000fe400078e00ff */
[----:B------:R-:W-:Y:S01]  /*188c0*/  ULOP3.LUT UR39, UR4, 0x2, URZ, 0xfc, !UPT ;  /* 0x0000000204277892 */ /* 0x000fe2000f8efc3f */
[----:B------:R-:W-:Y:S02]  /*188d0*/  LOP3.LUT R36, R3, 0x200, R36, 0xf8, !PT ;  /* 0x0000020003247812 */ /* 0x000fe400078ef824 */
[----:B------:R-:W-:Y:S01]  /*188e0*/  UMOV UR4, 0x400 ;  /* 0x0000040000047882 */ /* 0x000fe20000000000 */
[----:B------:R-:W-:Y:S01]  /*188f0*/  SHF.R.U32.HI R3, RZ, 0x3, R4 ;  /* 0x00000003ff037819 */ /* 0x000fe20000011604 */
[----:B0-----:R-:W-:-:S03]  /*18900*/  ULEA UR4, UR5, UR4, 0x18 ;  /* 0x0000000405047291 */ /* 0x001fc6000f8ec03f */
[----:B------:R-:W-:Y:S02]  /*18910*/  LOP3.LUT R4, R3, 0x70, R0, 0xf8, !PT ;  /* 0x0000007003047812 */ /* 0x000fe400078ef800 */
[C---:B------:R-:W-:Y:S01]  /*18920*/  LOP3.LUT R3, R2.reuse, 0x40, RZ, 0xfc, !PT ;  /* 0x0000004002037812 */ /* 0x040fe200078efcff */
[----:B------:R-:W-:Y:S01]  /*18930*/  IMAD.U32 R22, RZ, RZ, UR4 ;  /* 0x00000004ff167e24 */ /* 0x000fe2000f8e00ff */
[----:B------:R-:W-:-:S03]  /*18940*/  LOP3.LUT R0, R2, 0x80, RZ, 0xfc, !PT ;  /* 0x0000008002007812 */ /* 0x000fc600078efcff */
[----:B-1----:R-:W-:-:S07]  /*18950*/  IMAD R37, R36, 0x2, R22 ;  /* 0x0000000224257824 */ /* 0x002fce00078e0216 */
.L_x_774:
[----:B0-----:R-:W0:Y:S02]  /*18960*/  LDC.64 R32, c[0x0][0xc88] ;  /* 0x00032200ff207b82 */ /* 0x001e240000000a00 */
[----:B0-----:R-:W-:-:S06]  /*18970*/  IMAD.WIDE R32, R19, 0x4, R32 ;  /* 0x0000000413207825 */ /* 0x001fcc00078e0220 */
[----:B--2---:R-:W2:Y:S01]  /*18980*/  LDG.E R32, desc[UR60][R32.64] ;  /* 0x0000003c20207981 */ /* 0x004ea2000c1e1900 */
[----:B------:R-:W-:Y:S05]  /*18990*/  YIELD ;  /* 0x0000000000007946 */ /* 0x000fea0003800000 */
[----:B------:R-:W-:Y:S01]  /*189a0*/  ULDC.64 UR4, c[0x0][0xa28] ;  /* 0x00028a0000047ab9 */ /* 0x000fe20000000a00 */
[----:B------:R-:W-:Y:S01]  /*189b0*/  ULDC.64 UR8, c[0x0][0xa18] ;  /* 0x0002860000087ab9 */ /* 0x000fe20000000a00 */
[----:B------:R-:W-:Y:S01]  /*189c0*/  ISETP.NE.U32.AND P0, PT, RZ, UR4, PT ;  /* 0x00000004ff007c0c */ /* 0x000fe2000bf05070 */
[----:B------:R-:W-:Y:S01]  /*189d0*/  IMAD.MOV.U32 R9, RZ, RZ, RZ ;  /* 0x000000ffff097224 */ /* 0x000fe200078e00ff */
[----:B------:R-:W-:-:S02]  /*189e0*/  ULDC.64 UR6, c[0x0][0xa10] ;  /* 0x0002840000067ab9 */ /* 0x000fc40000000a00 */
[----:B------:R-:W-:Y:S02]  /*189f0*/  ISETP.NE.AND.EX P0, PT, RZ, UR5, PT, P0 ;  /* 0x00000005ff007c0c */ /* 0x000fe4000bf05300 */
[----:B------:R-:W-:-:S04]  /*18a00*/  ISETP.NE.U32.AND P2, PT, RZ, UR8, PT ;  /* 0x00000008ff007c0c */ /* 0x000fc8000bf45070 */
[----:B------:R-:W-:Y:S01]  /*18a10*/  ISETP.NE.AND.EX P2, PT, RZ, UR9, PT, P2 ;  /* 0x00000009ff007c0c */ /* 0x000fe2000bf45320 */
[----:B------:R-:W-:Y:S01]  /*18a20*/  IMAD.MOV.U32 R35, RZ, RZ, RZ ;  /* 0x000000ffff237224 */ /* 0x000fe200078e00ff */
[----:B--2---:R-:W-:-:S05]  /*18a30*/  SHF.R.S32.HI R0, RZ, 0x1f, R32 ;  /* 0x0000001fff007819 */ /* 0x004fca0000011420 */
[C---:B------:R-:W-:Y:S01]  /*18a40*/  @P0 LEA R2, P1, R32.reuse, UR4, 0x2 ;  /* 0x0000000420020c11 */ /* 0x040fe2000f8210ff */
[C---:B------:R-:W-:Y:S01]  /*18a50*/  IMAD.SHL.U32 R24, R32.reuse, 0x4, RZ ;  /* 0x0000000420187824 */ /* 0x040fe200078e00ff */
[C-C-:B------:R-:W-:Y:S01]  /*18a60*/  SHF.L.U64.HI R25, R32.reuse, 0x2, R0.reuse ;  /* 0x0000000220197819 */ /* 0x140fe20000010200 */
[----:B------:R0:W-:Y:S01]  /*18a70*/  STL [R1+0x14], R0 ;  /* 0x0000140001007387 */ /* 0x0001e20000100800 */
[----:B------:R-:W-:Y:S01]  /*18a80*/  @P0 LEA.HI.X R3, R32, UR5, R0, 0x2, P1 ;  /* 0x0000000520030c11 */ /* 0x000fe200088f1400 */
[----:B------:R-:W-:-:S04]  /*18a90*/  ULDC.64 UR4, c[0x0][0xa00] ;  /* 0x0002800000047ab9 */ /* 0x000fc80000000a00 */
[----:B-1----:R1:W2:Y:S01]  /*18aa0*/  @P0 LDG.E R9, desc[UR60][R2.64] ;  /* 0x0000003c02090981 */ /* 0x0022a2000c1e1900 */
[----:B------:R-:W-:Y:S02]  /*18ab0*/  ISETP.NE.U32.AND P0, PT, RZ, UR4, PT ;  /* 0x00000004ff007c0c */ /* 0x000fe4000bf05070 */
[----:B------:R-:W-:Y:S01]  /*18ac0*/  ISETP.NE.U32.AND P1, PT, RZ, UR6, PT ;  /* 0x00000006ff007c0c */ /* 0x000fe2000bf25070 */
[----:B0-----:R-:W-:Y:S01]  /*18ad0*/  IMAD.MOV.U32 R0, RZ, RZ, RZ ;  /* 0x000000ffff007224 */ /* 0x001fe200078e00ff */
[----:B------:R-:W-:Y:S02]  /*18ae0*/  ISETP.NE.AND.EX P0, PT, RZ, UR5, PT, P0 ;  /* 0x00000005ff007c0c */ /* 0x000fe4000bf05300 */
[----:B------:R-:W-:Y:S02]  /*18af0*/  ISETP.NE.AND.EX P1, PT, RZ, UR7, PT, P1 ;  /* 0x00000007ff007c0c */ /* 0x000fe4000bf25310 */
[C---:B------:R-:W-:Y:S02]  /*18b00*/  IADD3 R4, P4, R24.reuse, UR6, RZ ;  /* 0x0000000618047c10 */ /* 0x040fe4000ff9e0ff */
[----:B-1----:R-:W-:Y:S01]  /*18b10*/  IADD3 R2, P3, R24, UR4, RZ ;  /* 0x0000000418027c10 */ /* 0x002fe2000ff7e0ff */
[----:B------:R-:W-:Y:S01]  /*18b20*/  ULDC UR4, c[0x0][0x288] ;  /* 0x0000a20000047ab9 */ /* 0x000fe20000000800 */
[----:B------:R-:W-:-:S02]  /*18b30*/  IADD3.X R5, R25, UR7, RZ, P4, !PT ;  /* 0x0000000719057c10 */ /* 0x000fc4000a7fe4ff */
[C---:B------:R-:W-:Y:S02]  /*18b40*/  IADD3.X R3, R25.reuse, UR5, RZ, P3, !PT ;  /* 0x0000000519037c10 */ /* 0x040fe40009ffe4ff */
[----:B------:R-:W-:Y:S01]  /*18b50*/  @P2 IADD3 R6, P3, R24, UR8, RZ ;  /* 0x0000000818062c10 */ /* 0x000fe2000ff7e0ff */
[----:B------:R-:W-:Y:S01]  /*18b60*/  IMAD.U32 R8, RZ, RZ, UR4 ;  /* 0x00000004ff087e24 */ /* 0x000fe2000f8e00ff */
[----:B------:R-:W-:Y:S01]  /*18b70*/  ULDC.64 UR4, c[0x0][0x418] ;  /* 0x0001060000047ab9 */ /* 0x000fe20000000a00 */
[----:B------:R-:W5:Y:S01]  /*18b80*/  @P0 LDG.E R35, desc[UR60][R2.64] ;  /* 0x0000003c02230981 */ /* 0x000f62000c1e1900 */
[----:B------:R-:W-:-:S03]  /*18b90*/  @P2 IADD3.X R7, R25, UR9, RZ, P3, !PT ;  /* 0x0000000919072c10 */ /* 0x000fc60009ffe4ff */
[----:B------:R-:W5:Y:S04]  /*18ba0*/  @P1 LDG.E R0, desc[UR60][R4.64] ;  /* 0x0000003c04001981 */ /* 0x000f68000c1e1900 */
[----:B------:R0:W3:Y:S01]  /*18bb0*/  @P2 LDG.E R8, desc[UR60][R6.64] ;  /* 0x0000003c06082981 */ /* 0x0000e2000c1e1900 */
[----:B------:R-:W-:-:S03]  /*18bc0*/  UISETP.NE.U32.AND UP0, UPT, UR4, URZ, UPT ;  /* 0x0000003f0400728c */ /* 0x000fc6000bf05070 */
[----:B------:R-:W-:Y:S01]  /*18bd0*/  ULDC UR4, c[0x0][0x424] ;  /* 0x0001090000047ab9 */ /* 0x000fe20000000800 */
[----:B------:R-:W-:-:S03]  /*18be0*/  UISETP.NE.AND.EX UP0, UPT, UR5, URZ, UPT, UP0 ;  /* 0x0000003f0500728c */ /* 0x000fc6000bf05300 */
[----:B------:R-:W-:Y:S01]  /*18bf0*/  ULDC UR5, c[0x0][0x2f0] ;  /* 0x0000bc0000057ab9 */ /* 0x000fe20000000800 */
[----:B------:R-:W-:-:S04]  /*18c00*/  USEL UR4, UR4, 0x1, UP0 ;  /* 0x0000000104047887 */ /* 0x000fc80008000000 */
[----:B------:R-:W-:-:S03]  /*18c10*/  UIMAD UR4, UR4, UR5, URZ ;  /* 0x00000005040472a4 */ /* 0x000fc6000f8e023f */
[----:B------:R-:W-:Y:S02]  /*18c20*/  ULDC UR5, c[0x0][0x348] ;  /* 0x0000d20000057ab9 */ /* 0x000fe40000000800 */
[----:B0-----:R-:W-:Y:S01]  /*18c30*/  MOV R6, UR5 ;  /* 0x0000000500067c02 */ /* 0x001fe20008000f00 */
[----:B--2---:R-:W-:Y:S04]  /*18c40*/  STL [R1+0x4], R9 ;  /* 0x0000040901007387 */ /* 0x004fe80000100800 */
[----:B---3--:R0:W-:Y:S02]  /*18c50*/  STL [R1+0x20], R8 ;  /* 0x0000200801007387 */ /* 0x0081e40000100800 */
[----:B0-----:R-:W-:Y:S01]  /*18c60*/  IMAD.U32 R8, RZ, RZ, UR4 ;  /* 0x00000004ff087e24 */ /* 0x001fe2000f8e00ff */
[----:B------:R-:W-:Y:S06]  /*18c70*/  @P2 BRA `(.L_x_674) ;  /* 0x0000000000142947 */ /* 0x000fec0003800000 */
[----:B------:R-:W-:Y:S05]  /*18c80*/  @!P0 BRA `(.L_x_674) ;  /* 0x0000000000108947 */ /* 0x000fea0003800000 */
[----:B------:R-:W2:Y:S04]  /*18c90*/  LDG.E R10, desc[UR60][R2.64] ;  /* 0x0000003c020a7981 */ /* 0x000ea8000c1e1900 */
[----:B------:R-:W2:Y:S02]  /*18ca0*/  LDG.E R7, desc[UR60][R2.64+0x4] ;  /* 0x0000043c02077981 */ /* 0x000ea4000c1e1900 */
[----:B--2---:R-:W-:-:S05]  /*18cb0*/  IMAD.IADD R2, R7, 0x1, -R10 ;  /* 0x0000000107027824 */ /* 0x004fca00078e0a0a */
[----:B------:R0:W-:Y:S02]  /*18cc0*/  STL [R1+0x20], R2 ;  /* 0x0000200201007387 */ /* 0x0001e40000100800 */
.L_x_674:
[----:B------:R-:W-:Y:S01]  /*18cd0*/  ULDC.64 UR4, c[0x0][0xa20] ;  /* 0x0002880000047ab9 */ /* 0x000fe20000000a00 */
[----:B------:R-:W-:Y:S01]  /*18ce0*/  IMAD.MOV.U32 R33, RZ, RZ, R32 ;  /* 0x000000ffff217224 */ /* 0x000fe200078e0020 */
[----:B------:R-:W-:-:S04]  /*18cf0*/  ISETP.NE.U32.AND P0, PT, RZ, UR4, PT ;  /* 0x00000004ff007c0c */ /* 0x000fc8000bf05070 */
[----:B------:R-:W-:-:S13]  /*18d00*/  ISETP.NE.AND.EX P0, PT, RZ, UR5, PT, P0 ;  /* 0x00000005ff007c0c */ /* 0x000fda000bf05300 */
[----:B------:R-:W-:Y:S05]  /*18d10*/  @!P0 BRA `(.L_x_675) ;  /* 0x0000000000108947 */ /* 0x000fea0003800000 */
[----:B0-----:R-:W-:-:S04]  /*18d20*/  IADD3 R2, P0, R24, UR4, RZ ;  /* 0x0000000418027c10 */ /* 0x001fc8000ff1e0ff */
[----:B------:R-:W-:-:S05]  /*18d30*/  IADD3.X R3, R25, UR5, RZ, P0, !PT ;  /* 0x0000000519037c10 */ /* 0x000fca00087fe4ff */
[----:B------:R0:W5:Y:S01]  /*18d40*/  LDG.E R8, desc[UR60][R2.64] ;  /* 0x0000003c02087981 */ /* 0x000162000c1e1900 */
[----:B------:R-:W-:Y:S05]  /*18d50*/  BRA `(.L_x_676) ;  /* 0x0000000000247947 */ /* 0x000fea0003800000 */
.L_x_675:
[----:B------:R-:W-:Y:S02]  /*18d60*/  ULDC.64 UR4, c[0x0][0xa08] ;  /* 0x0002820000047ab9 */ /* 0x000fe40000000a00 */
[----:B------:R-:W-:-:S04]  /*18d70*/  ISETP.NE.U32.AND P0, PT, RZ, UR4, PT ;  /* 0x00000004ff007c0c */ /* 0x000fc8000bf05070 */
[----:B------:R-:W-:-:S13]  /*18d80*/  ISETP.NE.AND.EX P0, PT, RZ, UR5, PT, P0 ;  /* 0x00000005ff007c0c */ /* 0x000fda000bf05300 */
[----:B------:R-:W-:Y:S05]  /*18d90*/  @!P0 BRA `(.L_x_676) ;  /* 0x0000000000148947 */ /* 0x000fea0003800000 */
[----:B0-----:R-:W0:Y:S02]  /*18da0*/  LDC.64 R2, c[0x0][0xa08] ;  /* 0x00028200ff027b82 */ /* 0x001e240000000a00 */
[----:B0-----:R-:W-:-:S05]  /*18db0*/  IMAD.WIDE R2, R33, 0x4, R2 ;  /* 0x0000000421027825 */ /* 0x001fca00078e0202 */
[----:B------:R-:W2:Y:S04]  /*18dc0*/  LDG.E R8, desc[UR60][R2.64] ;  /* 0x0000003c02087981 */ /* 0x000ea8000c1e1900 */
[----:B------:R-:W2:Y:S02]  /*18dd0*/  LDG.E R7, desc[UR60][R2.64+0x4] ;  /* 0x0000043c02077981 */ /* 0x000ea4000c1e1900 */
[----:B--2---:R-:W-:-:S07]  /*18de0*/  IMAD.IADD R8, R7, 0x1, -R8 ;  /* 0x0000000107087824 */ /* 0x004fce00078e0a08 */
.L_x_676:
[----:B0-----:R-:W2:Y:S04]  /*18df0*/  @P1 LDG.E R3, desc[UR60][R4.64] ;  /* 0x0000003c04031981 */ /* 0x001ea8000c1e1900 */
[----:B------:R-:W2:Y:S01]  /*18e00*/  @P1 LDG.E R2, desc[UR60][R4.64+0x4] ;  /* 0x0000043c04021981 */ /* 0x000ea2000c1e1900 */
[----:B------:R-:W-:Y:S01]  /*18e10*/  BSSY B0, `(.L_x_677) ;  /* 0x000013b000007945 */ /* 0x000fe20003800000 */
[----:B--2---:R-:W-:Y:S02]  /*18e20*/  @P1 IMAD.IADD R6, R2, 0x1, -R3 ;  /* 0x0000000102061824 */ /* 0x004fe400078e0a03 */
[----:B-----5:R-:W-:-:S04]  /*18e30*/  IMAD.IADD R3, R8, 0x1, -R9 ;  /* 0x0000000108037824 */ /* 0x020fc800078e0a09 */
[----:B------:R-:W-:-:S05]  /*18e40*/  IMAD.IADD R2, R3, 0x1, R6 ;  /* 0x0000000103027824 */ /* 0x000fca00078e0206 */
[----:B------:R0:W-:Y:S02]  /*18e50*/  STL [R1], R2 ;  /* 0x0000000201007387 */ /* 0x0001e40000100800 */
[----:B0-----:R-:W-:-:S04]  /*18e60*/  VIADD R2, R2, 0x5f ;  /* 0x0000005f02027836 */ /* 0x001fc80000000000 */
[----:B------:R-:W-:-:S05]  /*18e70*/  IMAD.HI R2, R2, 0x2aaaaaab, RZ ;  /* 0x2aaaaaab02027827 */ /* 0x000fca00078e02ff */
[----:B------:R-:W-:-:S04]  /*18e80*/  SHF.R.U32.HI R7, RZ, 0x1f, R2 ;  /* 0x0000001fff077819 */ /* 0x000fc80000011602 */
[----:B------:R-:W-:Y:S01]  /*18e90*/  LEA.HI.SX32 R4, R2, R7, 0x1c ;  /* 0x0000000702047211 */ /* 0x000fe200078fe2ff */
[----:B------:R-:W-:-:S04]  /*18ea0*/  IMAD.MOV R2, RZ, RZ, -R3 ;  /* 0x000000ffff027224 */ /* 0x000fc800078e0a03 */
[----:B------:R-:W-:Y:S01]  /*18eb0*/  IMAD R7, R4, 0x60, -R3 ;  /* 0x0000006004077824 */ /* 0x000fe200078e0a03 */
[----:B------:R-:W-:Y:S01]  /*18ec0*/  VIMNMX R2, RZ, R2, !PT ;  /* 0x00000002ff027248 */ /* 0x000fe20007fe0100 */
[----:B------:R0:W-:Y:S03]  /*18ed0*/  STL [R1+0x24], R4 ;  /* 0x0000240401007387 */ /* 0x0001e60000100800 */
[----:B------:R-:W-:-:S04]  /*18ee0*/  VIMNMX R7, R7, R6, PT ;  /* 0x0000000607077248 */ /* 0x000fc80003fe0100 */
[----:B------:R-:W-:Y:S01]  /*18ef0*/  ISETP.GT.AND P0, PT, R7, R2, PT ;  /* 0x000000020700720c */ /* 0x000fe20003f04270 */
[----:B------:R-:W-:-:S05]  /*18f00*/  IMAD.WIDE.U32 R2, R2, -0x55555555, RZ ;  /* 0xaaaaaaab02027825 */ /* 0x000fca00078e00ff */
[----:B------:R-:W-:-:S05]  /*18f10*/  SHF.R.U32.HI R5, RZ, 0x6, R3 ;  /* 0x00000006ff057819 */ /* 0x000fca0000011603 */
[----:B------:R-:W-:Y:S02]  /*18f20*/  IMAD.MOV.U32 R2, RZ, RZ, R5 ;  /* 0x000000ffff027224 */ /* 0x000fe400078e0005 */
[----:B0-----:R-:W-:-:S05]  /*18f30*/  @P0 IADD3 R4, R7, 0x5f, RZ ;  /* 0x0000005f07040810 */ /* 0x001fca0007ffe0ff */
[----:B------:R-:W-:-:S05]  /*18f40*/  @P0 IMAD.HI R4, R4, 0x2aaaaaab, RZ ;  /* 0x2aaaaaab04040827 */ /* 0x000fca00078e02ff */
[----:B------:R-:W-:-:S04]  /*18f50*/  @P0 SHF.R.U32.HI R3, RZ, 0x1f, R4 ;  /* 0x0000001fff030819 */ /* 0x000fc80000011604 */
[----:B------:R-:W-:Y:S02]  /*18f60*/  @P0 LEA.HI.SX32 R2, R4, R3, 0x1c ;  /* 0x0000000304020211 */ /* 0x000fe400078fe2ff */
[----:B------:R-:W-:Y:S02]  /*18f70*/  PLOP3.LUT P0, PT, PT, PT, PT, 0x80, 0x0 ;  /* 0x000000000000781c */ /* 0x000fe40003f0f070 */
[----:B------:R-:W-:-:S13]  /*18f80*/  ISETP.GT.AND P2, PT, R2, R5, PT ;  /* 0x000000050200720c */ /* 0x000fda0003f44270 */
[----:B------:R-:W-:Y:S05]  /*18f90*/  @!P2 BRA `(.L_x_678) ;  /* 0x000000100088a947 */ /* 0x000fea0003800000 */
[----:B------:R-:W-:Y:S01]  /*18fa0*/  UMOV UR4, 0xffffffff ;  /* 0xffffffff00047882 */ /* 0x000fe20000000000 */
[----:B------:R-:W-:Y:S02]  /*18fb0*/  SEL R4, R33, RZ, !P1 ;  /* 0x000000ff21047207 */ /* 0x000fe40004800000 */
[----:B------:R-:W-:Y:S05]  /*18fc0*/  BRA.DIV UR4, `(.L_x_679) ;  /* 0x0000006604287947 */ /* 0x000fea000b800000 */
[----:B------:R-:W0:Y:S02]  /*18fd0*/  S2R R3, SR_TID.X ;  /* 0x0000000000037919 */ /* 0x000e240000002100 */
[----:B0-----:R-:W-:-:S04]  /*18fe0*/  SHF.R.U32.HI R3, RZ, 0x5, R3 ;  /* 0x00000005ff037819 */ /* 0x001fc80000011603 */
[----:B------:R-:W-:-:S05]  /*18ff0*/  LOP3.LUT R3, R3, 0x3, RZ, 0xc0, !PT ;  /* 0x0000000303037812 */ /* 0x000fca00078ec0ff */
[----:B------:R0:W1:Y:S02]  /*19000*/  SHFL.IDX PT, R14, R3, RZ, 0x1f ;  /* 0x00001fff030e7589 */ /* 0x00006400000e0000 */
.L_x_830:
[----:B-1----:R-:W-:Y:S02]  /*19010*/  ISETP.NE.AND P0, PT, R14, RZ, PT ;  /* 0x000000ff0e00720c */ /* 0x002fe40003f05270 */
[----:B------:R-:W-:-:S11]  /*19020*/  PLOP3.LUT P6, PT, PT, PT, PT, 0x8, 0x0 ;  /* 0x000000000000781c */ /* 0x000fd60003fce170 */
[----:B------:R-:W-:Y:S05]  /*19030*/  @P0 BRA `(.L_x_680) ;  /* 0x00000000000c0947 */ /* 0x000fea0003800000 */
[----:B------:R-:W-:-:S03]  /*19040*/  UMOV UR4, 0xffffffff ;  /* 0xffffffff00047882 */ /* 0x000fc60000000000 */
[----:B------:R-:W-:Y:S05]  /*19050*/  BRA.DIV UR4, `(.L_x_681) ;  /* 0x0000006604387947 */ /* 0x000fea000b800000 */
[----:B------:R-:W-:-:S13]  /*19060*/  ELECT P6, URZ, PT ;  /* 0x00000000003f782f */ /* 0x000fda00038c0000 */
.L_x_680:
[----:B0-----:R-:W2:Y:S01]  /*19070*/  LDL R3, [R1+0x28] ;  /* 0x0000280001037983 */ /* 0x001ea20000100800 */
[----:B------:R-:W-:Y:S01]  /*19080*/  BSSY B1, `(.L_x_682) ;  /* 0x0000008000017945 */ /* 0x000fe20003800000 */
[----:B--2---:R-:W-:-:S05]  /*19090*/  VIADD R6, R3, 0x1 ;  /* 0x0000000103067836 */ /* 0x004fca0000000000 */
[----:B------:R-:W-:-:S04]  /*190a0*/  LEA.HI R3, R6, R6, RZ, 0x1 ;  /* 0x0000000606037211 */ /* 0x000fc800078f08ff */
[----:B------:R-:W-:-:S05]  /*190b0*/  LOP3.LUT R3, R3, 0xfffffffe, RZ, 0xc0, !PT ;  /* 0xfffffffe03037812 */ /* 0x000fca00078ec0ff */
[----:B------:R-:W-:-:S05]  /*190c0*/  IMAD.IADD R3, R6, 0x1, -R3 ;  /* 0x0000000106037824 */ /* 0x000fca00078e0a03 */
[----:B------:R-:W-:-:S04]  /*190d0*/  SHF.L.U32 R3, R3, 0x1f, RZ ;  /* 0x0000001f03037819 */ /* 0x000fc800000006ff */
[----:B------:R-:W0:Y:S02]  /*190e0*/  SYNCS.PHASECHK.TRANS64.TRYWAIT P0, [R22+URZ+0x2a820], R3 ;  /* 0x02a82003160075a7 */ /* 0x000e24000800017f */
[----:B0-----:R-:W-:Y:S05]  /*190f0*/  @!P0 BRA `(.L_x_683) ;  /* 0x0000006400308947 */ /* 0x001fea0003800000 */
.L_x_833:
[----:B------:R-:W-:Y:S05]  /*19100*/  BSYNC B1 ;  /* 0x0000000000017941 */ /* 0x000fea0003800000 */
.L_x_682:
[----:B------:R-:W-:Y:S04]  /*19110*/  BSSY B1, `(.L_x_684) ;  /* 0x000007c000017945 */ /* 0x000fe80003800000 */
[----:B------:R-:W-:Y:S05]  /*19120*/  @!P6 BRA `(.L_x_685) ;  /* 0x0000000400e8e947 */ /* 0x000fea0003800000 */
[----:B------:R-:W-:Y:S01]  /*19130*/  IMAD R9, R26, 0x8, R22 ;  /* 0x000000081a097824 */ /* 0x000fe200078e0216 */
[----:B------:R-:W-:Y:S01]  /*19140*/  SHF.L.U32 R8, R31, 0x1f, RZ ;  /* 0x0000001f1f087819 */ /* 0x000fe200000006ff */
[----:B------:R-:W1:Y:S01]  /*19150*/  S2R R6, SR_TID.X ;  /* 0x0000000000067919 */ /* 0x000e620000002100 */
[----:B------:R-:W-:Y:S02]  /*19160*/  BSSY B2, `(.L_x_686) ;  /* 0x0000005000027945 */ /* 0x000fe40003800000 */
[----:B------:R-:W2:Y:S01]  /*19170*/  SYNCS.PHASECHK.TRANS64.TRYWAIT P0, [R9+URZ+0x2a8a0], R8 ;  /* 0x02a8a008090075a7 */ /* 0x000ea2000800017f */
[----:B-1----:R-:W-:-:S04]  /*19180*/  LOP3.LUT R6, R6, 0x7f, RZ, 0xc0, !PT ;  /* 0x0000007f06067812 */ /* 0x002fc800078ec0ff */
[----:B------:R-:W-:Y:S01]  /*19190*/  ISETP.NE.AND P1, PT, R6, RZ, PT ;  /* 0x000000ff0600720c */ /* 0x000fe20003f25270 */
[----:B--2---:R-:W-:-:S12]  /*191a0*/  @!P0 BRA `(.L_x_687) ;  /* 0x0000006400188947 */ /* 0x004fd80003800000 */
.L_x_834:
[----:B------:R-:W-:Y:S05]  /*191b0*/  BSYNC B2 ;  /* 0x0000000000027941 */ /* 0x000fea0003800000 */
.L_x_686:
[----:B------:R-:W-:Y:S04]  /*191c0*/  BSSY B2, `(.L_x_688) ;  /* 0x0000009000027945 */ /* 0x000fe80003800000 */
[----:B------:R-:W-:Y:S05]  /*191d0*/  @P1 BRA `(.L_x_689) ;  /* 0x00000000001c1947 */ /* 0x000fea0003800000 */
[----:B------:R-:W2:Y:S01]  /*191e0*/  S2R R6, SR_TID.X ;  /* 0x0000000000067919 */ /* 0x000ea20000002100 */
[----:B0-----:R-:W-:-:S04]  /*191f0*/  IMAD.MOV.U32 R3, RZ, RZ, 0x9000 ;  /* 0x00009000ff037424 */ /* 0x001fc800078e00ff */
[----:B------:R3:W-:Y:S01]  /*19200*/  SYNCS.ARRIVE.TRANS64 RZ, [R9+URZ+0x2a890], R3 ;  /* 0x02a8900309ff79a7 */ /* 0x0007e2000800003f */
[----:B--2---:R-:W-:-:S04]  /*19210*/  LOP3.LUT R6, R6, 0x1f, RZ, 0xc0, !PT ;  /* 0x0000001f06067812 */ /* 0x004fc800078ec0ff */
[----:B------:R-:W-:-:S13]  /*19220*/  ISETP.NE.AND P0, PT, R6, RZ, PT ;  /* 0x000000ff0600720c */ /* 0x000fda0003f05270 */
[----:B---3--:R-:W-:Y:S05]  /*19230*/  @!P0 BRA `(.L_x_689) ;  /* 0x0000000000048947 */ /* 0x008fea0003800000 */
[----:B------:R-:W-:Y:S01]  /*19240*/  BPT.TRAP 0x1 ;  /* 0x000000040000795c */ /* 0x000fe20000300000 */
.L_x_689:
[----:B------:R-:W-:Y:S05]  /*19250*/  BSYNC B2 ;  /* 0x0000000000027941 */ /* 0x000fea0003800000 */
.L_x_688:
[----:B------:R-:W-:Y:S01]  /*19260*/  IMAD.MOV.U32 R12, RZ, RZ, RZ ;  /* 0x000000ffff0c7224 */ /* 0x000fe200078e00ff */
[----:B------:R-:W-:Y:S01]  /*19270*/  UIADD3 UR4, UP0, UR36, 0x570, URZ ;  /* 0x0000057024047890 */ /* 0x000fe2000ff1e03f */
[----:B------:R-:W-:Y:S01]  /*19280*/  IMAD R6, R2, 0x60, R0 ;  /* 0x0000006002067824 */ /* 0x000fe200078e0200 */
[----:B------:R-:W-:Y:S01]  /*19290*/  PLOP3.LUT P0, PT, PT, PT, PT, 0x80, 0x0 ;  /* 0x000000000000781c */ /* 0x000fe20003f0f070 */
[----:B------:R-:W-:Y:S01]  /*192a0*/  IMAD R7, R26, 0x9000, R22 ;  /* 0x000090001a077824 */ /* 0x000fe200078e0216 */
[----:B------:R-:W-:Y:S01]  /*192b0*/  R2UR UR10, R12 ;  /* 0x000000000c0a72ca */ /* 0x000fe200000e0000 */
[----:B------:R-:W-:Y:S01]  /*192c0*/  VIADD R6, R6, 0xffffffa0 ;  /* 0xffffffa006067836 */ /* 0x000fe20000000000 */
[----:B------:R-:W-:Y:S01]  /*192d0*/  UIADD3.X UR5, URZ, UR37, URZ, UP0, !UPT ;  /* 0x000000253f057290 */ /* 0x000fe200087fe43f */
[----:B0-----:R-:W-:Y:S01]  /*192e0*/  VIADD R3, R9, 0x2a890 ;  /* 0x0002a89009037836 */ /* 0x001fe20000000000 */
[----:B------:R-:W-:Y:S01]  /*192f0*/  UMOV UR6, 0x0 ;  /* 0x0000000000067882 */ /* 0x000fe20000000000 */
[----:B------:R-:W-:Y:S01]  /*19300*/  VIADD R10, R7, 0x18400 ;  /* 0x00018400070a7836 */ /* 0x000fe20000000000 */
[----:B------:R-:W-:-:S09]  /*19310*/  UMOV UR7, 0x12f00000 ;  /* 0x12f0000000077882 */ /* 0x000fd20000000000 */
.L_x_690:
[----:B------:R-:W-:-:S13]  /*19320*/  @P0 ELECT P2, URZ, PT ;  /* 0x00000000003f082f */ /* 0x000fda0003840000 */
[----:B------:R-:W-:Y:S02]  /*19330*/  @P2 R2UR UR13, R4 ;  /* 0x00000000040d22ca */ /* 0x000fe400000e0000 */
[----:B------:R-:W-:Y:S02]  /*19340*/  @P2 R2UR UR12, R18 ;  /* 0x00000000120c22ca */ /* 0x000fe400000e0000 */
[----:B------:R-:W-:Y:S02]  /*19350*/  @P2 R2UR UR11, R6 ;  /* 0x00000000060b22ca */ /* 0x000fe400000e0000 */
[----:B------:R-:W-:Y:S02]  /*19360*/  @P2 R2UR UR9, R3 ;  /* 0x00000000030922ca */ /* 0x000fe400000e0000 */
[----:B------:R-:W-:Y:S02]  /*19370*/  @P2 R2UR UR8, R10 ;  /* 0x000000000a0822ca */ /* 0x000fe400000e0000 */
[----:B------:R-:W-:-:S02]  /*19380*/  @P2 PLOP3.LUT P0, PT, P2, PT, PT, 0x8, 0x0 ;  /* 0x000000000000281c */ /* 0x000fc4000170e170 */
[----:B------:R-:W-:-:S09]  /*19390*/  PLOP3.LUT P2, PT, PT, PT, PT, 0x8, 0x0 ;  /* 0x000000000000781c */ /* 0x000fd20003f4e170 */
[----:B------:R0:W-:Y:S02]  /*193a0*/  UTMALDG.4D [UR8], [UR4], desc[UR6] ;  /* 0x00000608040075b4 */ /* 0x0001e40008019000 */
[----:B0-----:R-:W-:Y:S05]  /*193b0*/  @P0 BRA.U.ANY `(.L_x_690) ;  /* 0xfffffffd00d80947 */ /* 0x001fea000393ffff */
[----:B------:R-:W-:Y:S01]  /*193c0*/  MOV R13, 0x40 ;  /* 0x00000040000d7802 */ /* 0x000fe20000000f00 */
[----:B------:R-:W-:Y:S01]  /*193d0*/  VIADD R10, R7, 0x1b400 ;  /* 0x0001b400070a7836 */ /* 0x000fe20000000000 */
[----:B------:R-:W-:Y:S01]  /*193e0*/  PLOP3.LUT P0, PT, PT, PT, PT, 0x80, 0x0 ;  /* 0x000000000000781c */ /* 0x000fe20003f0f070 */
[----:B------:R-:W-:Y:S01]  /*193f0*/  UMOV UR6, 0x0 ;  /* 0x0000000000067882 */ /* 0x000fe20000000000 */
[----:B------:R-:W-:Y:S01]  /*19400*/  R2UR UR10, R13 ;  /* 0x000000000d0a72ca */ /* 0x000fe200000e0000 */
[----:B------:R-:W-:-:S14]  /*19410*/  UMOV UR7, 0x12f00000 ;  /* 0x12f0000000077882 */ /* 0x000fdc0000000000 */
.L_x_691:
        /* <DEDUP_REMOVED lines=10> */
[----:B------:R-:W-:Y:S01]  /*194c0*/  PLOP3.LUT P0, PT, PT, PT, PT, 0x80, 0x0 ;  /* 0x000000000000781c */ /* 0x000fe20003f0f070 */
[----:B------:R-:W-:Y:S01]  /*194d0*/  VIADD R7, R7, 0x1e400 ;  /* 0x0001e40007077836 */ /* 0x000fe20000000000 */
[----:B------:R-:W-:Y:S01]  /*194e0*/  UMOV UR6, 0x0 ;  /* 0x0000000000067882 */ /* 0x000fe20000000000 */
[----:B------:R-:W-:Y:S01]  /*194f0*/  UMOV UR7, 0x12f00000 ;  /* 0x12f0000000077882 */ /* 0x000fe20000000000 */
[----:B------:R-:W-:-:S09]  /*19500*/  UMOV UR10, 0x80 ;  /* 0x00000080000a7882 */ /* 0x000fd20000000000 */
.L_x_692:
        /* <DEDUP_REMOVED lines=10> */
[----:B------:R-:W0:Y:S01]  /*195b0*/  SYNCS.PHASECHK.TRANS64.TRYWAIT P0, [R9+URZ+0x2a8c0], R8 ;  /* 0x02a8c008090075a7 */ /* 0x000e22000800017f */
[----:B------:R-:W-:Y:S04]  /*195c0*/  BSSY B2, `(.L_x_693) ;  /* 0x0000002000027945 */ /* 0x000fe80003800000 */
[----:B0-----:R-:W-:Y:S05]  /*195d0*/  @!P0 BRA `(.L_x_694) ;  /* 0x0000006000208947 */ /* 0x001fea0003800000 */
.L_x_835:
[----:B------:R-:W-:Y:S05]  /*195e0*/  BSYNC B2 ;  /* 0x0000000000027941 */ /* 0x000fea0003800000 */
.L_x_693:
[----:B------:R-:W-:Y:S01]  /*195f0*/  BSSY B2, `(.L_x_695) ;  /* 0x000000b000027945 */ /* 0x000fe20003800000 */
[----:B------:R-:W-:Y:S02]  /*19600*/  IMAD.MOV.U32 R10, RZ, RZ, 0x0 ;  /* 0x00000000ff0a7424 */ /* 0x000fe400078e00ff */
[----:B------:R-:W-:Y:S01]  /*19610*/  IMAD.MOV.U32 R11, RZ, RZ, 0x12f00000 ;  /* 0x12f00000ff0b7424 */ /* 0x000fe200078e00ff */
[----:B------:R-:W-:Y:S06]  /*19620*/  @P1 BRA `(.L_x_696) ;  /* 0x00000000001c1947 */ /* 0x000fec0003800000 */
[----:B------:R-:W2:Y:S01]  /*19630*/  S2R R7, SR_TID.X ;  /* 0x0000000000077919 */ /* 0x000ea20000002100 */
[----:B------:R-:W-:-:S04]  /*19640*/  IMAD.MOV.U32 R3, RZ, RZ, 0x6000 ;  /* 0x00006000ff037424 */ /* 0x000fc800078e00ff */
[----:B------:R3:W-:Y:S01]  /*19650*/  SYNCS.ARRIVE.TRANS64 RZ, [R9+URZ+0x2a8b0], R3 ;  /* 0x02a8b00309ff79a7 */ /* 0x0007e2000800003f */
[----:B--2---:R-:W-:-:S04]  /*19660*/  LOP3.LUT R7, R7, 0x1f, RZ, 0xc0, !PT ;  /* 0x0000001f07077812 */ /* 0x004fc800078ec0ff */
[----:B------:R-:W-:-:S13]  /*19670*/  ISETP.NE.AND P0, PT, R7, RZ, PT ;  /* 0x000000ff0700720c */ /* 0x000fda0003f05270 */
[----:B---3--:R-:W-:Y:S05]  /*19680*/  @!P0 BRA `(.L_x_696) ;  /* 0x0000000000048947 */ /* 0x008fea0003800000 */
[----:B------:R-:W-:Y:S01]  /*19690*/  BPT.TRAP 0x1 ;  /* 0x000000040000795c */ /* 0x000fe20000300000 */
.L_x_696:
[----:B------:R-:W-:Y:S05]  /*196a0*/  BSYNC B2 ;  /* 0x0000000000027941 */ /* 0x000fea0003800000 */
.L_x_695:
[----:B------:R-:W-:Y:S01]  /*196b0*/  R2UR UR10, R12 ;  /* 0x000000000c0a72ca */ /* 0x000fe200000e0000 */
[----:B------:R-:W-:Y:S01]  /*196c0*/  IMAD R3, R26, 0x6000, R22 ;  /* 0x000060001a037824 */ /* 0x000fe200078e0216 */
[----:B------:R-:W-:Y:S01]  /*196d0*/  R2UR UR6, R10 ;  /* 0x000000000a0672ca */ /* 0x000fe200000e0000 */
[----:B------:R-:W-:Y:S01]  /*196e0*/  UIADD3 UR4, UP0, UR36, 0x670, URZ ;  /* 0x0000067024047890 */ /* 0x000fe2000ff1e03f */
[----:B------:R-:W-:Y:S01]  /*196f0*/  R2UR UR7, R11 ;  /* 0x000000000b0772ca */ /* 0x000fe200000e0000 */
[----:B01----:R-:W-:Y:S01]  /*19700*/  VIADD R9, R9, 0x2a8b0 ;  /* 0x0002a8b009097836 */ /* 0x003fe20000000000 */
[----:B------:R-:W-:Y:S01]  /*19710*/  PLOP3.LUT P0, PT, PT, PT, PT, 0x80, 0x0 ;  /* 0x000000000000781c */ /* 0x000fe20003f0f070 */
[----:B------:R-:W-:Y:S01]  /*19720*/  VIADD R7, R3, 0x400 ;  /* 0x0000040003077836 */ /* 0x000fe20000000000 */
[----:B------:R-:W-:-:S12]  /*19730*/  UIADD3.X UR5, URZ, UR37, URZ, UP0, !UPT ;  /* 0x000000253f057290 */ /* 0x000fd800087fe43f */
.L_x_697:
        /* <DEDUP_REMOVED lines=10> */
[----:B------:R-:W-:Y:S01]  /*197e0*/  R2UR UR10, R13 ;  /* 0x000000000d0a72ca */ /* 0x000fe200000e0000 */
[----:B------:R-:W-:Y:S01]  /*197f0*/  VIADD R3, R3, 0x3400 ;  /* 0x0000340003037836 */ /* 0x000fe20000000000 */
[----:B------:R-:W-:Y:S02]  /*19800*/  R2UR UR6, R10 ;  /* 0x000000000a0672ca */ /* 0x000fe400000e0000 */
[----:B------:R-:W-:Y:S02]  /*19810*/  R2UR UR7, R11 ;  /* 0x000000000b0772ca */ /* 0x000fe400000e0000 */
[----:B------:R-:W-:-:S13]  /*19820*/  PLOP3.LUT P0, PT, PT, PT, PT, 0x80, 0x0 ;  /* 0x000000000000781c */ /* 0x000fda0003f0f070 */
.L_x_698:
        /* <DEDUP_REMOVED lines=9> */
[----:B-1----:R-:W-:Y:S05]  /*198c0*/  @P0 BRA.U.ANY `(.L_x_698) ;  /* 0xfffffffd00d80947 */ /* 0x002fea000393ffff */
.L_x_685:
[----:B------:R-:W-:Y:S05]  /*198d0*/  BSYNC B1 ;  /* 0x0000000000017941 */ /* 0x000fea0003800000 */
.L_x_684:
[----:B------:R-:W-:Y:S01]  /*198e0*/  IADD3 R7, R2, -0x2, RZ ;  /* 0xfffffffe02077810 */ /* 0x000fe20007ffe0ff */
[----:B------:R-:W-:Y:S01]  /*198f0*/  VIADD R26, R26, 0x1 ;  /* 0x000000011a1a7836 */ /* 0x000fe20000000000 */
[----:B------:R-:W-:Y:S02]  /*19900*/  PLOP3.LUT P0, PT, PT, PT, PT, 0x8, 0x0 ;  /* 0x000000000000781c */ /* 0x000fe40003f0e170 */
[----:B------:R-:W-:Y:S02]  /*19910*/  ISETP.GE.AND P2, PT, R7, R5, PT ;  /* 0x000000050700720c */ /* 0x000fe40003f46270 */
[----:B------:R-:W-:-:S04]  /*19920*/  ISETP.NE.AND P1, PT, R26, 0x2, PT ;  /* 0x000000021a00780c */ /* 0x000fc80003f25270 */
[----:B------:R-:W-:Y:S02]  /*19930*/  SEL R2, RZ, 0x1, P1 ;  /* 0x00000001ff027807 */ /* 0x000fe40000800000 */
[----:B------:R-:W-:Y:S02]  /*19940*/  SEL R26, R26, RZ, P1 ;  /* 0x000000ff1a1a7207 */ /* 0x000fe40000800000 */
[----:B------:R-:W-:-:S03]  /*19950*/  LOP3.LUT R31, R31, R2, RZ, 0x3c, !PT ;  /* 0x000000021f1f7212 */ /* 0x000fc600078e3cff */
[----:B------:R-:W-:Y:S05]  /*19960*/  @!P2 BRA `(.L_x_678) ;  /* 0x000000080014a947 */ /* 0x000fea0003800000 */
.L_x_714:
[----:B------:R-:W-:Y:S05]  /*19970*/  YIELD ;  /* 0x0000000000007946 */ /* 0x000fea0003800000 */
        /* <DEDUP_REMOVED lines=10> */
.L_x_836:
[----:B------:R-:W-:Y:S05]  /*19a20*/  BSYNC B2 ;  /* 0x0000000000027941 */ /* 0x000fea0003800000 */
.L_x_701:
[----:B------:R-:W-:Y:S04]  /*19a30*/  BSSY B2, `(.L_x_703) ;  /* 0x0000009000027945 */ /* 0x000fe80003800000 */
[----:B------:R-:W-:Y:S05]  /*19a40*/  @P2 BRA `(.L_x_704) ;  /* 0x00000000001c2947 */ /* 0x000fea0003800000 */
[----:B0-----:R-:W0:Y:S01]  /*19a50*/  S2R R3, SR_TID.X ;  /* 0x0000000000037919 */ /* 0x001e220000002100 */
[----:B------:R-:W-:-:S04]  /*19a60*/  IMAD.MOV.U32 R2, RZ, RZ, 0x9000 ;  /* 0x00009000ff027424 */ /* 0x000fc800078e00ff */
[----:B------:R2:W-:Y:S01]  /*19a70*/  SYNCS.ARRIVE.TRANS64 RZ, [R6+URZ+0x2a890], R2 ;  /* 0x02a8900206ff79a7 */ /* 0x0005e2000800003f */
[----:B0-----:R-:W-:-:S04]  /*19a80*/  LOP3.LUT R3, R3, 0x1f, RZ, 0xc0, !PT ;  /* 0x0000001f03037812 */ /* 0x001fc800078ec0ff */
[----:B------:R-:W-:-:S13]  /*19a90*/  ISETP.NE.AND P1, PT, R3, RZ, PT ;  /* 0x000000ff0300720c */ /* 0x000fda0003f25270 */
[----:B--2---:R-:W-:Y:S05]  /*19aa0*/  @!P1 BRA `(.L_x_704) ;  /* 0x0000000000049947 */ /* 0x004fea0003800000 */
[----:B------:R-:W-:Y:S01]  /*19ab0*/  BPT.TRAP 0x1 ;  /* 0x000000040000795c */ /* 0x000fe20000300000 */
.L_x_704:
[----:B------:R-:W-:Y:S05]  /*19ac0*/  BSYNC B2 ;  /* 0x0000000000027941 */ /* 0x000fea0003800000 */
.L_x_703:
[----:B------:R-:W-:Y:S01]  /*19ad0*/  IMAD.MOV.U32 R11, RZ, RZ, RZ ;  /* 0x000000ffff0b7224 */ /* 0x000fe200078e00ff */
[----:B------:R-:W-:Y:S01]  /*19ae0*/  UIADD3 UR4, UP0, UR36, 0x570, URZ ;  /* 0x0000057024047890 */ /* 0x000fe2000ff1e03f */
[----:B0-----:R-:W-:Y:S01]  /*19af0*/  IMAD R3, R26, 0x9000, R22 ;  /* 0x000090001a037824 */ /* 0x001fe200078e0216 */
[----:B------:R-:W-:Y:S01]  /*19b00*/  PLOP3.LUT P1, PT, PT, PT, PT, 0x80, 0x0 ;  /* 0x000000000000781c */ /* 0x000fe20003f2f070 */
[----:B------:R-:W-:Y:S01]  /*19b10*/  IMAD R8, R7, 0x60, R0 ;  /* 0x0000006007087824 */ /* 0x000fe200078e0200 */
[----:B------:R-:W-:Y:S01]  /*19b20*/  R2UR UR10, R11 ;  /* 0x000000000b0a72ca */ /* 0x000fe200000e0000 */
[----:B------:R-:W-:Y:S01]  /*19b30*/  VIADD R2, R6, 0x2a890 ;  /* 0x0002a89006027836 */ /* 0x000fe20000000000 */
[----:B------:R-:W-:Y:S01]  /*19b40*/  UIADD3.X UR5, URZ, UR37, URZ, UP0, !UPT ;  /* 0x000000253f057290 */ /* 0x000fe200087fe43f */
[----:B------:R-:W-:Y:S01]  /*19b50*/  VIADD R10, R3, 0x18400 ;  /* 0x00018400030a7836 */ /* 0x000fe20000000000 */
[----:B------:R-:W-:Y:S01]  /*19b60*/  UMOV UR6, 0x0 ;  /* 0x0000000000067882 */ /* 0x000fe20000000000 */
[----:B------:R-:W-:-:S10]  /*19b70*/  UMOV UR7, 0x12f00000 ;  /* 0x12f0000000077882 */ /* 0x000fd40000000000 */
.L_x_705:
        /* <DEDUP_REMOVED lines=10> */
[----:B------:R-:W-:Y:S01]  /*19c20*/  IMAD.MOV.U32 R12, RZ, RZ, 0x40 ;  /* 0x00000040ff0c7424 */ /* 0x000fe200078e00ff */
[----:B------:R-:W-:Y:S01]  /*19c30*/  PLOP3.LUT P1, PT, PT, PT, PT, 0x80, 0x0 ;  /* 0x000000000000781c */ /* 0x000fe20003f2f070 */
[----:B------:R-:W-:Y:S01]  /*19c40*/  VIADD R10, R3, 0x1b400 ;  /* 0x0001b400030a7836 */ /* 0x000fe20000000000 */
[----:B------:R-:W-:Y:S01]  /*19c50*/  UMOV UR6, 0x0 ;  /* 0x0000000000067882 */ /* 0x000fe20000000000 */
[----:B------:R-:W-:Y:S01]  /*19c60*/  UMOV UR7, 0x12f00000 ;  /* 0x12f0000000077882 */ /* 0x000fe20000000000 */
[----:B------:R-:W-:-:S15]  /*19c70*/  R2UR UR10, R12 ;  /* 0x000000000c0a72ca */ /* 0x000fde00000e0000 */
.L_x_706:
        /* <DEDUP_REMOVED lines=15> */
.L_x_707:
        /* <DEDUP_REMOVED lines=13> */
.L_x_837:
[----:B------:R-:W-:Y:S05]  /*19e40*/  BSYNC B2 ;  /* 0x0000000000027941 */ /* 0x000fea0003800000 */
.L_x_708:
[----:B------:R-:W-:Y:S01]  /*19e50*/  BSSY B2, `(.L_x_710) ;  /* 0x000000b000027945 */ /* 0x000fe20003800000 */
[----:B------:R-:W-:Y:S01]  /*19e60*/  IMAD.MOV.U32 R2, RZ, RZ, 0x0 ;  /* 0x00000000ff027424 */ /* 0x000fe200078e00ff */
[----:B------:R-:W-:Y:S02]  /*19e70*/  MOV R3, 0x12f00000 ;  /* 0x12f0000000037802 */ /* 0x000fe40000000f00 */
[----:B------:R-:W-:Y:S05]  /*19e80*/  @P2 BRA `(.L_x_711) ;  /* 0x00000000001c2947 */ /* 0x000fea0003800000 */
[----:B------:R-:W2:Y:S01]  /*19e90*/  S2R R10, SR_TID.X ;  /* 0x00000000000a7919 */ /* 0x000ea20000002100 */
[----:B01----:R-:W-:-:S04]  /*19ea0*/  IMAD.MOV.U32 R9, RZ, RZ, 0x6000 ;  /* 0x00006000ff097424 */ /* 0x003fc800078e00ff */
[----:B------:R3:W-:Y:S01]  /*19eb0*/  SYNCS.ARRIVE.TRANS64 RZ, [R6+URZ+0x2a8b0], R9 ;  /* 0x02a8b00906ff79a7 */ /* 0x0007e2000800003f */
[----:B--2---:R-:W-:-:S04]  /*19ec0*/  LOP3.LUT R10, R10, 0x1f, RZ, 0xc0, !PT ;  /* 0x0000001f0a0a7812 */ /* 0x004fc800078ec0ff */
[----:B------:R-:W-:-:S13]  /*19ed0*/  ISETP.NE.AND P1, PT, R10, RZ, PT ;  /* 0x000000ff0a00720c */ /* 0x000fda0003f25270 */
[----:B---3--:R-:W-:Y:S05]  /*19ee0*/  @!P1 BRA `(.L_x_711) ;  /* 0x0000000000049947 */ /* 0x008fea0003800000 */
[----:B------:R-:W-:Y:S01]  /*19ef0*/  BPT.TRAP 0x1 ;  /* 0x000000040000795c */ /* 0x000fe20000300000 */
.L_x_711:
[----:B------:R-:W-:Y:S05]  /*19f00*/  BSYNC B2 ;  /* 0x0000000000027941 */ /* 0x000fea0003800000 */
.L_x_710:
[----:B------:R-:W-:Y:S01]  /*19f10*/  R2UR UR10, R11 ;  /* 0x000000000b0a72ca */ /* 0x000fe200000e0000 */
[----:B01----:R-:W-:Y:S01]  /*19f20*/  IMAD R9, R26, 0x6000, R22 ;  /* 0x000060001a097824 */ /* 0x003fe200078e0216 */
[----:B------:R-:W-:Y:S01]  /*19f30*/  R2UR UR6, R2 ;  /* 0x00000000020672ca */ /* 0x000fe200000e0000 */
[----:B------:R-:W-:Y:S01]  /*19f40*/  UIADD3 UR4, UP0, UR36, 0x670, URZ ;  /* 0x0000067024047890 */ /* 0x000fe2000ff1e03f */
[----:B------:R-:W-:Y:S01]  /*19f50*/  R2UR UR7, R3 ;  /* 0x00000000030772ca */ /* 0x000fe200000e0000 */
[----:B------:R-:W-:Y:S01]  /*19f60*/  VIADD R6, R6, 0x2a8b0 ;  /* 0x0002a8b006067836 */ /* 0x000fe20000000000 */
[----:B------:R-:W-:Y:S01]  /*19f70*/  PLOP3.LUT P1, PT, PT, PT, PT, 0x80, 0x0 ;  /* 0x000000000000781c */ /* 0x000fe20003f2f070 */
[----:B------:R-:W-:Y:S01]  /*19f80*/  VIADD R10, R9, 0x400 ;  /* 0x00000400090a7836 */ /* 0x000fe20000000000 */
[----:B------:R-:W-:-:S12]  /*19f90*/  UIADD3.X UR5, URZ, UR37, URZ, UP0, !UPT ;  /* 0x000000253f057290 */ /* 0x000fd800087fe43f */
.L_x_712:
        /* <DEDUP_REMOVED lines=15> */
.L_x_713:
        /* <DEDUP_REMOVED lines=10> */
.L_x_700:
[----:B------:R-:W-:Y:S05]  /*1a130*/  BSYNC B1 ;  /* 0x0000000000017941 */ /* 0x000fea0003800000 */
.L_x_699:
[C---:B------:R-:W-:Y:S01]  /*1a140*/  ISETP.GT.AND P2, PT, R7.reuse, R5, PT ;  /* 0x000000050700720c */ /* 0x040fe20003f44270 */
[----:B------:R-:W-:Y:S02]  /*1a150*/  VIADD R26, R26, 0x1 ;  /* 0x000000011a1a7836 */ /* 0x000fe40000000000 */
[----:B------:R-:W-:-:S03]  /*1a160*/  VIADD R7, R7, 0xffffffff ;  /* 0xffffffff07077836 */ /* 0x000fc60000000000 */
[----:B------:R-:W-:-:S04]  /*1a170*/  ISETP.NE.AND P1, PT, R26, 0x2, PT ;  /* 0x000000021a00780c */ /* 0x000fc80003f25270 */
[----:B------:R-:W-:Y:S02]  /*1a180*/  SEL R2, RZ, 0x1, P1 ;  /* 0x00000001ff027807 */ /* 0x000fe40000800000 */
[----:B------:R-:W-:Y:S02]  /*1a190*/  SEL R26, R26, RZ, P1 ;  /* 0x000000ff1a1a7207 */ /* 0x000fe40000800000 */
[----:B------:R-:W-:Y:S01]  /*1a1a0*/  LOP3.LUT R31, R31, R2, RZ, 0x3c, !PT ;  /* 0x000000021f1f7212 */ /* 0x000fe200078e3cff */
[----:B------:R-:W-:Y:S06]  /*1a1b0*/  @P2 BRA `(.L_x_714) ;  /* 0xfffffff400ec2947 */ /* 0x000fec000383ffff */
.L_x_678:
[----:B------:R-:W-:Y:S05]  /*1a1c0*/  BSYNC B0 ;  /* 0x0000000000007941 */ /* 0x000fea0003800000 */
.L_x_677:
[----:B------:R-:W2:Y:S01]  /*1a1d0*/  LDL R30, [R1] ;  /* 0x00000000011e7983 */ /* 0x000ea20000100800 */
[----:B------:R-:W-:Y:S05]  /*1a1e0*/  @!P0 WARPSYNC.ALL ;  /* 0x0000000000008948 */ /* 0x000fea0003800000 */
[----:B------:R-:W-:Y:S06]  /*1a1f0*/  @!P0 BAR.SYNC.DEFER_BLOCKING 0xc, 0x180 ;  /* 0x0306000000008b1d */ /* 0x000fec0000010000 */
[----:B------:R-:W-:Y:S01]  /*1a200*/  BSSY B7, `(.L_x_715) ;  /* 0x000036f000077945 */ /* 0x000fe20003800000 */
[----:B--2---:R-:W-:-:S13]  /*1a210*/  ISETP.GT.AND P0, PT, R30, RZ, PT ;  /* 0x000000ff1e00720c */ /* 0x004fda0003f04270 */
[----:B------:R-:W-:Y:S05]  /*1a220*/  @P0 BRA `(.L_x_716) ;  /* 0x0000000000440947 */ /* 0x000fea0003800000 */
[----:B------:R-:W1:Y:S02]  /*1a230*/  S2R R2, SR_TID.X ;  /* 0x0000000000027919 */ /* 0x000e640000002100 */
        /* <DEDUP_REMOVED lines=14> */
[----:B0-----:R-:W-:Y:S01]  /*1a320*/  IADD3 R16, R0, UR38, R7 ;  /* 0x0000002600107c10 */ /* 0x001fe2000fffe007 */
[----:B------:R-:W-:Y:S06]  /*1a330*/  BRA `(.L_x_717) ;  /* 0x00000034006c7947 */ /* 0x000fec0003800000 */
.L_x_716:
        /* <DEDUP_REMOVED lines=8> */
[----:B------:R-:W-:Y:S01]  /*1a3c0*/  IMAD.U32 R4, RZ, RZ, UR6 ;  /* 0x00000006ff047e24 */ /* 0x000fe2000f8e00ff */
[----:B------:R-:W-:Y:S01]  /*1a3d0*/  MOV R6, UR8 ;  /* 0x0000000800067c02 */ /* 0x000fe20008000f00 */
[----:B0-----:R-:W0:Y:S01]  /*1a3e0*/  LDC.64 R2, c[0x4][R2] ;  /* 0x0100000002027b82 */ /* 0x001e220000000a00 */
[----:B------:R-:W-:Y:S02]  /*1a3f0*/  IMAD.U32 R5, RZ, RZ, UR7 ;  /* 0x00000007ff057e24 */ /* 0x000fe4000f8e00ff */
[----:B------:R-:W-:Y:S02]  /*1a400*/  IMAD.U32 R7, RZ, RZ, UR9 ;  /* 0x00000009ff077e24 */ /* 0x000fe4000f8e00ff */
[----:B------:R-:W-:-:S02]  /*1a410*/  IMAD.U32 R10, RZ, RZ, UR4 ;  /* 0x00000004ff0a7e24 */ /* 0x000fc4000f8e00ff */
[----:B------:R-:W-:Y:S02]  /*1a420*/  IMAD.U32 R11, RZ, RZ, UR5 ;  /* 0x00000005ff0b7e24 */ /* 0x000fe4000f8e00ff */
[----:B------:R-:W-:Y:S02]  /*1a430*/  IMAD.MOV.U32 R8, RZ, RZ, 0x70 ;  /* 0x00000070ff087424 */ /* 0x000fe400078e00ff */
[----:B------:R-:W-:Y:S02]  /*1a440*/  IMAD.MOV.U32 R12, RZ, RZ, 0x1 ;  /* 0x00000001ff0c7424 */ /* 0x000fe400078e00ff */
[----:B------:R-:W-:-:S07]  /*1a450*/  IMAD.MOV.U32 R13, RZ, RZ, RZ ;  /* 0x000000ffff0d7224 */ /* 0x000fce00078e00ff */
[----:B------:R-:W-:-:S07]  /*1a460*/  LEPC R20, `(.L_x_719) ;  /* 0x000000001014794e */ /* 0x000fce0000000000 */
[----:B0-----:R-:W-:Y:S05]  /*1a470*/  CALL.ABS.NOINC R2 ;  /* 0x0000000002007343 */ /* 0x001fea0003c00000 */
.L_x_719:
[----:B------:R-:W-:Y:S05]  /*1a480*/  BSYNC B6 ;  /* 0x0000000000067941 */ /* 0x000fea0003800000 */
.L_x_718:
        /* <DEDUP_REMOVED lines=8> */
[----:B0-----:R0:W1:Y:S01]  /*1a510*/  LDC.64 R2, c[0x4][R27] ;  /* 0x010000001b027b82 */ /* 0x0010620000000a00 */
        /* <DEDUP_REMOVED lines=11> */
.L_x_722:
        /* <DEDUP_REMOVED lines=15> */
.L_x_721:
[----:B------:R-:W-:Y:S05]  /*1a6c0*/  BSYNC B6 ;  /* 0x0000000000067941 */ /* 0x000fea0003800000 */
.L_x_720:
[----:B------:R-:W2:Y:S01]  /*1a6d0*/  LDL R20, [R1+0x24] ;  /* 0x0000240001147983 */ /* 0x000ea20000100800 */
[----:B------:R-:W-:Y:S01]  /*1a6e0*/  ULDC.64 UR4, c[0x0][0x9f8] ;  /* 0x00027e0000047ab9 */ /* 0x000fe20000000a00 */
[----:B------:R-:W1:Y:S01]  /*1a6f0*/  LDC R0, c[0x0][0x430] ;  /* 0x00010c00ff007b82 */ /* 0x000e620000000800 */
[----:B------:R-:W-:Y:S01]  /*1a700*/  ISETP.NE.U32.AND P0, PT, RZ, UR4, PT ;  /* 0x00000004ff007c0c */ /* 0x000fe2000bf05070 */
[----:B------:R-:W3:Y:S03]  /*1a710*/  LDL R2, [R1+0x4] ;  /* 0x0000040001027983 */ /* 0x000ee60000100800 */
[----:B------:R-:W-:Y:S01]  /*1a720*/  ISETP.NE.AND.EX P0, PT, RZ, UR5, PT, P0 ;  /* 0x00000005ff007c0c */ /* 0x000fe2000bf05300 */
[----:B------:R-:W4:-:S12]  /*1a730*/  S2R R21, SR_TID.X ;  /* 0x0000000000157919 */ /* 0x000f180000002100 */
[----:B------:R-:W-:Y:S01]  /*1a740*/  @P0 IADD3 R24, P1, R24, UR4, RZ ;  /* 0x0000000418180c10 */ /* 0x000fe2000ff3e0ff */
[----:B------:R-:W0:Y:S01]  /*1a750*/  S2R R34, SR_TID.X ;  /* 0x0000000000227919 */ /* 0x000e220000002100 */
[----:B------:R-:W-:Y:S02]  /*1a760*/  ULDC UR4, c[0x0][0x320] ;  /* 0x0000c80000047ab9 */ /* 0x000fe40000000800 */
[----:B------:R-:W-:-:S05]  /*1a770*/  @P0 IADD3.X R25, R25, UR5, RZ, P1, !PT ;  /* 0x0000000519190c10 */ /* 0x000fca0008ffe4ff */
[----:B------:R-:W3:Y:S01]  /*1a780*/  @P0 LDG.E R33, desc[UR60][R24.64] ;  /* 0x0000003c18210981 */ /* 0x000ee2000c1e1900 */
[----:B-1----:R-:W-:Y:S02]  /*1a790*/  ISETP.NE.AND P1, PT, R0, 0x1, PT ;  /* 0x000000010000780c */ /* 0x002fe40003f25270 */
[----:B----4-:R-:W-:-:S11]  /*1a7a0*/  LOP3.LUT R21, R21, 0x7f, RZ, 0xc0, !PT ;  /* 0x0000007f15157812 */ /* 0x010fd600078ec0ff */
[----:B------:R-:W1:Y:S01]  /*1a7b0*/  @P1 LDC R7, c[0x0][0x434] ;  /* 0x00010d00ff071b82 */ /* 0x000e620000000800 */
[----:B------:R-:W-:-:S07]  /*1a7c0*/  SHF.R.U32.HI R21, RZ, 0x3, R21 ;  /* 0x00000003ff157819 */ /* 0x000fce0000011615 */
[----:B------:R-:W4:Y:S01]  /*1a7d0*/  @P1 LDC R5, c[0x0][0x438] ;  /* 0x00010e00ff051b82 */ /* 0x000f220000000800 */
[----:B0-----:R-:W-:-:S05]  /*1a7e0*/  IMAD.SHL.U32 R34, R34, 0x10, RZ ;  /* 0x0000001022227824 */ /* 0x001fca00078e00ff */
[----:B------:R-:W-:Y:S02]  /*1a7f0*/  LOP3.LUT R34, R21, 0x70, R34, 0xf8, !PT ;  /* 0x0000007015227812 */ /* 0x000fe400078ef822 */
[----:B------:R-:W0:Y:S02]  /*1a800*/  S2R R21, SR_TID.X ;  /* 0x0000000000157919 */ /* 0x000e240000002100 */
[----:B0-----:R-:W-:-:S05]  /*1a810*/  IMAD.SHL.U32 R21, R21, 0x8, RZ ;  /* 0x0000000815157824 */ /* 0x001fca00078e00ff */
[----:B------:R-:W-:Y:S02]  /*1a820*/  LOP3.LUT R21, R21, 0x38, RZ, 0xc0, !PT ;  /* 0x0000003815157812 */ /* 0x000fe400078ec0ff */
[----:B------:R-:W-:Y:S01]  /*1a830*/  LOP3.LUT R23, R23, 0xfffffff7, RZ, 0xc0, !PT ;  /* 0xfffffff717177812 */ /* 0x000fe200078ec0ff */
[----:B------:R-:W-:Y:S01]  /*1a840*/  UMOV UR5, 0xffffffff ;  /* 0xffffffff00057882 */ /* 0x000fe20000000000 */
[----:B--2---:R-:W-:-:S04]  /*1a850*/  VIADD R27, R20, 0xffffffff ;  /* 0xffffffff141b7836 */ /* 0x004fc80000000000 */
[----:B------:R-:W-:-:S05]  /*1a860*/  IMAD R6, R27, 0x60, R34 ;  /* 0x000000601b067824 */ /* 0x000fca00078e0222 */
[----:B------:R-:W-:-:S04]  /*1a870*/  ISETP.GE.AND P0, PT, R6, R30, PT ;  /* 0x0000001e0600720c */ /* 0x000fc80003f06270 */
[----:B------:R-:W-:Y:S01]  /*1a880*/  ISETP.GT.U32.OR P0, PT, R34, 0x5f, P0 ;  /* 0x0000005f2200780c */ /* 0x000fe20000704470 */
[----:B---3--:R-:W-:-:S04]  /*1a890*/  IMAD.IADD R6, R6, 0x1, R2 ;  /* 0x0000000106067824 */ /* 0x008fc800078e0202 */
[----:B-1----:R-:W-:-:S08]  /*1a8a0*/  @P1 IMAD.HI.U32 R7, R6, R7, RZ ;  /* 0x0000000706071227 */ /* 0x002fd000078e00ff */
[----:B------:R-:W0:Y:S01]  /*1a8b0*/  @!P0 LDC.64 R2, c[0x0][0x428] ;  /* 0x00010a00ff028b82 */ /* 0x000e220000000a00 */
[--C-:B------:R-:W-:Y:S01]  /*1a8c0*/  IMAD.MOV.U32 R4, RZ, RZ, R6.reuse ;  /* 0x000000ffff047224 */ /* 0x100fe200078e0006 */
[----:B----4-:R-:W-:Y:S02]  /*1a8d0*/  @P1 SHF.R.U32.HI R4, RZ, R5, R7 ;  /* 0x00000005ff041219 */ /* 0x010fe40000011607 */
[----:B------:R-:W-:Y:S02]  /*1a8e0*/  LOP3.LUT R20, R21, 0x40, RZ, 0xfc, !PT ;  /* 0x0000004015147812 */ /* 0x000fe400078efcff */
[----:B------:R-:W-:Y:S02]  /*1a8f0*/  IADD3 R5, -R4, RZ, RZ ;  /* 0x000000ff04057210 */ /* 0x000fe40007ffe1ff */
[----:B------:R-:W-:Y:S02]  /*1a900*/  ISETP.GE.AND P2, PT, R20, UR4, PT ;  /* 0x0000000414007c0c */ /* 0x000fe4000bf46270 */
[----:B------:R-:W-:Y:S01]  /*1a910*/  SHF.R.S32.HI R8, RZ, 0x1f, R33 ;  /* 0x0000001fff087819 */ /* 0x000fe20000011421 */
[----:B------:R-:W-:Y:S01]  /*1a920*/  IMAD R0, R0, R5, R6 ;  /* 0x0000000500007224 */ /* 0x000fe200078e0206 */
[----:B------:R-:W-:-:S02]  /*1a930*/  @!P0 SHF.R.S32.HI R5, RZ, 0x1f, R4 ;  /* 0x0000001fff058819 */ /* 0x000fc40000011404 */
[----:B------:R-:W-:Y:S02]  /*1a940*/  SEL R30, RZ, 0xffffffff, P2 ;  /* 0xffffffffff1e7807 */ /* 0x000fe40001000000 */
[----:B------:R-:W-:Y:S01]  /*1a950*/  ISETP.GE.AND P1, PT, R21, UR4, PT ;  /* 0x0000000415007c0c */ /* 0x000fe2000bf26270 */
[----:B------:R-:W-:Y:S02]  /*1a960*/  ULDC UR4, c[0x0][0x2f4] ;  /* 0x0000bd0000047ab9 */ /* 0x000fe40000000800 */
[----:B------:R-:W-:Y:S02]  /*1a970*/  IMAD.SHL.U32 R30, R30, 0x2, RZ ;  /* 0x000000021e1e7824 */ /* 0x000fe400078e00ff */
[-C--:B0-----:R-:W-:Y:S02]  /*1a980*/  @!P0 IMAD R6, R8, R2.reuse, RZ ;  /* 0x0000000208068224 */ /* 0x081fe400078e02ff */
[----:B------:R-:W-:Y:S01]  /*1a990*/  @!P0 IMAD.WIDE.U32 R4, R33, R2, R4 ;  /* 0x0000000221048225 */ /* 0x000fe200078e0004 */
[----:B------:R-:W-:-:S03]  /*1a9a0*/  SEL R2, RZ, 0x1, P1 ;  /* 0x00000001ff027807 */ /* 0x000fc60000800000 */
[----:B------:R-:W-:Y:S01]  /*1a9b0*/  @!P0 IMAD R6, R33, R3, R6 ;  /* 0x0000000321068224 */ /* 0x000fe200078e0206 */
[----:B------:R-:W-:Y:S02]  /*1a9c0*/  LOP3.LUT R30, R30, 0x2, R2, 0xe2, !PT ;  /* 0x000000021e1e7812 */ /* 0x000fe400078ee202 */
[----:B------:R-:W0:Y:S01]  /*1a9d0*/  @!P0 LDC.64 R2, c[0x0][0x418] ;  /* 0x00010600ff028b82 */ /* 0x000e220000000a00 */
[----:B------:R-:W-:Y:S02]  /*1a9e0*/  @!P0 IMAD.IADD R6, R5, 0x1, R6 ;  /* 0x0000000105068824 */ /* 0x000fe400078e0206 */
[----:B------:R-:W-:Y:S01]  /*1a9f0*/  IMAD.U32 R5, RZ, RZ, UR39 ;  /* 0x00000027ff057e24 */ /* 0x000fe2000f8e00ff */
[----:B0-----:R-:W-:-:S04]  /*1aa00*/  @!P0 LEA R2, P1, R4, R2, 0x2 ;  /* 0x0000000204028211 */ /* 0x001fc800078210ff */
[----:B------:R-:W-:Y:S01]  /*1aa10*/  @!P0 LEA.HI.X R3, R4, R3, R6, 0x2, P1 ;  /* 0x0000000304038211 */ /* 0x000fe200008f1406 */
[----:B------:R-:W-:-:S06]  /*1aa20*/  IMAD.MOV.U32 R4, RZ, RZ, RZ ;  /* 0x000000ffff047224 */ /* 0x000fcc00078e00ff */
[----:B------:R0:W5:Y:S01]  /*1aa30*/  @!P0 LDG.E R4, desc[UR60][R2.64] ;  /* 0x0000003c02048981 */ /* 0x000162000c1e1900 */
[----:B------:R-:W-:Y:S02]  /*1aa40*/  ISETP.GT.U32.AND P0, PT, R34, 0x5f, PT ;  /* 0x0000005f2200780c */ /* 0x000fe40003f04070 */
[----:B------:R-:W-:Y:S02]  /*1aa50*/  ISETP.NE.AND P3, PT, R5, 0x3, PT ;  /* 0x000000030500780c */ /* 0x000fe40003f65270 */
[----:B------:R-:W-:-:S09]  /*1aa60*/  ISETP.GE.AND P2, PT, R21, UR4, PT ;  /* 0x0000000415007c0c */ /* 0x000fd2000bf46270 */
[----:B------:R-:W-:-:S04]  /*1aa70*/  @P0 LOP3.LUT R23, R23, 0x8, RZ, 0xfc, !PT ;  /* 0x0000000817170812 */ /* 0x000fc800078efcff */
[----:B------:R-:W-:-:S04]  /*1aa80*/  LOP3.LUT R23, R23, 0xffffffef, RZ, 0xc0, !PT ;  /* 0xffffffef17177812 */ /* 0x000fc800078ec0ff */
[----:B------:R-:W-:Y:S01]  /*1aa90*/  @P3 LOP3.LUT R23, R23, 0x10, RZ, 0xfc, !PT ;  /* 0x0000001017173812 */ /* 0x000fe200078efcff */
[----:B------:R1:W-:Y:S03]  /*1aaa0*/  STL [R1+0x8], R8 ;  /* 0x0000080801007387 */ /* 0x0003e60000100800 */
[----:B------:R-:W-:Y:S02]  /*1aab0*/  LOP3.LUT R23, R23, 0xfffffffb, RZ, 0xc0, !PT ;  /* 0xfffffffb17177812 */ /* 0x000fe400078ec0ff */
[----:B------:R-:W-:Y:S02]  /*1aac0*/  ISETP.GE.AND P1, PT, R20, UR4, PT ;  /* 0x0000000414007c0c */ /* 0x000fe4000bf26270 */
[----:B------:R-:W-:Y:S02]  /*1aad0*/  @P2 LOP3.LUT R23, R23, 0x4, RZ, 0xfc, !PT ;  /* 0x0000000417172812 */ /* 0x000fe400078efcff */
[----:B-1----:R-:W-:-:S02]  /*1aae0*/  LOP3.LUT R8, R21, 0x80, RZ, 0xfc, !PT ;  /* 0x0000008015087812 */ /* 0x002fc400078efcff */
[----:B------:R-:W-:Y:S02]  /*1aaf0*/  LOP3.LUT R23, R23, 0xfffffffe, RZ, 0xc0, !PT ;  /* 0xfffffffe17177812 */ /* 0x000fe400078ec0ff */
[----:B------:R-:W-:Y:S02]  /*1ab00*/  ISETP.GE.AND P0, PT, R8, UR4, PT ;  /* 0x0000000408007c0c */ /* 0x000fe4000bf06270 */
[----:B------:R-:W-:-:S04]  /*1ab10*/  LOP3.LUT R23, R23, 0xfffffffd, RZ, 0xc0, !PT ;  /* 0xfffffffd17177812 */ /* 0x000fc800078ec0ff */
[----:B------:R-:W-:-:S07]  /*1ab20*/  @P1 LOP3.LUT R23, R23, 0x2, RZ, 0xfc, !PT ;  /* 0x0000000217171812 */ /* 0x000fce00078efcff */
[----:B------:R-:W-:Y:S01]  /*1ab30*/  @P0 LOP3.LUT R23, R23, 0x1, RZ, 0xfc, !PT ;  /* 0x0000000117170812 */ /* 0x000fe200078efcff */
[----:B0-----:R-:W-:Y:S06]  /*1ab40*/  BRA.DIV UR5, `(.L_x_723) ;  /* 0x0000004e05007947 */ /* 0x001fec000b800000 */
.L_x_840:
[----:B------:R-:W-:Y:S01]  /*1ab50*/  SHF.R.S32.HI R34, RZ, 0x1f, R18 ;  /* 0x0000001fff227819 */ /* 0x000fe20000011412 */
[----:B------:R-:W-:Y:S06]  /*1ab60*/  @!P3 BRA `(.L_x_724) ;  /* 0x000000000004b947 */ /* 0x000fec0003800000 */
[----:B------:R-:W-:Y:S01]  /*1ab70*/  BPT.TRAP 0x1 ;  /* 0x000000040000795c */ /* 0x000fe20000300000 */
.L_x_724:
        /* <DEDUP_REMOVED lines=25> */
.L_x_841:
[----:B------:R-:W-:Y:S05]  /*1ad10*/  BSYNC B0 ;  /* 0x0000000000007941 */ /* 0x000fea0003800000 */
.L_x_725:
[----:B------:R-:W2:Y:S01]  /*1ad20*/  LDL R9, [R1] ;  /* 0x0000000001097983 */ /* 0x000ea20000100800 */
[----:B------:R-:W-:Y:S01]  /*1ad30*/  ULDC.64 UR4, c[0x0][0x300] ;  /* 0x0000c00000047ab9 */ /* 0x000fe20000000a00 */
[----:B------:R-:W-:Y:S01]  /*1ad40*/  LOP3.LUT P4, RZ, R23, 0x4, RZ, 0xc0, !PT ;  /* 0x0000000417ff7812 */ /* 0x000fe2000788c0ff */
[----:B------:R-:W-:Y:S01]  /*1ad50*/  IMAD R5, R5, UR4, RZ ;  /* 0x0000000405057c24 */ /* 0x000fe2000f8e02ff */
[----:B------:R-:W1:Y:S01]  /*1ad60*/  S2R R8, SR_TID.X ;  /* 0x0000000000087919 */ /* 0x000e620000002100 */
[C---:B0-----:R-:W-:Y:S01]  /*1ad70*/  IMAD.WIDE.U32 R2, R0.reuse, UR4, RZ ;  /* 0x0000000400027c25 */ /* 0x041fe2000f8e00ff */
[C---:B------:R-:W-:Y:S02]  /*1ad80*/  LOP3.LUT P3, RZ, R23.reuse, 0x2, RZ, 0xc0, !PT ;  /* 0x0000000217ff7812 */ /* 0x040fe4000786c0ff */
[----:B------:R-:W-:Y:S01]  /*1ad90*/  LOP3.LUT P2, RZ, R23, 0x1, RZ, 0xc0, !PT ;  /* 0x0000000117ff7812 */ /* 0x000fe2000784c0ff */
[----:B------:R-:W-:Y:S01]  /*1ada0*/  IMAD R5, R0, UR5, R5 ;  /* 0x0000000500057c24 */ /* 0x000fe2000f8e0205 */
[----:B------:R-:W-:-:S02]  /*1adb0*/  ULDC.64 UR4, c[0x0][0x310] ;  /* 0x0000c40000047ab9 */ /* 0x000fc40000000a00 */
[----:B------:R-:W-:Y:S02]  /*1adc0*/  IMAD R6, R6, UR4, RZ ;  /* 0x0000000406067c24 */ /* 0x000fe4000f8e02ff */
[----:B------:R-:W-:Y:S01]  /*1add0*/  IADD3 R3, R3, R5, RZ ;  /* 0x0000000503037210 */ /* 0x000fe20007ffe0ff */
[----:B------:R-:W-:Y:S02]  /*1ade0*/  IMAD R5, R28, 0x4800, R36 ;  /* 0x000048001c057824 */ /* 0x000fe400078e0224 */
        /* <DEDUP_REMOVED lines=10> */
[----:B-1----:R-:W-:Y:S01]  /*1ae90*/  LOP3.LUT R8, R8, 0x7f, RZ, 0xc0, !PT ;  /* 0x0000007f08087812 */ /* 0x002fe200078ec0ff */
[----:B------:R-:W-:-:S03]  /*1aea0*/  UMOV UR4, 0xffffffff ;  /* 0xffffffff00047882 */ /* 0x000fc60000000000 */
[----:B------:R-:W-:Y:S02]  /*1aeb0*/  SHF.R.U32.HI R8, RZ, 0x3, R8 ;  /* 0x00000003ff087819 */ /* 0x000fe40000011608 */
[----:B------:R-:W-:Y:S01]  /*1aec0*/  LEA.HI.X R0, R2, UR5, R0, 0x1, P0 ;  /* 0x0000000502007c11 */ /* 0x000fe200080f0c00 */
[----:B--2---:R-:W-:Y:S02]  /*1aed0*/  IMAD R6, R27, -0x60, R9 ;  /* 0xffffffa01b067824 */ /* 0x004fe400078e0209 */
[----:B------:R-:W0:Y:S02]  /*1aee0*/  S2R R9, SR_TID.X ;  /* 0x0000000000097919 */ /* 0x000e240000002100 */
        /* <DEDUP_REMOVED lines=31> */
[----:B------:R-:W-:Y:S01]  /*1b0e0*/  @P1 LEA R8, R5, R22, 0x1 ;  /* 0x0000001605081211 */ /* 0x000fe200078e08ff */
        /* <DEDUP_REMOVED lines=26> */
[----:B0-----:R-:W-:-:S05]  /*1b290*/  @P1 LEA R3, P0, R9, R3, 0x1 ;  /* 0x0000000309031211 */ /* 0x001fca00078008ff */
[----:B-1----:R-:W-:-:S05]  /*1b2a0*/  @P1 IMAD.X R2, RZ, RZ, R2, P0 ;  /* 0x000000ffff021224 */ /* 0x002fca00000e0602 */
[----:B------:R-:W-:-:S04]  /*1b2b0*/  @P1 LOP3.LUT R3, R3, R2, RZ, 0x3c, !PT ;  /* 0x0000000203031212 */ /* 0x000fc800078e3cff */
[----:B------:R-:W-:-:S04]  /*1b2c0*/  @P1 LOP3.LUT R2, R3, R2, RZ, 0x3c, !PT ;  /* 0x0000000203021212 */ /* 0x000fc800078e3cff */
[----:B------:R-:W-:-:S05]  /*1b2d0*/  @P1 LOP3.LUT R3, R3, R2, RZ, 0x3c, !PT ;  /* 0x0000000203031212 */ /* 0x000fca00078e3cff */
[----:B------:R-:W-:Y:S04]  /*1b2e0*/  @P1 LDGSTS.E.BYPASS.LTC128B.128 [R8+0x1a400], desc[UR60][R2.64], !P4 ;  /* 0x1a40000002081fae */ /* 0x000fe8000e101d7c */
[----:B------:R-:W-:Y:S04]  /*1b2f0*/  @P1 LDGSTS.E.BYPASS.LTC128B.128 [R8+0x1d400], desc[UR60][R2.64+0x80], !P3 ;  /* 0x1d40008002081fae */ /* 0x000fe8000d901d7c */
[----:B------:R0:W-:Y:S04]  /*1b300*/  @P1 LDGSTS.E.BYPASS.LTC128B.128 [R8+0x20400], desc[UR60][R2.64+0x100], !P2 ;  /* 0x2040010002081fae */ /* 0x0001e8000d101d7c */
[----:B0-2---:R0:W1:Y:S02]  /*1b310*/  SHFL.IDX PT, R2, R4, 0x5, 0x181f ;  /* 0x00b81f0004027f89 */ /* 0x00506400000e0000 */
.L_x_855:
        /* <DEDUP_REMOVED lines=12> */
.L_x_728:
        /* <DEDUP_REMOVED lines=10> */
.L_x_729:
[----:B-1----:R1:W5:Y:S01]  /*1b480*/  LDL.LU R3, [R1+0x14] ;  /* 0x0000140001037983 */ /* 0x0023620000300800 */
[----:B------:R1:W-:Y:S02]  /*1b490*/  SYNCS.ARRIVE.TRANS64.A1T0 RZ, [R7+URZ+0x2a830], RZ ;  /* 0x02a830ff07ff79a7 */ /* 0x0003e4000810003f */
[----:B------:R-:W-:Y:S05]  /*1b4a0*/  WARPSYNC.ALL ;  /* 0x0000000000007948 */ /* 0x000fea0003800000 */
[----:B------:R-:W-:Y:S01]  /*1b4b0*/  ULDC.64 UR6, c[0x0][0xa00] ;  /* 0x0002800000067ab9 */ /* 0x000fe20000000a00 */
[----:B------:R-:W-:Y:S01]  /*1b4c0*/  ULDC.64 UR4, c[0x0][0x298] ;  /* 0x0000a60000047ab9 */ /* 0x000fe20000000a00 */
[----:B------:R-:W-:Y:S01]  /*1b4d0*/  BAR.SYNC.DEFER_BLOCKING 0x8, 0x180 ;  /* 0x0206000000007b1d */ /* 0x000fe20000010000 */
[----:B------:R-:W-:Y:S01]  /*1b4e0*/  ISETP.NE.U32.AND P0, PT, RZ, UR6, PT ;  /* 0x00000006ff007c0c */ /* 0x000fe2000bf05070 */
[----:B0-----:R-:W-:Y:S01]  /*1b4f0*/  IMAD.WIDE.U32 R4, R35, UR4, RZ ;  /* 0x0000000423047c25 */ /* 0x001fe2000f8e00ff */
[----:B------:R-:W-:-:S02]  /*1b500*/  SHF.R.S32.HI R0, RZ, 0x1f, R35 ;  /* 0x0000001fff007819 */ /* 0x000fc40000011423 */
[----:B------:R-:W-:Y:S01]  /*1b510*/  ISETP.NE.AND.EX P0, PT, RZ, UR7, PT, P0 ;  /* 0x00000007ff007c0c */ /* 0x000fe2000bf05300 */
[----:B------:R-:W-:Y:S01]  /*1b520*/  VIADD R2, R22, 0xc400 ;  /* 0x0000c40016027836 */ /* 0x000fe20000000000 */
[----:B------:R-:W-:Y:S01]  /*1b530*/  BSSY B6, `(.L_x_730) ;  /* 0x000001a000067945 */ /* 0x000fe20003800000 */
[----:B------:R-:W-:Y:S01]  /*1b540*/  IMAD R0, R0, UR4, RZ ;  /* 0x0000000400007c24 */ /* 0x000fe2000f8e02ff */
[----:B------:R-:W-:-:S03]  /*1b550*/  SEL R32, R32, RZ, !P0 ;  /* 0x000000ff20207207 */ /* 0x000fc60004000000 */
[----:B------:R-:W-:-:S04]  /*1b560*/  IMAD R0, R35, UR5, R0 ;  /* 0x0000000523007c24 */ /* 0x000fc8000f8e0200 */
[----:B------:R-:W-:Y:S01]  /*1b570*/  IMAD.IADD R35, R5, 0x1, R0 ;  /* 0x0000000105237824 */ /* 0x000fe200078e0200 */
[----:B-----5:R-:W-:Y:S02]  /*1b580*/  SEL R3, R3, RZ, !P0 ;  /* 0x000000ff03037207 */ /* 0x020fe40004000000 */
[----:B------:R-:W-:-:S03]  /*1b590*/  LOP3.LUT P0, RZ, R2, 0x3ff, RZ, 0xc0, !PT ;  /* 0x000003ff02ff7812 */ /* 0x000fc6000780c0ff */
[----:B------:R0:W-:Y:S04]  /*1b5a0*/  STL [R1+0x14], R3 ;  /* 0x0000140301007387 */ /* 0x0001e80000100800 */
[----:B------:R0:W-:Y:S06]  /*1b5b0*/  STL.64 [R1+0x18], R4 ;  /* 0x0000180401007387 */ /* 0x0001ec0000100a00 */
[----:B------:R-:W-:Y:S05]  /*1b5c0*/  @!P0 BRA `(.L_x_731) ;  /* 0x0000000000408947 */ /* 0x000fea0003800000 */
[----:B------:R-:W-:Y:S01]  /*1b5d0*/  MOV R2, 0x0 ;  /* 0x0000000000027802 */ /* 0x000fe20000000f00 */
[----:B------:R-:W-:Y:S01]  /*1b5e0*/  ULDC.64 UR4, c[0x4][0x90] ;  /* 0x0100240000047ab9 */ /* 0x000fe20000000a00 */
[----:B------:R-:W-:Y:S01]  /*1b5f0*/  ULDC.64 UR6, c[0x4][0x98] ;  /* 0x0100260000067ab9 */ /* 0x000fe20000000a00 */
[----:B------:R-:W-:Y:S01]  /*1b600*/  ULDC.64 UR8, c[0x4][0x20] ;  /* 0x0100080000087ab9 */ /* 0x000fe20000000a00 */
[----:B0-----:R-:W-:Y:S01]  /*1b610*/  IMAD.U32 R4, RZ, RZ, UR4 ;  /* 0x00000004ff047e24 */ /* 0x001fe2000f8e00ff */
[----:B------:R-:W-:Y:S01]  /*1b620*/  MOV R5, UR5 ;  /* 0x0000000500057c02 */ /* 0x000fe20008000f00 */
[----:B------:R-:W0:Y:S01]  /*1b630*/  LDC.64 R2, c[0x4][R2] ;  /* 0x0100000002027b82 */ /* 0x000e220000000a00 */
[----:B------:R-:W-:Y:S02]  /*1b640*/  IMAD.U32 R6, RZ, RZ, UR6 ;  /* 0x00000006ff067e24 */ /* 0x000fe4000f8e00ff */
[----:B-1----:R-:W-:Y:S02]  /*1b650*/  IMAD.U32 R7, RZ, RZ, UR7 ;  /* 0x00000007ff077e24 */ /* 0x002fe4000f8e00ff */
[----:B------:R-:W-:-:S02]  /*1b660*/  IMAD.U32 R10, RZ, RZ, UR8 ;  /* 0x00000008ff0a7e24 */ /* 0x000fc4000f8e00ff */
[----:B------:R-:W-:Y:S02]  /*1b670*/  IMAD.U32 R11, RZ, RZ, UR9 ;  /* 0x00000009ff0b7e24 */ /* 0x000fe4000f8e00ff */
[----:B------:R-:W-:Y:S02]  /*1b680*/  IMAD.MOV.U32 R8, RZ, RZ, 0x70 ;  /* 0x00000070ff087424 */ /* 0x000fe400078e00ff */
[----:B------:R-:W-:Y:S02]  /*1b690*/  IMAD.MOV.U32 R12, RZ, RZ, 0x1 ;  /* 0x00000001ff0c7424 */ /* 0x000fe400078e00ff */
[----:B------:R-:W-:-:S07]  /*1b6a0*/  IMAD.MOV.U32 R13, RZ, RZ, RZ ;  /* 0x000000ffff0d7224 */ /* 0x000fce00078e00ff */
[----:B------:R-:W-:-:S07]  /*1b6b0*/  LEPC R20, `(.L_x_731) ;  /* 0x000000001014794e */ /* 0x000fce0000000000 */
[----:B0-----:R-:W-:Y:S05]  /*1b6c0*/  CALL.ABS.NOINC R2 ;  /* 0x0000000002007343 */ /* 0x001fea0003c00000 */
.L_x_731:
[----:B------:R-:W-:Y:S05]  /*1b6d0*/  BSYNC B6 ;  /* 0x0000000000067941 */ /* 0x000fea0003800000 */
.L_x_730:
[----:B------:R-:W2:Y:S01]  /*1b6e0*/  LDL.LU R20, [R1+0x14] ;  /* 0x0000140001147983 */ /* 0x000ea20000300800 */
[----:B------:R-:W-:Y:S01]  /*1b6f0*/  ULDC.64 UR4, c[0x0][0x2d8] ;  /* 0x0000b60000047ab9 */ /* 0x000fe20000000a00 */
[----:B------:R-:W3:Y:S02]  /*1b700*/  LDC R8, c[0x0][0x448] ;  /* 0x00011200ff087b82 */ /* 0x000ee40000000800 */
[----:B0-----:R-:W4:Y:S01]  /*1b710*/  LDL.LU.64 R2, [R1+0x18] ;  /* 0x0000180001027983 */ /* 0x001f220000300a00 */
[----:B------:R-:W-:Y:S02]  /*1b720*/  IMAD.SHL.U32 R4, R17, 0x80, RZ ;  /* 0x0000008011047824 */ /* 0x000fe400078e00ff */
[----:B------:R-:W-:Y:S01]  /*1b730*/  IMAD R0, R34, UR4, RZ ;  /* 0x0000000422007c24 */ /* 0x000fe2000f8e02ff */
[----:B------:R0:W5:Y:S03]  /*1b740*/  LDL R17, [R1+0x20] ;  /* 0x0000200001117983 */ /* 0x0001660000100800 */
[----:B------:R-:W-:Y:S01]  /*1b750*/  IMAD R0, R18, UR5, R0 ;  /* 0x0000000512007c24 */ /* 0x000fe2000f8e0200 */
[----:B---3--:R-:W-:Y:S01]  /*1b760*/  ISETP.NE.AND P0, PT, R8, 0x1, PT ;  /* 0x000000010800780c */ /* 0x008fe20003f05270 */
[----:B------:R-:W3:Y:S02]  /*1b770*/  S2R R9, SR_TID.X ;  /* 0x0000000000097919 */ /* 0x000ee40000002100 */
[----:B---3--:R-:W-:-:S05]  /*1b780*/  IMAD.SHL.U32 R9, R9, 0x8, RZ ;  /* 0x0000000809097824 */ /* 0x008fca00078e00ff */
[----:B------:R-:W-:Y:S01]  /*1b790*/  LOP3.LUT R9, R9, 0x38, RZ, 0xc0, !PT ;  /* 0x0000003809097812 */ /* 0x000fe200078ec0ff */
[----:B----4-:R-:W-:Y:S02]  /*1b7a0*/  IMAD.MOV.U32 R3, RZ, RZ, R35 ;  /* 0x000000ffff037224 */ /* 0x010fe400078e0023 */
[----:B------:R-:W-:Y:S01]  /*1b7b0*/  IMAD.WIDE.U32 R2, R18, UR4, R2 ;  /* 0x0000000412027c25 */ /* 0x000fe2000f8e0002 */
[----:B------:R-:W-:-:S03]  /*1b7c0*/  ULDC.64 UR4, c[0x0][0x2e0] ;  /* 0x0000b80000047ab9 */ /* 0x000fc60000000a00 */
[----:B--2---:R-:W-:Y:S02]  /*1b7d0*/  IMAD R5, R20, UR4, RZ ;  /* 0x0000000414057c24 */ /* 0x004fe4000f8e02ff */
[----:B------:R-:W2:Y:S01]  /*1b7e0*/  S2R R20, SR_TID.X ;  /* 0x0000000000147919 */ /* 0x000ea20000002100 */
[----:B------:R-:W-:Y:S02]  /*1b7f0*/  IMAD.IADD R3, R3, 0x1, R0 ;  /* 0x0000000103037824 */ /* 0x000fe400078e0200 */
[C---:B------:R-:W-:Y:S02]  /*1b800*/  IMAD R0, R32.reuse, UR5, R5 ;  /* 0x0000000520007c24 */ /* 0x040fe4000f8e0205 */
[----:B------:R-:W-:Y:S01]  /*1b810*/  IMAD.WIDE.U32 R2, R32, UR4, R2 ;  /* 0x0000000420027c25 */ /* 0x000fe2000f8e0002 */
[----:B------:R-:W1:Y:S01]  /*1b820*/  @P0 LDC R5, c[0x0][0x44c] ;  /* 0x00011300ff050b82 */ /* 0x000e620000000800 */
[----:B------:R-:W-:-:S03]  /*1b830*/  ULDC.64 UR4, c[0x0][0x2d0] ;  /* 0x0000b40000047ab9 */ /* 0x000fc60000000a00 */
[----:B------:R-:W-:-:S04]  /*1b840*/  IADD3 R3, R3, R0, RZ ;  /* 0x0000000003037210 */ /* 0x000fc80007ffe0ff */
[----:B------:R-:W3:Y:S01]  /*1b850*/  @P0 LDC R0, c[0x0][0x450] ;  /* 0x00011400ff000b82 */ /* 0x000ee20000000800 */
[----:B--2---:R-:W-:-:S04]  /*1b860*/  LOP3.LUT R20, R20, 0x7f, RZ, 0xc0, !PT ;  /* 0x0000007f14147812 */ /* 0x004fc800078ec0ff */
[----:B------:R-:W-:Y:S02]  /*1b870*/  SHF.R.U32.HI R21, RZ, 0x3, R20 ;  /* 0x00000003ff157819 */ /* 0x000fe40000011614 */
[----:B------:R-:W2:Y:S02]  /*1b880*/  S2R R20, SR_TID.X ;  /* 0x0000000000147919 */ /* 0x000ea40000002100 */
[----:B--2---:R-:W-:-:S05]  /*1b890*/  IMAD.SHL.U32 R20, R20, 0x10, RZ ;  /* 0x0000001014147824 */ /* 0x004fca00078e00ff */
[----:B------:R-:W-:-:S04]  /*1b8a0*/  LOP3.LUT R20, R21, 0x70, R20, 0xf8, !PT ;  /* 0x0000007015147812 */ /* 0x000fc800078ef814 */
[----:B------:R-:W-:Y:S01]  /*1b8b0*/  LOP3.LUT R6, R20, R4, RZ, 0xfc, !PT ;  /* 0x0000000414067212 */ /* 0x000fe200078efcff */
[----:B------:R-:W2:Y:S04]  /*1b8c0*/  S2R R21, SR_TID.X ;  /* 0x0000000000157919 */ /* 0x000ea80000002100 */
[----:B-1----:R-:W-:-:S04]  /*1b8d0*/  @P0 IMAD.HI.U32 R7, R6, R5, RZ ;  /* 0x0000000506070227 */ /* 0x002fc800078e00ff */
[----:B------:R-:W-:Y:S01]  /*1b8e0*/  IMAD.MOV.U32 R5, RZ, RZ, R6 ;  /* 0x000000ffff057224 */ /* 0x000fe200078e0006 */
[----:B---3--:R-:W-:Y:S01]  /*1b8f0*/  @P0 SHF.R.U32.HI R5, RZ, R0, R7 ;  /* 0x00000000ff050219 */ /* 0x008fe20000011607 */
[----:B------:R-:W1:Y:S04]  /*1b900*/  S2R R20, SR_TID.X ;  /* 0x0000000000147919 */ /* 0x000e680000002100 */
        /* <DEDUP_REMOVED lines=10> */
[----:B--2---:R-:W-:Y:S02]  /*1b9b0*/  IMAD.SHL.U32 R21, R21, 0x8, RZ ;  /* 0x0000000815157824 */ /* 0x004fe400078e00ff */
[----:B------:R-:W-:-:S04]  /*1b9c0*/  IMAD.WIDE.U32 R2, R0, UR4, R2 ;  /* 0x0000000400027c25 */ /* 0x000fc8000f8e0002 */
[----:B------:R-:W-:Y:S01]  /*1b9d0*/  IMAD R5, R0, UR5, R5 ;  /* 0x0000000500057c24 */ /* 0x000fe2000f8e0205 */
[----:B------:R-:W-:Y:S01]  /*1b9e0*/  ULDC.64 UR4, c[0x0][0x280] ;  /* 0x0000a00000047ab9 */ /* 0x000fe20000000a00 */
[----:B------:R-:W-:Y:S02]  /*1b9f0*/  LOP3.LUT R21, R21, 0x38, RZ, 0xc0, !PT ;  /* 0x0000003815157812 */ /* 0x000fe400078ec0ff */
[----:B------:R-:W-:Y:S01]  /*1ba00*/  IMAD.IADD R5, R3, 0x1, R5 ;  /* 0x0000000103057824 */ /* 0x000fe200078e0205 */
[C---:B------:R-:W-:Y:S01]  /*1ba10*/  LEA R0, P0, R2.reuse, UR4, 0x1 ;  /* 0x0000000402007c11 */ /* 0x040fe2000f8008ff */
[----:B------:R-:W-:Y:S01]  /*1ba20*/  ULDC UR4, c[0x0][0x2b8] ;  /* 0x0000ae0000047ab9 */ /* 0x000fe20000000800 */
[C---:B------:R-:W-:Y:S02]  /*1ba30*/  LOP3.LUT R10, R21.reuse, 0x40, RZ, 0xfc, !PT ;  /* 0x00000040150a7812 */ /* 0x040fe400078efcff */
[----:B------:R-:W-:Y:S02]  /*1ba40*/  LOP3.LUT R11, R21, 0x80, RZ, 0xfc, !PT ;  /* 0x00000080150b7812 */ /* 0x000fe400078efcff */
[----:B------:R-:W-:Y:S01]  /*1ba50*/  LEA.HI.X R5, R2, UR5, R5, 0x1, P0 ;  /* 0x0000000502057c11 */ /* 0x000fe200080f0c05 */
[----:B------:R-:W-:Y:S01]  /*1ba60*/  UMOV UR5, 0xffffffff ;  /* 0xffffffff00057882 */ /* 0x000fe20000000000 */
[----:B-1----:R-:W-:-:S02]  /*1ba70*/  LOP3.LUT R20, R20, 0x7f, RZ, 0xc0, !PT ;  /* 0x0000007f14147812 */ /* 0x002fc400078ec0ff */
[----:B------:R-:W-:Y:S02]  /*1ba80*/  ISETP.GE.AND P3, PT, R9, UR4, PT ;  /* 0x0000000409007c0c */ /* 0x000fe4000bf66270 */
[----:B------:R-:W-:Y:S02]  /*1ba90*/  ISETP.GE.AND P2, PT, R10, UR4, PT ;  /* 0x000000040a007c0c */ /* 0x000fe4000bf46270 */
[----:B------:R-:W-:Y:S02]  /*1baa0*/  ISETP.GE.AND P0, PT, R11, UR4, PT ;  /* 0x000000040b007c0c */ /* 0x000fe4000bf06270 */
[----:B------:R-:W-:Y:S01]  /*1bab0*/  SHF.R.U32.HI R10, RZ, 0x3, R20 ;  /* 0x00000003ff0a7819 */ /* 0x000fe20000011614 */
[----:B0-----:R-:W-:Y:S10]  /*1bac0*/  BRA.DIV UR5, `(.L_x_732) ;  /* 0x0000004605907947 */ /* 0x001ff4000b800000 */
[----:B------:R-:W0:Y:S01]  /*1bad0*/  SHFL.IDX PT, R3, R0, RZ, 0x181f ;  /* 0x00181fff00037589 */ /* 0x000e2200000e0000 */
[----:B-----5:R-:W-:Y:S02]  /*1bae0*/  IMAD R6, R17, R8, RZ ;  /* 0x0000000811067224 */ /* 0x020fe400078e02ff */
[----:B------:R-:W-:Y:S01]  /*1baf0*/  IMAD.IADD R4, R10, 0x1, R4 ;  /* 0x000000010a047824 */ /* 0x000fe200078e0204 */
[----:B------:R-:W1:Y:S04]  /*1bb00*/  SHFL.IDX PT, R2, R5, RZ, 0x181f ;  /* 0x00181fff05027589 */ /* 0x000e6800000e0000 */
[----:B------:R-:W-:Y:S01]  /*1bb10*/  ISETP.GE.AND P1, PT, R4, R6, PT ;  /* 0x000000060400720c */ /* 0x000fe20003f26270 */
[----:B------:R-:W-:-:S12]  /*1bb20*/  SHFL.IDX PT, R14, R0, 0x7, 0x181f ;  /* 0x00f81f00000e7f89 */ /* 0x000fd800000e0000 */
[----:B0-----:R-:W-:-:S04]  /*1bb30*/  @!P1 LEA R7, P4, R9, R3, 0x1 ;  /* 0x0000000309079211 */ /* 0x001fc800078808ff */
[----:B-1----:R-:W-:Y:S01]  /*1bb40*/  @!P1 IADD3.X R3, RZ, R2, RZ, P4, !PT ;  /* 0x00000002ff039210 */ /* 0x002fe200027fe4ff */
        /* <DEDUP_REMOVED lines=71> */
.L_x_872:
[----:B0-----:R-:W-:Y:S01]  /*1bfc0*/  VIADD R3, R4, 0x70 ;  /* 0x0000007004037836 */ /* 0x001fe20000000000 */
[----:B------:R-:W-:Y:S04]  /*1bfd0*/  BSSY B0, `(.L_x_733) ;  /* 0x000000b000007945 */ /* 0x000fe80003800000 */
        /* <DEDUP_REMOVED lines=10> */
.L_x_734:
[----:B------:R-:W-:Y:S05]  /*1c080*/  BSYNC B0 ;  /* 0x0000000000007941 */ /* 0x000fea0003800000 */
.L_x_733:
[----:B------:R-:W-:Y:S01]  /*1c090*/  NOP ;  /* 0x0000000000007918 */ /* 0x000fe20000000000 */
[----:B------:R-:W-:-:S13]  /*1c0a0*/  PLOP3.LUT P0, PT, PT, PT, PT, 0x80, 0x0 ;  /* 0x000000000000781c */ /* 0x000fda0003f0f070 */
.L_x_735:
        /* <DEDUP_REMOVED lines=18> */
.L_x_873:
[----:B------:R-:W-:Y:S05]  /*1c1d0*/  BSYNC B0 ;  /* 0x0000000000007941 */ /* 0x000fea0003800000 */
.L_x_736:
[----:B------:R-:W2:Y:S01]  /*1c1e0*/  LDL R0, [R1] ;  /* 0x0000000001007983 */ /* 0x000ea20000100800 */
[----:B------:R-:W-:Y:S01]  /*1c1f0*/  BSSY B0, `(.L_x_738) ;  /* 0x00000fe000007945 */ /* 0x000fe20003800000 */
[----:B--2---:R-:W-:-:S13]  /*1c200*/  ISETP.GE.AND P0, PT, R0, 0x61, PT ;  /* 0x000000610000780c */ /* 0x004fda0003f06270 */
[----:B------:R-:W-:Y:S05]  /*1c210*/  @!P0 BRA `(.L_x_739) ;  /* 0x0000000c00ec8947 */ /* 0x000fea0003800000 */
[----:B------:R-:W2:Y:S01]  /*1c220*/  LDL.LU R0, [R1+0x24] ;  /* 0x0000240001007983 */ /* 0x000ea20000300800 */
[----:B------:R-:W-:Y:S02]  /*1c230*/  IMAD.MOV.U32 R17, RZ, RZ, R29 ;  /* 0x000000ffff117224 */ /* 0x000fe400078e001d */
[----:B------:R-:W-:Y:S02]  /*1c240*/  IMAD.MOV.U32 R10, RZ, RZ, R28 ;  /* 0x000000ffff0a7224 */ /* 0x000fe400078e001c */
[----:B------:R-:W-:Y:S01]  /*1c250*/  IMAD.MOV.U32 R32, RZ, RZ, R27 ;  /* 0x000000ffff207224 */ /* 0x000fe200078e001b */
[----:B--2---:R-:W-:-:S07]  /*1c260*/  IADD3 R0, R0, -0x2, RZ ;  /* 0xfffffffe00007810 */ /* 0x004fce0007ffe0ff */
.L_x_752:
[----:B------:R-:W2:Y:S01]  /*1c270*/  LDL R2, [R1+0x4] ;  /* 0x0000040001027983 */ /* 0x000ea20000100800 */
[----:B------:R-:W1:Y:S03]  /*1c280*/  LDC R7, c[0x0][0x430] ;  /* 0x00010c00ff077b82 */ /* 0x000e660000000800 */
[----:B------:R-:W3:Y:S01]  /*1c290*/  LDL R8, [R1+0x8] ;  /* 0x0000080001087983 */ /* 0x000ee20000100800 */
[----:B0-----:R-:W0:Y:S01]  /*1c2a0*/  S2R R3, SR_TID.X ;  /* 0x0000000000037919 */ /* 0x001e220000002100 */
[----:B------:R-:W4:Y:S01]  /*1c2b0*/  S2R R9, SR_TID.X ;  /* 0x0000000000097919 */ /* 0x000f220000002100 */
[----:B-1----:R-:W-:-:S13]  /*1c2c0*/  ISETP.NE.AND P0, PT, R7, 0x1, PT ;  /* 0x000000010700780c */ /* 0x002fda0003f05270 */
[----:B------:R-:W1:Y:S01]  /*1c2d0*/  @P0 LDC R5, c[0x0][0x434] ;  /* 0x00010d00ff050b82 */ /* 0x000e620000000800 */
[----:B0-----:R-:W-:-:S04]  /*1c2e0*/  LOP3.LUT R3, R3, 0x7f, RZ, 0xc0, !PT ;  /* 0x0000007f03037812 */ /* 0x001fc800078ec0ff */
[----:B------:R-:W-:Y:S01]  /*1c2f0*/  SHF.R.U32.HI R3, RZ, 0x3, R3 ;  /* 0x00000003ff037819 */ /* 0x000fe20000011603 */
[----:B----4-:R-:W-:-:S05]  /*1c300*/  IMAD.SHL.U32 R9, R9, 0x10, RZ ;  /* 0x0000001009097824 */ /* 0x010fca00078e00ff */
[----:B------:R-:W-:Y:S02]  /*1c310*/  LOP3.LUT R9, R3, 0x70, R9, 0xf8, !PT ;  /* 0x0000007003097812 */ /* 0x000fe400078ef809 */
[----:B------:R-:W0:Y:S02]  /*1c320*/  @P0 LDC R3, c[0x0][0x438] ;  /* 0x00010e00ff030b82 */ /* 0x000e240000000800 */
[----:B------:R-:W-:Y:S01]  /*1c330*/  ISETP.GT.U32.AND P2, PT, R9, 0x5f, PT ;  /* 0x0000005f0900780c */ /* 0x000fe20003f44070 */
[----:B--2---:R-:W-:-:S04]  /*1c340*/  IMAD R4, R0, 0x60, R2 ;  /* 0x0000006000047824 */ /* 0x004fc800078e0202 */
[----:B------:R-:W-:-:S04]  /*1c350*/  IMAD.IADD R4, R9, 0x1, R4 ;  /* 0x0000000109047824 */ /* 0x000fc800078e0204 */
[----:B-1----:R-:W-:-:S04]  /*1c360*/  @P0 IMAD.HI.U32 R6, R4, R5, RZ ;  /* 0x0000000504060227 */ /* 0x002fc800078e00ff */
[----:B------:R-:W-:Y:S01]  /*1c370*/  IMAD.MOV.U32 R2, RZ, RZ, R4 ;  /* 0x000000ffff027224 */ /* 0x000fe200078e0004 */
[----:B0-----:R-:W-:-:S05]  /*1c380*/  @P0 SHF.R.U32.HI R2, RZ, R3, R6 ;  /* 0x00000003ff020219 */ /* 0x001fca0000011606 */
[----:B------:R-:W-:-:S04]  /*1c390*/  IMAD.MOV R3, RZ, RZ, -R2 ;  /* 0x000000ffff037224 */ /* 0x000fc800078e0a02 */
[----:B------:R-:W-:Y:S02]  /*1c3a0*/  IMAD R7, R7, R3, R4 ;  /* 0x0000000307077224 */ /* 0x000fe400078e0204 */
[----:B------:R-:W0:Y:S01]  /*1c3b0*/  @!P2 LDC.64 R4, c[0x0][0x428] ;  /* 0x00010a00ff04ab82 */ /* 0x000e220000000a00 */
[----:B------:R-:W-:-:S03]  /*1c3c0*/  @!P2 SHF.R.S32.HI R3, RZ, 0x1f, R2 ;  /* 0x0000001fff03a819 */ /* 0x000fc60000011402 */
[----:B0-----:R-:W-:-:S04]  /*1c3d0*/  @!P2 IMAD.WIDE.U32 R2, R33, R4, R2 ;  /* 0x000000042102a225 */ /* 0x001fc800078e0002 */
[----:B---3--:R-:W-:-:S04]  /*1c3e0*/  @!P2 IMAD R4, R8, R4, RZ ;  /* 0x000000040804a224 */ /* 0x008fc800078e02ff */
[----:B------:R-:W-:Y:S02]  /*1c3f0*/  @!P2 IMAD R9, R33, R5, R4 ;  /* 0x000000052109a224 */ /* 0x000fe400078e0204 */
[----:B------:R-:W0:Y:S02]  /*1c400*/  @!P2 LDC.64 R4, c[0x0][0x418] ;  /* 0x00010600ff04ab82 */ /* 0x000e240000000a00 */
[----:B------:R-:W-:Y:S02]  /*1c410*/  @!P2 IMAD.IADD R3, R9, 0x1, R3 ;  /* 0x000000010903a824 */ /* 0x000fe400078e0203 */
[----:B------:R-:W-:Y:S01]  /*1c420*/  IMAD.MOV.U32 R6, RZ, RZ, RZ ;  /* 0x000000ffff067224 */ /* 0x000fe200078e00ff */
[----:B0-----:R-:W-:-:S04]  /*1c430*/  @!P2 LEA R4, P0, R2, R4, 0x2 ;  /* 0x000000040204a211 */ /* 0x001fc800078010ff */
[----:B------:R-:W-:-:S05]  /*1c440*/  @!P2 LEA.HI.X R5, R2, R5, R3, 0x2, P0 ;  /* 0x000000050205a211 */ /* 0x000fca00000f1403 */
[----:B------:R0:W5:Y:S01]  /*1c450*/  @!P2 LDG.E R6, desc[UR60][R4.64] ;  /* 0x0000003c0406a981 */ /* 0x000162000c1e1900 */
[----:B------:R-:W-:Y:S02]  /*1c460*/  LOP3.LUT P1, RZ, R23, 0x10, RZ, 0xc0, !PT ;  /* 0x0000001017ff7812 */ /* 0x000fe4000782c0ff */
[----:B------:R-:W-:-:S04]  /*1c470*/  IADD3 R28, R10, 0x1, RZ ;  /* 0x000000010a1c7810 */ /* 0x000fc80007ffe0ff */
[C---:B------:R-:W-:Y:S01]  /*1c480*/  ISETP.NE.AND P0, PT, R28.reuse, 0x2, PT ;  /* 0x000000021c00780c */ /* 0x040fe20003f05270 */
[----:B------:R-:W-:Y:S05]  /*1c490*/  YIELD ;  /* 0x0000000000007946 */ /* 0x000fea0003800000 */
[----:B------:R-:W-:Y:S01]  /*1c4a0*/  SEL R2, RZ, 0x1, P0 ;  /* 0x00000001ff027807 */ /* 0x000fe20000000000 */
[----:B------:R-:W-:Y:S01]  /*1c4b0*/  IMAD.MOV.U32 R27, RZ, RZ, R0 ;  /* 0x000000ffff1b7224 */ /* 0x000fe200078e0000 */
[----:B------:R-:W-:Y:S02]  /*1c4c0*/  SEL R28, R28, RZ, P0 ;  /* 0x000000ff1c1c7207 */ /* 0x000fe40000000000 */
[----:B------:R-:W-:Y:S01]  /*1c4d0*/  LOP3.LUT R29, R17, R2, RZ, 0x3c, !PT ;  /* 0x00000002111d7212 */ /* 0x000fe200078e3cff */
[----:B0-----:R-:W-:Y:S06]  /*1c4e0*/  @!P1 BRA `(.L_x_740) ;  /* 0x0000000000049947 */ /* 0x001fec0003800000 */
[----:B------:R-:W-:Y:S01]  /*1c4f0*/  BPT.TRAP 0x1 ;  /* 0x000000040000795c */ /* 0x000fe20000300000 */
.L_x_740:
[----:B------:R-:W-:Y:S01]  /*1c500*/  IMAD R5, R28, 0x8, R22 ;  /* 0x000000081c057824 */ /* 0x000fe200078e0216 */
[----:B------:R-:W-:Y:S01]  /*1c510*/  SHF.L.U32 R0, R29, 0x1f, RZ ;  /* 0x0000001f1d007819 */ /* 0x000fe200000006ff */
[----:B------:R-:W-:Y:S03]  /*1c520*/  BSSY B1, `(.L_x_741) ;  /* 0x0000003000017945 */ /* 0x000fe60003800000 */
[----:B------:R-:W0:Y:S02]  /*1c530*/  SYNCS.PHASECHK.TRANS64.TRYWAIT P0, [R5+URZ+0x2a840], R0 ;  /* 0x02a84000050075a7 */ /* 0x000e24000800017f */
[----:B0-----:R-:W-:Y:S05]  /*1c540*/  @!P0 BRA `(.L_x_742) ;  /* 0x0000004400bc8947 */ /* 0x001fea0003800000 */
.L_x_874:
[----:B------:R-:W-:Y:S05]  /*1c550*/  BSYNC B1 ;  /* 0x0000000000017941 */ /* 0x000fea0003800000 */
.L_x_741:
[----:B------:R-:W-:Y:S01]  /*1c560*/  SHF.R.S32.HI R20, RZ, 0x1f, R7 ;  /* 0x0000001fff147819 */ /* 0x000fe20000011407 */
[----:B------:R-:W-:Y:S01]  /*1c570*/  ULDC.64 UR4, c[0x0][0x300] ;  /* 0x0000c00000047ab9 */ /* 0x000fe20000000a00 */
[----:B-----5:R-:W-:Y:S01]  /*1c580*/  SHF.R.S32.HI R21, RZ, 0x1f, R6 ;  /* 0x0000001fff157819 */ /* 0x020fe20000011406 */
[----:B------:R-:W-:Y:S01]  /*1c590*/  IMAD.WIDE.U32 R2, R7, UR4, RZ ;  /* 0x0000000407027c25 */ /* 0x000fe2000f8e00ff */
[C---:B------:R-:W-:Y:S02]  /*1c5a0*/  LOP3.LUT P3, RZ, R23.reuse, 0x4, RZ, 0xc0, !PT ;  /* 0x0000000417ff7812 */ /* 0x040fe4000786c0ff */
[C---:B------:R-:W-:Y:S01]  /*1c5b0*/  LOP3.LUT P2, RZ, R23.reuse, 0x2, RZ, 0xc0, !PT ;  /* 0x0000000217ff7812 */ /* 0x040fe2000784c0ff */
[----:B0-----:R-:W-:Y:S01]  /*1c5c0*/  IMAD R0, R20, UR4, RZ ;  /* 0x0000000414007c24 */ /* 0x001fe2000f8e02ff */
[----:B------:R-:W-:Y:S01]  /*1c5d0*/  LOP3.LUT P1, RZ, R23, 0x1, RZ, 0xc0, !PT ;  /* 0x0000000117ff7812 */ /* 0x000fe2000782c0ff */
[----:B------:R-:W-:Y:S02]  /*1c5e0*/  IMAD R4, R28, 0x4800, R36 ;  /* 0x000048001c047824 */ /* 0x000fe400078e0224 */
[----:B------:R-:W-:Y:S01]  /*1c5f0*/  IMAD R0, R7, UR5, R0 ;  /* 0x0000000507007c24 */ /* 0x000fe2000f8e0200 */
[----:B------:R-:W-:-:S03]  /*1c600*/  ULDC.64 UR4, c[0x0][0x310] ;  /* 0x0000c40000047ab9 */ /* 0x000fc60000000a00 */
[----:B------:R-:W-:Y:S02]  /*1c610*/  IMAD.IADD R3, R3, 0x1, R0 ;  /* 0x0000000103037824 */ /* 0x000fe400078e0200 */
[----:B------:R-:W-:Y:S02]  /*1c620*/  IMAD R0, R21, UR4, RZ ;  /* 0x0000000415007c24 */ /* 0x000fe4000f8e02ff */
[----:B------:R-:W-:-:S04]  /*1c630*/  IMAD.WIDE.U32 R2, R6, UR4, R2 ;  /* 0x0000000406027c25 */ /* 0x000fc8000f8e0002 */
        /* <DEDUP_REMOVED lines=13> */
[----:B------:R-:W-:Y:S01]  /*1c710*/  IMAD R4, R4, 0x2, R22 ;  /* 0x0000000204047824 */ /* 0x000fe200078e0216 */
[----:B------:R-:W1:Y:S04]  /*1c720*/  SHFL.IDX PT, R2, R9, RZ, 0x181f ;  /* 0x00181fff09027589 */ /* 0x000e6800000e0000 */
[----:B------:R-:W2:Y:S04]  /*1c730*/  SHFL.IDX PT, R3, R8, RZ, 0x181f ;  /* 0x00181fff08037589 */ /* 0x000ea800000e0000 */
[----:B------:R-:W-:Y:S01]  /*1c740*/  SHFL.IDX PT, R35, R8, 0x2, 0x181f ;  /* 0x00581f0008237f89 */ /* 0x000fe200000e0000 */
[----:B0-----:R-:W-:-:S05]  /*1c750*/  IMAD.SHL.U32 R11, R11, 0x8, RZ ;  /* 0x000000080b0b7824 */ /* 0x001fca00078e00ff */
[----:B------:R-:W-:-:S05]  /*1c760*/  LOP3.LUT R11, R11, 0x38, RZ, 0xc0, !PT ;  /* 0x000000380b0b7812 */ /* 0x000fca00078ec0ff */
[----:B------:R-:W-:-:S05]  /*1c770*/  IMAD.SHL.U32 R0, R11, 0x2, RZ ;  /* 0x000000020b007824 */ /* 0x000fca00078e00ff */
[----:B-1----:R-:W-:-:S05]  /*1c780*/  IADD3 R2, P0, R2, R0, RZ ;  /* 0x0000000002027210 */ /* 0x002fca0007f1e0ff */
[----:B--2---:R-:W-:-:S05]  /*1c790*/  IMAD.X R3, RZ, RZ, R3, P0 ;  /* 0x000000ffff037224 */ /* 0x004fca00000e0603 */
[----:B------:R-:W-:Y:S04]  /*1c7a0*/  LDGSTS.E.BYPASS.LTC128B.128 [R4+0x18400], desc[UR60][R2.64], !P3 ;  /* 0x1840000002047fae */ /* 0x000fe8000d901d7c */
[----:B------:R-:W-:Y:S04]  /*1c7b0*/  LDGSTS.E.BYPASS.LTC128B.128 [R4+0x1b400], desc[UR60][R2.64+0x80], !P2 ;  /* 0x1b40008002047fae */ /* 0x000fe8000d101d7c */
[----:B------:R0:W-:Y:S04]  /*1c7c0*/  LDGSTS.E.BYPASS.LTC128B.128 [R4+0x1e400], desc[UR60][R2.64+0x100], !P1 ;  /* 0x1e40010002047fae */ /* 0x0001e8000c901d7c */
[----:B0-----:R-:W0:Y:S04]  /*1c7d0*/  SHFL.IDX PT, R2, R9, 0x1, 0x181f ;  /* 0x00381f0009027f89 */ /* 0x001e2800000e0000 */
[----:B------:R-:W1:Y:S01]  /*1c7e0*/  SHFL.IDX PT, R3, R8, 0x1, 0x181f ;  /* 0x00381f0008037f89 */ /* 0x000e6200000e0000 */
[----:B0-----:R-:W-:-:S04]  /*1c7f0*/  IADD3 R2, P0, R2, R0, RZ ;  /* 0x0000000002027210 */ /* 0x001fc80007f1e0ff */
[----:B-1----:R-:W-:-:S05]  /*1c800*/  IADD3.X R3, RZ, R3, RZ, P0, !PT ;  /* 0x00000003ff037210 */ /* 0x002fca00007fe4ff */
        /* <DEDUP_REMOVED lines=25> */
.L_x_888:
        /* <DEDUP_REMOVED lines=10> */
.L_x_744:
        /* <DEDUP_REMOVED lines=10> */
.L_x_745:
[----:B------:R2:W-:Y:S01]  /*1cae0*/  SYNCS.ARRIVE.TRANS64.A1T0 RZ, [R5+URZ+0x2a830], RZ ;  /* 0x02a830ff05ff79a7 */ /* 0x0005e2000810003f */
[----:B------:R-:W-:Y:S05]  /*1caf0*/  @!P2 BRA `(.L_x_746) ;  /* 0x000000000004a947 */ /* 0x000fea0003800000 */
[----:B------:R-:W-:Y:S01]  /*1cb00*/  BPT.TRAP 0x1 ;  /* 0x000000040000795c */ /* 0x000fe20000300000 */
.L_x_746:
[----:B-1----:R-:W-:Y:S01]  /*1cb10*/  SHF.L.U32 R2, R17, 0x1f, RZ ;  /* 0x0000001f11027819 */ /* 0x002fe200000006ff */
[----:B--2---:R-:W-:Y:S01]  /*1cb20*/  IMAD R5, R10, 0x8, R22 ;  /* 0x000000080a057824 */ /* 0x004fe200078e0216 */
[----:B------:R-:W-:Y:S03]  /*1cb30*/  BSSY B1, `(.L_x_747) ;  /* 0x0000003000017945 */ /* 0x000fe60003800000 */
[----:B------:R-:W1:Y:S02]  /*1cb40*/  SYNCS.PHASECHK.TRANS64.TRYWAIT P0, [R5+URZ+0x2a860], R2 ;  /* 0x02a86002050075a7 */ /* 0x000e64000800017f */
[----:B-1----:R-:W-:Y:S05]  /*1cb50*/  @!P0 BRA `(.L_x_748) ;  /* 0x0000004800288947 */ /* 0x002fea0003800000 */
.L_x_889:
[----:B------:R-:W-:Y:S05]  /*1cb60*/  BSYNC B1 ;  /* 0x0000000000017941 */ /* 0x000fea0003800000 */
.L_x_747:
[----:B------:R-:W0:Y:S01]  /*1cb70*/  LDL R4, [R1] ;  /* 0x0000000001047983 */ /* 0x000e220000100800 */
[----:B------:R-:W2:Y:S01]  /*1cb80*/  S2R R3, SR_TID.X ;  /* 0x0000000000037919 */ /* 0x000ea20000002100 */
[----:B------:R-:W-:Y:S01]  /*1cb90*/  UMOV UR4, 0xffffffff ;  /* 0xffffffff00047882 */ /* 0x000fe20000000000 */
[----:B------:R-:W-:Y:S02]  /*1cba0*/  LOP3.LUT P0, RZ, R30, 0x2, RZ, 0xc0, !PT ;  /* 0x000000021eff7812 */ /* 0x000fe4000780c0ff */
[----:B--2---:R-:W-:-:S04]  /*1cbb0*/  LOP3.LUT R3, R3, 0x7f, RZ, 0xc0, !PT ;  /* 0x0000007f03037812 */ /* 0x004fc800078ec0ff */
[----:B------:R-:W-:Y:S01]  /*1cbc0*/  SHF.R.U32.HI R3, RZ, 0x3, R3 ;  /* 0x00000003ff037819 */ /* 0x000fe20000011603 */
[----:B0-----:R-:W-:Y:S02]  /*1cbd0*/  IMAD R8, R32, -0x60, R4 ;  /* 0xffffffa020087824 */ /* 0x001fe400078e0204 */
[----:B------:R-:W-:Y:S02]  /*1cbe0*/  IMAD R4, R10, 0x3000, R36 ;  /* 0x000030000a047824 */ /* 0x000fe400078e0224 */
[----:B------:R-:W-:Y:S01]  /*1cbf0*/  IMAD.IADD R8, R8, 0x1, -R3 ;  /* 0x0000000108087824 */ /* 0x000fe200078e0a03 */
[----:B------:R-:W-:Y:S06]  /*1cc00*/  BRA.DIV UR4, `(.L_x_749) ;  /* 0x0000004a04107947 */ /* 0x000fec000b800000 */
[----:B-1----:R-:W0:Y:S01]  /*1cc10*/  SHFL.IDX PT, R2, R24, RZ, 0x181f ;  /* 0x00181fff18027589 */ /* 0x002e2200000e0000 */
        /* <DEDUP_REMOVED lines=44> */
.L_x_903:
        /* <DEDUP_REMOVED lines=21> */
.L_x_750:
        /* <DEDUP_REMOVED lines=10> */
.L_x_751:
[----:B------:R-:W-:Y:S01]  /*1d0d0*/  ULDC.64 UR4, c[0x0][0x330] ;  /* 0x0000cc0000047ab9 */ /* 0x000fe20000000a00 */
[----:B------:R1:W-:Y:S01]  /*1d0e0*/  SYNCS.ARRIVE.TRANS64.A1T0 RZ, [R5+URZ+0x2a850], RZ ;  /* 0x02a850ff05ff79a7 */ /* 0x0003e2000810003f */
[----:B------:R-:W-:Y:S01]  /*1d0f0*/  IMAD.MOV.U32 R3, RZ, RZ, R21 ;  /* 0x000000ffff037224 */ /* 0x000fe200078e0015 */
[----:B------:R-:W-:Y:S01]  /*1d100*/  MOV R10, R28 ;  /* 0x0000001c000a7202 */ /* 0x000fe20000000f00 */
[----:B------:R-:W-:Y:S02]  /*1d110*/  VIADD R0, R27, 0xffffffff ;  /* 0xffffffff1b007836 */ /* 0x000fe40000000000 */
[----:B------:R-:W-:-:S04]  /*1d120*/  IMAD.WIDE.U32 R2, R18, UR4, R2 ;  /* 0x0000000412027c25 */ /* 0x000fc8000f8e0002 */
[----:B-1----:R-:W-:Y:S02]  /*1d130*/  IMAD R5, R34, UR4, RZ ;  /* 0x0000000422057c24 */ /* 0x002fe4000f8e02ff */
[----:B------:R-:W-:Y:S02]  /*1d140*/  IMAD.MOV.U32 R17, RZ, RZ, R29 ;  /* 0x000000ffff117224 */ /* 0x000fe400078e001d */
[----:B------:R-:W-:Y:S01]  /*1d150*/  IMAD R5, R18, UR5, R5 ;  /* 0x0000000512057c24 */ /* 0x000fe2000f8e0205 */
[----:B------:R-:W-:Y:S01]  /*1d160*/  ULDC.64 UR4, c[0x0][0x318] ;  /* 0x0000c60000047ab9 */ /* 0x000fe20000000a00 */
[----:B------:R-:W-:Y:S01]  /*1d170*/  IMAD.MOV.U32 R32, RZ, RZ, R27 ;  /* 0x000000ffff207224 */ /* 0x000fe200078e001b */
[----:B0-----:R-:W-:Y:S01]  /*1d180*/  LEA R24, P0, R2, UR4, 0x1 ;  /* 0x0000000402187c11 */ /* 0x001fe2000f8008ff */
[----:B------:R-:W-:-:S05]  /*1d190*/  IMAD.IADD R25, R5, 0x1, R3 ;  /* 0x0000000105197824 */ /* 0x000fca00078e0203 */
[----:B------:R-:W-:Y:S02]  /*1d1a0*/  LEA.HI.X R25, R2, UR5, R25, 0x1, P0 ;  /* 0x0000000502197c11 */ /* 0x000fe400080f0c19 */
[----:B------:R-:W-:-:S13]  /*1d1b0*/  ISETP.GT.AND P0, PT, R27, RZ, PT ;  /* 0x000000ff1b00720c */ /* 0x000fda0003f04270 */
[----:B------:R-:W-:Y:S05]  /*1d1c0*/  @P0 BRA `(.L_x_752) ;  /* 0xfffffff000280947 */ /* 0x000fea000383ffff */
.L_x_739:
[----:B------:R-:W-:Y:S05]  /*1d1d0*/  BSYNC B0 ;  /* 0x0000000000007941 */ /* 0x000fea0003800000 */
.L_x_738:
        /* <DEDUP_REMOVED lines=17> */
.L_x_754:
[----:B------:R-:W-:Y:S05]  /*1d2f0*/  BSYNC B0 ;  /* 0x0000000000007941 */ /* 0x000fea0003800000 */
.L_x_753:
[----:B------:R-:W-:-:S13]  /*1d300*/  LOP3.LUT P0, RZ, R23, 0x10, RZ, 0xc0, !PT ;  /* 0x0000001017ff7812 */ /* 0x000fda000780c0ff */
[----:B------:R-:W-:Y:S05]  /*1d310*/  @!P0 BRA `(.L_x_755) ;  /* 0x0000000000048947 */ /* 0x000fea0003800000 */
[----:B------:R-:W-:Y:S01]  /*1d320*/  BPT.TRAP 0x1 ;  /* 0x000000040000795c */ /* 0x000fe20000300000 */
.L_x_755:
[----:B------:R-:W2:Y:S01]  /*1d330*/  LDL.LU R2, [R1] ;  /* 0x0000000001027983 */ /* 0x000ea20000300800 */
[----:B------:R-:W-:Y:S01]  /*1d340*/  IMAD R0, R28, 0x8, R22 ;  /* 0x000000081c007824 */ /* 0x000fe200078e0216 */
[----:B0-----:R-:W-:Y:S01]  /*1d350*/  SHF.L.U32 R3, R29, 0x1f, RZ ;  /* 0x0000001f1d037819 */ /* 0x001fe200000006ff */
[----:B------:R-:W-:Y:S03]  /*1d360*/  BSSY B0, `(.L_x_756) ;  /* 0x0000004000007945 */ /* 0x000fe60003800000 */
[----:B------:R-:W0:Y:S01]  /*1d370*/  SYNCS.PHASECHK.TRANS64.TRYWAIT P0, [R0+URZ+0x2a860], R3 ;  /* 0x02a86003000075a7 */ /* 0x000e22000800017f */
[----:B--2---:R-:W-:Y:S01]  /*1d380*/  IMAD R6, R27, -0x60, R2 ;  /* 0xffffffa01b067824 */ /* 0x004fe200078e0202 */
[----:B0-----:R-:W-:Y:S06]  /*1d390*/  @!P0 BRA `(.L_x_757) ;  /* 0x00000048001c8947 */ /* 0x001fec0003800000 */
.L_x_904:
[----:B------:R-:W-:Y:S05]  /*1d3a0*/  BSYNC B0 ;  /* 0x0000000000007941 */ /* 0x000fea0003800000 */
.L_x_756:
[----:B------:R-:W1:Y:S01]  /*1d3b0*/  S2R R2, SR_TID.X ;  /* 0x0000000000027919 */ /* 0x000e620000002100 */
[----:B------:R-:W-:Y:S01]  /*1d3c0*/  UMOV UR4, 0xffffffff ;  /* 0xffffffff00047882 */ /* 0x000fe20000000000 */
[----:B------:R-:W-:Y:S01]  /*1d3d0*/  IMAD R4, R28, 0x3000, R36 ;  /* 0x000030001c047824 */ /* 0x000fe200078e0224 */
[----:B-1----:R-:W-:-:S04]  /*1d3e0*/  LOP3.LUT R2, R2, 0x7f, RZ, 0xc0, !PT ;  /* 0x0000007f02027812 */ /* 0x002fc800078ec0ff */
[----:B------:R-:W-:-:S05]  /*1d3f0*/  SHF.R.U32.HI R2, RZ, 0x3, R2 ;  /* 0x00000003ff027819 */ /* 0x000fca0000011602 */
[----:B------:R-:W-:Y:S01]  /*1d400*/  IMAD.IADD R6, R6, 0x1, -R2 ;  /* 0x0000000106067824 */ /* 0x000fe200078e0a02 */
[----:B------:R-:W-:Y:S06]  /*1d410*/  BRA.DIV UR4, `(.L_x_758) ;  /* 0x0000004a04107947 */ /* 0x000fec000b800000 */
[----:B------:R-:W1:Y:S01]  /*1d420*/  S2R R7, SR_TID.X ;  /* 0x0000000000077919 */ /* 0x000e620000002100 */
[----:B------:R-:W-:Y:S01]  /*1d430*/  LOP3.LUT R2, R30, 0x1, RZ, 0xc0, !PT ;  /* 0x000000011e027812 */ /* 0x000fe200078ec0ff */
[----:B------:R-:W-:Y:S01]  /*1d440*/  IMAD R4, R4, 0x2, R22 ;  /* 0x0000000204047824 */ /* 0x000fe200078e0216 */
[----:B------:R-:W-:Y:S01]  /*1d450*/  LOP3.LUT P0, RZ, R30, 0x2, RZ, 0xc0, !PT ;  /* 0x000000021eff7812 */ /* 0x000fe2000780c0ff */
[----:B------:R-:W2:Y:S01]  /*1d460*/  SHFL.IDX PT, R14, R24, RZ, 0x181f ;  /* 0x00181fff180e7589 */ /* 0x000ea200000e0000 */
[----:B------:R-:W-:Y:S02]  /*1d470*/  ISETP.NE.U32.AND P1, PT, R2, 0x1, PT ;  /* 0x000000010200780c */ /* 0x000fe40003f25070 */
[C---:B------:R-:W-:Y:S01]  /*1d480*/  ISETP.LT.OR P3, PT, R6.reuse, 0x1, !P0 ;  /* 0x000000010600780c */ /* 0x040fe20004761670 */
[----:B0-----:R-:W0:Y:S01]  /*1d490*/  SHFL.IDX PT, R3, R25, RZ, 0x181f ;  /* 0x00181fff19037589 */ /* 0x001e2200000e0000 */
[----:B------:R-:W-:-:S03]  /*1d4a0*/  ISETP.LT.OR P2, PT, R6, 0x1, P1 ;  /* 0x000000010600780c */ /* 0x000fc60000f41670 */
[----:B------:R-:W-:Y:S04]  /*1d4b0*/  SHFL.IDX PT, R8, R25, 0x1, 0x181f ;  /* 0x00381f0019087f89 */ /* 0x000fe800000e0000 */
[----:B------:R-:W-:Y:S01]  /*1d4c0*/  SHFL.IDX PT, R10, R24, 0x2, 0x181f ;  /* 0x00581f00180a7f89 */ /* 0x000fe200000e0000 */
[----:B-1----:R-:W-:-:S05]  /*1d4d0*/  IMAD.SHL.U32 R7, R7, 0x8, RZ ;  /* 0x0000000807077824 */ /* 0x002fca00078e00ff */
[----:B------:R-:W-:-:S05]  /*1d4e0*/  LOP3.LUT R7, R7, 0x38, RZ, 0xc0, !PT ;  /* 0x0000003807077812 */ /* 0x000fca00078ec0ff */
[----:B------:R-:W-:Y:S02]  /*1d4f0*/  IMAD.SHL.U32 R5, R7, 0x2, RZ ;  /* 0x0000000207057824 */ /* 0x000fe400078e00ff */
[----:B------:R-:W-:Y:S03]  /*1d500*/  SHFL.IDX PT, R7, R25, 0x2, 0x181f ;  /* 0x00581f0019077f89 */ /* 0x000fe600000e0000 */
[----:B--2---:R-:W-:Y:S02]  /*1d510*/  IADD3 R2, P4, R14, R5, RZ ;  /* 0x000000050e027210 */ /* 0x004fe40007f9e0ff */
[----:B------:R-:W1:Y:S03]  /*1d520*/  SHFL.IDX PT, R14, R24, 0x1, 0x181f ;  /* 0x00381f00180e7f89 */ /* 0x000e6600000e0000 */
[----:B0-----:R-:W-:-:S05]  /*1d530*/  IMAD.X R3, RZ, RZ, R3, P4 ;  /* 0x000000ffff037224 */ /* 0x001fca00020e0603 */
[----:B------:R-:W-:Y:S01]  /*1d540*/  LDGSTS.E.BYPASS.LTC128B.128 [R4+0x400], desc[UR60][R2.64], !P2 ;  /* 0x0040000002047fae */ /* 0x000fe2000d101d7c */
[----:B------:R-:W-:-:S03]  /*1d550*/  ISETP.LT.OR P2, PT, R6, 0x11, P1 ;  /* 0x000000110600780c */ /* 0x000fc60000f41670 */
[----:B------:R1:W-:Y:S01]  /*1d560*/  LDGSTS.E.BYPASS.LTC128B.128 [R4+0x3400], desc[UR60][R2.64+0x80], !P3 ;  /* 0x0340008002047fae */ /* 0x0003e2000d901d7c */
[----:B------:R-:W-:Y:S02]  /*1d570*/  ISETP.LT.OR P3, PT, R6, 0x11, !P0 ;  /* 0x000000110600780c */ /* 0x000fe40004761670 */
        /* <DEDUP_REMOVED lines=9> */
[----:B------:R-:W2:Y:S03]  /*1d610*/  SHFL.IDX PT, R10, R24, 0x4, 0x181f ;  /* 0x00981f00180a7f89 */ /* 0x000ea600000e0000 */
[----:B------:R-:W-:Y:S02]  /*1d620*/  IMAD.X R3, RZ, RZ, R7, P4 ;  /* 0x000000ffff037224 */ /* 0x000fe400020e0607 */
[----:B------:R-:W3:Y:S04]  /*1d630*/  SHFL.IDX PT, R7, R25, 0x4, 0x181f ;  /* 0x00981f0019077f89 */ /* 0x000ee800000e0000 */
[----:B------:R-:W-:Y:S01]  /*1d640*/  LDGSTS.E.BYPASS.LTC128B.128 [R4+0x1400], desc[UR60][R2.64], !P2 ;  /* 0x0140000002047fae */ /* 0x000fe2000d101d7c */
[----:B------:R-:W-:-:S03]  /*1d650*/  ISETP.LT.OR P2, PT, R6, 0x31, P1 ;  /* 0x000000310600780c */ /* 0x000fc60000f41670 */
[----:B------:R0:W-:Y:S01]  /*1d660*/  LDGSTS.E.BYPASS.LTC128B.128 [R4+0x4400], desc[UR60][R2.64+0x80], !P3 ;  /* 0x0440008002047fae */ /* 0x0001e2000d901d7c */
[----:B------:R-:W-:-:S03]  /*1d670*/  ISETP.LT.OR P3, PT, R6, 0x31, !P0 ;  /* 0x000000310600780c */ /* 0x000fc60004761670 */
[----:B------:R-:W4:Y:S01]  /*1d680*/  SHFL.IDX PT, R25, R25, 0x5, 0x181f ;  /* 0x00b81f0019197f89 */ /* 0x000f2200000e0000 */
[----:B0-----:R-:W-:-:S03]  /*1d690*/  IADD3 R2, P4, R14, R5, RZ ;  /* 0x000000050e027210 */ /* 0x001fc60007f9e0ff */
[----:B------:R0:W0:Y:S01]  /*1d6a0*/  SHFL.IDX PT, R14, R24, 0x5, 0x181f ;  /* 0x00b81f00180e7f89 */ /* 0x00002200000e0000 */
[----:B-1----:R-:W-:-:S05]  /*1d6b0*/  IADD3.X R3, RZ, R8, RZ, P4, !PT ;  /* 0x00000008ff037210 */ /* 0x002fca00027fe4ff */
        /* <DEDUP_REMOVED lines=8> */
.L_x_918:
        /* <DEDUP_REMOVED lines=11> */
.L_x_759:
        /* <DEDUP_REMOVED lines=10> */
.L_x_760:
[----:B------:R-:W-:Y:S01]  /*1d890*/  VIADD R28, R28, 0x1 ;  /* 0x000000011c1c7836 */ /* 0x000fe20000000000 */
[----:B------:R1:W-:Y:S04]  /*1d8a0*/  SYNCS.ARRIVE.TRANS64.A1T0 RZ, [R0+URZ+0x2a850], RZ ;  /* 0x02a850ff00ff79a7 */ /* 0x0003e8000810003f */
[----:B------:R-:W-:-:S04]  /*1d8b0*/  ISETP.NE.AND P0, PT, R28, 0x2, PT ;  /* 0x000000021c00780c */ /* 0x000fc80003f05270 */
[----:B-1----:R-:W-:Y:S02]  /*1d8c0*/  SEL R0, RZ, 0x1, P0 ;  /* 0x00000001ff007807 */ /* 0x002fe40000000000 */
[----:B------:R-:W-:Y:S02]  /*1d8d0*/  SEL R28, R28, RZ, P0 ;  /* 0x000000ff1c1c7207 */ /* 0x000fe40000000000 */
[----:B------:R-:W-:-:S07]  /*1d8e0*/  LOP3.LUT R29, R29, R0, RZ, 0x3c, !PT ;  /* 0x000000001d1d7212 */ /* 0x000fce00078e3cff */
.L_x_717:
[----:B------:R-:W-:Y:S05]  /*1d8f0*/  BSYNC B7 ;  /* 0x0000000000077941 */ /* 0x000fea0003800000 */
.L_x_715:
[----:B------:R-:W-:-:S13]  /*1d900*/  LOP3.LUT P0, RZ, R23, 0x20, RZ, 0xc0, !PT ;  /* 0x0000002017ff7812 */ /* 0x000fda000780c0ff */
[----:B------:R-:W-:Y:S05]  /*1d910*/  @!P0 BRA `(.L_x_761) ;  /* 0x0000000000248947 */ /* 0x000fea0003800000 */
[----:B------:R-:W-:Y:S05]  /*1d920*/  WARPSYNC.ALL ;  /* 0x0000000000007948 */ /* 0x000fea0003800000 */
[----:B------:R-:W1:Y:S08]  /*1d930*/  S2UR UR5, SR_CgaCtaId ;  /* 0x00000000000579c3 */ /* 0x000e700000008800 */
[----:B------:R-:W-:Y:S06]  /*1d940*/  BAR.SYNC.DEFER_BLOCKING 0x5, 0x180 ;  /* 0x0146000000007b1d */ /* 0x000fec0000010000 */
[----:B------:R-:W-:-:S02]  /*1d950*/  UMOV UR4, 0x400 ;  /* 0x0000040000047882 */ /* 0x000fc40000000000 */
[----:B-1----:R-:W-:-:S06]  /*1d960*/  ULEA UR4, UR5, UR4, 0x18 ;  /* 0x0000000405047291 */ /* 0x002fcc000f8ec03f */
[----:B0-----:R-:W-:-:S05]  /*1d970*/  IMAD.U32 R22, RZ, RZ, UR4 ;  /* 0x00000004ff167e24 */ /* 0x001fca000f8e00ff */
[----:B------:R2:W3:Y:S01]  /*1d980*/  LDS.128 R16, [R22+0x2a8d0] ;  /* 0x02a8d00016107984 */ /* 0x0004e20000000c00 */
[----:B------:R-:W-:Y:S06]  /*1d990*/  BAR.ARV 0x4, 0x180 ;  /* 0x0106000000007b1d */ /* 0x000fec0000002000 */
[----:B------:R-:W-:Y:S05]  /*1d9a0*/  BRA `(.L_x_762) ;  /* 0x0000000800407947 */ /* 0x000fea0003800000 */
.L_x_761:
[----:B------:R-:W1:Y:S01]  /*1d9b0*/  S2R R8, SR_TID.X ;  /* 0x0000000000087919 */ /* 0x000e620000002100 */
[----:B------:R-:W-:Y:S01]  /*1d9c0*/  UMOV UR4, 0xffffffff ;  /* 0xffffffff00047882 */ /* 0x000fe20000000000 */
[----:B-1----:R-:W-:-:S04]  /*1d9d0*/  LOP3.LUT R8, R8, 0x1f, RZ, 0xc0, !PT ;  /* 0x0000001f08087812 */ /* 0x002fc800078ec0ff */
[----:B------:R-:W-:Y:S01]  /*1d9e0*/  ISETP.NE.AND P0, PT, R8, 0x1f, PT ;  /* 0x0000001f0800780c */ /* 0x000fe20003f05270 */
[----:B------:R-:W-:-:S12]  /*1d9f0*/  BRA.DIV UR4, `(.L_x_763) ;  /* 0x0000004a04847947 */ /* 0x000fd8000b800000 */
[----:B------:R-:W-:Y:S01]  /*1da00*/  IMAD.IADD R5, R19, 0x1, R8 ;  /* 0x0000000113057824 */ /* 0x000fe200078e0208 */
[----:B------:R-:W-:-:S04]  /*1da10*/  ULDC UR4, c[0x0][0xc3c] ;  /* 0x00030f0000047ab9 */ /* 0x000fc80000000800 */
[----:B------:R-:W-:-:S13]  /*1da20*/  ISETP.GE.OR P1, PT, R5, UR4, !P0 ;  /* 0x0000000405007c0c */ /* 0x000fda000c726670 */
[----:B0-----:R-:W0:Y:S02]  /*1da30*/  @!P1 LDC.64 R2, c[0x0][0xc80] ;  /* 0x00032000ff029b82 */ /* 0x001e240000000a00 */
[----:B0-----:R-:W-:-:S06]  /*1da40*/  @!P1 IMAD.WIDE R2, R5, 0x4, R2 ;  /* 0x0000000405029825 */ /* 0x001fcc00078e0202 */
        /* <DEDUP_REMOVED lines=9> */
[----:B------:R-:W0:Y:S02]  /*1dae0*/  SHFL.UP PT, R14, R4, 0x1, RZ ;  /* 0x04200000040e7989 */ /* 0x000e2400000e00ff */
[----:B0-----:R-:W-:-:S05]  /*1daf0*/  SEL R5, R14, RZ, P1 ;  /* 0x000000ff0e057207 */ /* 0x001fca0000800000 */
[----:B------:R-:W-:Y:S02]  /*1db00*/  IMAD.IADD R6, R4, 0x1, R5 ;  /* 0x0000000104067824 */ /* 0x000fe400078e0205 */
[----:B------:R-:W-:Y:S04]  /*1db10*/  SHFL.IDX PT, R5, R16, RZ, 0x1f ;  /* 0x00001fff10057589 */ /* 0x000fe800000e0000 */
        /* <DEDUP_REMOVED lines=12> */
[----:B------:R0:W1:Y:S02]  /*1dbe0*/  SHFL.IDX PT, R14, R2, 0x1f, 0x1f ;  /* 0x03e01f00020e7f89 */ /* 0x00006400000e0000 */
.L_x_928:
[----:B------:R-:W-:Y:S02]  /*1dbf0*/  ULDC UR4, c[0x0][0xc38] ;  /* 0x00030e0000047ab9 */ /* 0x000fe40000000800 */
[----:B------:R-:W-:-:S04]  /*1dc00*/  IMAD.U32 R7, RZ, RZ, UR4 ;  /* 0x00000004ff077e24 */ /* 0x000fc8000f8e00ff */
[----:B-1----:R-:W-:-:S04]  /*1dc10*/  IMAD R3, R14, R7, RZ ;  /* 0x000000070e037224 */ /* 0x002fc800078e02ff */
[----:B------:R-:W-:-:S05]  /*1dc20*/  IMAD.IADD R6, R0, 0x1, R3 ;  /* 0x0000000100067824 */ /* 0x000fca00078e0203 */
[----:B------:R-:W-:-:S13]  /*1dc30*/  ISETP.GT.AND P6, PT, R6, R5, PT ;  /* 0x000000050600720c */ /* 0x000fda0003fc4270 */
[----:B------:R-:W-:Y:S05]  /*1dc40*/  @P6 BRA `(.L_x_764) ;  /* 0x00000000009c6947 */ /* 0x000fea0003800000 */
.L_x_769:
[----:B------:R-:W1:Y:S01]  /*1dc50*/  LDC R0, c[0x0][0xc3c] ;  /* 0x00030f00ff007b82 */ /* 0x000e620000000800 */
[----:B------:R-:W-:-:S05]  /*1dc60*/  VIADD R19, R19, 0x1f ;  /* 0x0000001f13137836 */ /* 0x000fca0000000000 */
[----:B-1----:R-:W-:-:S13]  /*1dc70*/  ISETP.GE.AND P6, PT, R19, R0, PT ;  /* 0x000000001300720c */ /* 0x002fda0003fc6270 */
[----:B------:R-:W-:Y:S05]  /*1dc80*/  @P6 BRA `(.L_x_765) ;  /* 0x0000000400446947 */ /* 0x000fea0003800000 */
[----:B0-----:R-:W0:Y:S01]  /*1dc90*/  S2R R2, SR_TID.X ;  /* 0x0000000000027919 */ /* 0x001e220000002100 */
[----:B------:R-:W-:Y:S01]  /*1dca0*/  BSSY B0, `(.L_x_766) ;  /* 0x0000009000007945 */ /* 0x000fe20003800000 */
[----:B------:R-:W-:Y:S01]  /*1dcb0*/  IMAD.MOV.U32 R4, RZ, RZ, RZ ;  /* 0x000000ffff047224 */ /* 0x000fe200078e00ff */
[----:B0-----:R-:W-:-:S05]  /*1dcc0*/  LOP3.LUT R2, R2, 0x1f, RZ, 0xc0, !PT ;  /* 0x0000001f02027812 */ /* 0x001fca00078ec0ff */
[----:B------:R-:W-:-:S05]  /*1dcd0*/  IMAD.IADD R7, R19, 0x1, R2 ;  /* 0x0000000113077824 */ /* 0x000fca00078e0202 */
[----:B------:R-:W-:-:S13]  /*1dce0*/  ISETP.GE.OR P6, PT, R7, R0, !P0 ;  /* 0x000000000700720c */ /* 0x000fda00047c6670 */
[----:B------:R-:W-:Y:S05]  /*1dcf0*/  @P6 BRA `(.L_x_767) ;  /* 0x00000000000c6947 */ /* 0x000fea0003800000 */
[----:B------:R-:W0:Y:S02]  /*1dd00*/  LDC.64 R2, c[0x0][0xc80] ;  /* 0x00032000ff027b82 */ /* 0x000e240000000a00 */
[----:B0-----:R-:W-:-:S05]  /*1dd10*/  IMAD.WIDE R2, R7, 0x4, R2 ;  /* 0x0000000407027825 */ /* 0x001fca00078e0202 */
[----:B------:R0:W5:Y:S02]  /*1dd20*/  LDG.E R4, desc[UR60][R2.64] ;  /* 0x0000003c02047981 */ /* 0x000164000c1e1900 */
.L_x_767:
[----:B------:R-:W-:Y:S05]  /*1dd30*/  BSYNC B0 ;  /* 0x0000000000007941 */ /* 0x000fea0003800000 */
.L_x_766:
[----:B------:R-:W-:-:S03]  /*1dd40*/  UMOV UR4, 0xffffffff ;  /* 0xffffffff00047882 */ /* 0x000fc60000000000 */
[----:B------:R-:W-:Y:S05]  /*1dd50*/  BRA.DIV UR4, `(.L_x_768) ;  /* 0x0000004a04d07947 */ /* 0x000fea000b800000 */
[----:B-----5:R-:W1:Y:S02]  /*1dd60*/  SHFL.UP PT, R14, R4, 0x1, RZ ;  /* 0x04200000040e7989 */ /* 0x020e6400000e00ff */
[----:B-1----:R-:W-:-:S05]  /*1dd70*/  SEL R13, R14, RZ, P1 ;  /* 0x000000ff0e0d7207 */ /* 0x002fca0000800000 */
[----:B------:R-:W-:-:S05]  /*1dd80*/  IMAD.IADD R13, R4, 0x1, R13 ;  /* 0x00000001040d7824 */ /* 0x000fca00078e020d */
[----:B------:R-:W1:Y:S02]  /*1dd90*/  SHFL.UP PT, R14, R13, 0x2, RZ ;  /* 0x044000000d0e7989 */ /* 0x000e6400000e00ff */
[----:B-1----:R-:W-:-:S05]  /*1dda0*/  SEL R0, R14, RZ, P2 ;  /* 0x000000ff0e007207 */ /* 0x002fca0001000000 */
        /* <DEDUP_REMOVED lines=11> */
.L_x_936:
[----:B------:R-:W-:Y:S02]  /*1de60*/  ULDC UR4, c[0x0][0xc38] ;  /* 0x00030e0000047ab9 */ /* 0x000fe40000000800 */
[----:B------:R-:W-:-:S04]  /*1de70*/  IMAD.U32 R7, RZ, RZ, UR4 ;  /* 0x00000004ff077e24 */ /* 0x000fc8000f8e00ff */
[----:B-1----:R-:W-:-:S04]  /*1de80*/  IMAD R3, R14, R7, RZ ;  /* 0x000000070e037224 */ /* 0x002fc800078e02ff */
[----:B------:R-:W-:-:S05]  /*1de90*/  IMAD.IADD R6, R3, 0x1, R6 ;  /* 0x0000000103067824 */ /* 0x000fca00078e0206 */
[----:B------:R-:W-:-:S13]  /*1dea0*/  ISETP.GT.AND P6, PT, R6, R5, PT ;  /* 0x000000050600720c */ /* 0x000fda0003fc4270 */
[----:B------:R-:W-:Y:S05]  /*1deb0*/  @!P6 BRA `(.L_x_769) ;  /* 0xfffffffc0064e947 */ /* 0x000fea000383ffff */
.L_x_764:
[----:B------:R-:W-:Y:S01]  /*1dec0*/  IMAD.IADD R6, R6, 0x1, -R3 ;  /* 0x0000000106067824 */ /* 0x000fe200078e0a03 */
[----:B------:R-:W-:-:S03]  /*1ded0*/  UMOV UR4, 0xffffffff ;  /* 0xffffffff00047882 */ /* 0x000fc60000000000 */
[----:B------:R-:W-:-:S05]  /*1dee0*/  IMAD R0, R2, R7, R6 ;  /* 0x0000000702007224 */ /* 0x000fca00078e0206 */
[----:B------:R-:W-:Y:S01]  /*1def0*/  ISETP.GT.AND P6, PT, R0, R5, PT ;  /* 0x000000050000720c */ /* 0x000fe20003fc4270 */
[----:B------:R-:W-:-:S12]  /*1df00*/  BRA.DIV UR4, `(.L_x_770) ;  /* 0x0000004e04207947 */ /* 0x000fd8000b800000 */
[----:B------:R-:W-:-:S04]  /*1df10*/  VOTE.ANY R3, PT, !P6 ;  /* 0x0000000000037806 */ /* 0x000fc800070e0100 */
[----:B------:R-:W1:Y:S02]  /*1df20*/  POPC R0, R3 ;  /* 0x0000000300007309 */ /* 0x000e640000000000 */
[----:B-1----:R1:W2:Y:S02]  /*1df30*/  SHFL.IDX PT, R4, R4, R0, 0x1f ;  /* 0x00001f0004047589 */ /* 0x0022a400000e0000 */
.L_x_940:
[----:B------:R-:W-:Y:S01]  /*1df40*/  ISETP.NE.AND P0, PT, R3, RZ, PT ;  /* 0x000000ff0300720c */ /* 0x000fe20003f05270 */
[----:B------:R-:W-:-:S12]  /*1df50*/  IMAD.MOV.U32 R14, RZ, RZ, RZ ;  /* 0x000000ffff0e7224 */ /* 0x000fd800078e00ff */
[----:B------:R-:W-:Y:S05]  /*1df60*/  @!P0 BRA `(.L_x_771) ;  /* 0x0000000000108947 */ /* 0x000fea0003800000 */
[----:B------:R-:W-:Y:S01]  /*1df70*/  UMOV UR4, 0xffffffff ;  /* 0xffffffff00047882 */ /* 0x000fe20000000000 */
[----:B------:R-:W-:Y:S02]  /*1df80*/  VIADD R12, R0, 0xffffffff ;  /* 0xffffffff000c7836 */ /* 0x000fe40000000000 */
[----:B------:R-:W-:Y:S05]  /*1df90*/  BRA.DIV UR4, `(.L_x_772) ;  /* 0x0000004e04447947 */ /* 0x000fea000b800000 */
[----:B------:R3:W4:Y:S02]  /*1dfa0*/  SHFL.IDX PT, R14, R2, R12, 0x1f ;  /* 0x00001f0c020e7589 */ /* 0x00072400000e0000 */
.L_x_771:
[----:B--2---:R-:W-:Y:S01]  /*1dfb0*/  IABS R8, R4 ;  /* 0x0000000400087213 */ /* 0x004fe20000000000 */
[----:B----4-:R-:W-:Y:S02]  /*1dfc0*/  IMAD R16, R14, R7, R6 ;  /* 0x000000070e107224 */ /* 0x010fe400078e0206 */
[----:B------:R-:W-:Y:S01]  /*1dfd0*/  IMAD.IADD R19, R0, 0x1, R19 ;  /* 0x0000000100137824 */ /* 0x000fe200078e0213 */
[----:B------:R-:W2:Y:S08]  /*1dfe0*/  I2F.RP R9, R8 ;  /* 0x0000000800097306 */ /* 0x000eb00000209400 */
[----:B--2---:R-:W0:Y:S02]  /*1dff0*/  MUFU.RCP R9, R9 ;  /* 0x0000000900097308 */ /* 0x004e240000001000 */
[----:B0--3--:R-:W-:-:S06]  /*1e000*/  VIADD R2, R9, 0xffffffe ;  /* 0x0ffffffe09027836 */ /* 0x009fcc0000000000 */
[----:B------:R0:W2:Y:S02]  /*1e010*/  F2I.FTZ.U32.TRUNC.NTZ R3, R2 ;  /* 0x0000000200037305 */ /* 0x0000a4000021f000 */
[----:B0-----:R-:W-:Y:S01]  /*1e020*/  MOV R2, RZ ;  /* 0x000000ff00027202 */ /* 0x001fe20000000f00 */
[----:B--2---:R-:W-:-:S04]  /*1e030*/  IMAD.MOV R7, RZ, RZ, -R3 ;  /* 0x000000ffff077224 */ /* 0x004fc800078e0a03 */
        /* <DEDUP_REMOVED lines=15> */
[----:B------:R-:W-:-:S04]  /*1e130*/  @P0 VIADD R3, R3, 0x1 ;  /* 0x0000000103030836 */ /* 0x000fc80000000000 */
[----:B------:R-:W-:Y:S01]  /*1e140*/  @!P2 IMAD.MOV R3, RZ, RZ, -R3 ;  /* 0x000000ffff03a224 */ /* 0x000fe200078e0a03 */
[----:B------:R-:W-:-:S05]  /*1e150*/  @!P1 LOP3.LUT R3, RZ, R4, RZ, 0x33, !PT ;  /* 0x00000004ff039212 */ /* 0x000fca00078e33ff */
[--C-:B------:R-:W-:Y:S02]  /*1e160*/  IMAD.MOV R17, RZ, RZ, -R3.reuse ;  /* 0x000000ffff117224 */ /* 0x100fe400078e0a03 */
[----:B------:R-:W-:Y:S02]  /*1e170*/  IMAD.MOV.U32 R18, RZ, RZ, R3 ;  /* 0x000000ffff127224 */ /* 0x000fe400078e0003 */
[----:B------:R-:W-:Y:S01]  /*1e180*/  IMAD R17, R4, R17, R7 ;  /* 0x0000001104117224 */ /* 0x000fe200078e0207 */
[----:B------:R-:W-:Y:S06]  /*1e190*/  BRA `(.L_x_773) ;  /* 0x00000000001c7947 */ /* 0x000fec0003800000 */
.L_x_765:
[----:B------:R-:W-:Y:S01]  /*1e1a0*/  UMOV UR4, URZ ;  /* 0x0000003f00047c82 */ /* 0x000fe20008000000 */
[----:B------:R-:W-:Y:S01]  /*1e1b0*/  UMOV UR5, URZ ;  /* 0x0000003f00057c82 */ /* 0x000fe20008000000 */
[----:B------:R-:W-:Y:S01]  /*1e1c0*/  ULDC UR6, c[0x0][0xc3c] ;  /* 0x00030f0000067ab9 */ /* 0x000fe20000000800 */
[----:B------:R-:W-:Y:S01]  /*1e1d0*/  MOV R16, R5 ;  /* 0x0000000500107202 */ /* 0x000fe20000000f00 */
[----:B------:R-:W-:Y:S02]  /*1e1e0*/  IMAD.U32 R17, RZ, RZ, UR4 ;  /* 0x00000004ff117e24 */ /* 0x000fe4000f8e00ff */
[----:B------:R-:W-:Y:S02]  /*1e1f0*/  IMAD.U32 R18, RZ, RZ, UR5 ;  /* 0x00000005ff127e24 */ /* 0x000fe4000f8e00ff */
[----:B------:R-:W-:-:S07]  /*1e200*/  IMAD.U32 R19, RZ, RZ, UR6 ;  /* 0x00000006ff137e24 */ /* 0x000fce000f8e00ff */
.L_x_773:
[----:B-1----:R-:W1:Y:S01]  /*1e210*/  S2R R0, SR_TID.X ;  /* 0x0000000000007919 */ /* 0x002e620000002100 */
[----:B------:R-:W-:Y:S05]  /*1e220*/  WARPSYNC.ALL ;  /* 0x0000000000007948 */ /* 0x000fea0003800000 */
[----:B------:R-:W-:Y:S01]  /*1e230*/  BAR.SYNC.DEFER_BLOCKING 0x4, 0x180 ;  /* 0x0106000000007b1d */ /* 0x000fe20000010000 */
[----:B-1----:R-:W-:-:S04]  /*1e240*/  LOP3.LUT R0, R0, 0x1f, RZ, 0xc0, !PT ;  /* 0x0000001f00007812 */ /* 0x002fc800078ec0ff */
[----:B------:R-:W-:-:S13]  /*1e250*/  ISETP.NE.AND P0, PT, R0, RZ, PT ;  /* 0x000000ff0000720c */ /* 0x000fda0003f05270 */
[----:B------:R-:W1:Y:S01]  /*1e260*/  @!P0 S2R R3, SR_CgaCtaId ;  /* 0x0000000000038919 */ /* 0x000e620000008800 */
[----:B------:R-:W-:-:S04]  /*1e270*/  @!P0 MOV R0, 0x400 ;  /* 0x0000040000008802 */ /* 0x000fc80000000f00 */
[----:B-1----:R-:W-:-:S05]  /*1e280*/  @!P0 LEA R22, R3, R0, 0x18 ;  /* 0x0000000003168211 */ /* 0x002fca00078ec0ff */
[----:B------:R1:W-:Y:S01]  /*1e290*/  @!P0 STS.128 [R22+0x2a8d0], R16 ;  /* 0x02a8d01016008388 */ /* 0x0003e20000000c00 */
[----:B------:R-:W-:Y:S06]  /*1e2a0*/  BAR.ARV 0x5, 0x180 ;  /* 0x0146000000007b1d */ /* 0x000fec0000002000 */
.L_x_762:
[----:B------:R-:W-:Y:S02]  /*1e2b0*/  ULDC UR4, c[0x0][0xc3c] ;  /* 0x00030f0000047ab9 */ /* 0x000fe40000000800 */
[----:B---3--:R-:W-:-:S13]  /*1e2c0*/  ISETP.GE.AND P0, PT, R19, UR4, PT ;  /* 0x0000000413007c0c */ /* 0x008fda000bf06270 */
[----:B------:R-:W-:Y:S05]  /*1e2d0*/  @!P0 BRA `(.L_x_774) ;  /* 0xffffffa400a08947 */ /* 0x000fea000383ffff */
[----:B------:R-:W-:Y:S05]  /*1e2e0*/  BSYNC B8 ;  /* 0x0000000000087941 */ /* 0x000fea0003800000 */
.L_x_673:
[----:B------:R-:W3:Y:S01]  /*1e2f0*/  LDL.LU R0, [R1+0x28] ;  /* 0x0000280001007983 */ /* 0x000ee20000300800 */
[----:B------:R-:W-:Y:S01]  /*1e300*/  BSSY B0, `(.L_x_775) ;  /* 0x000000b000007945 */ /* 0x000fe20003800000 */
[----:B------:R-:W4:Y:S01]  /*1e310*/  S2R R5, SR_CgaCtaId ;  /* 0x0000000000057919 */ /* 0x000f220000008800 */
[----:B---3--:R-:W-:-:S05]  /*1e320*/  VIADD R0, R0, 0x1 ;  /* 0x0000000100007836 */ /* 0x008fca0000000000 */
[----:B01----:R-:W-:-:S04]  /*1e330*/  LEA.HI R2, R0, R0, RZ, 0x1 ;  /* 0x0000000000027211 */ /* 0x003fc800078f08ff */
[----:B------:R-:W-:Y:S02]  /*1e340*/  LOP3.LUT R3, R2, 0xfffffffe, RZ, 0xc0, !PT ;  /* 0xfffffffe02037812 */ /* 0x000fe400078ec0ff */
[----:B------:R-:W-:-:S03]  /*1e350*/  MOV R2, 0x400 ;  /* 0x0000040000027802 */ /* 0x000fc60000000f00 */
[----:B------:R-:W-:Y:S01]  /*1e360*/  IMAD.IADD R0, R0, 0x1, -R3 ;  /* 0x0000000100007824 */ /* 0x000fe200078e0a03 */
[----:B----4-:R-:W-:-:S04]  /*1e370*/  LEA R5, R5, R2, 0x18 ;  /* 0x0000000205057211 */ /* 0x010fc800078ec0ff */
[----:B------:R-:W-:-:S04]  /*1e380*/  SHF.L.U32 R0, R0, 0x1f, RZ ;  /* 0x0000001f00007819 */ /* 0x000fc800000006ff */
[----:B------:R-:W0:Y:S02]  /*1e390*/  SYNCS.PHASECHK.TRANS64.TRYWAIT P0, [R5+URZ+0x2a820], R0 ;  /* 0x02a82000050075a7 */ /* 0x000e24000800017f */
[----:B0-----:R-:W-:Y:S05]  /*1e3a0*/  @!P0 BRA `(.L_x_776) ;  /* 0x0000004800648947 */ /* 0x001fea0003800000 */
.L_x_943:
[----:B------:R-:W-:Y:S05]  /*1e3b0*/  BSYNC B0 ;  /* 0x0000000000007941 */ /* 0x000fea0003800000 */
.L_x_775:
[----:B------:R-:W-:-:S03]  /*1e3c0*/  UMOV UR4, 0xffffffff ;  /* 0xffffffff00047882 */ /* 0x000fc60000000000 */
[----:B------:R-:W-:Y:S05]  /*1e3d0*/  BRA.DIV UR4, `(.L_x_777) ;  /* 0x0000004a046c7947 */ /* 0x000fea000b800000 */
[----:B0-----:R-:W0:Y:S02]  /*1e3e0*/  S2R R0, SR_TID.X ;  /* 0x0000000000007919 */ /* 0x001e240000002100 */
[----:B0-----:R-:W-:-:S04]  /*1e3f0*/  SHF.R.U32.HI R0, RZ, 0x5, R0 ;  /* 0x00000005ff007819 */ /* 0x001fc80000011600 */
[----:B------:R-:W-:-:S05]  /*1e400*/  LOP3.LUT R0, R0, 0x3, RZ, 0xc0, !PT ;  /* 0x0000000300007812 */ /* 0x000fca00078ec0ff */
[----:B------:R0:W1:Y:S02]  /*1e410*/  SHFL.IDX PT, R14, R0, RZ, 0x1f ;  /* 0x00001fff000e7589 */ /* 0x00006400000e0000 */
.L_x_946:
[----:B-1----:R-:W-:-:S13]  /*1e420*/  ISETP.NE.AND P0, PT, R14, RZ, PT ;  /* 0x000000ff0e00720c */ /* 0x002fda0003f05270 */
[----:B------:R-:W-:Y:S05]  /*1e430*/  @P0 BRA `(.L_x_448) ;  /* 0x0000000000900947 */ /* 0x000fea0003800000 */
[----:B------:R-:W-:-:S03]  /*1e440*/  UMOV UR4, 0xffffffff ;  /* 0xffffffff00047882 */ /* 0x000fc60000000000 */
[----:B------:R-:W-:Y:S05]  /*1e450*/  BRA.DIV UR4, `(.L_x_778) ;  /* 0x0000004a04807947 */ /* 0x000fea000b800000 */
[----:B------:R-:W-:-:S13]  /*1e460*/  ELECT P6, URZ, PT ;  /* 0x00000000003f782f */ /* 0x000fda00038c0000 */
.L_x_949:
[----:B------:R-:W-:Y:S05]  /*1e470*/  @!P6 BRA `(.L_x_448) ;  /* 0x000000000080e947 */ /* 0x000fea0003800000 */
[----:B0-----:R-:W3:Y:S02]  /*1e480*/  LDL R0, [R1+0x38] ;  /* 0x0000380001007983 */ /* 0x001ee40000100800 */
[----:B---3--:R-:W-:-:S13]  /*1e490*/  R2UR UR4, R0 ;  /* 0x00000000000472ca */ /* 0x008fda00000e0000 */
[----:B------:R-:W-:-:S06]  /*1e4a0*/  ULOP3.LUT UR4, UR4, 0x2, URZ, 0xfc, !UPT ;  /* 0x0000000204047892 */ /* 0x000fcc000f8efc3f */
[----:B------:R-:W-:-:S05]  /*1e4b0*/  IMAD.U32 R0, RZ, RZ, UR4 ;  /* 0x00000004ff007e24 */ /* 0x000fca000f8e00ff */
[----:B------:R-:W-:-:S13]  /*1e4c0*/  ISETP.NE.AND P0, PT, R0, 0x3, PT ;  /* 0x000000030000780c */ /* 0x000fda0003f05270 */
[----:B------:R-:W-:Y:S05]  /*1e4d0*/  @!P0 BRA `(.L_x_779) ;  /* 0x0000000000048947 */ /* 0x000fea0003800000 */
[----:B------:R-:W-:Y:S01]  /*1e4e0*/  BPT.TRAP 0x1 ;  /* 0x000000040000795c */ /* 0x000fe20000300000 */
.L_x_779:
[C---:B------:R-:W-:Y:S01]  /*1e4f0*/  IMAD R3, R28.reuse, 0x8, R5 ;  /* 0x000000081c037824 */ /* 0x040fe200078e0205 */
[----:B------:R-:W-:Y:S01]  /*1e500*/  SHF.L.U32 R2, R29, 0x1f, RZ ;  /* 0x0000001f1d027819 */ /* 0x000fe200000006ff */
[----:B------:R-:W-:-:S03]  /*1e510*/  VIADD R28, R28, 0x1 ;  /* 0x000000011c1c7836 */ /* 0x000fc60000000000 */
[----:B------:R-:W0:Y:S02]  /*1e520*/  SYNCS.PHASECHK.TRANS64.TRYWAIT P1, [R3+URZ+0x2a840], R2 ;  /* 0x02a84002030075a7 */ /* 0x000e24000802017f */
[----:B------:R-:W-:-:S04]  /*1e530*/  ISETP.NE.AND P2, PT, R28, 0x2, PT ;  /* 0x000000021c00780c */ /* 0x000fc80003f45270 */
[----:B------:R-:W-:Y:S01]  /*1e540*/  SEL R0, RZ, 0x1, P2 ;  /* 0x00000001ff007807 */ /* 0x000fe20001000000 */
[----:B0-----:R-:W-:Y:S08]  /*1e550*/  @!P1 BRA `(.L_x_780) ;  /* 0x0000004800609947 */ /* 0x001ff00003800000 */
.L_x_950:
[----:B------:R-:W-:Y:S02]  /*1e560*/  SEL R28, R28, RZ, P2 ;  /* 0x000000ff1c1c7207 */ /* 0x000fe40001000000 */
[----:B------:R-:W-:Y:S01]  /*1e570*/  LOP3.LUT R0, R29, R0, RZ, 0x3c, !PT ;  /* 0x000000001d007212 */ /* 0x000fe200078e3cff */
[----:B------:R-:W-:Y:S06]  /*1e580*/  @!P0 BRA `(.L_x_781) ;  /* 0x0000000000048947 */ /* 0x000fec0003800000 */
[----:B------:R-:W-:Y:S01]  /*1e590*/  BPT.TRAP 0x1 ;  /* 0x000000040000795c */ /* 0x000fe20000300000 */
.L_x_781:
[----:B------:R-:W-:Y:S01]  /*1e5a0*/  IMAD R5, R28, 0x8, R5 ;  /* 0x000000081c057824 */ /* 0x000fe200078e0205 */
[----:B------:R-:W-:-:S04]  /*1e5b0*/  SHF.L.U32 R0, R0, 0x1f, RZ ;  /* 0x0000001f00007819 */ /* 0x000fc800000006ff */
[----:B------:R-:W1:Y:S02]  /*1e5c0*/  SYNCS.PHASECHK.TRANS64.TRYWAIT P1, [R5+URZ+0x2a840], R0 ;  /* 0x02a84000050075a7 */ /* 0x000e64000802017f */
[----:B-1----:R-:W-:Y:S05]  /*1e5d0*/  @!P1 BRA `(.L_x_782) ;  /* 0x0000004800549947 */ /* 0x002fea0003800000 */
.L_x_951:
[----:B------:R-:W-:Y:S05]  /*1e5e0*/  @!P0 BRA `(.L_x_783) ;  /* 0x0000000000048947 */ /* 0x000fea0003800000 */
[----:B------:R-:W-:Y:S01]  /*1e5f0*/  BPT.TRAP 0x1 ;  /* 0x000000040000795c */ /* 0x000fe20000300000 */
.L_x_783:
[----:B------:R-:W3:Y:S02]  /*1e600*/  SYNCS.PHASECHK.TRANS64.TRYWAIT P1, [R3+URZ+0x2a860], R2 ;  /* 0x02a86002030075a7 */ /* 0x000ee4000802017f */
[----:B---3--:R-:W-:Y:S05]  /*1e610*/  @!P1 BRA `(.L_x_784) ;  /* 0x0000004800589947 */ /* 0x008fea0003800000 */
.L_x_952:
[----:B------:R-:W-:Y:S05]  /*1e620*/  @!P0 BRA `(.L_x_785) ;  /* 0x0000000000048947 */ /* 0x000fea0003800000 */
[----:B------:R-:W-:Y:S01]  /*1e630*/  BPT.TRAP 0x1 ;  /* 0x000000040000795c */ /* 0x000fe20000300000 */
.L_x_785:
[----:B----4-:R4:W0:Y:S02]  /*1e640*/  SYNCS.PHASECHK.TRANS64.TRYWAIT P0, [R5+URZ+0x2a860], R0 ;  /* 0x02a86000050075a7 */ /* 0x010824000800017f */
[----:B0-----:R-:W-:Y:S05]  /*1e650*/  @!P0 NANOSLEEP.SYNCS 0x989680 ;  /* 0x009896800000895d */ /* 0x001fea0003900000 */
[----:B------:R-:W0:Y:S02]  /*1e660*/  @!P0 SYNCS.PHASECHK.TRANS64 P0, [R5+URZ+0x2a860], R0 ;  /* 0x02a86000050085a7 */ /* 0x000e24000800007f */
[----:B0-----:R-:W-:Y:S05]  /*1e670*/  @!P0 BRA `(.L_x_785) ;  /* 0xfffffffc00f08947 */ /* 0x001fea000383ffff */
.L_x_448:
[----:B------:R-:W-:Y:S05]  /*1e680*/  BSYNC B9 ;  /* 0x0000000000097941 */ /* 0x000fea0003800000 */
.L_x_445:
[----:B------:R-:W-:Y:S05]  /*1e690*/  EXIT ;  /* 0x000000000000794d */ /* 0x000fea0003800000 */
.L_x_466:
[----:B0-----:R0:W1:Y:S02]  /*1e6a0*/  SYNCS.PHASECHK.TRANS64.TRYWAIT P6, [R88+URZ+0x2a890], R89 ;  /* 0x02a89059580075a7 */ /* 0x00106400080c017f */
[----:B-1----:R-:W-:Y:S05]  /*1e6b0*/  @!P6 NANOSLEEP.SYNCS 0x989680 ;  /* 0x009896800000e95d */ /* 0x002fea0003900000 */
[----:B------:R-:W1:Y:S02]  /*1e6c0*/  @!P6 SYNCS.PHASECHK.TRANS64 P6, [R88+URZ+0x2a890], R89 ;  /* 0x02a890595800e5a7 */ /* 0x000e6400080c007f */
[----:B-1----:R-:W-:Y:S05]  /*1e6d0*/  @!P6 BRA `(.L_x_466) ;  /* 0xfffffffc00f0e947 */ /* 0x002fea000383ffff */
[----:B------:R-:W-:Y:S05]  /*1e6e0*/  BRA `(.L_x_786) ;  /* 0xfffffe5000147947 */ /* 0x000fea000383ffff */
.L_x_467:
[----:B------:R-:W-:Y:S01]  /*1e6f0*/  BSSY B1, `(.L_x_787) ;  /* 0x0000008000017945 */ /* 0x000fe20003800000 */
[----:B------:R-:W-:Y:S01]  /*1e700*/  MOV R13, R118 ;  /* 0x00000076000d7202 */ /* 0x000fe20000000f00 */
[----:B------:R-:W-:Y:S02]  /*1e710*/  IMAD.MOV.U32 R12, RZ, RZ, RZ ;  /* 0x000000ffff0c7224 */ /* 0x000fe400078e00ff */
[----:B------:R-:W-:Y:S02]  /*1e720*/  IMAD.MOV.U32 R11, RZ, RZ, 0x1c1f ;  /* 0x00001c1fff0b7424 */ /* 0x000fe400078e00ff */
[----:B------:R-:W-:-:S07]  /*1e730*/  IMAD.MOV.U32 R15, RZ, RZ, -0x1 ;  /* 0xffffffffff0f7424 */ /* 0x000fce00078e00ff */
[----:B0-----:R-:W-:Y:S05]  /*1e740*/  WARPSYNC.COLLECTIVE R15, `(.L_x_788) ;  /* 0x000000000f087348 */ /* 0x001fea0003c00000 */
[----:B------:R1:W2:Y:S02]  /*1e750*/  SHFL.IDX P6, R14, R13, R12, R11 ;  /* 0x0000000c0d0e7389 */ /* 0x0002a400000c000b */
[----:B012---:R-:W-:Y:S01]  /*1e760*/  ENDCOLLECTIVE ;  /* 0x000000000000791b */ /* 0x007fe20003800000 */
.L_x_788:
[----:B------:R-:W-:Y:S05]  /*1e770*/  BSYNC B1 ;  /* 0x0000000000017941 */ /* 0x000fea0003800000 */
.L_x_787:
[----:B------:R-:W-:Y:S02]  /*1e780*/  IMAD.MOV.U32 R13, RZ, RZ, R119 ;  /* 0x000000ffff0d7224 */ /* 0x000fe400078e0077 */
[----:B------:R-:W-:Y:S02]  /*1e790*/  IMAD.MOV.U32 R12, RZ, RZ, RZ ;  /* 0x000000ffff0c7224 */ /* 0x000fe400078e00ff */
[----:B------:R-:W-:Y:S02]  /*1e7a0*/  IMAD.MOV.U32 R11, RZ, RZ, 0x1c1f ;  /* 0x00001c1fff0b7424 */ /* 0x000fe400078e00ff */
[----:B------:R-:W-:Y:S02]  /*1e7b0*/  IMAD.MOV.U32 R15, RZ, RZ, -0x1 ;  /* 0xffffffffff0f7424 */ /* 0x000fe400078e00ff */
[----:B------:R-:W-:-:S07]  /*1e7c0*/  IMAD.MOV.U32 R82, RZ, RZ, R14 ;  /* 0x000000ffff527224 */ /* 0x000fce00078e000e */
[----:B------:R-:W-:Y:S05]  /*1e7d0*/  WARPSYNC.COLLECTIVE R15, `(.L_x_789) ;  /* 0x000000000f087348 */ /* 0x000fea0003c00000 */
[----:B------:R0:W1:Y:S02]  /*1e7e0*/  SHFL.IDX P6, R14, R13, R12, R11 ;  /* 0x0000000c0d0e7389 */ /* 0x00006400000c000b */
[----:B01----:R-:W-:Y:S01]  /*1e7f0*/  ENDCOLLECTIVE ;  /* 0x000000000000791b */ /* 0x003fe20003800000 */
.L_x_789:
[----:B------:R-:W-:Y:S01]  /*1e800*/  IMAD.MOV.U32 R11, RZ, RZ, R14 ;  /* 0x000000ffff0b7224 */ /* 0x000fe200078e000e */
[----:B------:R-:W-:Y:S06]  /*1e810*/  BRA `(.L_x_790) ;  /* 0xfffffe4c00dc7947 */ /* 0x000fec000383ffff */
.L_x_492:
[----:B------:R-:W-:Y:S01]  /*1e820*/  BSSY B1, `(.L_x_791) ;  /* 0x0000008000017945 */ /* 0x000fe20003800000 */
[----:B0---4-:R-:W-:Y:S01]  /*1e830*/  MOV R13, R118 ;  /* 0x00000076000d7202 */ /* 0x011fe20000000f00 */
[----:B------:R-:W-:Y:S02]  /*1e840*/  IMAD.MOV.U32 R12, RZ, RZ, 0x1 ;  /* 0x00000001ff0c7424 */ /* 0x000fe400078e00ff */
[----:B---3--:R-:W-:Y:S02]  /*1e850*/  IMAD.MOV.U32 R11, RZ, RZ, 0x1c1f ;  /* 0x00001c1fff0b7424 */ /* 0x008fe400078e00ff */
[----:B------:R-:W-:-:S07]  /*1e860*/  IMAD.MOV.U32 R15, RZ, RZ, -0x1 ;  /* 0xffffffffff0f7424 */ /* 0x000fce00078e00ff */
[----:B-12---:R-:W-:Y:S05]  /*1e870*/  WARPSYNC.COLLECTIVE R15, `(.L_x_792) ;  /* 0x000000000f087348 */ /* 0x006fea0003c00000 */
[----:B------:R0:W3:Y:S02]  /*1e880*/  SHFL.IDX P6, R14, R13, R12, R11 ;  /* 0x0000000c0d0e7389 */ /* 0x0000e400000c000b */
[----:B0123--:R-:W-:Y:S01]  /*1e890*/  ENDCOLLECTIVE ;  /* 0x000000000000791b */ /* 0x00ffe20003800000 */
.L_x_792:
[----:B------:R-:W-:Y:S05]  /*1e8a0*/  BSYNC B1 ;  /* 0x0000000000017941 */ /* 0x000fea0003800000 */
.L_x_791:
[----:B------:R-:W-:Y:S02]  /*1e8b0*/  IMAD.MOV.U32 R13, RZ, RZ, R119 ;  /* 0x000000ffff0d7224 */ /* 0x000fe400078e0077 */
[----:B------:R-:W-:Y:S02]  /*1e8c0*/  IMAD.MOV.U32 R12, RZ, RZ, 0x1 ;  /* 0x00000001ff0c7424 */ /* 0x000fe400078e00ff */
[----:B------:R-:W-:Y:S02]  /*1e8d0*/  IMAD.MOV.U32 R11, RZ, RZ, 0x1c1f ;  /* 0x00001c1fff0b7424 */ /* 0x000fe400078e00ff */
[----:B------:R-:W-:Y:S02]  /*1e8e0*/  IMAD.MOV.U32 R15, RZ, RZ, -0x1 ;  /* 0xffffffffff0f7424 */ /* 0x000fe400078e00ff */
[----:B------:R-:W-:-:S07]  /*1e8f0*/  IMAD.MOV.U32 R118, RZ, RZ, R14 ;  /* 0x000000ffff767224 */ /* 0x000fce00078e000e */
[----:B------:R-:W-:Y:S05]  /*1e900*/  WARPSYNC.COLLECTIVE R15, `(.L_x_793) ;  /* 0x000000000f087348 */ /* 0x000fea0003c00000 */
[----:B------:R0:W1:Y:S02]  /*1e910*/  SHFL.IDX P6, R14, R13, R12, R11 ;  /* 0x0000000c0d0e7389 */ /* 0x00006400000c000b */
[----:B01----:R-:W-:Y:S01]  /*1e920*/  ENDCOLLECTIVE ;  /* 0x000000000000791b */ /* 0x003fe20003800000 */
.L_x_793:
[----:B------:R-:W-:Y:S01]  /*1e930*/  IMAD.MOV.U32 R119, RZ, RZ, R14 ;  /* 0x000000ffff777224 */ /* 0x000fe200078e000e */
[----:B------:R-:W-:Y:S06]  /*1e940*/  BRA `(.L_x_794) ;  /* 0xfffffe6400407947 */ /* 0x000fec000383ffff */
.L_x_522:
[----:B-1----:R1:W2:Y:S02]  /*1e950*/  SYNCS.PHASECHK.TRANS64.TRYWAIT P6, [R88+URZ+0x2a890], R89 ;  /* 0x02a89059580075a7 */ /* 0x0022a400080c017f */
[----:B--2---:R-:W-:Y:S05]  /*1e960*/  @!P6 NANOSLEEP.SYNCS 0x989680 ;  /* 0x009896800000e95d */ /* 0x004fea0003900000 */
[----:B------:R-:W2:Y:S02]  /*1e970*/  @!P6 SYNCS.PHASECHK.TRANS64 P6, [R88+URZ+0x2a890], R89 ;  /* 0x02a890595800e5a7 */ /* 0x000ea400080c007f */
[----:B--2---:R-:W-:Y:S05]  /*1e980*/  @!P6 BRA `(.L_x_522) ;  /* 0xfffffffc00f0e947 */ /* 0x004fea000383ffff */
[----:B------:R-:W-:Y:S05]  /*1e990*/  BRA `(.L_x_795) ;  /* 0xfffffe8400707947 */ /* 0x000fea000383ffff */
.L_x_523:
[----:B------:R-:W-:Y:S01]  /*1e9a0*/  BSSY B1, `(.L_x_796) ;  /* 0x0000008000017945 */ /* 0x000fe20003800000 */
[----:B------:R-:W-:Y:S01]  /*1e9b0*/  MOV R13, R118 ;  /* 0x00000076000d7202 */ /* 0x000fe20000000f00 */
[----:B------:R-:W-:Y:S02]  /*1e9c0*/  IMAD.MOV.U32 R12, RZ, RZ, RZ ;  /* 0x000000ffff0c7224 */ /* 0x000fe400078e00ff */
[----:B------:R-:W-:Y:S02]  /*1e9d0*/  IMAD.MOV.U32 R11, RZ, RZ, 0x1c1f ;  /* 0x00001c1fff0b7424 */ /* 0x000fe400078e00ff */
[----:B------:R-:W-:-:S07]  /*1e9e0*/  IMAD.MOV.U32 R15, RZ, RZ, -0x1 ;  /* 0xffffffffff0f7424 */ /* 0x000fce00078e00ff */
[----:B-1----:R-:W-:Y:S05]  /*1e9f0*/  WARPSYNC.COLLECTIVE R15, `(.L_x_797) ;  /* 0x000000000f087348 */ /* 0x002fea0003c00000 */
[----:B------:R0:W2:Y:S02]  /*1ea00*/  SHFL.IDX P6, R14, R13, R12, R11 ;  /* 0x0000000c0d0e7389 */ /* 0x0000a400000c000b */
[----:B012---:R-:W-:Y:S01]  /*1ea10*/  ENDCOLLECTIVE ;  /* 0x000000000000791b */ /* 0x007fe20003800000 */
.L_x_797:
[----:B------:R-:W-:Y:S05]  /*1ea20*/  BSYNC B1 ;  /* 0x0000000000017941 */ /* 0x000fea0003800000 */
.L_x_796:
        /* <DEDUP_REMOVED lines=8> */
.L_x_798:
[----:B------:R-:W-:Y:S01]  /*1eab0*/  IMAD.MOV.U32 R11, RZ, RZ, R14 ;  /* 0x000000ffff0b7224 */ /* 0x000fe200078e000e */
[----:B------:R-:W-:Y:S06]  /*1eac0*/  BRA `(.L_x_799) ;  /* 0xfffffe84003c7947 */ /* 0x000fec000383ffff */
.L_x_536:
[----:B------:R-:W-:Y:S01]  /*1ead0*/  BSSY B1, `(.L_x_800) ;  /* 0x0000008000017945 */ /* 0x000fe20003800000 */
[----:B--234-:R-:W-:Y:S01]  /*1eae0*/  MOV R13, R118 ;  /* 0x00000076000d7202 */ /* 0x01cfe20000000f00 */
[----:B------:R-:W-:Y:S02]  /*1eaf0*/  IMAD.MOV.U32 R12, RZ, RZ, 0x1 ;  /* 0x00000001ff0c7424 */ /* 0x000fe400078e00ff */
[----:B------:R-:W-:Y:S02]  /*1eb00*/  IMAD.MOV.U32 R11, RZ, RZ, 0x1c1f ;  /* 0x00001c1fff0b7424 */ /* 0x000fe400078e00ff */
[----:B------:R-:W-:-:S07]  /*1eb10*/  IMAD.MOV.U32 R15, RZ, RZ, -0x1 ;  /* 0xffffffffff0f7424 */ /* 0x000fce00078e00ff */
[----:B01----:R-:W-:Y:S05]  /*1eb20*/  WARPSYNC.COLLECTIVE R15, `(.L_x_801) ;  /* 0x000000000f087348 */ /* 0x003fea0003c00000 */
[----:B------:R2:W3:Y:S02]  /*1eb30*/  SHFL.IDX P6, R14, R13, R12, R11 ;  /* 0x0000000c0d0e7389 */ /* 0x0004e400000c000b */
[----:B0123--:R-:W-:Y:S01]  /*1eb40*/  ENDCOLLECTIVE ;  /* 0x000000000000791b */ /* 0x00ffe20003800000 */
.L_x_801:
[----:B------:R-:W-:Y:S05]  /*1eb50*/  BSYNC B1 ;  /* 0x0000000000017941 */ /* 0x000fea0003800000 */
.L_x_800:
        /* <DEDUP_REMOVED lines=8> */
.L_x_802:
[----:B------:R-:W-:Y:S01]  /*1ebe0*/  IMAD.MOV.U32 R119, RZ, RZ, R14 ;  /* 0x000000ffff777224 */ /* 0x000fe200078e000e */
[----:B------:R-:W-:Y:S06]  /*1ebf0*/  BRA `(.L_x_803) ;  /* 0xfffffe9c00007947 */ /* 0x000fec000383ffff */
.L_x_549:
[----:B0-----:R0:W1:Y:S02]  /*1ec00*/  SYNCS.PHASECHK.TRANS64.TRYWAIT P4, [R88+URZ+0x2a890], R89 ;  /* 0x02a89059580075a7 */ /* 0x001064000808017f */
[----:B-1----:R-:W-:Y:S05]  /*1ec10*/  @!P4 NANOSLEEP.SYNCS 0x989680 ;  /* 0x009896800000c95d */ /* 0x002fea0003900000 */
[----:B------:R-:W1:Y:S02]  /*1ec20*/  @!P4 SYNCS.PHASECHK.TRANS64 P4, [R88+URZ+0x2a890], R89 ;  /* 0x02a890595800c5a7 */ /* 0x000e64000808007f */
[----:B-1----:R-:W-:Y:S05]  /*1ec30*/  @!P4 BRA `(.L_x_549) ;  /* 0xfffffffc00f0c947 */ /* 0x002fea000383ffff */
[----:B------:R-:W-:Y:S05]  /*1ec40*/  BRA `(.L_x_804) ;  /* 0xfffffeb400007947 */ /* 0x000fea000383ffff */
.L_x_550:
        /* <DEDUP_REMOVED lines=8> */
.L_x_806:
[----:B------:R-:W-:Y:S05]  /*1ecd0*/  BSYNC B1 ;  /* 0x0000000000017941 */ /* 0x000fea0003800000 */
.L_x_805:
        /* <DEDUP_REMOVED lines=8> */
.L_x_807:
[----:B------:R-:W-:Y:S01]  /*1ed60*/  IMAD.MOV.U32 R36, RZ, RZ, R14 ;  /* 0x000000ffff247224 */ /* 0x000fe200078e000e */
[----:B------:R-:W-:Y:S06]  /*1ed70*/  BRA `(.L_x_808) ;  /* 0xfffffeb400247947 */ /* 0x000fec000383ffff */
.L_x_553:
[----:B------:R-:W-:Y:S01]  /*1ed80*/  BSSY B1, `(.L_x_809) ;  /* 0x0000008000017945 */ /* 0x000fe20003800000 */
[----:B----4-:R-:W-:Y:S01]  /*1ed90*/  MOV R13, R39 ;  /* 0x00000027000d7202 */ /* 0x010fe20000000f00 */
[----:B------:R-:W-:Y:S02]  /*1eda0*/  IMAD.MOV.U32 R12, RZ, RZ, 0x1 ;  /* 0x00000001ff0c7424 */ /* 0x000fe400078e00ff */
[----:B------:R-:W-:Y:S02]  /*1edb0*/  IMAD.MOV.U32 R11, RZ, RZ, 0x1c1f ;  /* 0x00001c1fff0b7424 */ /* 0x000fe400078e00ff */
[----:B------:R-:W-:-:S07]  /*1edc0*/  IMAD.MOV.U32 R15, RZ, RZ, -0x1 ;  /* 0xffffffffff0f7424 */ /* 0x000fce00078e00ff */
[----:B0123--:R-:W-:Y:S05]  /*1edd0*/  WARPSYNC.COLLECTIVE R15, `(.L_x_810) ;  /* 0x000000000f087348 */ /* 0x00ffea0003c00000 */
[----:B------:R4:W0:Y:S02]  /*1ede0*/  SHFL.IDX P6, R14, R13, R12, R11 ;  /* 0x0000000c0d0e7389 */ /* 0x00082400000c000b */
[----:B01234-:R-:W-:Y:S01]  /*1edf0*/  ENDCOLLECTIVE ;  /* 0x000000000000791b */ /* 0x01ffe20003800000 */
.L_x_810:
[----:B------:R-:W-:Y:S05]  /*1ee00*/  BSYNC B1 ;  /* 0x0000000000017941 */ /* 0x000fea0003800000 */
.L_x_809:
        /* <DEDUP_REMOVED lines=8> */
.L_x_811:
[----:B------:R-:W-:Y:S01]  /*1ee90*/  IMAD.MOV.U32 R36, RZ, RZ, R14 ;  /* 0x000000ffff247224 */ /* 0x000fe200078e000e */
[----:B------:R-:W-:Y:S06]  /*1eea0*/  BRA `(.L_x_812) ;  /* 0xfffffeb400807947 */ /* 0x000fec000383ffff */
.L_x_557:
[----:B---3--:R3:W0:Y:S02]  /*1eeb0*/  SYNCS.PHASECHK.TRANS64.TRYWAIT P0, [R88+URZ+0x2a8b0], R89 ;  /* 0x02a8b059580075a7 */ /* 0x008624000800017f */
[----:B0-----:R-:W-:Y:S05]  /*1eec0*/  @!P0 NANOSLEEP.SYNCS 0x989680 ;  /* 0x009896800000895d */ /* 0x001fea0003900000 */
[----:B------:R-:W0:Y:S02]  /*1eed0*/  @!P0 SYNCS.PHASECHK.TRANS64 P0, [R88+URZ+0x2a8b0], R89 ;  /* 0x02a8b059580085a7 */ /* 0x000e24000800007f */
[----:B0-----:R-:W-:Y:S05]  /*1eee0*/  @!P0 BRA `(.L_x_557) ;  /* 0xfffffffc00f08947 */ /* 0x001fea000383ffff */
[----:B------:R-:W-:Y:S05]  /*1eef0*/  BRA `(.L_x_813) ;  /* 0xfffffeb800587947 */ /* 0x000fea000383ffff */
.L_x_575:
[----:B------:R-:W-:Y:S01]  /*1ef00*/  BSSY B1, `(.L_x_814) ;  /* 0x0000008000017945 */ /* 0x000fe20003800000 */
[----:B------:R-:W-:Y:S01]  /*1ef10*/  MOV R13, R25 ;  /* 0x00000019000d7202 */ /* 0x000fe20000000f00 */
[----:B------:R-:W-:Y:S02]  /*1ef20*/  IMAD.MOV.U32 R12, RZ, RZ, RZ ;  /* 0x000000ffff0c7224 */ /* 0x000fe400078e00ff */
[----:B------:R-:W-:Y:S02]  /*1ef30*/  IMAD.MOV.U32 R11, RZ, RZ, 0x1c1f ;  /* 0x00001c1fff0b7424 */ /* 0x000fe400078e00ff */
[----:B------:R-:W-:-:S07]  /*1ef40*/  IMAD.MOV.U32 R15, RZ, RZ, -0x1 ;  /* 0xffffffffff0f7424 */ /* 0x000fce00078e00ff */
[----:B----4-:R-:W-:Y:S05]  /*1ef50*/  WARPSYNC.COLLECTIVE R15, `(.L_x_815) ;  /* 0x000000000f087348 */ /* 0x010fea0003c00000 */
[----:B------:R0:W1:Y:S02]  /*1ef60*/  SHFL.IDX P6, R14, R13, R12, R11 ;  /* 0x0000000c0d0e7389 */ /* 0x00006400000c000b */
[----:B01--4-:R-:W-:Y:S01]  /*1ef70*/  ENDCOLLECTIVE ;  /* 0x000000000000791b */ /* 0x013fe20003800000 */
.L_x_815:
[----:B------:R-:W-:Y:S05]  /*1ef80*/  BSYNC B1 ;  /* 0x0000000000017941 */ /* 0x000fea0003800000 */
.L_x_814:
        /* <DEDUP_REMOVED lines=8> */
.L_x_816:
[----:B------:R-:W-:Y:S01]  /*1f010*/  MOV R13, R27 ;  /* 0x0000001b000d7202 */ /* 0x000fe20000000f00 */
[----:B------:R-:W-:-:S07]  /*1f020*/  IMAD.MOV.U32 R0, RZ, RZ, R14 ;  /* 0x000000ffff007224 */ /* 0x000fce00078e000e */
[----:B------:R-:W-:Y:S05]  /*1f030*/  WARPSYNC.COLLECTIVE R15, `(.L_x_817) ;  /* 0x000000000f087348 */ /* 0x000fea0003c00000 */
[----:B------:R0:W1:Y:S02]  /*1f040*/  SHFL.IDX P6, R14, R13, R12, R11 ;  /* 0x0000000c0d0e7389 */ /* 0x00006400000c000b */
[----:B01----:R-:W-:Y:S01]  /*1f050*/  ENDCOLLECTIVE ;  /* 0x000000000000791b */ /* 0x003fe20003800000 */
.L_x_817:
[----:B------:R-:W-:Y:S02]  /*1f060*/  IMAD.MOV.U32 R13, RZ, RZ, R26 ;  /* 0x000000ffff0d7224 */ /* 0x000fe400078e001a */
[----:B------:R-:W-:-:S07]  /*1f070*/  IMAD.MOV.U32 R5, RZ, RZ, R14 ;  /* 0x000000ffff057224 */ /* 0x000fce00078e000e */
[----:B------:R-:W-:Y:S05]  /*1f080*/  WARPSYNC.COLLECTIVE R15, `(.L_x_818) ;  /* 0x000000000f087348 */ /* 0x000fea0003c00000 */
[----:B------:R0:W1:Y:S02]  /*1f090*/  SHFL.IDX P6, R14, R13, R12, R11 ;  /* 0x0000000c0d0e7389 */ /* 0x00006400000c000b */
[----:B01----:R-:W-:Y:S01]  /*1f0a0*/  ENDCOLLECTIVE ;  /* 0x000000000000791b */ /* 0x003fe20003800000 */
.L_x_818:
[----:B------:R-:W-:Y:S05]  /*1f0b0*/  BRA `(.L_x_819) ;  /* 0xfffffec400947947 */ /* 0x000fea000383ffff */
.L_x_579:
[----:B0-----:R0:W1:Y:S02]  /*1f0c0*/  SYNCS.PHASECHK.TRANS64.TRYWAIT P0, [R2+URZ+0x2a800], R5 ;  /* 0x02a80005020075a7 */ /* 0x001064000800017f */
[----:B-1----:R-:W-:Y:S05]  /*1f0d0*/  @!P0 NANOSLEEP.SYNCS 0x989680 ;  /* 0x009896800000895d */ /* 0x002fea0003900000 */
[----:B------:R-:W1:Y:S02]  /*1f0e0*/  @!P0 SYNCS.PHASECHK.TRANS64 P0, [R2+URZ+0x2a800], R5 ;  /* 0x02a80005020085a7 */ /* 0x000e64000800007f */
[----:B-1----:R-:W-:Y:S05]  /*1f0f0*/  @!P0 BRA `(.L_x_579) ;  /* 0xfffffffc00f08947 */ /* 0x002fea000383ffff */
[----:B------:R-:W-:Y:S05]  /*1f100*/  BRA `(.L_x_820) ;  /* 0xfffffed000007947 */ /* 0x000fea000383ffff */
.L_x_603:
[----:B------:R-:W-:Y:S01]  /*1f110*/  BSSY B1, `(.L_x_821) ;  /* 0x0000008000017945 */ /* 0x000fe20003800000 */
[----:B------:R-:W-:Y:S02]  /*1f120*/  IMAD.MOV.U32 R13, RZ, RZ, R25 ;  /* 0x000000ffff0d7224 */ /* 0x000fe400078e0019 */
[----:B------:R-:W-:Y:S02]  /*1f130*/  IMAD.MOV.U32 R12, RZ, RZ, RZ ;  /* 0x000000ffff0c7224 */ /* 0x000fe400078e00ff */
[----:B------:R-:W-:Y:S02]  /*1f140*/  IMAD.MOV.U32 R11, RZ, RZ, 0x1c1f ;  /* 0x00001c1fff0b7424 */ /* 0x000fe400078e00ff */
[----:B------:R-:W-:-:S07]  /*1f150*/  IMAD.MOV.U32 R15, RZ, RZ, -0x1 ;  /* 0xffffffffff0f7424 */ /* 0x000fce00078e00ff */
[----:B----4-:R-:W-:Y:S05]  /*1f160*/  WARPSYNC.COLLECTIVE R15, `(.L_x_822) ;  /* 0x000000000f087348 */ /* 0x010fea0003c00000 */
[----:B------:R0:W1:Y:S02]  /*1f170*/  SHFL.IDX P6, R14, R13, R12, R11 ;  /* 0x0000000c0d0e7389 */ /* 0x00006400000c000b */
[----:B01--4-:R-:W-:Y:S01]  /*1f180*/  ENDCOLLECTIVE ;  /* 0x000000000000791b */ /* 0x013fe20003800000 */
.L_x_822:
[----:B------:R-:W-:Y:S05]  /*1f190*/  BSYNC B1 ;  /* 0x0000000000017941 */ /* 0x000fea0003800000 */
.L_x_821:
[----:B------:R-:W-:Y:S01]  /*1f1a0*/  IMAD.MOV.U32 R13, RZ, RZ, R24 ;  /* 0x000000ffff0d7224 */ /* 0x000fe200078e0018 */
[----:B------:R-:W-:Y:S01]  /*1f1b0*/  MOV R11, 0x1c1f ;  /* 0x00001c1f000b7802 */ /* 0x000fe20000000f00 */
[----:B------:R-:W-:Y:S02]  /*1f1c0*/  IMAD.MOV.U32 R12, RZ, RZ, RZ ;  /* 0x000000ffff0c7224 */ /* 0x000fe400078e00ff */
[----:B------:R-:W-:Y:S02]  /*1f1d0*/  IMAD.MOV.U32 R15, RZ, RZ, -0x1 ;  /* 0xffffffffff0f7424 */ /* 0x000fe400078e00ff */
[----:B------:R-:W-:-:S07]  /*1f1e0*/  IMAD.MOV.U32 R3, RZ, RZ, R14 ;  /* 0x000000ffff037224 */ /* 0x000fce00078e000e */
[----:B------:R-:W-:Y:S05]  /*1f1f0*/  WARPSYNC.COLLECTIVE R15, `(.L_x_823) ;  /* 0x000000000f087348 */ /* 0x000fea0003c00000 */
[----:B------:R0:W1:Y:S02]  /*1f200*/  SHFL.IDX P6, R14, R13, R12, R11 ;  /* 0x0000000c0d0e7389 */ /* 0x00006400000c000b */
[----:B01----:R-:W-:Y:S01]  /*1f210*/  ENDCOLLECTIVE ;  /* 0x000000000000791b */ /* 0x003fe20003800000 */
.L_x_823:
[----:B------:R-:W-:Y:S02]  /*1f220*/  IMAD.MOV.U32 R13, RZ, RZ, R27 ;  /* 0x000000ffff0d7224 */ /* 0x000fe400078e001b */
[----:B------:R-:W-:-:S07]  /*1f230*/  IMAD.MOV.U32 R0, RZ, RZ, R14 ;  /* 0x000000ffff007224 */ /* 0x000fce00078e000e */
[----:B------:R-:W-:Y:S05]  /*1f240*/  WARPSYNC.COLLECTIVE R15, `(.L_x_824) ;  /* 0x000000000f087348 */ /* 0x000fea0003c00000 */
[----:B------:R0:W1:Y:S02]  /*1f250*/  SHFL.IDX P6, R14, R13, R12, R11 ;  /* 0x0000000c0d0e7389 */ /* 0x00006400000c000b */
[----:B01----:R-:W-:Y:S01]  /*1f260*/  ENDCOLLECTIVE ;  /* 0x000000000000791b */ /* 0x003fe20003800000 */
.L_x_824:
[----:B------:R-:W-:Y:S02]  /*1f270*/  IMAD.MOV.U32 R13, RZ, RZ, R26 ;  /* 0x000000ffff0d7224 */ /* 0x000fe400078e001a */
[----:B------:R-:W-:-:S07]  /*1f280*/  IMAD.MOV.U32 R21, RZ, RZ, R14 ;  /* 0x000000ffff157224 */ /* 0x000fce00078e000e */
[----:B------:R-:W-:Y:S05]  /*1f290*/  WARPSYNC.COLLECTIVE R15, `(.L_x_825) ;  /* 0x000000000f087348 */ /* 0x000fea0003c00000 */
[----:B------:R0:W1:Y:S02]  /*1f2a0*/  SHFL.IDX P6, R14, R13, R12, R11 ;  /* 0x0000000c0d0e7389 */ /* 0x00006400000c000b */
[----:B01----:R-:W-:Y:S01]  /*1f2b0*/  ENDCOLLECTIVE ;  /* 0x000000000000791b */ /* 0x003fe20003800000 */
.L_x_825:
[----:B------:R-:W-:Y:S01]  /*1f2c0*/  IMAD.MOV.U32 R20, RZ, RZ, R14 ;  /* 0x000000ffff147224 */ /* 0x000fe200078e000e */
[----:B------:R-:W-:Y:S06]  /*1f2d0*/  BRA `(.L_x_826) ;  /* 0xfffffeec00a87947 */ /* 0x000fec000383ffff */
.L_x_607:
[----:B0-----:R0:W1:Y:S02]  /*1f2e0*/  SYNCS.PHASECHK.TRANS64.TRYWAIT P0, [R2+URZ+0x2a800], R5 ;  /* 0x02a80005020075a7 */ /* 0x001064000800017f */
[----:B-1----:R-:W-:Y:S05]  /*1f2f0*/  @!P0 NANOSLEEP.SYNCS 0x989680 ;  /* 0x009896800000895d */ /* 0x002fea0003900000 */
[----:B------:R-:W1:Y:S02]  /*1f300*/  @!P0 SYNCS.PHASECHK.TRANS64 P0, [R2+URZ+0x2a800], R5 ;  /* 0x02a80005020085a7 */ /* 0x000e64000800007f */
[----:B-1----:R-:W-:Y:S05]  /*1f310*/  @!P0 BRA `(.L_x_607) ;  /* 0xfffffffc00f08947 */ /* 0x002fea000383ffff */
[----:B------:R-:W-:Y:S05]  /*1f320*/  BRA `(.L_x_827) ;  /* 0xfffffef400ac7947 */ /* 0x000fea000383ffff */
.L_x_621:
[----:B-1----:R1:W2:Y:S02]  /*1f330*/  SYNCS.PHASECHK.TRANS64.TRYWAIT P1, [R5+URZ+0x2a830], R0 ;  /* 0x02a83000050075a7 */ /* 0x0022a4000802017f */
[----:B--2---:R-:W-:Y:S05]  /*1f340*/  @!P1 NANOSLEEP.SYNCS 0x989680 ;  /* 0x009896800000995d */ /* 0x004fea0003900000 */
[----:B------:R-:W2:Y:S02]  /*1f350*/  @!P1 SYNCS.PHASECHK.TRANS64 P1, [R5+URZ+0x2a830], R0 ;  /* 0x02a83000050095a7 */ /* 0x000ea4000802007f */
[----:B--2---:R-:W-:Y:S05]  /*1f360*/  @!P1 BRA `(.L_x_621) ;  /* 0xfffffffc00f09947 */ /* 0x004fea000383ffff */
[----:B------:R-:W-:Y:S05]  /*1f370*/  BRA `(.L_x_620) ;  /* 0xffffff1800a87947 */ /* 0x000fea000383ffff */
.L_x_629:
[----:B-1----:R1:W2:Y:S02]  /*1f380*/  SYNCS.PHASECHK.TRANS64.TRYWAIT P1, [R21+URZ+0x2a830], R0 ;  /* 0x02a83000150075a7 */ /* 0x0022a4000802017f */
[----:B--2---:R-:W-:Y:S05]  /*1f390*/  @!P1 NANOSLEEP.SYNCS 0x989680 ;  /* 0x009896800000995d */ /* 0x004fea0003900000 */
[----:B------:R-:W2:Y:S02]  /*1f3a0*/  @!P1 SYNCS.PHASECHK.TRANS64 P1, [R21+URZ+0x2a830], R0 ;  /* 0x02a83000150095a7 */ /* 0x000ea4000802007f */
[----:B--2---:R-:W-:Y:S05]  /*1f3b0*/  @!P1 BRA `(.L_x_629) ;  /* 0xfffffffc00f09947 */ /* 0x004fea000383ffff */
[----:B------:R-:W-:Y:S05]  /*1f3c0*/  BRA `(.L_x_628) ;  /* 0xffffff3c00887947 */ /* 0x000fea000383ffff */
.L_x_634:
[----:B0-----:R0:W1:Y:S02]  /*1f3d0*/  SYNCS.PHASECHK.TRANS64.TRYWAIT P1, [R10+URZ+0x2a850], R3 ;  /* 0x02a850030a0075a7 */ /* 0x001064000802017f */
[----:B-1----:R-:W-:Y:S05]  /*1f3e0*/  @!P1 NANOSLEEP.SYNCS 0x989680 ;  /* 0x009896800000995d */ /* 0x002fea0003900000 */
[----:B------:R-:W1:Y:S02]  /*1f3f0*/  @!P1 SYNCS.PHASECHK.TRANS64 P1, [R10+URZ+0x2a850], R3 ;  /* 0x02a850030a0095a7 */ /* 0x000e64000802007f */
[----:B-1----:R-:W-:Y:S05]  /*1f400*/  @!P1 BRA `(.L_x_634) ;  /* 0xfffffffc00f09947 */ /* 0x002fea000383ffff */
[----:B------:R-:W-:Y:S05]  /*1f410*/  BRA `(.L_x_633) ;  /* 0xffffff4800787947 */ /* 0x000fea000383ffff */
.L_x_642:
[----:B-1----:R1:W2:Y:S02]  /*1f420*/  SYNCS.PHASECHK.TRANS64.TRYWAIT P1, [R10+URZ+0x2a850], R5 ;  /* 0x02a850050a0075a7 */ /* 0x0022a4000802017f */
[----:B--2---:R-:W-:Y:S05]  /*1f430*/  @!P1 NANOSLEEP.SYNCS 0x989680 ;  /* 0x009896800000995d */ /* 0x004fea0003900000 */
[----:B------:R-:W2:Y:S02]  /*1f440*/  @!P1 SYNCS.PHASECHK.TRANS64 P1, [R10+URZ+0x2a850], R5 ;  /* 0x02a850050a0095a7 */ /* 0x000ea4000802007f */
[----:B--2---:R-:W-:Y:S05]  /*1f450*/  @!P1 BRA `(.L_x_642) ;  /* 0xfffffffc00f09947 */ /* 0x004fea000383ffff */
[----:B------:R-:W-:Y:S05]  /*1f460*/  BRA `(.L_x_641) ;  /* 0xffffff6000407947 */ /* 0x000fea000383ffff */
.L_x_679:
        /* <DEDUP_REMOVED lines=8> */
[----:B------:R-:W-:Y:S05]  /*1f4f0*/  WARPSYNC.COLLECTIVE R15, `(.L_x_829) ;  /* 0x000000000f087348 */ /* 0x000fea0003c00000 */
[----:B------:R0:W1:Y:S02]  /*1f500*/  SHFL.IDX P6, R14, R13, R12, R11 ;  /* 0x0000000c0d0e7389 */ /* 0x00006400000c000b */
[----:B01----:R-:W-:Y:S01]  /*1f510*/  ENDCOLLECTIVE ;  /* 0x000000000000791b */ /* 0x003fe20003800000 */
.L_x_829:
[----:B------:R-:W-:Y:S05]  /*1f520*/  BSYNC B1 ;  /* 0x0000000000017941 */ /* 0x000fea0003800000 */
.L_x_828:
[----:B------:R-:W-:Y:S05]  /*1f530*/  BRA `(.L_x_830) ;  /* 0xffffff9800b47947 */ /* 0x000fea000383ffff */
.L_x_681:
[----:B------:R-:W-:Y:S01]  /*1f540*/  BSSY B1, `(.L_x_831) ;  /* 0x0000006000017945 */ /* 0x000fe20003800000 */
[----:B------:R-:W-:-:S07]  /*1f550*/  IMAD.MOV.U32 R15, RZ, RZ, -0x1 ;  /* 0xffffffffff0f7424 */ /* 0x000fce00078e00ff */
[----:B0-----:R-:W-:Y:S05]  /*1f560*/  WARPSYNC.COLLECTIVE R15, `(.L_x_832) ;  /* 0x000000000f0c7348 */ /* 0x001fea0003c00000 */
[----:B------:R-:W-:Y:S02]  /*1f570*/  ELECT P6, UR62, PT ;  /* 0x00000000003e782f */ /* 0x000fe400038c0000 */
[----:B------:R-:W-:Y:S01]  /*1f580*/  MOV R14, UR62 ;  /* 0x0000003e000e7c02 */ /* 0x000fe20008000f00 */
[----:B0-----:R-:W-:Y:S10]  /*1f590*/  ENDCOLLECTIVE ;  /* 0x000000000000791b */ /* 0x001ff40003800000 */
.L_x_832:
[----:B------:R-:W-:Y:S05]  /*1f5a0*/  BSYNC B1 ;  /* 0x0000000000017941 */ /* 0x000fea0003800000 */
.L_x_831:
[----:B------:R-:W-:Y:S05]  /*1f5b0*/  BRA `(.L_x_680) ;  /* 0xffffff9800ac7947 */ /* 0x000fea000383ffff */
.L_x_683:
[----:B0-----:R0:W1:Y:S02]  /*1f5c0*/  SYNCS.PHASECHK.TRANS64.TRYWAIT P0, [R22+URZ+0x2a820], R3 ;  /* 0x02a82003160075a7 */ /* 0x001064000800017f */
[----:B-1----:R-:W-:Y:S05]  /*1f5d0*/  @!P0 NANOSLEEP.SYNCS 0x989680 ;  /* 0x009896800000895d */ /* 0x002fea0003900000 */
[----:B------:R-:W1:Y:S02]  /*1f5e0*/  @!P0 SYNCS.PHASECHK.TRANS64 P0, [R22+URZ+0x2a820], R3 ;  /* 0x02a82003160085a7 */ /* 0x000e64000800007f */
[----:B-1----:R-:W-:Y:S05]  /*1f5f0*/  @!P0 BRA `(.L_x_683) ;  /* 0xfffffffc00f08947 */ /* 0x002fea000383ffff */
[----:B------:R-:W-:Y:S05]  /*1f600*/  BRA `(.L_x_833) ;  /* 0xffffff9800bc7947 */ /* 0x000fea000383ffff */
.L_x_687:
[----:B-1----:R1:W2:Y:S02]  /*1f610*/  SYNCS.PHASECHK.TRANS64.TRYWAIT P0, [R9+URZ+0x2a8a0], R8 ;  /* 0x02a8a008090075a7 */ /* 0x0022a4000800017f */
[----:B--2---:R-:W-:Y:S05]  /*1f620*/  @!P0 NANOSLEEP.SYNCS 0x989680 ;  /* 0x009896800000895d */ /* 0x004fea0003900000 */
[----:B------:R-:W2:Y:S02]  /*1f630*/  @!P0 SYNCS.PHASECHK.TRANS64 P0, [R9+URZ+0x2a8a0], R8 ;  /* 0x02a8a008090085a7 */ /* 0x000ea4000800007f */
[----:B--2---:R-:W-:Y:S05]  /*1f640*/  @!P0 BRA `(.L_x_687) ;  /* 0xfffffffc00f08947 */ /* 0x004fea000383ffff */
[----:B------:R-:W-:Y:S05]  /*1f650*/  BRA `(.L_x_834) ;  /* 0xffffff9800d47947 */ /* 0x000fea000383ffff */
.L_x_694:
[----:B0-----:R0:W2:Y:S02]  /*1f660*/  SYNCS.PHASECHK.TRANS64.TRYWAIT P0, [R9+URZ+0x2a8c0], R8 ;  /* 0x02a8c008090075a7 */ /* 0x0010a4000800017f */
[----:B--2---:R-:W-:Y:S05]  /*1f670*/  @!P0 NANOSLEEP.SYNCS 0x989680 ;  /* 0x009896800000895d */ /* 0x004fea0003900000 */
[----:B------:R-:W2:Y:S02]  /*1f680*/  @!P0 SYNCS.PHASECHK.TRANS64 P0, [R9+URZ+0x2a8c0], R8 ;  /* 0x02a8c008090085a7 */ /* 0x000ea4000800007f */
[----:B--2---:R-:W-:Y:S05]  /*1f690*/  @!P0 BRA `(.L_x_694) ;  /* 0xfffffffc00f08947 */ /* 0x004fea000383ffff */
[----:B------:R-:W-:Y:S05]  /*1f6a0*/  BRA `(.L_x_835) ;  /* 0xffffff9c00cc7947 */ /* 0x000fea000383ffff */
.L_x_702:
[----:B-1----:R1:W2:Y:S02]  /*1f6b0*/  SYNCS.PHASECHK.TRANS64.TRYWAIT P1, [R6+URZ+0x2a8a0], R9 ;  /* 0x02a8a009060075a7 */ /* 0x0022a4000802017f */
[----:B--2---:R-:W-:Y:S05]  /*1f6c0*/  @!P1 NANOSLEEP.SYNCS 0x989680 ;  /* 0x009896800000995d */ /* 0x004fea0003900000 */
[----:B------:R-:W2:Y:S02]  /*1f6d0*/  @!P1 SYNCS.PHASECHK.TRANS64 P1, [R6+URZ+0x2a8a0], R9 ;  /* 0x02a8a009060095a7 */ /* 0x000ea4000802007f */
[----:B--2---:R-:W-:Y:S05]  /*1f6e0*/  @!P1 BRA `(.L_x_702) ;  /* 0xfffffffc00f09947 */ /* 0x004fea000383ffff */
[----:B------:R-:W-:Y:S05]  /*1f6f0*/  BRA `(.L_x_836) ;  /* 0xffffffa000c87947 */ /* 0x000fea000383ffff */
.L_x_709:
[----:B0-----:R0:W2:Y:S02]  /*1f700*/  SYNCS.PHASECHK.TRANS64.TRYWAIT P1, [R6+URZ+0x2a8c0], R9 ;  /* 0x02a8c009060075a7 */ /* 0x0010a4000802017f */
[----:B--2---:R-:W-:Y:S05]  /*1f710*/  @!P1 NANOSLEEP.SYNCS 0x989680 ;  /* 0x009896800000995d */ /* 0x004fea0003900000 */
[----:B------:R-:W2:Y:S02]  /*1f720*/  @!P1 SYNCS.PHASECHK.TRANS64 P1, [R6+URZ+0x2a8c0], R9 ;  /* 0x02a8c009060095a7 */ /* 0x000ea4000802007f */
[----:B--2---:R-:W-:Y:S05]  /*1f730*/  @!P1 BRA `(.L_x_709) ;  /* 0xfffffffc00f09947 */ /* 0x004fea000383ffff */
[----:B------:R-:W-:Y:S05]  /*1f740*/  BRA `(.L_x_837) ;  /* 0xffffffa400bc7947 */ /* 0x000fea000383ffff */
.L_x_723:
[----:B------:R-:W0:Y:S01]  /*1f750*/  S2R R7, SR_TID.X ;  /* 0x0000000000077919 */ /* 0x000e220000002100 */
[----:B------:R-:W-:Y:S01]  /*1f760*/  BSSY B0, `(.L_x_838) ;  /* 0x000000a000007945 */ /* 0x000fe20003800000 */
[----:B------:R-:W-:Y:S02]  /*1f770*/  IMAD.MOV.U32 R12, RZ, RZ, RZ ;  /* 0x000000ffff0c7224 */ /* 0x000fe400078e00ff */
[----:B------:R-:W-:Y:S02]  /*1f780*/  IMAD.MOV.U32 R11, RZ, RZ, 0x1f ;  /* 0x0000001fff0b7424 */ /* 0x000fe400078e00ff */
[----:B------:R-:W-:Y:S01]  /*1f790*/  IMAD.MOV.U32 R15, RZ, RZ, -0x1 ;  /* 0xffffffffff0f7424 */ /* 0x000fe200078e00ff */
[----:B0-----:R-:W-:-:S04]  /*1f7a0*/  SHF.R.U32.HI R7, RZ, 0x5, R7 ;  /* 0x00000005ff077819 */ /* 0x001fc80000011607 */
[----:B------:R-:W-:-:S05]  /*1f7b0*/  LOP3.LUT R7, R7, 0x3, RZ, 0xc0, !PT ;  /* 0x0000000307077812 */ /* 0x000fca00078ec0ff */
[----:B------:R-:W-:-:S07]  /*1f7c0*/  IMAD.MOV.U32 R13, RZ, RZ, R7 ;  /* 0x000000ffff0d7224 */ /* 0x000fce00078e0007 */
[----:B-----5:R-:W-:Y:S05]  /*1f7d0*/  WARPSYNC.COLLECTIVE R15, `(.L_x_839) ;  /* 0x000000000f087348 */ /* 0x020fea0003c00000 */
[----:B------:R0:W1:Y:S02]  /*1f7e0*/  SHFL.IDX P6, R14, R13, R12, R11 ;  /* 0x0000000c0d0e7389 */ /* 0x00006400000c000b */
[----:B01---5:R-:W-:Y:S01]  /*1f7f0*/  ENDCOLLECTIVE ;  /* 0x000000000000791b */ /* 0x023fe20003800000 */
.L_x_839:
[----:B------:R-:W-:Y:S05]  /*1f800*/  BSYNC B0 ;  /* 0x0000000000007941 */ /* 0x000fea0003800000 */
.L_x_838:
[----:B------:R-:W-:Y:S05]  /*1f810*/  BRA `(.L_x_840) ;  /* 0xffffffb000cc7947 */ /* 0x000fea000383ffff */
.L_x_726:
[----:B0-----:R0:W1:Y:S02]  /*1f820*/  SYNCS.PHASECHK.TRANS64.TRYWAIT P0, [R7+URZ+0x2a840], R2 ;  /* 0x02a84002070075a7 */ /* 0x001064000800017f */
[----:B-1----:R-:W-:Y:S05]  /*1f830*/  @!P0 NANOSLEEP.SYNCS 0x989680 ;  /* 0x009896800000895d */ /* 0x002fea0003900000 */
[----:B------:R-:W1:Y:S02]  /*1f840*/  @!P0 SYNCS.PHASECHK.TRANS64 P0, [R7+URZ+0x2a840], R2 ;  /* 0x02a84002070085a7 */ /* 0x000e64000800007f */
[----:B-1----:R-:W-:Y:S05]  /*1f850*/  @!P0 BRA `(.L_x_726) ;  /* 0xfffffffc00f08947 */ /* 0x002fea000383ffff */
[----:B------:R-:W-:Y:S05]  /*1f860*/  BRA `(.L_x_841) ;  /* 0xffffffb400287947 */ /* 0x000fea000383ffff */
.L_x_727:
[----:B------:R-:W-:Y:S01]  /*1f870*/  BSSY B0, `(.L_x_842) ;  /* 0x0000008000007945 */ /* 0x000fe20003800000 */
[----:B------:R-:W-:Y:S02]  /*1f880*/  IMAD.MOV.U32 R13, RZ, RZ, R0 ;  /* 0x000000ffff0d7224 */ /* 0x000fe400078e0000 */
[----:B------:R-:W-:Y:S02]  /*1f890*/  IMAD.MOV.U32 R12, RZ, RZ, RZ ;  /* 0x000000ffff0c7224 */ /* 0x000fe400078e00ff */
[----:B------:R-:W-:Y:S02]  /*1f8a0*/  IMAD.MOV.U32 R11, RZ, RZ, 0x181f ;  /* 0x0000181fff0b7424 */ /* 0x000fe400078e00ff */
[----:B------:R-:W-:-:S07]  /*1f8b0*/  IMAD.MOV.U32 R15, RZ, RZ, -0x1 ;  /* 0xffffffffff0f7424 */ /* 0x000fce00078e00ff */
[----:B------:R-:W-:Y:S05]  /*1f8c0*/  WARPSYNC.COLLECTIVE R15, `(.L_x_843) ;  /* 0x000000000f087348 */ /* 0x000fea0003c00000 */
[----:B------:R0:W1:Y:S02]  /*1f8d0*/  SHFL.IDX P6, R14, R13, R12, R11 ;  /* 0x0000000c0d0e7389 */ /* 0x00006400000c000b */
[----:B01----:R-:W-:Y:S01]  /*1f8e0*/  ENDCOLLECTIVE ;  /* 0x000000000000791b */ /* 0x003fe20003800000 */
.L_x_843:
[----:B------:R-:W-:Y:S05]  /*1f8f0*/  BSYNC B0 ;  /* 0x0000000000007941 */ /* 0x000fea0003800000 */
.L_x_842:
[----:B------:R-:W-:Y:S01]  /*1f900*/  IMAD.MOV.U32 R13, RZ, RZ, R4 ;  /* 0x000000ffff0d7224 */ /* 0x000fe200078e0004 */
[----:B------:R-:W-:Y:S01]  /*1f910*/  MOV R2, R14 ;  /* 0x0000000e00027202 */ /* 0x000fe20000000f00 */
[----:B------:R-:W-:Y:S02]  /*1f920*/  IMAD.MOV.U32 R12, RZ, RZ, RZ ;  /* 0x000000ffff0c7224 */ /* 0x000fe400078e00ff */
[----:B------:R-:W-:Y:S02]  /*1f930*/  IMAD.MOV.U32 R11, RZ, RZ, 0x181f ;  /* 0x0000181fff0b7424 */ /* 0x000fe400078e00ff */
[----:B------:R-:W-:Y:S02]  /*1f940*/  IMAD.MOV.U32 R15, RZ, RZ, -0x1 ;  /* 0xffffffffff0f7424 */ /* 0x000fe400078e00ff */
[----:B------:R-:W-:-:S07]  /*1f950*/  @P0 IMAD R8, R5, 0x2, R22 ;  /* 0x0000000205080824 */ /* 0x000fce00078e0216 */
[----:B------:R-:W-:Y:S05]  /*1f960*/  WARPSYNC.COLLECTIVE R15, `(.L_x_844) ;  /* 0x000000000f087348 */ /* 0x000fea0003c00000 */
[----:B------:R0:W1:Y:S02]  /*1f970*/  SHFL.IDX P6, R14, R13, R12, R11 ;  /* 0x0000000c0d0e7389 */ /* 0x00006400000c000b */
[----:B01----:R-:W-:Y:S01]  /*1f980*/  ENDCOLLECTIVE ;  /* 0x000000000000791b */ /* 0x003fe20003800000 */
.L_x_844:
[----:B------:R-:W-:Y:S02]  /*1f990*/  IMAD.MOV.U32 R13, RZ, RZ, R0 ;  /* 0x000000ffff0d7224 */ /* 0x000fe400078e0000 */
[----:B------:R-:W-:Y:S02]  /*1f9a0*/  IMAD.MOV.U32 R12, RZ, RZ, 0x1 ;  /* 0x00000001ff0c7424 */ /* 0x000fe400078e00ff */
[----:B------:R-:W-:-:S07]  /*1f9b0*/  IMAD.MOV.U32 R3, RZ, RZ, R14 ;  /* 0x000000ffff037224 */ /* 0x000fce00078e000e */
[----:B------:R-:W-:Y:S05]  /*1f9c0*/  WARPSYNC.COLLECTIVE R15, `(.L_x_845) ;  /* 0x000000000f087348 */ /* 0x000fea0003c00000 */
[----:B------:R0:W1:Y:S02]  /*1f9d0*/  SHFL.IDX P6, R14, R13, R12, R11 ;  /* 0x0000000c0d0e7389 */ /* 0x00006400000c000b */
[----:B01----:R-:W-:Y:S01]  /*1f9e0*/  ENDCOLLECTIVE ;  /* 0x000000000000791b */ /* 0x003fe20003800000 */
.L_x_845:
        /* <DEDUP_REMOVED lines=18> */
.L_x_846:
[----:B------:R-:W-:Y:S02]  /*1fb10*/  IMAD.MOV.U32 R13, RZ, RZ, R0 ;  /* 0x000000ffff0d7224 */ /* 0x000fe400078e0000 */
[----:B------:R-:W-:Y:S02]  /*1fb20*/  IMAD.MOV.U32 R12, RZ, RZ, 0x2 ;  /* 0x00000002ff0c7424 */ /* 0x000fe400078e00ff */
[----:B------:R-:W-:-:S07]  /*1fb30*/  IMAD.MOV.U32 R3, RZ, RZ, R14 ;  /* 0x000000ffff037224 */ /* 0x000fce00078e000e */
[----:B------:R-:W-:Y:S05]  /*1fb40*/  WARPSYNC.COLLECTIVE R15, `(.L_x_847) ;  /* 0x000000000f087348 */ /* 0x000fea0003c00000 */
[----:B------:R0:W1:Y:S02]  /*1fb50*/  SHFL.IDX P6, R14, R13, R12, R11 ;  /* 0x0000000c0d0e7389 */ /* 0x00006400000c000b */
[----:B01----:R-:W-:Y:S01]  /*1fb60*/  ENDCOLLECTIVE ;  /* 0x000000000000791b */ /* 0x003fe20003800000 */
.L_x_847:
        /* <DEDUP_REMOVED lines=17> */
.L_x_848:
[----:B------:R-:W-:Y:S02]  /*1fc80*/  @P1 IMAD R8, R5, 0x2, R22 ;  /* 0x0000000205081824 */ /* 0x000fe400078e0216 */
[----:B------:R-:W-:Y:S02]  /*1fc90*/  IMAD.MOV.U32 R13, RZ, RZ, R0 ;  /* 0x000000ffff0d7224 */ /* 0x000fe400078e0000 */
[----:B------:R-:W-:Y:S02]  /*1fca0*/  IMAD.MOV.U32 R12, RZ, RZ, 0x3 ;  /* 0x00000003ff0c7424 */ /* 0x000fe400078e00ff */
[----:B------:R-:W-:-:S07]  /*1fcb0*/  IMAD.MOV.U32 R3, RZ, RZ, R14 ;  /* 0x000000ffff037224 */ /* 0x000fce00078e000e */
[----:B------:R-:W-:Y:S05]  /*1fcc0*/  WARPSYNC.COLLECTIVE R15, `(.L_x_849) ;  /* 0x000000000f087348 */ /* 0x000fea0003c00000 */
[----:B------:R0:W1:Y:S02]  /*1fcd0*/  SHFL.IDX P6, R14, R13, R12, R11 ;  /* 0x0000000c0d0e7389 */ /* 0x00006400000c000b */
[----:B01----:R-:W-:Y:S01]  /*1fce0*/  ENDCOLLECTIVE ;  /* 0x000000000000791b */ /* 0x003fe20003800000 */
.L_x_849:
[----:B------:R-:W-:-:S04]  /*1fcf0*/  @P1 LEA R3, P0, R9, R3, 0x1 ;  /* 0x0000000309031211 */ /* 0x000fc800078008ff */
[----:B------:R-:W-:-:S04]  /*1fd00*/  @P1 IADD3.X R2, RZ, R2, RZ, P0, !PT ;  /* 0x00000002ff021210 */ /* 0x000fc800007fe4ff */
        /* <DEDUP_REMOVED lines=15> */
.L_x_850:
[----:B------:R-:W-:Y:S02]  /*1fe00*/  @P1 IMAD R8, R5, 0x2, R22 ;  /* 0x0000000205081824 */ /* 0x000fe400078e0216 */
[----:B------:R-:W-:Y:S01]  /*1fe10*/  IMAD.MOV.U32 R13, RZ, RZ, R0 ;  /* 0x000000ffff0d7224 */ /* 0x000fe200078e0000 */
[----:B------:R-:W-:Y:S01]  /*1fe20*/  MOV R12, 0x4 ;  /* 0x00000004000c7802 */ /* 0x000fe20000000f00 */
[----:B------:R-:W-:-:S07]  /*1fe30*/  IMAD.MOV.U32 R3, RZ, RZ, R14 ;  /* 0x000000ffff037224 */ /* 0x000fce00078e000e */
[----:B------:R-:W-:Y:S05]  /*1fe40*/  WARPSYNC.COLLECTIVE R15, `(.L_x_851) ;  /* 0x000000000f087348 */ /* 0x000fea0003c00000 */
[----:B------:R0:W1:Y:S02]  /*1fe50*/  SHFL.IDX P6, R14, R13, R12, R11 ;  /* 0x0000000c0d0e7389 */ /* 0x00006400000c000b */
[----:B01----:R-:W-:Y:S01]  /*1fe60*/  ENDCOLLECTIVE ;  /* 0x000000000000791b */ /* 0x003fe20003800000 */
.L_x_851:
        /* <DEDUP_REMOVED lines=17> */
.L_x_852:
[----:B------:R-:W-:Y:S02]  /*1ff80*/  @P1 IMAD R8, R5, 0x2, R22 ;  /* 0x0000000205081824 */ /* 0x000fe400078e0216 */
[----:B------:R-:W-:Y:S02]  /*1ff90*/  IMAD.MOV.U32 R13, RZ, RZ, R0 ;  /* 0x000000ffff0d7224 */ /* 0x000fe400078e0000 */
[----:B------:R-:W-:Y:S02]  /*1ffa0*/  IMAD.MOV.U32 R12, RZ, RZ, 0x5 ;  /* 0x00000005ff0c7424 */ /* 0x000fe400078e00ff */
[----:B------:R-:W-:-:S07]  /*1ffb0*/  IMAD.MOV.U32 R3, RZ, RZ, R14 ;  /* 0x000000ffff037224 */ /* 0x000fce00078e000e */
[----:B------:R-:W-:Y:S05]  /*1ffc0*/  WARPSYNC.COLLECTIVE R15, `(.L_x_853) ;  /* 0x000000000f087348 */ /* 0x000fea0003c00000 */
[----:B------:R0:W1:Y:S02]  /*1ffd0*/  SHFL.IDX P6, R14, R13, R12, R11 ;  /* 0x0000000c0d0e7389 */ /* 0x00006400000c000b */
[----:B01----:R-:W-:Y:S01]  /*1ffe0*/  ENDCOLLECTIVE ;  /* 0x000000000000791b */ /* 0x003fe20003800000 */
.L_x_853:
        /* <DEDUP_REMOVED lines=10> */
.L_x_854:
        /* <DEDUP_REMOVED lines=8> */
.L_x_732:
        /* <DEDUP_REMOVED lines=9> */
.L_x_856:
[----:B------:R-:W-:Y:S01]  /*201a0*/  ISETP.GE.AND P1, PT, R4, R6, PT ;  /* 0x000000060400720c */ /* 0x000fe20003f26270 */
[----:B------:R-:W-:Y:S02]  /*201b0*/  IMAD.MOV.U32 R13, RZ, RZ, R0 ;  /* 0x000000ffff0d7224 */ /* 0x000fe400078e0000 */
[----:B------:R-:W-:-:S10]  /*201c0*/  IMAD.MOV.U32 R2, RZ, RZ, R14 ;  /* 0x000000ffff027224 */ /* 0x000fd400078e000e */
[----:B------:R-:W-:Y:S05]  /*201d0*/  WARPSYNC.COLLECTIVE R15, `(.L_x_857) ;  /* 0x000000000f087348 */ /* 0x000fea0003c00000 */
[----:B------:R0:W1:Y:S02]  /*201e0*/  SHFL.IDX P6, R14, R13, R12, R11 ;  /* 0x0000000c0d0e7389 */ /* 0x00006400000c000b */
[----:B01----:R-:W-:Y:S01]  /*201f0*/  ENDCOLLECTIVE ;  /* 0x000000000000791b */ /* 0x003fe20003800000 */
.L_x_857:
[----:B------:R-:W-:Y:S02]  /*20200*/  IMAD.MOV.U32 R13, RZ, RZ, R5 ;  /* 0x000000ffff0d7224 */ /* 0x000fe400078e0005 */
[----:B------:R-:W-:Y:S02]  /*20210*/  IMAD.MOV.U32 R12, RZ, RZ, 0x1 ;  /* 0x00000001ff0c7424 */ /* 0x000fe400078e00ff */
[----:B------:R-:W-:-:S07]  /*20220*/  IMAD.MOV.U32 R3, RZ, RZ, R14 ;  /* 0x000000ffff037224 */ /* 0x000fce00078e000e */
[----:B------:R-:W-:Y:S05]  /*20230*/  WARPSYNC.COLLECTIVE R15, `(.L_x_858) ;  /* 0x000000000f087348 */ /* 0x000fea0003c00000 */
[----:B------:R0:W1:Y:S02]  /*20240*/  SHFL.IDX P6, R14, R13, R12, R11 ;  /* 0x0000000c0d0e7389 */ /* 0x00006400000c000b */
[----:B01----:R-:W-:Y:S01]  /*20250*/  ENDCOLLECTIVE ;  /* 0x000000000000791b */ /* 0x003fe20003800000 */
.L_x_858:
[----:B------:R-:W-:-:S05]  /*20260*/  @!P1 LEA R7, P4, R9, R3, 0x1 ;  /* 0x0000000309079211 */ /* 0x000fca00078808ff */
[----:B------:R-:W-:Y:S01]  /*20270*/  @!P1 IMAD.X R3, RZ, RZ, R2, P4 ;  /* 0x000000ffff039224 */ /* 0x000fe200020e0602 */
[----:B------:R-:W-:Y:S01]  /*20280*/  @!P1 MOV R2, R7 ;  /* 0x0000000700029202 */ /* 0x000fe20000000f00 */
[----:B------:R-:W-:Y:S02]  /*20290*/  VIADD R7, R4, 0x10 ;  /* 0x0000001004077836 */ /* 0x000fe40000000000 */
[----:B------:R-:W-:Y:S02]  /*202a0*/  IMAD.MOV.U32 R13, RZ, RZ, R0 ;  /* 0x000000ffff0d7224 */ /* 0x000fe400078e0000 */
        /* <DEDUP_REMOVED lines=11> */
.L_x_859:
[----:B------:R-:W-:Y:S02]  /*20360*/  IMAD.MOV.U32 R13, RZ, RZ, R5 ;  /* 0x000000ffff0d7224 */ /* 0x000fe400078e0005 */
[----:B------:R-:W-:Y:S02]  /*20370*/  IMAD.MOV.U32 R12, RZ, RZ, 0x2 ;  /* 0x00000002ff0c7424 */ /* 0x000fe400078e00ff */
[----:B------:R-:W-:-:S07]  /*20380*/  IMAD.MOV.U32 R3, RZ, RZ, R14 ;  /* 0x000000ffff037224 */ /* 0x000fce00078e000e */
[----:B------:R-:W-:Y:S05]  /*20390*/  WARPSYNC.COLLECTIVE R15, `(.L_x_860) ;  /* 0x000000000f087348 */ /* 0x000fea0003c00000 */
[----:B------:R0:W1:Y:S02]  /*203a0*/  SHFL.IDX P6, R14, R13, R12, R11 ;  /* 0x0000000c0d0e7389 */ /* 0x00006400000c000b */
[----:B01----:R-:W-:Y:S01]  /*203b0*/  ENDCOLLECTIVE ;  /* 0x000000000000791b */ /* 0x003fe20003800000 */
.L_x_860:
        /* <DEDUP_REMOVED lines=17> */
.L_x_861:
[----:B------:R-:W-:Y:S01]  /*204d0*/  MOV R13, R5 ;  /* 0x00000005000d7202 */ /* 0x000fe20000000f00 */
[----:B------:R-:W-:Y:S02]  /*204e0*/  IMAD.MOV.U32 R12, RZ, RZ, 0x3 ;  /* 0x00000003ff0c7424 */ /* 0x000fe400078e00ff */
[----:B------:R-:W-:-:S07]  /*204f0*/  IMAD.MOV.U32 R3, RZ, RZ, R14 ;  /* 0x000000ffff037224 */ /* 0x000fce00078e000e */
[----:B------:R-:W-:Y:S05]  /*20500*/  WARPSYNC.COLLECTIVE R15, `(.L_x_862) ;  /* 0x000000000f087348 */ /* 0x000fea0003c00000 */
[----:B------:R0:W1:Y:S02]  /*20510*/  SHFL.IDX P6, R14, R13, R12, R11 ;  /* 0x0000000c0d0e7389 */ /* 0x00006400000c000b */
[----:B01----:R-:W-:Y:S01]  /*20520*/  ENDCOLLECTIVE ;  /* 0x000000000000791b */ /* 0x003fe20003800000 */
.L_x_862:
[----:B------:R-:W-:-:S05]  /*20530*/  @!P1 LEA R7, P4, R9, R3, 0x1 ;  /* 0x0000000309079211 */ /* 0x000fca00078808ff */
[----:B------:R-:W-:Y:S02]  /*20540*/  @!P1 IMAD.X R8, RZ, RZ, R2, P4 ;  /* 0x000000ffff089224 */ /* 0x000fe400020e0602 */
[----:B------:R-:W-:Y:S02]  /*20550*/  @!P1 IMAD.MOV.U32 R2, RZ, RZ, R7 ;  /* 0x000000ffff029224 */ /* 0x000fe400078e0007 */
[----:B------:R-:W-:Y:S02]  /*20560*/  @!P1 IMAD.MOV.U32 R3, RZ, RZ, R8 ;  /* 0x000000ffff039224 */ /* 0x000fe400078e0008 */
[----:B------:R-:W-:Y:S02]  /*20570*/  IMAD.MOV.U32 R13, RZ, RZ, R0 ;  /* 0x000000ffff0d7224 */ /* 0x000fe400078e0000 */
[----:B------:R-:W-:Y:S01]  /*20580*/  VIADD R7, R4, 0x30 ;  /* 0x0000003004077836 */ /* 0x000fe20000000000 */
        /* <DEDUP_REMOVED lines=11> */
.L_x_863:
[----:B------:R-:W-:Y:S01]  /*20640*/  IMAD.MOV.U32 R13, RZ, RZ, R5 ;  /* 0x000000ffff0d7224 */ /* 0x000fe200078e0005 */
[----:B------:R-:W-:Y:S01]  /*20650*/  MOV R12, 0x4 ;  /* 0x00000004000c7802 */ /* 0x000fe20000000f00 */
[----:B------:R-:W-:-:S07]  /*20660*/  IMAD.MOV.U32 R3, RZ, RZ, R14 ;  /* 0x000000ffff037224 */ /* 0x000fce00078e000e */
[----:B------:R-:W-:Y:S05]  /*20670*/  WARPSYNC.COLLECTIVE R15, `(.L_x_864) ;  /* 0x000000000f087348 */ /* 0x000fea0003c00000 */
[----:B------:R0:W1:Y:S02]  /*20680*/  SHFL.IDX P6, R14, R13, R12, R11 ;  /* 0x0000000c0d0e7389 */ /* 0x00006400000c000b */
[----:B01----:R-:W-:Y:S01]  /*20690*/  ENDCOLLECTIVE ;  /* 0x000000000000791b */ /* 0x003fe20003800000 */
.L_x_864:
        /* <DEDUP_REMOVED lines=17> */
.L_x_865:
[----:B------:R-:W-:Y:S02]  /*207b0*/  IMAD.MOV.U32 R13, RZ, RZ, R5 ;  /* 0x000000ffff0d7224 */ /* 0x000fe400078e0005 */
[----:B------:R-:W-:Y:S02]  /*207c0*/  IMAD.MOV.U32 R12, RZ, RZ, 0x5 ;  /* 0x00000005ff0c7424 */ /* 0x000fe400078e00ff */
[----:B------:R-:W-:-:S07]  /*207d0*/  IMAD.MOV.U32 R3, RZ, RZ, R14 ;  /* 0x000000ffff037224 */ /* 0x000fce00078e000e */
[----:B------:R-:W-:Y:S05]  /*207e0*/  WARPSYNC.COLLECTIVE R15, `(.L_x_866) ;  /* 0x000000000f087348 */ /* 0x000fea0003c00000 */
[----:B------:R0:W1:Y:S02]  /*207f0*/  SHFL.IDX P6, R14, R13, R12, R11 ;  /* 0x0000000c0d0e7389 */ /* 0x00006400000c000b */
[----:B01----:R-:W-:Y:S01]  /*20800*/  ENDCOLLECTIVE ;  /* 0x000000000000791b */ /* 0x003fe20003800000 */
.L_x_866:
        /* <DEDUP_REMOVED lines=12> */
[----:B------:R-:W-:-:S02]  /*208d0*/  ISETP.GE.AND P1, PT, R7, R6, PT ;  /* 0x000000060700720c */ /* 0x000fc40003f26270 */
[----:B0-----:R-:W-:-:S11]  /*208e0*/  MOV R2, R14 ;  /* 0x0000000e00027202 */ /* 0x001fd60000000f00 */
[----:B------:R-:W-:Y:S05]  /*208f0*/  WARPSYNC.COLLECTIVE R15, `(.L_x_867) ;  /* 0x000000000f087348 */ /* 0x000fea0003c00000 */
[----:B------:R0:W1:Y:S02]  /*20900*/  SHFL.IDX P6, R14, R13, R12, R11 ;  /* 0x0000000c0d0e7389 */ /* 0x00006400000c000b */
[----:B01----:R-:W-:Y:S01]  /*20910*/  ENDCOLLECTIVE ;  /* 0x000000000000791b */ /* 0x003fe20003800000 */
.L_x_867:
[----:B------:R-:W-:Y:S02]  /*20920*/  IMAD.MOV.U32 R13, RZ, RZ, R5 ;  /* 0x000000ffff0d7224 */ /* 0x000fe400078e0005 */
[----:B------:R-:W-:Y:S02]  /*20930*/  IMAD.MOV.U32 R12, RZ, RZ, 0x6 ;  /* 0x00000006ff0c7424 */ /* 0x000fe400078e00ff */
[----:B------:R-:W-:-:S07]  /*20940*/  IMAD.MOV.U32 R3, RZ, RZ, R14 ;  /* 0x000000ffff037224 */ /* 0x000fce00078e000e */
[----:B------:R-:W-:Y:S05]  /*20950*/  WARPSYNC.COLLECTIVE R15, `(.L_x_868) ;  /* 0x000000000f087348 */ /* 0x000fea0003c00000 */
[----:B------:R0:W1:Y:S02]  /*20960*/  SHFL.IDX P6, R14, R13, R12, R11 ;  /* 0x0000000c0d0e7389 */ /* 0x00006400000c000b */
[----:B01----:R-:W-:Y:S01]  /*20970*/  ENDCOLLECTIVE ;  /* 0x000000000000791b */ /* 0x003fe20003800000 */
.L_x_868:
[----:B------:R-:W-:-:S05]  /*20980*/  @!P1 LEA R7, P4, R9, R3, 0x1 ;  /* 0x0000000309079211 */ /* 0x000fca00078808ff */
[----:B------:R-:W-:Y:S02]  /*20990*/  @!P1 IMAD.X R8, RZ, RZ, R2, P4 ;  /* 0x000000ffff089224 */ /* 0x000fe400020e0602 */
[----:B------:R-:W-:Y:S02]  /*209a0*/  @!P1 IMAD.MOV.U32 R2, RZ, RZ, R7 ;  /* 0x000000ffff029224 */ /* 0x000fe400078e0007 */
[----:B------:R-:W-:Y:S01]  /*209b0*/  @!P1 IMAD.MOV.U32 R3, RZ, RZ, R8 ;  /* 0x000000ffff039224 */ /* 0x000fe200078e0008 */
[----:B------:R-:W-:Y:S01]  /*209c0*/  MOV R13, R0 ;  /* 0x00000000000d7202 */ /* 0x000fe20000000f00 */
[----:B------:R-:W-:-:S03]  /*209d0*/  VIADD R7, R4, 0x60 ;  /* 0x0000006004077836 */ /* 0x000fc60000000000 */
        /* <DEDUP_REMOVED lines=11> */
.L_x_869:
[----:B------:R-:W-:Y:S02]  /*20a90*/  IMAD.MOV.U32 R13, RZ, RZ, R5 ;  /* 0x000000ffff0d7224 */ /* 0x000fe400078e0005 */
[----:B------:R-:W-:Y:S02]  /*20aa0*/  IMAD.MOV.U32 R12, RZ, RZ, 0x7 ;  /* 0x00000007ff0c7424 */ /* 0x000fe400078e00ff */
[----:B------:R-:W-:-:S07]  /*20ab0*/  IMAD.MOV.U32 R3, RZ, RZ, R14 ;  /* 0x000000ffff037224 */ /* 0x000fce00078e000e */
[----:B------:R-:W-:Y:S05]  /*20ac0*/  WARPSYNC.COLLECTIVE R15, `(.L_x_870) ;  /* 0x000000000f087348 */ /* 0x000fea0003c00000 */
[----:B------:R0:W1:Y:S02]  /*20ad0*/  SHFL.IDX P6, R14, R13, R12, R11 ;  /* 0x0000000c0d0e7389 */ /* 0x00006400000c000b */
[----:B01----:R-:W-:Y:S01]  /*20ae0*/  ENDCOLLECTIVE ;  /* 0x000000000000791b */ /* 0x003fe20003800000 */
.L_x_870:
        /* <DEDUP_REMOVED lines=15> */
.L_x_871:
[----:B------:R-:W-:Y:S05]  /*20be0*/  BRA `(.L_x_872) ;  /* 0xffffffb000f47947 */ /* 0x000fea000383ffff */
.L_x_737:
[----:B0-----:R0:W1:Y:S02]  /*20bf0*/  SYNCS.PHASECHK.TRANS64.TRYWAIT P0, [R22+URZ+0x2a820], R3 ;  /* 0x02a82003160075a7 */ /* 0x001064000800017f */
[----:B-1----:R-:W-:Y:S05]  /*20c00*/  @!P0 NANOSLEEP.SYNCS 0x989680 ;  /* 0x009896800000895d */ /* 0x002fea0003900000 */
[----:B------:R-:W1:Y:S02]  /*20c10*/  @!P0 SYNCS.PHASECHK.TRANS64 P0, [R22+URZ+0x2a820], R3 ;  /* 0x02a82003160085a7 */ /* 0x000e64000800007f */
[----:B-1----:R-:W-:Y:S05]  /*20c20*/  @!P0 BRA `(.L_x_737) ;  /* 0xfffffffc00f08947 */ /* 0x002fea000383ffff */
[----:B------:R-:W-:Y:S05]  /*20c30*/  BRA `(.L_x_873) ;  /* 0xffffffb400647947 */ /* 0x000fea000383ffff */
.L_x_742:
[----:B0-----:R0:W1:Y:S02]  /*20c40*/  SYNCS.PHASECHK.TRANS64.TRYWAIT P0, [R5+URZ+0x2a840], R0 ;  /* 0x02a84000050075a7 */ /* 0x001064000800017f */
[----:B-1----:R-:W-:Y:S05]  /*20c50*/  @!P0 NANOSLEEP.SYNCS 0x989680 ;  /* 0x009896800000895d */ /* 0x002fea0003900000 */
[----:B------:R-:W1:Y:S02]  /*20c60*/  @!P0 SYNCS.PHASECHK.TRANS64 P0, [R5+URZ+0x2a840], R0 ;  /* 0x02a84000050085a7 */ /* 0x000e64000800007f */
[----:B-1----:R-:W-:Y:S05]  /*20c70*/  @!P0 BRA `(.L_x_742) ;  /* 0xfffffffc00f08947 */ /* 0x002fea000383ffff */
[----:B------:R-:W-:Y:S05]  /*20c80*/  BRA `(.L_x_874) ;  /* 0xffffffb800307947 */ /* 0x000fea000383ffff */
.L_x_743:
        /* <DEDUP_REMOVED lines=8> */
.L_x_876:
[----:B------:R-:W-:Y:S05]  /*20d10*/  BSYNC B1 ;  /* 0x0000000000017941 */ /* 0x000fea0003800000 */
.L_x_875:
[----:B------:R-:W0:Y:S01]  /*20d20*/  S2R R35, SR_TID.X ;  /* 0x0000000000237919 */ /* 0x000e220000002100 */
[----:B------:R-:W-:Y:S02]  /*20d30*/  IMAD.MOV.U32 R13, RZ, RZ, R9 ;  /* 0x000000ffff0d7224 */ /* 0x000fe400078e0009 */
[----:B------:R-:W-:Y:S02]  /*20d40*/  IMAD.MOV.U32 R12, RZ, RZ, RZ ;  /* 0x000000ffff0c7224 */ /* 0x000fe400078e00ff */
[----:B------:R-:W-:Y:S02]  /*20d50*/  IMAD.MOV.U32 R11, RZ, RZ, 0x181f ;  /* 0x0000181fff0b7424 */ /* 0x000fe400078e00ff */
[----:B------:R-:W-:Y:S02]  /*20d60*/  IMAD.MOV.U32 R15, RZ, RZ, -0x1 ;  /* 0xffffffffff0f7424 */ /* 0x000fe400078e00ff */
[----:B------:R-:W-:Y:S02]  /*20d70*/  IMAD.MOV.U32 R3, RZ, RZ, R14 ;  /* 0x000000ffff037224 */ /* 0x000fe400078e000e */
[----:B------:R-:W-:-:S07]  /*20d80*/  IMAD R4, R4, 0x2, R22 ;  /* 0x0000000204047824 */ /* 0x000fce00078e0216 */
[----:B0-----:R-:W-:Y:S05]  /*20d90*/  WARPSYNC.COLLECTIVE R15, `(.L_x_877) ;  /* 0x000000000f087348 */ /* 0x001fea0003c00000 */
[----:B------:R1:W2:Y:S02]  /*20da0*/  SHFL.IDX P6, R14, R13, R12, R11 ;  /* 0x0000000c0d0e7389 */ /* 0x0002a400000c000b */
[----:B012---:R-:W-:Y:S01]  /*20db0*/  ENDCOLLECTIVE ;  /* 0x000000000000791b */ /* 0x007fe20003800000 */
.L_x_877:
[----:B------:R-:W-:Y:S02]  /*20dc0*/  IMAD.MOV.U32 R13, RZ, RZ, R8 ;  /* 0x000000ffff0d7224 */ /* 0x000fe400078e0008 */
[----:B------:R-:W-:Y:S02]  /*20dd0*/  IMAD.MOV.U32 R12, RZ, RZ, 0x1 ;  /* 0x00000001ff0c7424 */ /* 0x000fe400078e00ff */
[----:B------:R-:W-:Y:S02]  /*20de0*/  IMAD.SHL.U32 R35, R35, 0x8, RZ ;  /* 0x0000000823237824 */ /* 0x000fe400078e00ff */
[----:B------:R-:W-:-:S03]  /*20df0*/  IMAD.MOV.U32 R2, RZ, RZ, R14 ;  /* 0x000000ffff027224 */ /* 0x000fc600078e000e */
[----:B------:R-:W-:-:S07]  /*20e00*/  LOP3.LUT R35, R35, 0x38, RZ, 0xc0, !PT ;  /* 0x0000003823237812 */ /* 0x000fce00078ec0ff */
[----:B------:R-:W-:Y:S05]  /*20e10*/  WARPSYNC.COLLECTIVE R15, `(.L_x_878) ;  /* 0x000000000f087348 */ /* 0x000fea0003c00000 */
[----:B------:R0:W1:Y:S02]  /*20e20*/  SHFL.IDX P6, R14, R13, R12, R11 ;  /* 0x0000000c0d0e7389 */ /* 0x00006400000c000b */
[----:B01----:R-:W-:Y:S01]  /*20e30*/  ENDCOLLECTIVE ;  /* 0x000000000000791b */ /* 0x003fe20003800000 */
.L_x_878:
        /* <DEDUP_REMOVED lines=10> */
[----:B0-----:R-:W-:-:S07]  /*20ee0*/  IMAD.MOV.U32 R3, RZ, RZ, R14 ;  /* 0x000000ffff037224 */ /* 0x001fce00078e000e */
[----:B------:R-:W-:Y:S05]  /*20ef0*/  WARPSYNC.COLLECTIVE R15, `(.L_x_879) ;  /* 0x000000000f087348 */ /* 0x000fea0003c00000 */
[----:B------:R0:W1:Y:S02]  /*20f00*/  SHFL.IDX P6, R14, R13, R12, R11 ;  /* 0x0000000c0d0e7389 */ /* 0x00006400000c000b */
[----:B01----:R-:W-:Y:S01]  /*20f10*/  ENDCOLLECTIVE ;  /* 0x000000000000791b */ /* 0x003fe20003800000 */
.L_x_879:
[----:B------:R-:W-:Y:S01]  /*20f20*/  IMAD.MOV.U32 R13, RZ, RZ, R8 ;  /* 0x000000ffff0d7224 */ /* 0x000fe200078e0008 */
[----:B------:R-:W-:Y:S01]  /*20f30*/  MOV R12, 0x2 ;  /* 0x00000002000c7802 */ /* 0x000fe20000000f00 */
[----:B------:R-:W-:-:S07]  /*20f40*/  IMAD.MOV.U32 R2, RZ, RZ, R14 ;  /* 0x000000ffff027224 */ /* 0x000fce00078e000e */
[----:B------:R-:W-:Y:S05]  /*20f50*/  WARPSYNC.COLLECTIVE R15, `(.L_x_880) ;  /* 0x000000000f087348 */ /* 0x000fea0003c00000 */
[----:B------:R0:W1:Y:S02]  /*20f60*/  SHFL.IDX P6, R14, R13, R12, R11 ;  /* 0x0000000c0d0e7389 */ /* 0x00006400000c000b */
[----:B01----:R-:W-:Y:S01]  /*20f70*/  ENDCOLLECTIVE ;  /* 0x000000000000791b */ /* 0x003fe20003800000 */
.L_x_880:
        /* <DEDUP_REMOVED lines=13> */
.L_x_881:
[----:B------:R-:W-:Y:S02]  /*21050*/  IMAD.MOV.U32 R13, RZ, RZ, R8 ;  /* 0x000000ffff0d7224 */ /* 0x000fe400078e0008 */
[----:B------:R-:W-:Y:S02]  /*21060*/  IMAD.MOV.U32 R12, RZ, RZ, 0x3 ;  /* 0x00000003ff0c7424 */ /* 0x000fe400078e00ff */
[----:B------:R-:W-:-:S07]  /*21070*/  IMAD.MOV.U32 R2, RZ, RZ, R14 ;  /* 0x000000ffff027224 */ /* 0x000fce00078e000e */
[----:B------:R-:W-:Y:S05]  /*21080*/  WARPSYNC.COLLECTIVE R15, `(.L_x_882) ;  /* 0x000000000f087348 */ /* 0x000fea0003c00000 */
[----:B------:R0:W1:Y:S02]  /*21090*/  SHFL.IDX P6, R14, R13, R12, R11 ;  /* 0x0000000c0d0e7389 */ /* 0x00006400000c000b */
[----:B01----:R-:W-:Y:S01]  /*210a0*/  ENDCOLLECTIVE ;  /* 0x000000000000791b */ /* 0x003fe20003800000 */
.L_x_882:
        /* <DEDUP_REMOVED lines=13> */
.L_x_883:
[----:B------:R-:W-:Y:S02]  /*21180*/  IMAD.MOV.U32 R13, RZ, RZ, R8 ;  /* 0x000000ffff0d7224 */ /* 0x000fe400078e0008 */
[----:B------:R-:W-:Y:S02]  /*21190*/  IMAD.MOV.U32 R12, RZ, RZ, 0x4 ;  /* 0x00000004ff0c7424 */ /* 0x000fe400078e00ff */
[----:B------:R-:W-:-:S07]  /*211a0*/  IMAD.MOV.U32 R2, RZ, RZ, R14 ;  /* 0x000000ffff027224 */ /* 0x000fce00078e000e */
[----:B------:R-:W-:Y:S05]  /*211b0*/  WARPSYNC.COLLECTIVE R15, `(.L_x_884) ;  /* 0x000000000f087348 */ /* 0x000fea0003c00000 */
[----:B------:R0:W1:Y:S02]  /*211c0*/  SHFL.IDX P6, R14, R13, R12, R11 ;  /* 0x0000000c0d0e7389 */ /* 0x00006400000c000b */
[----:B01----:R-:W-:Y:S01]  /*211d0*/  ENDCOLLECTIVE ;  /* 0x000000000000791b */ /* 0x003fe20003800000 */
.L_x_884:
        /* <DEDUP_REMOVED lines=13> */
.L_x_885:
[----:B------:R-:W-:Y:S02]  /*212b0*/  IMAD.MOV.U32 R13, RZ, RZ, R8 ;  /* 0x000000ffff0d7224 */ /* 0x000fe400078e0008 */
[----:B------:R-:W-:Y:S02]  /*212c0*/  IMAD.MOV.U32 R12, RZ, RZ, 0x5 ;  /* 0x00000005ff0c7424 */ /* 0x000fe400078e00ff */
[----:B------:R-:W-:-:S07]  /*212d0*/  IMAD.MOV.U32 R2, RZ, RZ, R14 ;  /* 0x000000ffff027224 */ /* 0x000fce00078e000e */
[----:B------:R-:W-:Y:S05]  /*212e0*/  WARPSYNC.COLLECTIVE R15, `(.L_x_886) ;  /* 0x000000000f087348 */ /* 0x000fea0003c00000 */
[----:B------:R0:W1:Y:S02]  /*212f0*/  SHFL.IDX P6, R14, R13, R12, R11 ;  /* 0x0000000c0d0e7389 */ /* 0x00006400000c000b */
[----:B01----:R-:W-:Y:S01]  /*21300*/  ENDCOLLECTIVE ;  /* 0x000000000000791b */ /* 0x003fe20003800000 */
.L_x_886:
        /* <DEDUP_REMOVED lines=13> */
.L_x_887:
[----:B------:R-:W-:Y:S01]  /*213e0*/  IMAD.MOV.U32 R2, RZ, RZ, R14 ;  /* 0x000000ffff027224 */ /* 0x000fe200078e000e */
[----:B------:R-:W-:Y:S06]  /*213f0*/  BRA `(.L_x_888) ;  /* 0xffffffb400687947 */ /* 0x000fec000383ffff */
.L_x_748:
[----:B-1----:R1:W2:Y:S02]  /*21400*/  SYNCS.PHASECHK.TRANS64.TRYWAIT P0, [R5+URZ+0x2a860], R2 ;  /* 0x02a86002050075a7 */ /* 0x0022a4000800017f */
[----:B--2---:R-:W-:Y:S05]  /*21410*/  @!P0 NANOSLEEP.SYNCS 0x989680 ;  /* 0x009896800000895d */ /* 0x004fea0003900000 */
[----:B------:R-:W2:Y:S02]  /*21420*/  @!P0 SYNCS.PHASECHK.TRANS64 P0, [R5+URZ+0x2a860], R2 ;  /* 0x02a86002050085a7 */ /* 0x000ea4000800007f */
[----:B--2---:R-:W-:Y:S05]  /*21430*/  @!P0 BRA `(.L_x_748) ;  /* 0xfffffffc00f08947 */ /* 0x004fea000383ffff */
[----:B------:R-:W-:Y:S05]  /*21440*/  BRA `(.L_x_889) ;  /* 0xffffffb400c47947 */ /* 0x000fea000383ffff */
.L_x_749:
[----:B------:R-:W-:Y:S01]  /*21450*/  BSSY B1, `(.L_x_890) ;  /* 0x0000008000017945 */ /* 0x000fe20003800000 */
[----:B------:R-:W-:Y:S02]  /*21460*/  IMAD.MOV.U32 R13, RZ, RZ, R25 ;  /* 0x000000ffff0d7224 */ /* 0x000fe400078e0019 */
[----:B------:R-:W-:Y:S02]  /*21470*/  IMAD.MOV.U32 R12, RZ, RZ, RZ ;  /* 0x000000ffff0c7224 */ /* 0x000fe400078e00ff */
[----:B------:R-:W-:Y:S02]  /*21480*/  IMAD.MOV.U32 R11, RZ, RZ, 0x181f ;  /* 0x0000181fff0b7424 */ /* 0x000fe400078e00ff */
[----:B------:R-:W-:-:S07]  /*21490*/  IMAD.MOV.U32 R15, RZ, RZ, -0x1 ;  /* 0xffffffffff0f7424 */ /* 0x000fce00078e00ff */
[----:B-1----:R-:W-:Y:S05]  /*214a0*/  WARPSYNC.COLLECTIVE R15, `(.L_x_891) ;  /* 0x000000000f087348 */ /* 0x002fea0003c00000 */
[----:B------:R0:W2:Y:S02]  /*214b0*/  SHFL.IDX P6, R14, R13, R12, R11 ;  /* 0x0000000c0d0e7389 */ /* 0x0000a400000c000b */
[----:B012---:R-:W-:Y:S01]  /*214c0*/  ENDCOLLECTIVE ;  /* 0x000000000000791b */ /* 0x007fe20003800000 */
.L_x_891:
[----:B------:R-:W-:Y:S05]  /*214d0*/  BSYNC B1 ;  /* 0x0000000000017941 */ /* 0x000fea0003800000 */
.L_x_890:
        /* <DEDUP_REMOVED lines=9> */
.L_x_892:
[----:B------:R-:W-:Y:S02]  /*21570*/  IMAD.MOV.U32 R13, RZ, RZ, R25 ;  /* 0x000000ffff0d7224 */ /* 0x000fe400078e0019 */
[----:B------:R-:W-:Y:S02]  /*21580*/  IMAD.MOV.U32 R12, RZ, RZ, 0x1 ;  /* 0x00000001ff0c7424 */ /* 0x000fe400078e00ff */
[----:B------:R-:W-:-:S07]  /*21590*/  IMAD.MOV.U32 R2, RZ, RZ, R14 ;  /* 0x000000ffff027224 */ /* 0x000fce00078e000e */
[----:B------:R-:W-:Y:S05]  /*215a0*/  WARPSYNC.COLLECTIVE R15, `(.L_x_893) ;  /* 0x000000000f087348 */ /* 0x000fea0003c00000 */
[----:B------:R0:W1:Y:S02]  /*215b0*/  SHFL.IDX P6, R14, R13, R12, R11 ;  /* 0x0000000c0d0e7389 */ /* 0x00006400000c000b */
[----:B01----:R-:W-:Y:S01]  /*215c0*/  ENDCOLLECTIVE ;  /* 0x000000000000791b */ /* 0x003fe20003800000 */
.L_x_893:
        /* <DEDUP_REMOVED lines=15> */
.L_x_894:
[----:B------:R-:W-:Y:S01]  /*216c0*/  MOV R13, R25 ;  /* 0x00000019000d7202 */ /* 0x000fe20000000f00 */
[----:B------:R-:W-:Y:S02]  /*216d0*/  IMAD.MOV.U32 R12, RZ, RZ, 0x2 ;  /* 0x00000002ff0c7424 */ /* 0x000fe400078e00ff */
[----:B------:R-:W-:-:S07]  /*216e0*/  IMAD.MOV.U32 R2, RZ, RZ, R14 ;  /* 0x000000ffff027224 */ /* 0x000fce00078e000e */
[----:B------:R-:W-:Y:S05]  /*216f0*/  WARPSYNC.COLLECTIVE R15, `(.L_x_895) ;  /* 0x000000000f087348 */ /* 0x000fea0003c00000 */
[----:B------:R0:W1:Y:S02]  /*21700*/  SHFL.IDX P6, R14, R13, R12, R11 ;  /* 0x0000000c0d0e7389 */ /* 0x00006400000c000b */
[----:B01----:R-:W-:Y:S01]  /*21710*/  ENDCOLLECTIVE ;  /* 0x000000000000791b */ /* 0x003fe20003800000 */
.L_x_895:
        /* <DEDUP_REMOVED lines=14> */
.L_x_896:
[----:B------:R-:W-:Y:S02]  /*21800*/  IMAD.MOV.U32 R13, RZ, RZ, R25 ;  /* 0x000000ffff0d7224 */ /* 0x000fe400078e0019 */
[----:B------:R-:W-:Y:S02]  /*21810*/  IMAD.MOV.U32 R12, RZ, RZ, 0x3 ;  /* 0x00000003ff0c7424 */ /* 0x000fe400078e00ff */
[----:B------:R-:W-:-:S07]  /*21820*/  IMAD.MOV.U32 R2, RZ, RZ, R14 ;  /* 0x000000ffff027224 */ /* 0x000fce00078e000e */
[----:B------:R-:W-:Y:S05]  /*21830*/  WARPSYNC.COLLECTIVE R15, `(.L_x_897) ;  /* 0x000000000f087348 */ /* 0x000fea0003c00000 */
[----:B------:R0:W1:Y:S02]  /*21840*/  SHFL.IDX P6, R14, R13, R12, R11 ;  /* 0x0000000c0d0e7389 */ /* 0x00006400000c000b */
[----:B01----:R-:W-:Y:S01]  /*21850*/  ENDCOLLECTIVE ;  /* 0x000000000000791b */ /* 0x003fe20003800000 */
.L_x_897:
        /* <DEDUP_REMOVED lines=14> */
.L_x_898:
[----:B------:R-:W-:Y:S02]  /*21940*/  IMAD.MOV.U32 R13, RZ, RZ, R25 ;  /* 0x000000ffff0d7224 */ /* 0x000fe400078e0019 */
[----:B------:R-:W-:Y:S01]  /*21950*/  IMAD.MOV.U32 R12, RZ, RZ, 0x4 ;  /* 0x00000004ff0c7424 */ /* 0x000fe200078e00ff */
[----:B------:R-:W-:-:S07]  /*21960*/  MOV R2, R14 ;  /* 0x0000000e00027202 */ /* 0x000fce0000000f00 */
[----:B------:R-:W-:Y:S05]  /*21970*/  WARPSYNC.COLLECTIVE R15, `(.L_x_899) ;  /* 0x000000000f087348 */ /* 0x000fea0003c00000 */
[----:B------:R0:W1:Y:S02]  /*21980*/  SHFL.IDX P6, R14, R13, R12, R11 ;  /* 0x0000000c0d0e7389 */ /* 0x00006400000c000b */
[----:B01----:R-:W-:Y:S01]  /*21990*/  ENDCOLLECTIVE ;  /* 0x000000000000791b */ /* 0x003fe20003800000 */
.L_x_899:
        /* <DEDUP_REMOVED lines=14> */
.L_x_900:
[----:B------:R-:W-:Y:S02]  /*21a80*/  IMAD.MOV.U32 R13, RZ, RZ, R25 ;  /* 0x000000ffff0d7224 */ /* 0x000fe400078e0019 */
[----:B------:R-:W-:Y:S02]  /*21a90*/  IMAD.MOV.U32 R12, RZ, RZ, 0x5 ;  /* 0x00000005ff0c7424 */ /* 0x000fe400078e00ff */
[----:B------:R-:W-:-:S07]  /*21aa0*/  IMAD.MOV.U32 R2, RZ, RZ, R14 ;  /* 0x000000ffff027224 */ /* 0x000fce00078e000e */
[----:B------:R-:W-:Y:S05]  /*21ab0*/  WARPSYNC.COLLECTIVE R15, `(.L_x_901) ;  /* 0x000000000f087348 */ /* 0x000fea0003c00000 */
[----:B------:R0:W1:Y:S02]  /*21ac0*/  SHFL.IDX P6, R14, R13, R12, R11 ;  /* 0x0000000c0d0e7389 */ /* 0x00006400000c000b */
[----:B01----:R-:W-:Y:S01]  /*21ad0*/  ENDCOLLECTIVE ;  /* 0x000000000000791b */ /* 0x003fe20003800000 */
.L_x_901:
        /* <DEDUP_REMOVED lines=13> */
.L_x_902:
[----:B------:R-:W-:Y:S01]  /*21bb0*/  @!PT LDS RZ, [RZ] ;  /* 0x00000000fffff984 */ /* 0x000fe20000000800 */
[----:B------:R-:W-:Y:S01]  /*21bc0*/  @!PT LDS RZ, [RZ] ;  /* 0x00000000fffff984 */ /* 0x000fe20000000800 */
[----:B------:R-:W-:Y:S01]  /*21bd0*/  @!PT LDS RZ, [RZ] ;  /* 0x00000000fffff984 */ /* 0x000fe20000000800 */
[----:B------:R0:W-:Y:S02]  /*21be0*/  LDGSTS.E.BYPASS.LTC128B.128 [R4+0x5400], desc[UR60][R2.64+0x80], !P2 ;  /* 0x0540008002047fae */ /* 0x0001e4000d101d7c */
[----:B0-----:R-:W-:Y:S01]  /*21bf0*/  IMAD.MOV.U32 R2, RZ, RZ, R14 ;  /* 0x000000ffff027224 */ /* 0x001fe200078e000e */
[----:B------:R-:W-:Y:S06]  /*21c00*/  BRA `(.L_x_903) ;  /* 0xffffffb000b47947 */ /* 0x000fec000383ffff */
.L_x_757:
[----:B0-----:R0:W1:Y:S02]  /*21c10*/  SYNCS.PHASECHK.TRANS64.TRYWAIT P0, [R0+URZ+0x2a860], R3 ;  /* 0x02a86003000075a7 */ /* 0x001064000800017f */
[----:B-1----:R-:W-:Y:S05]  /*21c20*/  @!P0 NANOSLEEP.SYNCS 0x989680 ;  /* 0x009896800000895d */ /* 0x002fea0003900000 */
[----:B------:R-:W1:Y:S02]  /*21c30*/  @!P0 SYNCS.PHASECHK.TRANS64 P0, [R0+URZ+0x2a860], R3 ;  /* 0x02a86003000085a7 */ /* 0x000e64000800007f */
[----:B-1----:R-:W-:Y:S05]  /*21c40*/  @!P0 BRA `(.L_x_757) ;  /* 0xfffffffc00f08947 */ /* 0x002fea000383ffff */
[----:B------:R-:W-:Y:S05]  /*21c50*/  BRA `(.L_x_904) ;  /* 0xffffffb400d07947 */ /* 0x000fea000383ffff */
.L_x_758:
[----:B------:R-:W-:Y:S01]  /*21c60*/  BSSY B0, `(.L_x_905) ;  /* 0x0000008000007945 */ /* 0x000fe20003800000 */
[----:B------:R-:W-:Y:S02]  /*21c70*/  IMAD.MOV.U32 R13, RZ, RZ, R25 ;  /* 0x000000ffff0d7224 */ /* 0x000fe400078e0019 */
[----:B------:R-:W-:Y:S02]  /*21c80*/  IMAD.MOV.U32 R12, RZ, RZ, RZ ;  /* 0x000000ffff0c7224 */ /* 0x000fe400078e00ff */
[----:B------:R-:W-:Y:S02]  /*21c90*/  IMAD.MOV.U32 R11, RZ, RZ, 0x181f ;  /* 0x0000181fff0b7424 */ /* 0x000fe400078e00ff */
[----:B------:R-:W-:-:S07]  /*21ca0*/  IMAD.MOV.U32 R15, RZ, RZ, -0x1 ;  /* 0xffffffffff0f7424 */ /* 0x000fce00078e00ff */
[----:B0-----:R-:W-:Y:S05]  /*21cb0*/  WARPSYNC.COLLECTIVE R15, `(.L_x_906) ;  /* 0x000000000f087348 */ /* 0x001fea0003c00000 */
[----:B------:R1:W2:Y:S02]  /*21cc0*/  SHFL.IDX P6, R14, R13, R12, R11 ;  /* 0x0000000c0d0e7389 */ /* 0x0002a400000c000b */
[----:B012---:R-:W-:Y:S01]  /*21cd0*/  ENDCOLLECTIVE ;  /* 0x000000000000791b */ /* 0x007fe20003800000 */
.L_x_906:
[----:B------:R-:W-:Y:S05]  /*21ce0*/  BSYNC B0 ;  /* 0x0000000000007941 */ /* 0x000fea0003800000 */
.L_x_905:
        /* <DEDUP_REMOVED lines=8> */
[----:B------:R-:W-:Y:S01]  /*21d70*/  ISETP.NE.U32.AND P1, PT, R2, 0x1, PT ;  /* 0x000000010200780c */ /* 0x000fe20003f25070 */
[----:B------:R-:W-:-:S12]  /*21d80*/  IMAD R4, R4, 0x2, R22 ;  /* 0x0000000204047824 */ /* 0x000fd800078e0216 */
[----:B0-----:R-:W-:Y:S05]  /*21d90*/  WARPSYNC.COLLECTIVE R15, `(.L_x_907) ;  /* 0x000000000f087348 */ /* 0x001fea0003c00000 */
[----:B------:R1:W2:Y:S02]  /*21da0*/  SHFL.IDX P6, R14, R13, R12, R11 ;  /* 0x0000000c0d0e7389 */ /* 0x0002a400000c000b */
[----:B012---:R-:W-:Y:S01]  /*21db0*/  ENDCOLLECTIVE ;  /* 0x000000000000791b */ /* 0x007fe20003800000 */
.L_x_907:
[C---:B------:R-:W-:Y:S02]  /*21dc0*/  ISETP.LT.OR P4, PT, R6.reuse, 0x1, !P0 ;  /* 0x000000010600780c */ /* 0x040fe40004781670 */
[----:B------:R-:W-:Y:S01]  /*21dd0*/  ISETP.LT.OR P3, PT, R6, 0x1, P1 ;  /* 0x000000010600780c */ /* 0x000fe20000f61670 */
[----:B------:R-:W-:Y:S02]  /*21de0*/  IMAD.MOV.U32 R13, RZ, RZ, R25 ;  /* 0x000000ffff0d7224 */ /* 0x000fe400078e0019 */
[----:B------:R-:W-:Y:S02]  /*21df0*/  IMAD.MOV.U32 R12, RZ, RZ, 0x1 ;  /* 0x00000001ff0c7424 */ /* 0x000fe400078e00ff */
[----:B------:R-:W-:-:S05]  /*21e00*/  IMAD.SHL.U32 R5, R5, 0x8, RZ ;  /* 0x0000000805057824 */ /* 0x000fca00078e00ff */
[----:B------:R-:W-:-:S05]  /*21e10*/  LOP3.LUT R5, R5, 0x38, RZ, 0xc0, !PT ;  /* 0x0000003805057812 */ /* 0x000fca00078ec0ff */
[----:B------:R-:W-:-:S05]  /*21e20*/  IMAD.SHL.U32 R5, R5, 0x2, RZ ;  /* 0x0000000205057824 */ /* 0x000fca00078e00ff */
[----:B------:R-:W-:-:S13]  /*21e30*/  IADD3 R2, P2, R14, R5, RZ ;  /* 0x000000050e027210 */ /* 0x000fda0007f5e0ff */
[----:B------:R-:W-:Y:S05]  /*21e40*/  WARPSYNC.COLLECTIVE R15, `(.L_x_908) ;  /* 0x000000000f087348 */ /* 0x000fea0003c00000 */
[----:B------:R0:W1:Y:S02]  /*21e50*/  SHFL.IDX P6, R14, R13, R12, R11 ;  /* 0x0000000c0d0e7389 */ /* 0x00006400000c000b */
[----:B01----:R-:W-:Y:S01]  /*21e60*/  ENDCOLLECTIVE ;  /* 0x000000000000791b */ /* 0x003fe20003800000 */
.L_x_908:
        /* <DEDUP_REMOVED lines=13> */
.L_x_909:
[----:B------:R-:W-:Y:S02]  /*21f40*/  IMAD.MOV.U32 R13, RZ, RZ, R25 ;  /* 0x000000ffff0d7224 */ /* 0x000fe400078e0019 */
[----:B------:R-:W-:Y:S01]  /*21f50*/  IMAD.MOV.U32 R12, RZ, RZ, 0x2 ;  /* 0x00000002ff0c7424 */ /* 0x000fe200078e00ff */
[----:B------:R-:W-:-:S13]  /*21f60*/  IADD3 R2, P2, R14, R5, RZ ;  /* 0x000000050e027210 */ /* 0x000fda0007f5e0ff */
[----:B------:R-:W-:Y:S05]  /*21f70*/  WARPSYNC.COLLECTIVE R15, `(.L_x_910) ;  /* 0x000000000f087348 */ /* 0x000fea0003c00000 */
[----:B------:R0:W1:Y:S02]  /*21f80*/  SHFL.IDX P6, R14, R13, R12, R11 ;  /* 0x0000000c0d0e7389 */ /* 0x00006400000c000b */
[----:B01----:R-:W-:Y:S01]  /*21f90*/  ENDCOLLECTIVE ;  /* 0x000000000000791b */ /* 0x003fe20003800000 */
.L_x_910:
        /* <DEDUP_REMOVED lines=13> */
.L_x_911:
[----:B------:R-:W-:Y:S02]  /*22070*/  IMAD.MOV.U32 R13, RZ, RZ, R25 ;  /* 0x000000ffff0d7224 */ /* 0x000fe400078e0019 */
[----:B------:R-:W-:Y:S02]  /*22080*/  IMAD.MOV.U32 R12, RZ, RZ, 0x3 ;  /* 0x00000003ff0c7424 */ /* 0x000fe400078e00ff */
[----:B------:R-:W-:-:S07]  /*22090*/  IMAD.MOV.U32 R10, RZ, RZ, R14 ;  /* 0x000000ffff0a7224 */ /* 0x000fce00078e000e */
[----:B------:R-:W-:Y:S05]  /*220a0*/  WARPSYNC.COLLECTIVE R15, `(.L_x_912) ;  /* 0x000000000f087348 */ /* 0x000fea0003c00000 */
[----:B------:R0:W1:Y:S02]  /*220b0*/  SHFL.IDX P6, R14, R13, R12, R11 ;  /* 0x0000000c0d0e7389 */ /* 0x00006400000c000b */
[----:B01----:R-:W-:Y:S01]  /*220c0*/  ENDCOLLECTIVE ;  /* 0x000000000000791b */ /* 0x003fe20003800000 */
.L_x_912:
[----:B------:R-:W-:-:S05]  /*220d0*/  IADD3 R2, P2, R10, R5, RZ ;  /* 0x000000050a027210 */ /* 0x000fca0007f5e0ff */
[----:B------:R-:W-:-:S05]  /*220e0*/  IMAD.X R3, RZ, RZ, R7, P2 ;  /* 0x000000ffff037224 */ /* 0x000fca00010e0607 */
[----:B------:R-:W-:Y:S01]  /*220f0*/  @!PT LDS RZ, [RZ] ;  /* 0x00000000fffff984 */ /* 0x000fe20000000800 */
[----:B------:R-:W-:Y:S01]  /*22100*/  @!PT LDS RZ, [RZ] ;  /* 0x00000000fffff984 */ /* 0x000fe20000000800 */
[----:B------:R-:W-:Y:S01]  /*22110*/  @!PT LDS RZ, [RZ] ;  /* 0x00000000fffff984 */ /* 0x000fe20000000800 */
[----:B------:R0:W-:Y:S01]  /*22120*/  LDGSTS.E.BYPASS.LTC128B.128 [R4+0x1400], desc[UR60][R2.64], !P3 ;  /* 0x0140000002047fae */ /* 0x0001e2000d901d7c */
[----:B------:R-:W-:Y:S02]  /*22130*/  MOV R13, R24 ;  /* 0x00000018000d7202 */ /* 0x000fe40000000f00 */
[C---:B------:R-:W-:Y:S01]  /*22140*/  ISETP.LT.OR P3, PT, R6.reuse, 0x31, P1 ;  /* 0x000000310600780c */ /* 0x040fe20000f61670 */
[----:B------:R0:W-:Y:S01]  /*22150*/  LDGSTS.E.BYPASS.LTC128B.128 [R4+0x4400], desc[UR60][R2.64+0x80], !P4 ;  /* 0x0440008002047fae */ /* 0x0001e2000e101d7c */
[----:B------:R-:W-:Y:S01]  /*22160*/  ISETP.LT.OR P4, PT, R6, 0x31, !P0 ;  /* 0x000000310600780c */ /* 0x000fe20004781670 */
[----:B------:R-:W-:-:S12]  /*22170*/  IMAD.MOV.U32 R8, RZ, RZ, R14 ;  /* 0x000000ffff087224 */ /* 0x000fd800078e000e */
[----:B0-----:R-:W-:Y:S05]  /*22180*/  WARPSYNC.COLLECTIVE R15, `(.L_x_913) ;  /* 0x000000000f087348 */ /* 0x001fea0003c00000 */
[----:B------:R1:W2:Y:S02]  /*22190*/  SHFL.IDX P6, R14, R13, R12, R11 ;  /* 0x0000000c0d0e7389 */ /* 0x0002a400000c000b */
[----:B012---:R-:W-:Y:S01]  /*221a0*/  ENDCOLLECTIVE ;  /* 0x000000000000791b */ /* 0x007fe20003800000 */
.L_x_913:
[----:B------:R-:W-:Y:S02]  /*221b0*/  IMAD.MOV.U32 R13, RZ, RZ, R25 ;  /* 0x000000ffff0d7224 */ /* 0x000fe400078e0019 */
[----:B------:R-:W-:Y:S01]  /*221c0*/  IMAD.MOV.U32 R12, RZ, RZ, 0x4 ;  /* 0x00000004ff0c7424 */ /* 0x000fe200078e00ff */
[----:B------:R-:W-:-:S13]  /*221d0*/  IADD3 R2, P2, R14, R5, RZ ;  /* 0x000000050e027210 */ /* 0x000fda0007f5e0ff */
[----:B------:R-:W-:Y:S05]  /*221e0*/  WARPSYNC.COLLECTIVE R15, `(.L_x_914) ;  /* 0x000000000f087348 */ /* 0x000fea0003c00000 */
[----:B------:R0:W1:Y:S02]  /*221f0*/  SHFL.IDX P6, R14, R13, R12, R11 ;  /* 0x0000000c0d0e7389 */ /* 0x00006400000c000b */
[----:B01----:R-:W-:Y:S01]  /*22200*/  ENDCOLLECTIVE ;  /* 0x000000000000791b */ /* 0x003fe20003800000 */
.L_x_914:
        /* <DEDUP_REMOVED lines=13> */
.L_x_915:
[----:B------:R-:W-:Y:S02]  /*222e0*/  IMAD.MOV.U32 R13, RZ, RZ, R25 ;  /* 0x000000ffff0d7224 */ /* 0x000fe400078e0019 */
[----:B------:R-:W-:Y:S02]  /*222f0*/  IMAD.MOV.U32 R12, RZ, RZ, 0x5 ;  /* 0x00000005ff0c7424 */ /* 0x000fe400078e00ff */
[----:B------:R-:W-:-:S07]  /*22300*/  IMAD.MOV.U32 R10, RZ, RZ, R14 ;  /* 0x000000ffff0a7224 */ /* 0x000fce00078e000e */
[----:B------:R-:W-:Y:S05]  /*22310*/  WARPSYNC.COLLECTIVE R15, `(.L_x_916) ;  /* 0x000000000f087348 */ /* 0x000fea0003c00000 */
[----:B------:R0:W1:Y:S02]  /*22320*/  SHFL.IDX P6, R14, R13, R12, R11 ;  /* 0x0000000c0d0e7389 */ /* 0x00006400000c000b */
[----:B01----:R-:W-:Y:S01]  /*22330*/  ENDCOLLECTIVE ;  /* 0x000000000000791b */ /* 0x003fe20003800000 */
.L_x_916:
        /* <DEDUP_REMOVED lines=12> */
.L_x_917:
[----:B------:R-:W-:Y:S05]  /*22400*/  BRA `(.L_x_918) ;  /* 0xffffffb000cc7947 */ /* 0x000fea000383ffff */
.L_x_763:
        /* <DEDUP_REMOVED lines=8> */
.L_x_920:
[----:B------:R-:W-:Y:S05]  /*22490*/  BSYNC B0 ;  /* 0x0000000000007941 */ /* 0x000fea0003800000 */
.L_x_919:
        /* <DEDUP_REMOVED lines=9> */
.L_x_921:
        /* <DEDUP_REMOVED lines=13> */
[----:B------:R-:W-:-:S03]  /*22600*/  ISETP.NE.AND P1, PT, R8, RZ, PT ;  /* 0x000000ff0800720c */ /* 0x000fc60003f25270 */
[----:B------:R-:W-:-:S10]  /*22610*/  IMAD.MOV.U32 R13, RZ, RZ, R4 ;  /* 0x000000ffff0d7224 */ /* 0x000fd400078e0004 */
[----:B------:R-:W-:Y:S05]  /*22620*/  WARPSYNC.COLLECTIVE R15, `(.L_x_922) ;  /* 0x000000000f087348 */ /* 0x000fea0003c00000 */
[----:B------:R0:W1:Y:S02]  /*22630*/  SHFL.UP P6, R14, R13, R12, R11 ;  /* 0x0400000c0d0e7389 */ /* 0x00006400000c000b */
[----:B01----:R-:W-:Y:S01]  /*22640*/  ENDCOLLECTIVE ;  /* 0x000000000000791b */ /* 0x003fe20003800000 */
.L_x_922:
[----:B------:R-:W-:Y:S01]  /*22650*/  IMAD.MOV.U32 R12, RZ, RZ, 0x2 ;  /* 0x00000002ff0c7424 */ /* 0x000fe200078e00ff */
[----:B------:R-:W-:-:S05]  /*22660*/  SEL R7, R14, RZ, P1 ;  /* 0x000000ff0e077207 */ /* 0x000fca0000800000 */
[----:B------:R-:W-:-:S04]  /*22670*/  IMAD.IADD R6, R4, 0x1, R7 ;  /* 0x0000000104067824 */ /* 0x000fc800078e0207 */
[----:B------:R-:W-:-:S07]  /*22680*/  IMAD.MOV.U32 R13, RZ, RZ, R6 ;  /* 0x000000ffff0d7224 */ /* 0x000fce00078e0006 */
[----:B------:R-:W-:Y:S05]  /*22690*/  WARPSYNC.COLLECTIVE R15, `(.L_x_923) ;  /* 0x000000000f087348 */ /* 0x000fea0003c00000 */
[----:B------:R0:W1:Y:S02]  /*226a0*/  SHFL.UP P6, R14, R13, R12, R11 ;  /* 0x0400000c0d0e7389 */ /* 0x00006400000c000b */
[----:B01----:R-:W-:Y:S01]  /*226b0*/  ENDCOLLECTIVE ;  /* 0x000000000000791b */ /* 0x003fe20003800000 */
.L_x_923:
[----:B------:R-:W-:Y:S01]  /*226c0*/  IMAD.MOV.U32 R12, RZ, RZ, 0x4 ;  /* 0x00000004ff0c7424 */ /* 0x000fe200078e00ff */
[----:B------:R-:W-:-:S04]  /*226d0*/  SEL R7, R14, RZ, P2 ;  /* 0x000000ff0e077207 */ /* 0x000fc80001000000 */
[----:B------:R-:W-:-:S05]  /*226e0*/  IADD3 R7, R6, R7, RZ ;  /* 0x0000000706077210 */ /* 0x000fca0007ffe0ff */
[----:B------:R-:W-:-:S07]  /*226f0*/  IMAD.MOV.U32 R13, RZ, RZ, R7 ;  /* 0x000000ffff0d7224 */ /* 0x000fce00078e0007 */
[----:B------:R-:W-:Y:S05]  /*22700*/  WARPSYNC.COLLECTIVE R15, `(.L_x_924) ;  /* 0x000000000f087348 */ /* 0x000fea0003c00000 */
[----:B------:R0:W1:Y:S02]  /*22710*/  SHFL.UP P6, R14, R13, R12, R11 ;  /* 0x0400000c0d0e7389 */ /* 0x00006400000c000b */
[----:B01----:R-:W-:Y:S01]  /*22720*/  ENDCOLLECTIVE ;  /* 0x000000000000791b */ /* 0x003fe20003800000 */
.L_x_924:
[----:B------:R-:W-:Y:S01]  /*22730*/  IMAD.MOV.U32 R12, RZ, RZ, 0x8 ;  /* 0x00000008ff0c7424 */ /* 0x000fe200078e00ff */
[----:B------:R-:W-:-:S05]  /*22740*/  SEL R2, R14, RZ, P3 ;  /* 0x000000ff0e027207 */ /* 0x000fca0001800000 */
[----:B------:R-:W-:-:S04]  /*22750*/  IMAD.IADD R2, R7, 0x1, R2 ;  /* 0x0000000107027824 */ /* 0x000fc800078e0202 */
[----:B------:R-:W-:-:S07]  /*22760*/  IMAD.MOV.U32 R13, RZ, RZ, R2 ;  /* 0x000000ffff0d7224 */ /* 0x000fce00078e0002 */
[----:B------:R-:W-:Y:S05]  /*22770*/  WARPSYNC.COLLECTIVE R15, `(.L_x_925) ;  /* 0x000000000f087348 */ /* 0x000fea0003c00000 */
[----:B------:R0:W1:Y:S02]  /*22780*/  SHFL.UP P6, R14, R13, R12, R11 ;  /* 0x0400000c0d0e7389 */ /* 0x00006400000c000b */
[----:B01----:R-:W-:Y:S01]  /*22790*/  ENDCOLLECTIVE ;  /* 0x000000000000791b */ /* 0x003fe20003800000 */
.L_x_925:
[----:B------:R-:W-:Y:S01]  /*227a0*/  IMAD.MOV.U32 R12, RZ, RZ, 0x10 ;  /* 0x00000010ff0c7424 */ /* 0x000fe200078e00ff */
[----:B------:R-:W-:-:S05]  /*227b0*/  SEL R3, R14, RZ, P4 ;  /* 0x000000ff0e037207 */ /* 0x000fca0002000000 */
[----:B------:R-:W-:-:S04]  /*227c0*/  IMAD.IADD R3, R2, 0x1, R3 ;  /* 0x0000000102037824 */ /* 0x000fc800078e0203 */
[----:B------:R-:W-:-:S07]  /*227d0*/  IMAD.MOV.U32 R13, RZ, RZ, R3 ;  /* 0x000000ffff0d7224 */ /* 0x000fce00078e0003 */
[----:B------:R-:W-:Y:S05]  /*227e0*/  WARPSYNC.COLLECTIVE R15, `(.L_x_926) ;  /* 0x000000000f087348 */ /* 0x000fea0003c00000 */
[----:B------:R0:W1:Y:S02]  /*227f0*/  SHFL.UP P6, R14, R13, R12, R11 ;  /* 0x0400000c0d0e7389 */ /* 0x00006400000c000b */
[----:B01----:R-:W-:Y:S01]  /*22800*/  ENDCOLLECTIVE ;  /* 0x000000000000791b */ /* 0x003fe20003800000 */
.L_x_926:
        /* <DEDUP_REMOVED lines=8> */
.L_x_927:
[----:B------:R-:W-:Y:S05]  /*22890*/  BRA `(.L_x_928) ;  /* 0xffffffb000d47947 */ /* 0x000fea000383ffff */
.L_x_768:
[----:B------:R-:W-:Y:S01]  /*228a0*/  BSSY B0, `(.L_x_929) ;  /* 0x0000008000007945 */ /* 0x000fe20003800000 */
[----:B-----5:R-:W-:Y:S02]  /*228b0*/  IMAD.MOV.U32 R13, RZ, RZ, R4 ;  /* 0x000000ffff0d7224 */ /* 0x020fe400078e0004 */
[----:B------:R-:W-:Y:S02]  /*228c0*/  IMAD.MOV.U32 R12, RZ, RZ, 0x1 ;  /* 0x00000001ff0c7424 */ /* 0x000fe400078e00ff */
[----:B------:R-:W-:Y:S02]  /*228d0*/  IMAD.MOV.U32 R11, RZ, RZ, RZ ;  /* 0x000000ffff0b7224 */ /* 0x000fe400078e00ff */
[----:B------:R-:W-:-:S07]  /*228e0*/  IMAD.MOV.U32 R15, RZ, RZ, -0x1 ;  /* 0xffffffffff0f7424 */ /* 0x000fce00078e00ff */
[----:B0-----:R-:W-:Y:S05]  /*228f0*/  WARPSYNC.COLLECTIVE R15, `(.L_x_930) ;  /* 0x000000000f087348 */ /* 0x001fea0003c00000 */
[----:B------:R1:W2:Y:S02]  /*22900*/  SHFL.UP P6, R14, R13, R12, R11 ;  /* 0x0400000c0d0e7389 */ /* 0x0002a400000c000b */
[----:B012---:R-:W-:Y:S01]  /*22910*/  ENDCOLLECTIVE ;  /* 0x000000000000791b */ /* 0x007fe20003800000 */
.L_x_930:
[----:B------:R-:W-:Y:S05]  /*22920*/  BSYNC B0 ;  /* 0x0000000000007941 */ /* 0x000fea0003800000 */
.L_x_929:
        /* <DEDUP_REMOVED lines=8> */
.L_x_931:
[----:B------:R-:W-:Y:S01]  /*229b0*/  IMAD.MOV.U32 R12, RZ, RZ, 0x4 ;  /* 0x00000004ff0c7424 */ /* 0x000fe200078e00ff */
[----:B------:R-:W-:-:S05]  /*229c0*/  SEL R0, R14, RZ, P2 ;  /* 0x000000ff0e007207 */ /* 0x000fca0001000000 */
[----:B------:R-:W-:-:S04]  /*229d0*/  IMAD.IADD R0, R13, 0x1, R0 ;  /* 0x000000010d007824 */ /* 0x000fc800078e0200 */
[----:B------:R-:W-:-:S07]  /*229e0*/  IMAD.MOV.U32 R13, RZ, RZ, R0 ;  /* 0x000000ffff0d7224 */ /* 0x000fce00078e0000 */
[----:B------:R-:W-:Y:S05]  /*229f0*/  WARPSYNC.COLLECTIVE R15, `(.L_x_932) ;  /* 0x000000000f087348 */ /* 0x000fea0003c00000 */
[----:B------:R0:W1:Y:S02]  /*22a00*/  SHFL.UP P6, R14, R13, R12, R11 ;  /* 0x0400000c0d0e7389 */ /* 0x00006400000c000b */
[----:B01----:R-:W-:Y:S01]  /*22a10*/  ENDCOLLECTIVE ;  /* 0x000000000000791b */ /* 0x003fe20003800000 */
.L_x_932:
[----:B------:R-:W-:Y:S01]  /*22a20*/  IMAD.MOV.U32 R12, RZ, RZ, 0x8 ;  /* 0x00000008ff0c7424 */ /* 0x000fe200078e00ff */
[----:B------:R-:W-:-:S05]  /*22a30*/  SEL R3, R14, RZ, P3 ;  /* 0x000000ff0e037207 */ /* 0x000fca0001800000 */
[----:B------:R-:W-:-:S04]  /*22a40*/  IMAD.IADD R2, R0, 0x1, R3 ;  /* 0x0000000100027824 */ /* 0x000fc800078e0203 */
[----:B------:R-:W-:-:S07]  /*22a50*/  IMAD.MOV.U32 R13, RZ, RZ, R2 ;  /* 0x000000ffff0d7224 */ /* 0x000fce00078e0002 */
[----:B------:R-:W-:Y:S05]  /*22a60*/  WARPSYNC.COLLECTIVE R15, `(.L_x_933) ;  /* 0x000000000f087348 */ /* 0x000fea0003c00000 */
[----:B------:R0:W1:Y:S02]  /*22a70*/  SHFL.UP P6, R14, R13, R12, R11 ;  /* 0x0400000c0d0e7389 */ /* 0x00006400000c000b */
[----:B01----:R-:W-:Y:S01]  /*22a80*/  ENDCOLLECTIVE ;  /* 0x000000000000791b */ /* 0x003fe20003800000 */
.L_x_933:
[----:B------:R-:W-:Y:S01]  /*22a90*/  IMAD.MOV.U32 R12, RZ, RZ, 0x10 ;  /* 0x00000010ff0c7424 */ /* 0x000fe200078e00ff */
[----:B------:R-:W-:-:S05]  /*22aa0*/  SEL R3, R14, RZ, P4 ;  /* 0x000000ff0e037207 */ /* 0x000fca0002000000 */
[----:B------:R-:W-:-:S04]  /*22ab0*/  IMAD.IADD R3, R2, 0x1, R3 ;  /* 0x0000000102037824 */ /* 0x000fc800078e0203 */
[----:B------:R-:W-:-:S07]  /*22ac0*/  IMAD.MOV.U32 R13, RZ, RZ, R3 ;  /* 0x000000ffff0d7224 */ /* 0x000fce00078e0003 */
[----:B------:R-:W-:Y:S05]  /*22ad0*/  WARPSYNC.COLLECTIVE R15, `(.L_x_934) ;  /* 0x000000000f087348 */ /* 0x000fea0003c00000 */
[----:B------:R0:W1:Y:S02]  /*22ae0*/  SHFL.UP P6, R14, R13, R12, R11 ;  /* 0x0400000c0d0e7389 */ /* 0x00006400000c000b */
[----:B01----:R-:W-:Y:S01]  /*22af0*/  ENDCOLLECTIVE ;  /* 0x000000000000791b */ /* 0x003fe20003800000 */
.L_x_934:
        /* <DEDUP_REMOVED lines=8> */
.L_x_935:
[----:B------:R-:W-:Y:S05]  /*22b80*/  BRA `(.L_x_936) ;  /* 0xffffffb000b47947 */ /* 0x000fea000383ffff */
.L_x_770:
[----:B------:R-:W-:Y:S01]  /*22b90*/  BSSY B0, `(.L_x_937) ;  /* 0x0000006000007945 */ /* 0x000fe20003800000 */
[----:B------:R-:W-:Y:S01]  /*22ba0*/  PLOP3.LUT P6, PT, P6, PT, PT, 0x8, 0x0 ;  /* 0x000000000000781c */ /* 0x000fe200037ce170 */
[----:B------:R-:W-:-:S12]  /*22bb0*/  IMAD.MOV.U32 R15, RZ, RZ, -0x1 ;  /* 0xffffffffff0f7424 */ /* 0x000fd800078e00ff */
[----:B0-----:R-:W-:Y:S05]  /*22bc0*/  WARPSYNC.COLLECTIVE R15, `(.L_x_938) ;  /* 0x000000000f087348 */ /* 0x001fea0003c00000 */
[----:B------:R-:W-:Y:S01]  /*22bd0*/  VOTE.ANY R14, PT, P6 ;  /* 0x00000000000e7806 */ /* 0x000fe200030e0100 */
[----:B0-----:R-:W-:Y:S06]  /*22be0*/  ENDCOLLECTIVE ;  /* 0x000000000000791b */ /* 0x001fec0003800000 */
.L_x_938:
[----:B------:R-:W-:Y:S05]  /*22bf0*/  BSYNC B0 ;  /* 0x0000000000007941 */ /* 0x000fea0003800000 */
.L_x_937:
[----:B------:R-:W-:Y:S02]  /*22c00*/  IMAD.MOV.U32 R3, RZ, RZ, R14 ;  /* 0x000000ffff037224 */ /* 0x000fe400078e000e */
[----:B------:R-:W-:Y:S02]  /*22c10*/  IMAD.MOV.U32 R13, RZ, RZ, R4 ;  /* 0x000000ffff0d7224 */ /* 0x000fe400078e0004 */
[----:B------:R-:W0:Y:S01]  /*22c20*/  POPC R0, R3 ;  /* 0x0000000300007309 */ /* 0x000e220000000000 */
[----:B------:R-:W-:Y:S02]  /*22c30*/  IMAD.MOV.U32 R11, RZ, RZ, 0x1f ;  /* 0x0000001fff0b7424 */ /* 0x000fe400078e00ff */
[----:B------:R-:W-:Y:S02]  /*22c40*/  IMAD.MOV.U32 R15, RZ, RZ, -0x1 ;  /* 0xffffffffff0f7424 */ /* 0x000fe400078e00ff */
[----:B0-----:R-:W-:-:S07]  /*22c50*/  IMAD.MOV.U32 R12, RZ, RZ, R0 ;  /* 0x000000ffff0c7224 */ /* 0x001fce00078e0000 */
[----:B------:R-:W-:Y:S05]  /*22c60*/  WARPSYNC.COLLECTIVE R15, `(.L_x_939) ;  /* 0x000000000f087348 */ /* 0x000fea0003c00000 */
[----:B------:R0:W1:Y:S02]  /*22c70*/  SHFL.IDX P6, R14, R13, R12, R11 ;  /* 0x0000000c0d0e7389 */ /* 0x00006400000c000b */
[----:B01----:R-:W-:Y:S01]  /*22c80*/  ENDCOLLECTIVE ;  /* 0x000000000000791b */ /* 0x003fe20003800000 */
.L_x_939:
[----:B------:R-:W-:Y:S01]  /*22c90*/  MOV R4, R14 ;  /* 0x0000000e00047202 */ /* 0x000fe20000000f00 */
[----:B------:R-:W-:Y:S06]  /*22ca0*/  BRA `(.L_x_940) ;  /* 0xffffffb000a47947 */ /* 0x000fec000383ffff */
.L_x_772:
[----:B------:R-:W-:Y:S01]  /*22cb0*/  BSSY B0, `(.L_x_941) ;  /* 0x0000007000007945 */ /* 0x000fe20003800000 */
[----:B------:R-:W-:Y:S02]  /*22cc0*/  IMAD.MOV.U32 R13, RZ, RZ, R2 ;  /* 0x000000ffff0d7224 */ /* 0x000fe400078e0002 */
[----:B------:R-:W-:Y:S02]  /*22cd0*/  IMAD.MOV.U32 R11, RZ, RZ, 0x1f ;  /* 0x0000001fff0b7424 */ /* 0x000fe400078e00ff */
[----:B------:R-:W-:-:S07]  /*22ce0*/  IMAD.MOV.U32 R15, RZ, RZ, -0x1 ;  /* 0xffffffffff0f7424 */ /* 0x000fce00078e00ff */
[----:B012---:R-:W-:Y:S05]  /*22cf0*/  WARPSYNC.COLLECTIVE R15, `(.L_x_942) ;  /* 0x000000000f087348 */ /* 0x007fea0003c00000 */
[----:B------:R3:W4:Y:S02]  /*22d00*/  SHFL.IDX P6, R14, R13, R12, R11 ;  /* 0x0000000c0d0e7389 */ /* 0x00072400000c000b */
[----:B01234-:R-:W-:Y:S01]  /*22d10*/  ENDCOLLECTIVE ;  /* 0x000000000000791b */ /* 0x01ffe20003800000 */
.L_x_942:
[----:B------:R-:W-:Y:S05]  /*22d20*/  BSYNC B0 ;  /* 0x0000000000007941 */ /* 0x000fea0003800000 */
.L_x_941:
[----:B------:R-:W-:Y:S05]  /*22d30*/  BRA `(.L_x_771) ;  /* 0xffffffb0009c7947 */ /* 0x000fea000383ffff */
.L_x_776:
[----:B0-----:R0:W1:Y:S02]  /*22d40*/  SYNCS.PHASECHK.TRANS64.TRYWAIT P0, [R5+URZ+0x2a820], R0 ;  /* 0x02a82000050075a7 */ /* 0x001064000800017f */
[----:B-1----:R-:W-:Y:S05]  /*22d50*/  @!P0 NANOSLEEP.SYNCS 0x989680 ;  /* 0x009896800000895d */ /* 0x002fea0003900000 */
[----:B------:R-:W1:Y:S02]  /*22d60*/  @!P0 SYNCS.PHASECHK.TRANS64 P0, [R5+URZ+0x2a820], R0 ;  /* 0x02a82000050085a7 */ /* 0x000e64000800007f */
[----:B-1----:R-:W-:Y:S05]  /*22d70*/  @!P0 BRA `(.L_x_776) ;  /* 0xfffffffc00f08947 */ /* 0x002fea000383ffff */
[----:B------:R-:W-:Y:S05]  /*22d80*/  BRA `(.L_x_943) ;  /* 0xffffffb400887947 */ /* 0x000fea000383ffff */
.L_x_777:
[----:B------:R-:W1:Y:S01]  /*22d90*/  S2R R2, SR_TID.X ;  /* 0x0000000000027919 */ /* 0x000e620000002100 */
[----:B------:R-:W-:Y:S01]  /*22da0*/  BSSY B0, `(.L_x_944) ;  /* 0x000000a000007945 */ /* 0x000fe20003800000 */
[----:B------:R-:W-:Y:S02]  /*22db0*/  IMAD.MOV.U32 R12, RZ, RZ, RZ ;  /* 0x000000ffff0c7224 */ /* 0x000fe400078e00ff */
[----:B------:R-:W-:Y:S02]  /*22dc0*/  IMAD.MOV.U32 R11, RZ, RZ, 0x1f ;  /* 0x0000001fff0b7424 */ /* 0x000fe400078e00ff */
[----:B------:R-:W-:Y:S01]  /*22dd0*/  IMAD.MOV.U32 R15, RZ, RZ, -0x1 ;  /* 0xffffffffff0f7424 */ /* 0x000fe200078e00ff */
[----:B-1----:R-:W-:-:S04]  /*22de0*/  SHF.R.U32.HI R2, RZ, 0x5, R2 ;  /* 0x00000005ff027819 */ /* 0x002fc80000011602 */
[----:B------:R-:W-:-:S05]  /*22df0*/  LOP3.LUT R2, R2, 0x3, RZ, 0xc0, !PT ;  /* 0x0000000302027812 */ /* 0x000fca00078ec0ff */
[----:B------:R-:W-:-:S07]  /*22e00*/  IMAD.MOV.U32 R13, RZ, RZ, R2 ;  /* 0x000000ffff0d7224 */ /* 0x000fce00078e0002 */
[----:B0-2---:R-:W-:Y:S05]  /*22e10*/  WARPSYNC.COLLECTIVE R15, `(.L_x_945) ;  /* 0x000000000f087348 */ /* 0x005fea0003c00000 */
[----:B------:R1:W3:Y:S02]  /*22e20*/  SHFL.IDX P6, R14, R13, R12, R11 ;  /* 0x0000000c0d0e7389 */ /* 0x0002e400000c000b */
[----:B0123--:R-:W-:Y:S01]  /*22e30*/  ENDCOLLECTIVE ;  /* 0x000000000000791b */ /* 0x00ffe20003800000 */
.L_x_945:
[----:B------:R-:W-:Y:S05]  /*22e40*/  BSYNC B0 ;  /* 0x0000000000007941 */ /* 0x000fea0003800000 */
.L_x_944:
[----:B------:R-:W-:Y:S05]  /*22e50*/  BRA `(.L_x_946) ;  /* 0xffffffb400707947 */ /* 0x000fea000383ffff */
.L_x_778:
[----:B------:R-:W-:Y:S01]  /*22e60*/  BSSY B0, `(.L_x_947) ;  /* 0x0000006000007945 */ /* 0x000fe20003800000 */
[----:B------:R-:W-:-:S07]  /*22e70*/  IMAD.MOV.U32 R15, RZ, RZ, -0x1 ;  /* 0xffffffffff0f7424 */ /* 0x000fce00078e00ff */
[----:B0-2---:R-:W-:Y:S05]  /*22e80*/  WARPSYNC.COLLECTIVE R15, `(.L_x_948) ;  /* 0x000000000f0c7348 */ /* 0x005fea0003c00000 */
[----:B------:R-:W-:Y:S02]  /*22e90*/  ELECT P6, UR62, PT ;  /* 0x00000000003e782f */ /* 0x000fe400038c0000 */
[----:B------:R-:W-:Y:S01]  /*22ea0*/  MOV R14, UR62 ;  /* 0x0000003e000e7c02 */ /* 0x000fe20008000f00 */
[----:B0-2---:R-:W-:Y:S10]  /*22eb0*/  ENDCOLLECTIVE ;  /* 0x000000000000791b */ /* 0x005ff40003800000 */
.L_x_948:
[----:B------:R-:W-:Y:S05]  /*22ec0*/  BSYNC B0 ;  /* 0x0000000000007941 */ /* 0x000fea0003800000 */
.L_x_947:
[----:B------:R-:W-:Y:S05]  /*22ed0*/  BRA `(.L_x_949) ;  /* 0xffffffb400647947 */ /* 0x000fea000383ffff */
.L_x_780:
[----:B0-----:R0:W1:Y:S02]  /*22ee0*/  SYNCS.PHASECHK.TRANS64.TRYWAIT P1, [R3+URZ+0x2a840], R2 ;  /* 0x02a84002030075a7 */ /* 0x001064000802017f */
[----:B-1----:R-:W-:Y:S05]  /*22ef0*/  @!P1 NANOSLEEP.SYNCS 0x989680 ;  /* 0x009896800000995d */ /* 0x002fea0003900000 */
[----:B------:R-:W1:Y:S02]  /*22f00*/  @!P1 SYNCS.PHASECHK.TRANS64 P1, [R3+URZ+0x2a840], R2 ;  /* 0x02a84002030095a7 */ /* 0x000e64000802007f */
[----:B-1----:R-:W-:Y:S05]  /*22f10*/  @!P1 BRA `(.L_x_780) ;  /* 0xfffffffc00f09947 */ /* 0x002fea000383ffff */
[----:B------:R-:W-:Y:S05]  /*22f20*/  BRA `(.L_x_950) ;  /* 0xffffffb4008c7947 */ /* 0x000fea000383ffff */
.L_x_782:
[----:B-1----:R1:W3:Y:S02]  /*22f30*/  SYNCS.PHASECHK.TRANS64.TRYWAIT P1, [R5+URZ+0x2a840], R0 ;  /* 0x02a84000050075a7 */ /* 0x0022e4000802017f */
[----:B---3--:R-:W-:Y:S05]  /*22f40*/  @!P1 NANOSLEEP.SYNCS 0x989680 ;  /* 0x009896800000995d */ /* 0x008fea0003900000 */
[----:B------:R-:W3:Y:S02]  /*22f50*/  @!P1 SYNCS.PHASECHK.TRANS64 P1, [R5+URZ+0x2a840], R0 ;  /* 0x02a84000050095a7 */ /* 0x000ee4000802007f */
[----:B---3--:R-:W-:Y:S05]  /*22f60*/  @!P1 BRA `(.L_x_782) ;  /* 0xfffffffc00f09947 */ /* 0x008fea000383ffff */
[----:B------:R-:W-:Y:S05]  /*22f70*/  BRA `(.L_x_951) ;  /* 0xffffffb400987947 */ /* 0x000fea000383ffff */
.L_x_784:
[----:B---3--:R3:W4:Y:S02]  /*22f80*/  SYNCS.PHASECHK.TRANS64.TRYWAIT P1, [R3+URZ+0x2a860], R2 ;  /* 0x02a86002030075a7 */ /* 0x008724000802017f */
[----:B----4-:R-:W-:Y:S05]  /*22f90*/  @!P1 NANOSLEEP.SYNCS 0x989680 ;  /* 0x009896800000995d */ /* 0x010fea0003900000 */
[----:B------:R-:W4:Y:S02]  /*22fa0*/  @!P1 SYNCS.PHASECHK.TRANS64 P1, [R3+URZ+0x2a860], R2 ;  /* 0x02a86002030095a7 */ /* 0x000f24000802007f */
[----:B----4-:R-:W-:Y:S05]  /*22fb0*/  @!P1 BRA `(.L_x_784) ;  /* 0xfffffffc00f09947 */ /* 0x010fea000383ffff */
[----:B------:R-:W-:Y:S05]  /*22fc0*/  BRA `(.L_x_952) ;  /* 0xffffffb400947947 */ /* 0x000fea000383ffff */
.L_x_953:
        /* <DEDUP_REMOVED lines=11> */
.L_x_3228:


//--------------------- .text._ZN7cutlass13device_kernelIN5flash11enable_sm90INS1_16FlashAttnFwdSm90INS1_25CollectiveMainloopFwdSm90ILi2EN4cute5tupleIJNS5_1CILi1EEES8_S8_EEENS6_IJNS7_ILi128EEENS7_ILi96EEENS7_ILi192EEEEEELi128ENS_10bfloat16_tEfNS_4arch4Sm90ELb0ELb1ELb0ELb0ELb1ELb0ELb0ELb1ELb1ELb1ELb0ELb0EEENS1_21CollectiveEpilogueFwdINS6_IJSA_SA_SB_EEES9_SE_SG_Li256ELb0ELb1ELb0ELb0EEENS1_30DynamicPersistentTileSchedulerILi256ELi128ELb0ELb1ELb1EEEEEEEEEvNT_6ParamsE --------------------------
	.section	.text._ZN7cutlass13device_kernelIN5flash11enable_sm90INS1_16FlashAttnFwdSm90INS1_25CollectiveMainloopFwdSm90ILi2EN4cute5tupleIJNS5_1CILi1EEES8_S8_EEENS6_IJNS7_ILi128EEENS7_ILi96EEENS7_ILi192EEEEEELi128ENS_10bfloat16_tEfNS_4arch4Sm90ELb0ELb1ELb0ELb0ELb1ELb0ELb0ELb1ELb1ELb1ELb0ELb0EEENS1_21CollectiveEpilogueFwdINS6_IJSA_SA_SB_EEES9_SE_SG_Li256ELb0ELb1ELb0ELb0EEENS1_30DynamicPersistentTileSchedulerILi256ELi128ELb0ELb1ELb1EEEEEEEEEvNT_6ParamsE,"ax",@progbits
	.align	128
.text._ZN7cutlass13device_kernelIN5flash11enable_sm90INS1_16FlashAttnFwdSm90INS1_25CollectiveMainloopFwdSm90ILi2EN4cute5tupleIJNS5_1CILi1EEES8_S8_EEENS6_IJNS7_ILi128EEENS7_ILi96EEENS7_ILi192EEEEEELi128ENS_10bfloat16_tEfNS_4arch4Sm90ELb0ELb1ELb0ELb0ELb1ELb0ELb0ELb1ELb1ELb1ELb0ELb0EEENS1_21CollectiveEpilogueFwdINS6_IJSA_SA_SB_EEES9_SE_SG_Li256ELb0ELb1ELb0ELb0EEENS1_30DynamicPersistentTileSchedulerILi256ELi128ELb0ELb1ELb1EEEEEEEEEvNT_6ParamsE:
        .type           _ZN7cutlass13device_kernelIN5flash11enable_sm90INS1_16FlashAttnFwdSm90INS1_25CollectiveMainloopFwdSm90ILi2EN4cute5tupleIJNS5_1CILi1EEES8_S8_EEENS6_IJNS7_ILi128EEENS7_ILi96EEENS7_ILi192EEEEEELi128ENS_10bfloat16_tEfNS_4arch4Sm90ELb0ELb1ELb0ELb0ELb1ELb0ELb0ELb1ELb1ELb1ELb0ELb0EEENS1_21CollectiveEpilogueFwdINS6_IJSA_SA_SB_EEES9_SE_SG_Li256ELb0ELb1ELb0ELb0EEENS1_30DynamicPersistentTileSchedulerILi256ELi128ELb0ELb1ELb1EEEEEEEEEvNT_6ParamsE,@function
        .size           _ZN7cutlass13device_kernelIN5flash11enable_sm90INS1_16FlashAttnFwdSm90INS1_25CollectiveMainloopFwdSm90ILi2EN4cute5tupleIJNS5_1CILi1EEES8_S8_EEENS6_IJNS7_ILi128EEENS7_ILi96EEENS7_ILi192EEEEEELi128ENS_10bfloat16_tEfNS_4arch4Sm90ELb0ELb1ELb0ELb0ELb1ELb0ELb0ELb1ELb1ELb1ELb0ELb0EEENS1_21CollectiveEpilogueFwdINS6_IJSA_SA_SB_EEES9_SE_SG_Li256ELb0ELb1ELb0ELb0EEENS1_30DynamicPersistentTileSchedulerILi256ELi128ELb0ELb1ELb1EEEEEEEEEvNT_6ParamsE,(.L_x_3229 - _ZN7cutlass13device_kernelIN5flash11enable_sm90INS1_16FlashAttnFwdSm90INS1_25CollectiveMainloopFwdSm90ILi2EN4cute5tupleIJNS5_1CILi1EEES8_S8_EEENS6_IJNS7_ILi128EEENS7_ILi96EEENS7_ILi192EEEEEELi128ENS_10bfloat16_tEfNS_4arch4Sm90ELb0ELb1ELb0ELb0ELb1ELb0ELb0ELb1ELb1ELb1ELb0ELb0EEENS1_21CollectiveEpilogueFwdINS6_IJSA_SA_SB_EEES9_SE_SG_Li256ELb0ELb1ELb0ELb0EEENS1_30DynamicPersistentTileSchedulerILi256ELi128ELb0ELb1ELb1EEEEEEEEEvNT_6ParamsE)
        .other          _ZN7cutlass13device_kernelIN5flash11enable_sm90INS1_16FlashAttnFwdSm90INS1_25CollectiveMainloopFwdSm90ILi2EN4cute5tupleIJNS5_1CILi1EEES8_S8_EEENS6_IJNS7_ILi128EEENS7_ILi96EEENS7_ILi192EEEEEELi128ENS_10bfloat16_tEfNS_4arch4Sm90ELb0ELb1ELb0ELb0ELb1ELb0ELb0ELb1ELb1ELb1ELb0ELb0EEENS1_21CollectiveEpilogueFwdINS6_IJSA_SA_SB_EEES9_SE_SG_Li256ELb0ELb1ELb0ELb0EEENS1_30DynamicPersistentTileSchedulerILi256ELi128ELb0ELb1ELb1EEEEEEEEEvNT_6ParamsE,@"STO_CUDA_ENTRY STV_DEFAULT"
_ZN7cutlass13device_kernelIN5flash11enable_sm90INS1_16FlashAttnFwdSm90INS1_25CollectiveMainloopFwdSm90ILi2EN4cute5tupleIJNS5_1CILi1EEES8_S8_EEENS6_IJNS7_ILi128EEENS7_ILi96EEENS7_ILi192EEEEEELi128ENS_10bfloat16_tEfNS_4arch4Sm90ELb0ELb1ELb0ELb0ELb1ELb0ELb0ELb1ELb1ELb1ELb0ELb0EEENS1_21CollectiveEpilogueFwdINS6_IJSA_SA_SB_EEES9_SE_SG_Li256ELb0ELb1ELb0ELb0EEENS1_30DynamicPersistentTileSchedulerILi256ELi128ELb0ELb1ELb1EEEEEEEEEvNT_6ParamsE:
        /* <DEDUP_REMOVED lines=45> */
.L_x_954:
        /* <DEDUP_REMOVED lines=22> */
.L_x_955:
        /* <DEDUP_REMOVED lines=18> */
.L_x_956:
        /* <DEDUP_REMOVED lines=22> */
.L_x_957:
        /* <DEDUP_REMOVED lines=23> */
.L_x_958:
        /* <DEDUP_REMOVED lines=10> */
.L_x_960:
[----:B------:R-:W-:-:S08]  /*08c0*/  NOP ;  /* 0x0000000000007918 */ /* 0x000fd00000000000 */
[----:B------:R-:W1:Y:S02]  /*08d0*/  USETMAXREG.TRY_ALLOC.CTAPOOL UP0, 0xe8 ;  /* 0x000000e8000079c8 */ /* 0x000e640008000600 */
[----:B-1----:R-:W-:-:S13]  /*08e0*/  PLOP3.LUT P0, PT, PT, PT, UP0, 0x80, 0x0 ;  /* 0x000000000000781c */ /* 0x002fda0003f0f008 */
[----:B------:R-:W-:Y:S05]  /*08f0*/  @!P0 BRA `(.L_x_960) ;  /* 0xfffffffc00f08947 */ /* 0x000fea000383ffff */
[----:B------:R-:W1:Y:S08]  /*0900*/  S2UR UR4, SR_CTAID.X ;  /* 0x00000000000479c3 */ /* 0x000e700000002500 */
[----:B------:R-:W-:Y:S08]  /*0910*/  BAR.ARV 0x4, 0x180 ;  /* 0x0106000000007b1d */ /* 0x000ff00000002000 */
[----:B------:R-:W1:Y:S08]  /*0920*/  LDC R0, c[0x0][0xc38] ;  /* 0x00030e00ff007b82 */ /* 0x000e700000000800 */
[----:B------:R-:W-:Y:S06]  /*0930*/  BAR.ARV 0x8, 0x180 ;  /* 0x0206000000007b1d */ /* 0x000fec0000002000 */
[----:B-1----:R-:W-:-:S13]  /*0940*/  ISETP.LE.AND P0, PT, R0, UR4, PT ;  /* 0x0000000400007c0c */ /* 0x002fda000bf03270 */
[----:B------:R-:W-:Y:S05]  /*0950*/  @P0 EXIT ;  /* 0x000000000000094d */ /* 0x000fea0003800000 */
[----:B------:R-:W2:Y:S01]  /*0960*/  LDL R3, [R1+0x4] ;  /* 0x0000040001037983 */ /* 0x000ea20000100800 */
[----:B------:R-:W-:Y:S01]  /*0970*/  IMAD.U32 R16, RZ, RZ, UR4 ;  /* 0x00000004ff107e24 */ /* 0x000fe2000f8e00ff */
[----:B------:R-:W-:Y:S01]  /*0980*/  UMOV UR38, URZ ;  /* 0x0000003f00267c82 */ /* 0x000fe20008000000 */
[----:B------:R-:W-:Y:S01]  /*0990*/  IMAD.MOV.U32 R166, RZ, RZ, RZ ;  /* 0x000000ffffa67224 */ /* 0x000fe200078e00ff */
[----:B0-----:R-:W0:Y:S01]  /*09a0*/  S2R R2, SR_TID.X ;  /* 0x0000000000027919 */ /* 0x001e220000002100 */
[----:B------:R-:W-:Y:S01]  /*09b0*/  UMOV UR39, URZ ;  /* 0x0000003f00277c82 */ /* 0x000fe20008000000 */
[----:B0-----:R-:W-:Y:S01]  /*09c0*/  VIADD R174, R2, 0xffffff80 ;  /* 0xffffff8002ae7836 */ /* 0x001fe20000000000 */
[----:B--2---:R-:W-:-:S04]  /*09d0*/  R2UR UR5, R3 ;  /* 0x00000000030572ca */ /* 0x004fc800000e0000 */
[----:B------:R-:W-:-:S04]  /*09e0*/  SHF.R.S32.HI R3, RZ, 0x1f, R174 ;  /* 0x0000001fff037819 */ /* 0x000fc800000114ae */
[CC--:B------:R-:W-:Y:S02]  /*09f0*/  LEA.HI R0, R3.reuse, R174.reuse, RZ, 0x7 ;  /* 0x000000ae03007211 */ /* 0x0c0fe400078f38ff */
[CC--:B------:R-:W-:Y:S02]  /*0a00*/  LEA.HI R4, R3.reuse, R174.reuse, RZ, 0x5 ;  /* 0x000000ae03047211 */ /* 0x0c0fe400078f28ff */
[----:B------:R-:W-:Y:S02]  /*0a10*/  LOP3.LUT R167, R0, 0xffffff80, RZ, 0xc0, !PT ;  /* 0xffffff8000a77812 */ /* 0x000fe400078ec0ff */
[CC--:B------:R-:W-:Y:S01]  /*0a20*/  LEA.HI R2, R3.reuse, R174.reuse, RZ, 0x4 ;  /* 0x000000ae03027211 */ /* 0x0c0fe200078f20ff */
[----:B------:R-:W-:Y:S01]  /*0a30*/  IMAD.SHL.U32 R4, R4, 0x20, RZ ;  /* 0x0000002004047824 */ /* 0x000fe200078e00ff */
[----:B------:R-:W-:Y:S01]  /*0a40*/  LEA.HI R11, R3, R174, RZ, 0x2 ;  /* 0x000000ae030b7211 */ /* 0x000fe200078f10ff */
[----:B------:R-:W-:Y:S01]  /*0a50*/  IMAD.IADD R167, R174, 0x1, -R167 ;  /* 0x00000001aea77824 */ /* 0x000fe200078e0aa7 */
[----:B------:R-:W-:Y:S01]  /*0a60*/  LOP3.LUT R5, R2, 0x3fffff0, RZ, 0xc0, !PT ;  /* 0x03fffff002057812 */ /* 0x000fe200078ec0ff */
[----:B------:R-:W-:Y:S01]  /*0a70*/  ULOP3.LUT UR61, UR5, 0x1, URZ, 0xfc, !UPT ;  /* 0x00000001053d7892 */ /* 0x000fe2000f8efc3f */
[----:B------:R-:W-:-:S02]  /*0a80*/  LOP3.LUT R11, R11, 0xfffffffc, RZ, 0xc0, !PT ;  /* 0xfffffffc0b0b7812 */ /* 0x000fc400078ec0ff */
[----:B------:R-:W-:Y:S01]  /*0a90*/  SHF.R.S32.HI R6, RZ, 0x1f, R167 ;  /* 0x0000001fff067819 */ /* 0x000fe200000114a7 */
[C---:B------:R-:W-:Y:S01]  /*0aa0*/  IMAD.IADD R5, R174.reuse, 0x1, -R5 ;  /* 0x00000001ae057824 */ /* 0x040fe200078e0a05 */
[----:B------:R-:W-:Y:S01]  /*0ab0*/  LEA.HI R3, R3, R174, RZ, 0x3 ;  /* 0x000000ae03037211 */ /* 0x000fe200078f18ff */
[----:B------:R-:W-:Y:S01]  /*0ac0*/  IMAD.IADD R11, R174, 0x1, -R11 ;  /* 0x00000001ae0b7824 */ /* 0x000fe200078e0a0b */
[----:B------:R-:W-:Y:S02]  /*0ad0*/  LEA.HI R8, R6, R167, RZ, 0x2 ;  /* 0x000000a706087211 */ /* 0x000fe400078f10ff */
[----:B------:R-:W-:Y:S02]  /*0ae0*/  SHF.R.S32.HI R169, RZ, 0x7, R0 ;  /* 0x00000007ffa97819 */ /* 0x000fe40000011400 */
[--C-:B------:R-:W-:Y:S02]  /*0af0*/  SHF.R.S32.HI R9, RZ, 0x2, R8.reuse ;  /* 0x00000002ff097819 */ /* 0x100fe40000011408 */
[----:B------:R-:W-:-:S02]  /*0b00*/  SHF.R.S32.HI R10, RZ, 0x1f, R8 ;  /* 0x0000001fff0a7819 */ /* 0x000fc40000011408 */
[----:B------:R-:W-:Y:S02]  /*0b10*/  LOP3.LUT R4, R4, 0xfffffc00, RZ, 0xc0, !PT ;  /* 0xfffffc0004047812 */ /* 0x000fe400078ec0ff */
[----:B------:R-:W-:Y:S02]  /*0b20*/  LEA.HI R10, R10, R9, RZ, 0x3 ;  /* 0x000000090a0a7211 */ /* 0x000fe400078f18ff */
[----:B------:R-:W-:Y:S01]  /*0b30*/  LOP3.LUT R163, R3, 0xfffffff8, RZ, 0xc0, !PT ;  /* 0xfffffff803a37812 */ /* 0x000fe200078ec0ff */
[----:B------:R-:W-:Y:S01]  /*0b40*/  IMAD R5, R5, 0x40, R4 ;  /* 0x0000004005057824 */ /* 0x000fe200078e0204 */
[----:B------:R-:W-:Y:S02]  /*0b50*/  SHF.R.S32.HI R7, RZ, 0x4, R2 ;  /* 0x00000004ff077819 */ /* 0x000fe40000011402 */
[----:B------:R-:W-:Y:S01]  /*0b60*/  LOP3.LUT R10, R10, 0xfffffff8, RZ, 0xc0, !PT ;  /* 0xfffffff80a0a7812 */ /* 0x000fe200078ec0ff */
[----:B------:R-:W-:Y:S01]  /*0b70*/  IMAD.IADD R163, R174, 0x1, -R163 ;  /* 0x00000001aea37824 */ /* 0x000fe200078e0aa3 */
[----:B------:R-:W-:-:S02]  /*0b80*/  LEA.HI R6, R6, R167, RZ, 0x5 ;  /* 0x000000a706067211 */ /* 0x000fc400078f28ff */
[----:B------:R-:W-:Y:S01]  /*0b90*/  LEA.HI R0, R0, R169, RZ, 0x1 ;  /* 0x000000a900007211 */ /* 0x000fe200078f08ff */
[----:B------:R-:W-:Y:S01]  /*0ba0*/  IMAD.IADD R9, R9, 0x1, -R10 ;  /* 0x0000000109097824 */ /* 0x000fe200078e0a0a */
[----:B------:R-:W-:Y:S01]  /*0bb0*/  LEA.HI R2, R2, R7, RZ, 0x1 ;  /* 0x0000000702027211 */ /* 0x000fe200078f08ff */
[----:B------:R-:W-:Y:S01]  /*0bc0*/  IMAD.SHL.U32 R160, R163, 0x8, RZ ;  /* 0x00000008a3a07824 */ /* 0x000fe200078e00ff */
[----:B------:R-:W-:Y:S02]  /*0bd0*/  SHF.R.S32.HI R6, RZ, 0x5, R6 ;  /* 0x00000005ff067819 */ /* 0x000fe40000011406 */
[----:B------:R-:W-:Y:S01]  /*0be0*/  LEA.HI R4, R11, R11, RZ, 0x1 ;  /* 0x0000000b0b047211 */ /* 0x000fe200078f08ff */
[----:B------:R-:W-:Y:S01]  /*0bf0*/  VIADD R161, R160, 0x40 ;  /* 0x00000040a0a17836 */ /* 0x000fe20000000000 */
[----:B------:R-:W-:Y:S01]  /*0c00*/  LOP3.LUT R0, R0, 0x3fffffe, RZ, 0xc0, !PT ;  /* 0x03fffffe00007812 */ /* 0x000fe200078ec0ff */
[----:B------:R-:W-:Y:S01]  /*0c10*/  IMAD R9, R6, 0x10, R9 ;  /* 0x0000001006097824 */ /* 0x000fe200078e0209 */
[----:B------:R-:W-:-:S02]  /*0c20*/  LOP3.LUT R2, R2, 0x1ffffffe, RZ, 0xc0, !PT ;  /* 0x1ffffffe02027812 */ /* 0x000fc400078ec0ff */
[----:B------:R-:W-:Y:S01]  /*0c30*/  LOP3.LUT R4, R4, 0x1ffffffe, RZ, 0xc0, !PT ;  /* 0x1ffffffe04047812 */ /* 0x000fe200078ec0ff */
[----:B------:R-:W-:Y:S01]  /*0c40*/  IMAD.IADD R0, R169, 0x1, -R0 ;  /* 0x00000001a9007824 */ /* 0x000fe200078e0a00 */
[----:B------:R-:W-:Y:S01]  /*0c50*/  LOP3.LUT R18, R8, 0x7ffffffc, RZ, 0xc0, !PT ;  /* 0x7ffffffc08127812 */ /* 0x000fe200078ec0ff */
[----:B------:R-:W-:Y:S01]  /*0c60*/  IMAD.IADD R2, R7, 0x1, -R2 ;  /* 0x0000000107027824 */ /* 0x000fe200078e0a02 */
[----:B------:R-:W-:Y:S01]  /*0c70*/  SHF.R.S32.HI R165, RZ, 0x3, R3 ;  /* 0x00000003ffa57819 */ /* 0x000fe20000011403 */
[----:B------:R-:W-:Y:S01]  /*0c80*/  IMAD.IADD R11, R11, 0x1, -R4 ;  /* 0x000000010b0b7824 */ /* 0x000fe200078e0a04 */
[----:B------:R-:W-:Y:S01]  /*0c90*/  SHF.R.S32.HI R173, RZ, 0x1f, R160 ;  /* 0x0000001fffad7819 */ /* 0x000fe200000114a0 */
[----:B------:R-:W-:Y:S01]  /*0ca0*/  IMAD R170, R0, 0x40, R9 ;  /* 0x0000004000aa7824 */ /* 0x000fe200078e0209 */
[----:B------:R-:W-:Y:S01]  /*0cb0*/  SHF.R.S32.HI R172, RZ, 0x1f, R161 ;  /* 0x0000001fffac7819 */ /* 0x000fe200000114a1 */
[----:B------:R-:W-:Y:S02]  /*0cc0*/  IMAD R171, R2, 0x8, R5 ;  /* 0x0000000802ab7824 */ /* 0x000fe400078e0205 */
[----:B------:R-:W-:-:S02]  /*0cd0*/  IMAD.IADD R18, R167, 0x1, -R18 ;  /* 0x00000001a7127824 */ /* 0x000fc400078e0a12 */
[----:B------:R-:W-:-:S07]  /*0ce0*/  IMAD R22, R11, 0x8, R170 ;  /* 0x000000080b167824 */ /* 0x000fce00078e02aa */
.L_x_1065:
[----:B0--34-:R-:W0:Y:S01]  /*0cf0*/  LDC R3, c[0x0][0xc60] ;  /* 0x00031800ff037b82 */ /* 0x019e220000000800 */
[----:B------:R-:W-:Y:S01]  /*0d00*/  IMAD.MOV.U32 R0, RZ, RZ, R16 ;  /* 0x000000ffff007224 */ /* 0x000fe200078e0010 */
[----:B------:R-:W-:Y:S01]  /*0d10*/  ULDC UR4, c[0x0][0xc78] ;  /* 0x00031e0000047ab9 */ /* 0x000fe20000000800 */
[----:B0-----:R-:W-:-:S13]  /*0d20*/  ISETP.NE.AND P0, PT, R3, 0x1, PT ;  /* 0x000000010300780c */ /* 0x001fda0003f05270 */
[----:B-----5:R-:W0:Y:S08]  /*0d30*/  @P0 LDC R5, c[0x0][0xc64] ;  /* 0x00031900ff050b82 */ /* 0x020e300000000800 */
[----:B------:R-:W1:Y:S01]  /*0d40*/  @P0 LDC R7, c[0x0][0xc68] ;  /* 0x00031a00ff070b82 */ /* 0x000e620000000800 */
[----:B0-----:R-:W-:-:S05]  /*0d50*/  @P0 IMAD.HI.U32 R2, R16, R5, RZ ;  /* 0x0000000510020227 */ /* 0x001fca00078e00ff */
[----:B-1----:R-:W-:-:S04]  /*0d60*/  @P0 SHF.R.U32.HI R0, RZ, R7, R2 ;  /* 0x00000007ff000219 */ /* 0x002fc80000011602 */
[----:B------:R-:W-:Y:S01]  /*0d70*/  ISETP.GE.AND P0, PT, R0, UR4, PT ;  /* 0x0000000400007c0c */ /* 0x000fe2000bf06270 */
[----:B------:R-:W-:-:S04]  /*0d80*/  IMAD.MOV R2, RZ, RZ, -R0 ;  /* 0x000000ffff027224 */ /* 0x000fc800078e0a00 */
[----:B------:R-:W-:-:S08]  /*0d90*/  IMAD R11, R3, R2, R16 ;  /* 0x00000002030b7224 */ /* 0x000fd000078e0210 */
[----:B--2---:R-:W-:Y:S05]  /*0da0*/  @!P0 BRA `(.L_x_961) ;  /* 0x0000000000208947 */ /* 0x004fea0003800000 */
[----:B------:R-:W0:Y:S01]  /*0db0*/  LDC R3, c[0x0][0xc6c] ;  /* 0x00031b00ff037b82 */ /* 0x000e220000000800 */
[----:B------:R-:W-:Y:S01]  /*0dc0*/  IMAD.MOV.U32 R2, RZ, RZ, R11 ;  /* 0x000000ffff027224 */ /* 0x000fe200078e000b */
[----:B0-----:R-:W-:-:S13]  /*0dd0*/  ISETP.NE.AND P0, PT, R3, 0x1, PT ;  /* 0x000000010300780c */ /* 0x001fda0003f05270 */
[----:B------:R-:W0:Y:S02]  /*0de0*/  @P0 LDC.64 R4, c[0x0][0xc70] ;  /* 0x00031c00ff040b82 */ /* 0x000e240000000a00 */
[----:B0-----:R-:W-:-:S05]  /*0df0*/  @P0 IMAD.HI.U32 R4, R11, R4, RZ ;  /* 0x000000040b040227 */ /* 0x001fca00078e00ff */
[----:B------:R-:W-:-:S05]  /*0e00*/  @P0 SHF.R.U32.HI R2, RZ, R5, R4 ;  /* 0x00000005ff020219 */ /* 0x000fca0000011604 */
[----:B------:R-:W-:Y:S01]  /*0e10*/  IMAD R3, R2, R3, RZ ;  /* 0x0000000302037224 */ /* 0x000fe200078e02ff */
[----:B------:R-:W-:Y:S06]  /*0e20*/  BRA `(.L_x_962) ;  /* 0x00000000001c7947 */ /* 0x000fec0003800000 */
.L_x_961:
[----:B------:R-:W0:Y:S01]  /*0e30*/  LDC R3, c[0x0][0xc54] ;  /* 0x00031500ff037b82 */ /* 0x000e220000000800 */
[----:B------:R-:W-:Y:S01]  /*0e40*/  IMAD.MOV.U32 R2, RZ, RZ, R11 ;  /* 0x000000ffff027224 */ /* 0x000fe200078e000b */
[----:B0-----:R-:W-:-:S13]  /*0e50*/  ISETP.NE.AND P0, PT, R3, 0x1, PT ;  /* 0x000000010300780c */ /* 0x001fda0003f05270 */
[----:B------:R-:W0:Y:S02]  /*0e60*/  @P0 LDC.64 R4, c[0x0][0xc58] ;  /* 0x00031600ff040b82 */ /* 0x000e240000000a00 */
[----:B0-----:R-:W-:-:S05]  /*0e70*/  @P0 IMAD.HI.U32 R4, R11, R4, RZ ;  /* 0x000000040b040227 */ /* 0x001fca00078e00ff */
[----:B------:R-:W-:-:S05]  /*0e80*/  @P0 SHF.R.U32.HI R2, RZ, R5, R4 ;  /* 0x00000005ff020219 */ /* 0x000fca0000011604 */
[----:B------:R-:W-:-:S07]  /*0e90*/  IMAD R3, R2, R3, RZ ;  /* 0x0000000302037224 */ /* 0x000fce00078e02ff */
.L_x_962:
[----:B------:R-:W0:Y:S01]  /*0ea0*/  LDC R164, c[0x0][0xc48] ;  /* 0x00031200ffa47b82 */ /* 0x000e220000000800 */
[----:B------:R-:W-:Y:S01]  /*0eb0*/  LOP3.LUT R2, RZ, R2, RZ, 0x33, !PT ;  /* 0x00000002ff027212 */ /* 0x000fe200078e33ff */
[----:B------:R-:W-:Y:S01]  /*0ec0*/  ULDC UR4, c[0x0][0xc3c] ;  /* 0x00030f0000047ab9 */ /* 0x000fe20000000800 */
[----:B------:R-:W-:Y:S01]  /*0ed0*/  IMAD.IADD R3, R11, 0x1, -R3 ;  /* 0x000000010b037824 */ /* 0x000fe200078e0a03 */
[----:B------:R-:W-:Y:S01]  /*0ee0*/  ULDC UR6, c[0x0][0xc54] ;  /* 0x0003150000067ab9 */ /* 0x000fe20000000800 */
[----:B------:R-:W-:Y:S01]  /*0ef0*/  LOP3.LUT R19, R19, 0xffefffff, RZ, 0xc0, !PT ;  /* 0xffefffff13137812 */ /* 0x000fe200078ec0ff */
[----:B------:R-:W-:Y:S01]  /*0f00*/  VIADD R2, R2, UR4 ;  /* 0x0000000402027c36 */ /* 0x000fe20008000000 */
[----:B------:R-:W-:Y:S01]  /*0f10*/  ULDC.64 UR4, c[0x0][0x418] ;  /* 0x0001060000047ab9 */ /* 0x000fe20000000a00 */
[----:B------:R-:W1:Y:S01]  /*0f20*/  LDC R168, c[0x0][0x448] ;  /* 0x00011200ffa87b82 */ /* 0x000e620000000800 */
[----:B------:R-:W-:Y:S01]  /*0f30*/  ISETP.NE.U32.AND P0, PT, RZ, UR4, PT ;  /* 0x00000004ff007c0c */ /* 0x000fe2000bf05070 */
[----:B------:R-:W-:-:S02]  /*0f40*/  IMAD.SHL.U32 R17, R2, 0x80, RZ ;  /* 0x0000008002117824 */ /* 0x000fc400078e00ff */
[----:B------:R-:W-:Y:S01]  /*0f50*/  IMAD R14, R0, UR6, R3 ;  /* 0x00000006000e7c24 */ /* 0x000fe2000f8e0203 */
[----:B------:R-:W-:Y:S01]  /*0f60*/  ISETP.NE.AND.EX P0, PT, RZ, UR5, PT, P0 ;  /* 0x00000005ff007c0c */ /* 0x000fe2000bf05300 */
[----:B------:R-:W-:Y:S02]  /*0f70*/  VIADD R2, R17, 0x7f ;  /* 0x0000007f11027836 */ /* 0x000fe40000000000 */
[----:B------:R-:W2:Y:S01]  /*0f80*/  LDC.64 R12, c[0x0][0x9e0] ;  /* 0x00027800ff0c7b82 */ /* 0x000ea20000000a00 */
[----:B------:R-:W-:Y:S01]  /*0f90*/  IMAD.MOV.U32 R162, RZ, RZ, R14 ;  /* 0x000000ffffa27224 */ /* 0x000fe200078e000e */
[----:B0-----:R-:W-:-:S06]  /*0fa0*/  ISETP.NE.AND P1, PT, R164, 0x1, PT ;  /* 0x00000001a400780c */ /* 0x001fcc0003f25270 */
[----:B------:R-:W0:Y:S01]  /*0fb0*/  LDC R10, c[0x0][0x288] ;  /* 0x0000a200ff0a7b82 */ /* 0x000e220000000800 */
[----:B-1----:R-:W-:-:S07]  /*0fc0*/  ISETP.NE.AND P3, PT, R168, 0x1, PT ;  /* 0x00000001a800780c */ /* 0x002fce0003f65270 */
[----:B------:R-:W1:Y:S01]  /*0fd0*/  LDC R73, c[0x0][0x424] ;  /* 0x00010900ff497b82 */ /* 0x000e620000000800 */
[----:B--2---:R-:W-:-:S07]  /*0fe0*/  ISETP.GE.AND P2, PT, R13, 0x1, PT ;  /* 0x000000010d00780c */ /* 0x004fce0003f46270 */
[----:B------:R-:W2:Y:S01]  /*0ff0*/  @P1 LDC R5, c[0x0][0xc4c] ;  /* 0x00031300ff051b82 */ /* 0x000ea20000000800 */
[----:B------:R-:W-:-:S07]  /*1000*/  @P3 LOP3.LUT R19, R19, 0x100000, RZ, 0xfc, !PT ;  /* 0x0010000013133812 */ /* 0x000fce00078efcff */
[----:B------:R-:W3:Y:S01]  /*1010*/  @P3 LDC R9, c[0x0][0x44c] ;  /* 0x00011300ff093b82 */ /* 0x000ee20000000800 */
[----:B0-----:R-:W-:Y:S02]  /*1020*/  IADD3 R4, -R10, 0x1, RZ ;  /* 0x000000010a047810 */ /* 0x001fe40007ffe1ff */
[----:B------:R-:W-:-:S04]  /*1030*/  LOP3.LUT R19, R19, 0xfff7ffff, RZ, 0xc0, !PT ;  /* 0xfff7ffff13137812 */ /* 0x000fc800078ec0ff */
[----:B------:R-:W-:Y:S01]  /*1040*/  @P2 LOP3.LUT R19, R19, 0x80000, RZ, 0xfc, !PT ;  /* 0x0008000013132812 */ /* 0x000fe200078efcff */
[----:B------:R-:W0:Y:S01]  /*1050*/  @P1 LDC R7, c[0x0][0xc50] ;  /* 0x00031400ff071b82 */ /* 0x000e220000000800 */
[----:B-1----:R-:W-:-:S07]  /*1060*/  SEL R73, R73, 0x1, P0 ;  /* 0x0000000149497807 */ /* 0x002fce0000000000 */
[----:B------:R-:W1:Y:S01]  /*1070*/  @P3 LDC R6, c[0x0][0x450] ;  /* 0x00011400ff063b82 */ /* 0x000e620000000800 */
[----:B--2---:R-:W-:-:S07]  /*1080*/  @P1 IMAD.HI.U32 R0, R14, R5, RZ ;  /* 0x000000050e001227 */ /* 0x004fce00078e00ff */
[----:B------:R-:W2:Y:S01]  /*1090*/  LDC R8, c[0x0][0x2f0] ;  /* 0x0000bc00ff087b82 */ /* 0x000ea20000000800 */
[----:B---3--:R-:W-:Y:S01]  /*10a0*/  @P3 IMAD.HI.U32 R3, R2, R9, RZ ;  /* 0x0000000902033227 */ /* 0x008fe200078e00ff */
[----:B0-----:R-:W-:-:S04]  /*10b0*/  @P1 SHF.R.U32.HI R162, RZ, R7, R0 ;  /* 0x00000007ffa21219 */ /* 0x001fc80000011600 */
[----:B-1----:R-:W-:Y:S01]  /*10c0*/  @P3 SHF.R.U32.HI R2, RZ, R6, R3 ;  /* 0x00000006ff023219 */ /* 0x002fe20000011603 */
[----:B------:R-:W-:-:S04]  /*10d0*/  IMAD.MOV R3, RZ, RZ, -R162 ;  /* 0x000000ffff037224 */ /* 0x000fc800078e0aa2 */
[----:B------:R-:W-:Y:S02]  /*10e0*/  IMAD R164, R164, R3, R14 ;  /* 0x00000003a4a47224 */ /* 0x000fe400078e020e */
[CC--:B--2---:R-:W-:Y:S02]  /*10f0*/  IMAD R5, R73.reuse, R8.reuse, R4 ;  /* 0x0000000849057224 */ /* 0x0c4fe400078e0204 */
[----:B------:R-:W-:Y:S02]  /*1100*/  IMAD R16, R73, R8, RZ ;  /* 0x0000000849107224 */ /* 0x000fe400078e02ff */
[----:B------:R-:W-:-:S04]  /*1110*/  IMAD.IADD R7, R5, 0x1, R2 ;  /* 0x0000000105077824 */ /* 0x000fc800078e0202 */
[----:B------:R-:W-:Y:S01]  /*1120*/  IMAD.IADD R0, R7, 0x1, R12 ;  /* 0x0000000107007824 */ /* 0x000fe200078e020c */
[----:B------:R-:W-:Y:S06]  /*1130*/  @!P2 BRA `(.L_x_963) ;  /* 0x000000000040a947 */ /* 0x000fec0003800000 */
[C---:B------:R-:W-:Y:S01]  /*1140*/  ISETP.GT.AND P0, PT, R7.reuse, RZ, PT ;  /* 0x000000ff0700720c */ /* 0x040fe20003f04270 */
[----:B------:R-:W-:-:S12]  /*1150*/  VIADD R2, R7, 0xffffffff ;  /* 0xffffffff07027836 */ /* 0x000fd80000000000 */
[----:B------:R-:W-:Y:S05]  /*1160*/  @P0 BRA `(.L_x_964) ;  /* 0x00000000001c0947 */ /* 0x000fea0003800000 */
[----:B------:R-:W-:Y:S01]  /*1170*/  ISETP.NE.AND P0, PT, R13, 0x1, PT ;  /* 0x000000010d00780c */ /* 0x000fe20003f05270 */
[----:B------:R-:W-:-:S12]  /*1180*/  IMAD.MOV R3, RZ, RZ, -R7 ;  /* 0x000000ffff037224 */ /* 0x000fd800078e0a07 */
[----:B------:R-:W0:Y:S02]  /*1190*/  @P0 LDC.64 R4, c[0x0][0x9e8] ;  /* 0x00027a00ff040b82 */ /* 0x000e240000000a00 */
[----:B0-----:R-:W-:-:S05]  /*11a0*/  @P0 IMAD.HI.U32 R2, R3, R4, RZ ;  /* 0x0000000403020227 */ /* 0x001fca00078e00ff */
[----:B------:R-:W-:-:S04]  /*11b0*/  @P0 SHF.R.U32.HI R3, RZ, R5, R2 ;  /* 0x00000005ff030219 */ /* 0x000fc80000011602 */
[----:B------:R-:W-:Y:S01]  /*11c0*/  LOP3.LUT R2, RZ, R3, RZ, 0x33, !PT ;  /* 0x00000003ff027212 */ /* 0x000fe200078e33ff */
[----:B------:R-:W-:Y:S06]  /*11d0*/  BRA `(.L_x_965) ;  /* 0x0000000000107947 */ /* 0x000fec0003800000 */
.L_x_964:
[----:B------:R-:W-:-:S13]  /*11e0*/  ISETP.NE.AND P0, PT, R13, 0x1, PT ;  /* 0x000000010d00780c */ /* 0x000fda0003f05270 */
[----:B------:R-:W0:Y:S02]  /*11f0*/  @P0 LDC.64 R4, c[0x0][0x9e8] ;  /* 0x00027a00ff040b82 */ /* 0x000e240000000a00 */
[----:B0-----:R-:W-:-:S05]  /*1200*/  @P0 IMAD.HI.U32 R4, R2, R4, RZ ;  /* 0x0000000402040227 */ /* 0x001fca00078e00ff */
[----:B------:R-:W-:-:S07]  /*1210*/  @P0 SHF.R.U32.HI R2, RZ, R5, R4 ;  /* 0x00000005ff020219 */ /* 0x000fce0000011604 */
.L_x_965:
[----:B------:R-:W-:-:S05]  /*1220*/  IMAD R3, R2, R13, R13 ;  /* 0x0000000d02037224 */ /* 0x000fca00078e020d */
[----:B------:R-:W-:-:S07]  /*1230*/  VIMNMX R0, R0, R3, PT ;  /* 0x0000000300007248 */ /* 0x000fce0003fe0100 */
.L_x_963:
[----:B------:R-:W0:Y:S01]  /*1240*/  @P3 LDC R6, c[0x0][0x44c] ;  /* 0x00011300ff063b82 */ /* 0x000e220000000800 */
[----:B------:R-:W-:Y:S01]  /*1250*/  VIADD R2, R0, 0x5f ;  /* 0x0000005f00027836 */ /* 0x000fe20000000000 */
[----:B------:R-:W-:Y:S01]  /*1260*/  ULDC UR4, c[0x0][0x9dc] ;  /* 0x0002770000047ab9 */ /* 0x000fe20000000800 */
[----:B------:R-:W-:Y:S02]  /*1270*/  IMAD R0, R73, R8, 0x5f ;  /* 0x0000005f49007424 */ /* 0x000fe400078e0208 */
[----:B------:R-:W-:-:S03]  /*1280*/  IMAD.HI R2, R2, 0x2aaaaaab, RZ ;  /* 0x2aaaaaab02027827 */ /* 0x000fc600078e02ff */
[----:B------:R-:W1:Y:S01]  /*1290*/  @P3 LDC R7, c[0x0][0x450] ;  /* 0x00011400ff073b82 */ /* 0x000e620000000800 */
[----:B------:R-:W-:Y:S01]  /*12a0*/  IMAD.HI R0, R0, 0x2aaaaaab, RZ ;  /* 0x2aaaaaab00007827 */ /* 0x000fe200078e02ff */
[----:B------:R-:W-:-:S03]  /*12b0*/  SHF.R.U32.HI R5, RZ, 0x1f, R2 ;  /* 0x0000001fff057819 */ /* 0x000fc60000011602 */
[----:B------:R-:W-:Y:S01]  /*12c0*/  IMAD.MOV.U32 R4, RZ, RZ, R17 ;  /* 0x000000ffff047224 */ /* 0x000fe200078e0011 */
[----:B------:R-:W-:Y:S01]  /*12d0*/  SHF.R.U32.HI R3, RZ, 0x1f, R0 ;  /* 0x0000001fff037819 */ /* 0x000fe20000011600 */
[----:B------:R-:W-:Y:S01]  /*12e0*/  IMAD R73, R73, R8, -R10 ;  /* 0x0000000849497224 */ /* 0x000fe200078e0a0a */
[----:B------:R-:W-:Y:S02]  /*12f0*/  LEA.HI.SX32 R72, R2, R5, 0x1c ;  /* 0x0000000502487211 */ /* 0x000fe400078fe2ff */
[----:B------:R-:W-:-:S04]  /*1300*/  LEA.HI.SX32 R3, R0, R3, 0x1c ;  /* 0x0000000300037211 */ /* 0x000fc800078fe2ff */
[----:B------:R-:W-:Y:S01]  /*1310*/  VIMNMX R72, R3, R72, PT ;  /* 0x0000004803487248 */ /* 0x000fe20003fe0100 */
[----:B0-----:R-:W-:-:S05]  /*1320*/  @P3 IMAD.HI.U32 R6, R17, R6, RZ ;  /* 0x0000000611063227 */ /* 0x001fca00078e00ff */
[----:B-1----:R-:W-:-:S05]  /*1330*/  @P3 SHF.R.U32.HI R4, RZ, R7, R6 ;  /* 0x00000007ff043219 */ /* 0x002fca0000011606 */
[----:B------:R-:W-:-:S04]  /*1340*/  IMAD.IADD R0, R73, 0x1, R4 ;  /* 0x0000000149007824 */ /* 0x000fc800078e0204 */
[----:B------:R-:W-:Y:S01]  /*1350*/  VIADD R2, R0, -UR4 ;  /* 0x8000000400027c36 */ /* 0x000fe20008000000 */
[----:B------:R-:W-:Y:S06]  /*1360*/  @!P2 BRA `(.L_x_966) ;  /* 0x00000000003ca947 */ /* 0x000fec0003800000 */
[----:B------:R-:W-:-:S13]  /*1370*/  ISETP.GT.AND P0, PT, R0, -0x1, PT ;  /* 0xffffffff0000780c */ /* 0x000fda0003f04270 */
[----:B------:R-:W-:Y:S05]  /*1380*/  @P0 BRA `(.L_x_967) ;  /* 0x00000000001c0947 */ /* 0x000fea0003800000 */
[----:B------:R-:W-:Y:S02]  /*1390*/  ISETP.NE.AND P0, PT, R13, 0x1, PT ;  /* 0x000000010d00780c */ /* 0x000fe40003f05270 */
[----:B------:R-:W-:-:S11]  /*13a0*/  LOP3.LUT R3, RZ, R0, RZ, 0x33, !PT ;  /* 0x00000000ff037212 */ /* 0x000fd600078e33ff */
[----:B------:R-:W0:Y:S02]  /*13b0*/  @P0 LDC.64 R4, c[0x0][0x9e8] ;  /* 0x00027a00ff040b82 */ /* 0x000e240000000a00 */
[----:B0-----:R-:W-:-:S05]  /*13c0*/  @P0 IMAD.HI.U32 R0, R3, R4, RZ ;  /* 0x0000000403000227 */ /* 0x001fca00078e00ff */
[----:B------:R-:W-:-:S04]  /*13d0*/  @P0 SHF.R.U32.HI R3, RZ, R5, R0 ;  /* 0x00000005ff030219 */ /* 0x000fc80000011600 */
[----:B------:R-:W-:Y:S01]  /*13e0*/  LOP3.LUT R0, RZ, R3, RZ, 0x33, !PT ;  /* 0x00000003ff007212 */ /* 0x000fe200078e33ff */
[----:B------:R-:W-:Y:S06]  /*13f0*/  BRA `(.L_x_968) ;  /* 0x0000000000107947 */ /* 0x000fec0003800000 */
.L_x_967:
[----:B------:R-:W-:-:S13]  /*1400*/  ISETP.NE.AND P0, PT, R13, 0x1, PT ;  /* 0x000000010d00780c */ /* 0x000fda0003f05270 */
[----:B------:R-:W0:Y:S02]  /*1410*/  @P0 LDC.64 R4, c[0x0][0x9e8] ;  /* 0x00027a00ff040b82 */ /* 0x000e240000000a00 */
[----:B0-----:R-:W-:-:S05]  /*1420*/  @P0 IMAD.HI.U32 R4, R0, R4, RZ ;  /* 0x0000000400040227 */ /* 0x001fca00078e00ff */
[----:B------:R-:W-:-:S07]  /*1430*/  @P0 SHF.R.U32.HI R0, RZ, R5, R4 ;  /* 0x00000005ff000219 */ /* 0x000fce0000011604 */
.L_x_968:
[----:B------:R-:W-:-:S05]  /*1440*/  IMAD R3, R0, R13, RZ ;  /* 0x0000000d00037224 */ /* 0x000fca00078e02ff */
[----:B------:R-:W-:-:S07]  /*1450*/  VIMNMX R2, R2, R3, !PT ;  /* 0x0000000302027248 */ /* 0x000fce0007fe0100 */
.L_x_966:
[----:B------:R-:W-:Y:S01]  /*1460*/  IMAD.HI R2, R2, 0x2aaaaaab, RZ ;  /* 0x2aaaaaab02027827 */ /* 0x000fe200078e02ff */
[----:B------:R-:W-:Y:S02]  /*1470*/  PLOP3.LUT P0, PT, PT, PT, PT, 0x80, 0x0 ;  /* 0x000000000000781c */ /* 0x000fe40003f0f070 */
[----:B------:R-:W-:Y:S02]  /*1480*/  CS2R R88, SRZ ;  /* 0x0000000000587805 */ /* 0x000fe4000001ff00 */
[----:B------:R-:W-:Y:S01]  /*1490*/  CS2R R86, SRZ ;  /* 0x0000000000567805 */ /* 0x000fe2000001ff00 */
[----:B------:R-:W-:Y:S01]  /*14a0*/  IMAD.MOV.U32 R0, RZ, RZ, RZ ;  /* 0x000000ffff007224 */ /* 0x000fe200078e00ff */
[----:B------:R-:W-:Y:S02]  /*14b0*/  SHF.R.U32.HI R3, RZ, 0x1f, R2 ;  /* 0x0000001fff037819 */ /* 0x000fe40000011602 */
[----:B------:R-:W-:Y:S02]  /*14c0*/  CS2R R84, SRZ ;  /* 0x0000000000547805 */ /* 0x000fe4000001ff00 */
[----:B------:R-:W-:-:S02]  /*14d0*/  CS2R R82, SRZ ;  /* 0x0000000000527805 */ /* 0x000fc4000001ff00 */
[----:B------:R-:W-:Y:S02]  /*14e0*/  CS2R R80, SRZ ;  /* 0x0000000000507805 */ /* 0x000fe4000001ff00 */
[----:B------:R-:W-:Y:S01]  /*14f0*/  LEA.HI.SX32 R3, R2, R3, 0x1c ;  /* 0x0000000302037211 */ /* 0x000fe200078fe2ff */
[----:B------:R-:W-:Y:S01]  /*1500*/  IMAD.MOV.U32 R54, RZ, RZ, RZ ;  /* 0x000000ffff367224 */ /* 0x000fe200078e00ff */
[----:B------:R-:W-:Y:S02]  /*1510*/  CS2R R50, SRZ ;  /* 0x0000000000327805 */ /* 0x000fe4000001ff00 */
[----:B------:R-:W-:Y:S02]  /*1520*/  CS2R R76, SRZ ;  /* 0x00000000004c7805 */ /* 0x000fe4000001ff00 */
[----:B------:R-:W-:Y:S02]  /*1530*/  VIMNMX R23, RZ, R3, !PT ;  /* 0x00000003ff177248 */ /* 0x000fe40007fe0100 */
[----:B------:R-:W-:-:S02]  /*1540*/  CS2R R74, SRZ ;  /* 0x00000000004a7805 */ /* 0x000fc4000001ff00 */
[----:B------:R-:W-:Y:S02]  /*1550*/  CS2R R40, SRZ ;  /* 0x0000000000287805 */ /* 0x000fe4000001ff00 */
[----:B------:R-:W-:Y:S02]  /*1560*/  CS2R R48, SRZ ;  /* 0x0000000000307805 */ /* 0x000fe4000001ff00 */
[----:B------:R-:W-:Y:S02]  /*1570*/  ISETP.GT.AND P1, PT, R72, R23, PT ;  /* 0x000000174800720c */ /* 0x000fe40003f24270 */
[----:B------:R-:W-:Y:S02]  /*1580*/  CS2R R70, SRZ ;  /* 0x0000000000467805 */ /* 0x000fe4000001ff00 */
[----:B------:R-:W-:Y:S02]  /*1590*/  CS2R R68, SRZ ;  /* 0x0000000000447805 */ /* 0x000fe4000001ff00 */
[----:B------:R-:W-:-:S02]  /*15a0*/  CS2R R66, SRZ ;  /* 0x0000000000427805 */ /* 0x000fc4000001ff00 */
[----:B------:R-:W-:Y:S02]  /*15b0*/  CS2R R64, SRZ ;  /* 0x0000000000407805 */ /* 0x000fe4000001ff00 */
[----:B------:R-:W-:Y:S02]  /*15c0*/  CS2R R62, SRZ ;  /* 0x00000000003e7805 */ /* 0x000fe4000001ff00 */
[----:B------:R-:W-:Y:S01]  /*15d0*/  CS2R R60, SRZ ;  /* 0x00000000003c7805 */ /* 0x000fe2000001ff00 */
[----:B------:R-:W-:Y:S01]  /*15e0*/  IMAD.MOV.U32 R59, RZ, RZ, RZ ;  /* 0x000000ffff3b7224 */ /* 0x000fe200078e00ff */
[----:B------:R-:W-:Y:S01]  /*15f0*/  CS2R R44, SRZ ;  /* 0x00000000002c7805 */ /* 0x000fe2000001ff00 */
[----:B------:R-:W-:Y:S01]  /*1600*/  IMAD.MOV.U32 R56, RZ, RZ, RZ ;  /* 0x000000ffff387224 */ /* 0x000fe200078e00ff */
        /* <DEDUP_REMOVED lines=12> */
[----:B------:R-:W-:Y:S01]  /*16d0*/  CS2R R26, SRZ ;  /* 0x00000000001a7805 */ /* 0x000fe2000001ff00 */
        /* <DEDUP_REMOVED lines=35> */
.L_x_970:
[----:B------:R-:W-:Y:S01]  /*1910*/  LEA.HI R0, R166, R166, RZ, 0x1 ;  /* 0x000000a6a6007211 */ /* 0x000fe200078f08ff */
[----:B------:R-:W-:-:S03]  /*1920*/  IMAD.U32 R2, RZ, RZ, UR61 ;  /* 0x0000003dff027e24 */ /* 0x000fc6000f8e00ff */
[----:B------:R-:W-:Y:S02]  /*1930*/  LOP3.LUT R3, R0, 0xfffffffe, RZ, 0xc0, !PT ;  /* 0xfffffffe00037812 */ /* 0x000fe400078ec0ff */
[----:B------:R-:W-:-:S03]  /*1940*/  ISETP.NE.AND P0, PT, R2, 0x3, PT ;  /* 0x000000030200780c */ /* 0x000fc60003f05270 */
[----:B------:R-:W-:-:S05]  /*1950*/  IMAD.IADD R0, R166, 0x1, -R3 ;  /* 0x00000001a6007824 */ /* 0x000fca00078e0a03 */
[----:B------:R-:W-:-:S04]  /*1960*/  SHF.L.U32 R0, R0, 0x1f, RZ ;  /* 0x0000001f00007819 */ /* 0x000fc800000006ff */
[----:B------:R-:W0:Y:S02]  /*1970*/  SYNCS.PHASECHK.TRANS64.TRYWAIT P1, [UR40+0x2a800], R0 ;  /* 0x02a80000ff0075a7 */ /* 0x000e240008020168 */
[----:B0-----:R-:W-:Y:S05]  /*1980*/  @!P1 BRA `(.L_x_971) ;  /* 0x0000011000e89947 */ /* 0x001fea0003800000 */
.L_x_1135:
[----:B------:R-:W-:Y:S05]  /*1990*/  @!P0 BRA `(.L_x_972) ;  /* 0x0000000000048947 */ /* 0x000fea0003800000 */
[----:B------:R-:W-:Y:S01]  /*19a0*/  BPT.TRAP 0x1 ;  /* 0x000000040000795c */ /* 0x000fe20000300000 */
.L_x_972:
[----:B0-----:R-:W-:Y:S02]  /*19b0*/  IMAD.U32 R3, RZ, RZ, UR39 ;  /* 0x00000027ff037e24 */ /* 0x001fe4000f8e00ff */
[----:B------:R-:W-:-:S03]  /*19c0*/  IMAD.U32 R0, RZ, RZ, UR38 ;  /* 0x00000026ff007e24 */ /* 0x000fc6000f8e00ff */
[----:B------:R-:W-:Y:S02]  /*19d0*/  LEA R3, R3, UR40, 0x3 ;  /* 0x0000002803037c11 */ /* 0x000fe4000f8e18ff */
[----:B------:R-:W-:-:S04]  /*19e0*/  SHF.L.U32 R0, R0, 0x1f, RZ ;  /* 0x0000001f00007819 */ /* 0x000fc800000006ff */
[----:B------:R0:W1:Y:S01]  /*19f0*/  SYNCS.PHASECHK.TRANS64.TRYWAIT P1, [R3+URZ+0x2a830], R0 ;  /* 0x02a83000030075a7 */ /* 0x000062000802017f */
[----:B------:R-:W-:Y:S05]  /*1a00*/  @!P0 BRA `(.L_x_973) ;  /* 0x0000000000048947 */ /* 0x000fea0003800000 */
[----:B------:R-:W-:Y:S01]  /*1a10*/  BPT.TRAP 0x1 ;  /* 0x000000040000795c */ /* 0x000fe20000300000 */
.L_x_973:
[----:B-1----:R-:W-:Y:S05]  /*1a20*/  @P1 BRA `(.L_x_974) ;  /* 0x0000000000081947 */ /* 0x002fea0003800000 */
[----:B------:R-:W1:Y:S02]  /*1a30*/  SYNCS.PHASECHK.TRANS64.TRYWAIT P1, [R3+URZ+0x2a830], R0 ;  /* 0x02a83000030075a7 */ /* 0x000e64000802017f */
[----:B-1----:R-:W-:Y:S05]  /*1a40*/  @!P1 BRA `(.L_x_975) ;  /* 0x0000011000d09947 */ /* 0x002fea0003800000 */
.L_x_974:
        /* <DEDUP_REMOVED lines=12> */
[----:B------:R-:W-:Y:S02]  /*1b10*/  ULOP3.LUT UR41, UR4, 0x10000, URZ, 0xfc, !UPT ;  /* 0x0001000004297892 */ /* 0x000fe4000f8efc3f */
[----:B------:R-:W-:Y:S02]  /*1b20*/  UIADD3 UR56, UR5, 0x4, URZ ;  /* 0x0000000405387890 */ /* 0x000fe4000fffe03f */
[----:B------:R-:W-:Y:S01]  /*1b30*/  UIMAD UR4, UR39, 0x900, UR41 ;  /* 0x00000900270478a4 */ /* 0x000fe2000f8e0229 */
[----:B------:R-:W-:Y:S01]  /*1b40*/  UMOV UR57, 0x40000040 ;  /* 0x4000004000397882 */ /* 0x000fe20000000000 */
[----:B------:R-:W-:-:S02]  /*1b50*/  UMOV UR59, 0x40000040 ;  /* 0x40000040003b7882 */ /* 0x000fc40000000000 */
[----:B------:R-:W-:Y:S02]  /*1b60*/  UIADD3 UR7, UR4, 0x2, URZ ;  /* 0x0000000204077890 */ /* 0x000fe4000fffe03f */
[----:B------:R-:W-:Y:S02]  /*1b70*/  UIADD3 UR58, UR4, 0x4, URZ ;  /* 0x00000004043a7890 */ /* 0x000fe4000fffe03f */
[----:B------:R-:W-:Y:S01]  /*1b80*/  UMOV UR10, UR4 ;  /* 0x00000004000a7c82 */ /* 0x000fe20008000000 */
[----:B------:R-:W-:Y:S01]  /*1b90*/  UIADD3 UR12, UR5, 0x400, URZ ;  /* 0x00000400050c7890 */ /* 0x000fe2000fffe03f */
[----:B------:R-:W-:Y:S01]  /*1ba0*/  HGMMA.64x96x16.F32.BF16 R24, gdesc[UR8], RZ, !UPT, gsb0 ;  /* 0x01600000081879f0 */ /* 0x000fe2000c0018ff */
[----:B------:R-:W-:Y:S01]  /*1bb0*/  UMOV UR8, UR6 ;  /* 0x0000000600087c82 */ /* 0x000fe20008000000 */
[----:B------:R-:W-:Y:S01]  /*1bc0*/  UMOV UR9, 0x40000040 ;  /* 0x4000004000097882 */ /* 0x000fe20000000000 */
[----:B------:R-:W-:Y:S01]  /*1bd0*/  UMOV UR10, UR7 ;  /* 0x00000007000a7c82 */ /* 0x000fe20008000000 */
[----:B------:R-:W-:Y:S01]  /*1be0*/  UMOV UR11, 0x40000040 ;  /* 0x40000040000b7882 */ /* 0x000fe20000000000 */
[----:B------:R-:W-:Y:S01]  /*1bf0*/  IMAD.U32 R4, RZ, RZ, UR8 ;  /* 0x00000008ff047e24 */ /* 0x000fe2000f8e00ff */
[----:B------:R-:W-:Y:S01]  /*1c00*/  UIADD3 UR14, UR4, 0x300, URZ ;  /* 0x00000300040e7890 */ /* 0x000fe2000fffe03f */
[----:B------:R-:W-:Y:S01]  /*1c10*/  IMAD.U32 R5, RZ, RZ, UR9 ;  /* 0x00000009ff057e24 */ /* 0x000fe2000f8e00ff */
        /* <DEDUP_REMOVED lines=30> */
[----:B------:R-:W-:Y:S02]  /*1e00*/  WARPGROUP.DEPBAR.LE gsb0, 0x0 ;  /* 0x00008000000079c5 */ /* 0x000fe40000010000 */
[----:B------:R-:W-:-:S06]  /*1e10*/  WARPGROUP.ARRIVE ;  /* 0x00000000000079c5 */ /* 0x000fcc0000000000 */
[----:B------:R-:W-:Y:S01]  /*1e20*/  HGMMA.64x96x16.F32.BF16 R24, gdesc[UR8], R24, gsb0 ;  /* 0x01600000081879f0 */ /* 0x000fe20008001818 */
        /* <DEDUP_REMOVED lines=37> */
.L_x_976:
[----:B------:R-:W-:Y:S01]  /*2080*/  ISETP.NE.AND P2, PT, R168, 0x1, PT ;  /* 0x00000001a800780c */ /* 0x000fe20003f45270 */
[----:B------:R-:W-:Y:S01]  /*2090*/  IMAD.IADD R2, R22, 0x1, R17 ;  /* 0x0000000116027824 */ /* 0x000fe200078e0211 */
[----:B------:R-:W-:Y:S01]  /*20a0*/  R2UR UR4, R3 ;  /* 0x00000000030472ca */ /* 0x000fe200000e0000 */
[----:B------:R-:W2:Y:S01]  /*20b0*/  LDC R13, c[0x0][0x288] ;  /* 0x0000a200ff0d7b82 */ /* 0x000ea20000000800 */
[----:B------:R-:W-:Y:S01]  /*20c0*/  LOP3.LUT P1, RZ, R19, 0x80000, RZ, 0xc0, !PT ;  /* 0x0008000013ff7812 */ /* 0x000fe2000782c0ff */
[----:B------:R-:W-:Y:S01]  /*20d0*/  ULDC UR43, c[0x0][0x9dc] ;  /* 0x00027700002b7ab9 */ /* 0x000fe20000000800 */
[----:B------:R-:W-:-:S07]  /*20e0*/  ULDC UR5, c[0x0][0x9e0] ;  /* 0x0002780000057ab9 */ /* 0x000fce0000000800 */
[----:B------:R-:W0:Y:S02]  /*20f0*/  @P2 LDC R9, c[0x0][0x44c] ;  /* 0x00011300ff092b82 */ /* 0x000e240000000800 */
[----:B------:R-:W-:-:S04]  /*2100*/  UIADD3 UR4, UR4, 0x2a840, URZ ;  /* 0x0002a84004047890 */ /* 0x000fc8000fffe03f */
[----:B------:R-:W-:Y:S02]  /*2110*/  UPRMT UR4, UR60, 0x654, UR4 ;  /* 0x000006543c047896 */ /* 0x000fe40008000004 */
[----:B------:R-:W3:Y:S07]  /*2120*/  @P2 LDC R11, c[0x0][0x450] ;  /* 0x00011400ff0b2b82 */ /* 0x000eee0000000800 */
[----:B------:R-:W-:Y:S01]  /*2130*/  SYNCS.ARRIVE.TRANS64.RED.A1T0 RZ, [UR4], RZ ;  /* 0x000000ffffff79a7 */ /* 0x000fe20008100404 */
[----:B------:R-:W-:Y:S01]  /*2140*/  ULOP3.LUT UR4, URZ, UR43, URZ, 0x33, !UPT ;  /* 0x0000002b3f047292 */ /* 0x000fe2000f8e333f */
[----:B01----:R-:W-:-:S04]  /*2150*/  @P2 IMAD.HI.U32 R0, R2, R9, RZ ;  /* 0x0000000902002227 */ /* 0x003fc800078e00ff */
[----:B------:R-:W-:Y:S01]  /*2160*/  IMAD.MOV.U32 R9, RZ, RZ, -0x60 ;  /* 0xffffffa0ff097424 */ /* 0x000fe200078e00ff */
[----:B---3--:R-:W-:-:S03]  /*2170*/  @P2 SHF.R.U32.HI R2, RZ, R11, R0 ;  /* 0x0000000bff022219 */ /* 0x008fc60000011600 */
[C---:B------:R-:W-:Y:S02]  /*2180*/  IMAD R9, R72.reuse, R9, 0x61 ;  /* 0x0000006148097424 */ /* 0x040fe400078e0209 */
[--C-:B------:R-:W-:Y:S01]  /*2190*/  IMAD R0, R72, -0x60, R16.reuse ;  /* 0xffffffa048007824 */ /* 0x100fe200078e0210 */
[----:B------:R-:W0:Y:S01]  /*21a0*/  SHFL.IDX PT, R11, R2, RZ, 0x1c1f ;  /* 0x001c1fff020b7589 */ /* 0x000e2200000e0000 */
[----:B------:R-:W-:Y:S02]  /*21b0*/  IMAD R8, R18, -0x2, R9 ;  /* 0xfffffffe12087824 */ /* 0x000fe400078e0209 */
[----:B------:R-:W-:Y:S02]  /*21c0*/  VIADD R3, R0, 0x60 ;  /* 0x0000006000037836 */ /* 0x000fe40000000000 */
[----:B------:R-:W-:Y:S01]  /*21d0*/  VIADD R14, R9, 0xffffffff ;  /* 0xffffffff090e7836 */ /* 0x000fe20000000000 */
[----:B--2---:R-:W-:Y:S01]  /*21e0*/  IADD3 R0, R8, -R13, R16 ;  /* 0x8000000d08007210 */ /* 0x004fe20007ffe010 */
[----:B------:R-:W-:-:S02]  /*21f0*/  IMAD R10, R18, -0x2, R3 ;  /* 0xfffffffe120a7824 */ /* 0x000fc400078e0203 */
[----:B------:R-:W-:Y:S02]  /*2200*/  VIADD R20, R8, 0xffffffff ;  /* 0xffffffff08147836 */ /* 0x000fe40000000000 */
[C---:B------:R-:W-:Y:S02]  /*2210*/  VIADD R15, R0.reuse, UR5 ;  /* 0x00000005000f7c36 */ /* 0x040fe40008000000 */
[----:B------:R-:W-:-:S03]  /*2220*/  VIADD R12, R0, UR4 ;  /* 0x00000004000c7c36 */ /* 0x000fc60008000000 */
[----:B0-----:R-:W-:Y:S01]  /*2230*/  VIADDMNMX R0, R11, R15, R10, PT ;  /* 0x0000000f0b007246 */ /* 0x001fe2000380010a */
[----:B------:R-:W-:Y:S01]  /*2240*/  IMAD.IADD R3, R12, 0x1, R11 ;  /* 0x000000010c037824 */ /* 0x000fe200078e020b */
[----:B------:R-:W-:Y:S06]  /*2250*/  @!P1 BRA `(.L_x_977) ;  /* 0x00000000005c9947 */ /* 0x000fec0003800000 */
[----:B------:R-:W-:Y:S01]  /*2260*/  IADD3 R9, R16, -R13, R11 ;  /* 0x8000000d10097210 */ /* 0x000fe20007ffe00b */
[----:B------:R-:W-:Y:S03]  /*2270*/  BSSY B0, `(.L_x_978) ;  /* 0x0000012000007945 */ /* 0x000fe60003800000 */
[----:B------:R-:W-:-:S13]  /*2280*/  ISETP.GT.AND P1, PT, R9, -0x1, PT ;  /* 0xffffffff0900780c */ /* 0x000fda0003f24270 */
[----:B------:R-:W-:Y:S05]  /*2290*/  @P1 BRA `(.L_x_979) ;  /* 0x0000000000241947 */ /* 0x000fea0003800000 */
[----:B------:R-:W-:Y:S01]  /*22a0*/  ULDC UR4, c[0x0][0x9e4] ;  /* 0x0002790000047ab9 */ /* 0x000fe20000000800 */
[----:B------:R-:W-:Y:S01]  /*22b0*/  LOP3.LUT R9, RZ, R9, RZ, 0x33, !PT ;  /* 0x00000009ff097212 */ /* 0x000fe200078e33ff */
[----:B------:R-:W-:-:S05]  /*22c0*/  IMAD.U32 R11, RZ, RZ, UR4 ;  /* 0x00000004ff0b7e24 */ /* 0x000fca000f8e00ff */
[----:B------:R-:W-:-:S13]  /*22d0*/  ISETP.NE.AND P1, PT, R11, 0x1, PT ;  /* 0x000000010b00780c */ /* 0x000fda0003f25270 */
[----:B------:R-:W0:Y:S02]  /*22e0*/  @P1 LDC.64 R74, c[0x0][0x9e8] ;  /* 0x00027a00ff4a1b82 */ /* 0x000e240000000a00 */
[----:B0-----:R-:W-:-:S05]  /*22f0*/  @P1 IMAD.HI.U32 R8, R9, R74, RZ ;  /* 0x0000004a09081227 */ /* 0x001fca00078e00ff */
[----:B------:R-:W-:-:S04]  /*2300*/  @P1 SHF.R.U32.HI R9, RZ, R75, R8 ;  /* 0x0000004bff091219 */ /* 0x000fc80000011608 */
[----:B------:R-:W-:Y:S01]  /*2310*/  LOP3.LUT R9, RZ, R9, RZ, 0x33, !PT ;  /* 0x00000009ff097212 */ /* 0x000fe200078e33ff */
[----:B------:R-:W-:Y:S06]  /*2320*/  BRA `(.L_x_980) ;  /* 0x0000000000187947 */ /* 0x000fec0003800000 */
.L_x_979:
[----:B------:R-:W-:Y:S02]  /*2330*/  ULDC UR4, c[0x0][0x9e4] ;  /* 0x0002790000047ab9 */ /* 0x000fe40000000800 */
[----:B------:R-:W-:-:S05]  /*2340*/  IMAD.U32 R11, RZ, RZ, UR4 ;  /* 0x00000004ff0b7e24 */ /* 0x000fca000f8e00ff */
[----:B------:R-:W-:-:S13]  /*2350*/  ISETP.NE.AND P1, PT, R11, 0x1, PT ;  /* 0x000000010b00780c */ /* 0x000fda0003f25270 */
[----:B------:R-:W0:Y:S02]  /*2360*/  @P1 LDC.64 R74, c[0x0][0x9e8] ;  /* 0x00027a00ff4a1b82 */ /* 0x000e240000000a00 */
[----:B0-----:R-:W-:-:S05]  /*2370*/  @P1 IMAD.HI.U32 R8, R9, R74, RZ ;  /* 0x0000004a09081227 */ /* 0x001fca00078e00ff */
[----:B------:R-:W-:-:S07]  /*2380*/  @P1 SHF.R.U32.HI R9, RZ, R75, R8 ;  /* 0x0000004bff091219 */ /* 0x000fce0000011608 */
.L_x_980:
[----:B------:R-:W-:Y:S05]  /*2390*/  BSYNC B0 ;  /* 0x0000000000007941 */ /* 0x000fea0003800000 */
.L_x_978:
[----:B------:R-:W-:-:S05]  /*23a0*/  IMAD R9, R9, R11, R20 ;  /* 0x0000000b09097224 */ /* 0x000fca00078e0214 */
[----:B------:R-:W-:Y:S02]  /*23b0*/  VIADDMNMX R0, R9, R11, R0, PT ;  /* 0x0000000b09007246 */ /* 0x000fe40003800100 */
[----:B------:R-:W-:-:S07]  /*23c0*/  VIMNMX R3, R3, R9, !PT ;  /* 0x0000000903037248 */ /* 0x000fce0007fe0100 */
.L_x_977:
[C---:B------:R-:W-:Y:S02]  /*23d0*/  ISETP.GE.AND P6, PT, R14.reuse, 0x9, PT ;  /* 0x000000090e00780c */ /* 0x040fe40003fc6270 */
[----:B------:R-:W-:Y:S02]  /*23e0*/  ISETP.GE.AND P1, PT, R14, 0x2, PT ;  /* 0x000000020e00780c */ /* 0x000fe40003f26270 */
[C---:B------:R-:W-:Y:S02]  /*23f0*/  ISETP.GT.AND P2, PT, R3.reuse, 0x8, !P6 ;  /* 0x000000080300780c */ /* 0x040fe40007744270 */
[----:B------:R-:W-:Y:S02]  /*2400*/  ISETP.GT.AND P3, PT, R3, 0x1, !P1 ;  /* 0x000000010300780c */ /* 0x000fe40004f64270 */
[----:B------:R-:W-:Y:S02]  /*2410*/  ISETP.LT.OR P2, PT, R0, 0x9, P2 ;  /* 0x000000090000780c */ /* 0x000fe40001741670 */
[----:B------:R-:W-:-:S02]  /*2420*/  ISETP.GE.AND P4, PT, R14, 0xa, PT ;  /* 0x0000000a0e00780c */ /* 0x000fc40003f86270 */
[----:B------:R-:W-:Y:S02]  /*2430*/  FSEL R91, R28, -INF , !P2 ;  /* 0xff8000001c5b7808 */ /* 0x000fe40005000000 */
[C---:B------:R-:W-:Y:S02]  /*2440*/  ISETP.LT.OR P3, PT, R0.reuse, 0x2, P3 ;  /* 0x000000020000780c */ /* 0x040fe40001f61670 */
[----:B------:R-:W-:Y:S02]  /*2450*/  ISETP.GT.AND P2, PT, R3, 0x9, !P4 ;  /* 0x000000090300780c */ /* 0x000fe40006744270 */
[----:B------:R-:W-:Y:S02]  /*2460*/  FSEL R89, R25, -INF , !P3 ;  /* 0xff80000019597808 */ /* 0x000fe40005800000 */
[----:B------:R-:W-:Y:S02]  /*2470*/  ISETP.LT.OR P2, PT, R0, 0xa, P2 ;  /* 0x0000000a0000780c */ /* 0x000fe40001741670 */
[----:B------:R-:W-:-:S02]  /*2480*/  ISETP.GE.AND P3, PT, R14, 0x11, PT ;  /* 0x000000110e00780c */ /* 0x000fc40003f66270 */
[----:B------:R-:W-:Y:S02]  /*2490*/  FSEL R93, R29, -INF , !P2 ;  /* 0xff8000001d5d7808 */ /* 0x000fe40005000000 */
[----:B------:R-:W-:Y:S02]  /*24a0*/  ISETP.GT.AND P2, PT, R3, 0x10, !P3 ;  /* 0x000000100300780c */ /* 0x000fe40005f44270 */
[----:B------:R-:W-:Y:S02]  /*24b0*/  P2R R74, PR, RZ, 0x8 ;  /* 0x00000008ff4a7803 */ /* 0x000fe40000000000 */
[----:B------:R-:W-:Y:S02]  /*24c0*/  ISETP.LT.OR P2, PT, R0, 0x11, P2 ;  /* 0x000000110000780c */ /* 0x000fe40001741670 */
[----:B------:R-:W-:Y:S02]  /*24d0*/  ISETP.GE.AND P3, PT, R14, 0x12, PT ;  /* 0x000000120e00780c */ /* 0x000fe40003f66270 */
[----:B------:R-:W-:-:S02]  /*24e0*/  FSEL R95, R32, -INF , !P2 ;  /* 0xff800000205f7808 */ /* 0x000fc40005000000 */
[----:B------:R-:W-:Y:S02]  /*24f0*/  ISETP.GT.AND P2, PT, R3, 0x11, !P3 ;  /* 0x000000110300780c */ /* 0x000fe40005f44270 */
[----:B------:R-:W-:Y:S02]  /*2500*/  P2R R32, PR, RZ, 0x8 ;  /* 0x00000008ff207803 */ /* 0x000fe40000000000 */
[----:B------:R-:W-:Y:S02]  /*2510*/  ISETP.LT.OR P2, PT, R0, 0x12, P2 ;  /* 0x000000120000780c */ /* 0x000fe40001741670 */
[----:B------:R-:W-:Y:S02]  /*2520*/  ISETP.GE.AND P3, PT, R14, 0x19, PT ;  /* 0x000000190e00780c */ /* 0x000fe40003f66270 */
[----:B------:R-:W-:Y:S02]  /*2530*/  FSEL R97, R33, -INF , !P2 ;  /* 0xff80000021617808 */ /* 0x000fe40005000000 */
[----:B------:R-:W-:-:S02]  /*2540*/  ISETP.GT.AND P2, PT, R3, 0x18, !P3 ;  /* 0x000000180300780c */ /* 0x000fc40005f44270 */
[----:B------:R-:W-:Y:S02]  /*2550*/  P2R R76, PR, RZ, 0x8 ;  /* 0x00000008ff4c7803 */ /* 0x000fe40000000000 */
[----:B------:R-:W-:Y:S02]  /*2560*/  ISETP.LT.OR P2, PT, R0, 0x19, P2 ;  /* 0x000000190000780c */ /* 0x000fe40001741670 */
[----:B------:R-:W-:Y:S02]  /*2570*/  ISETP.GE.AND P3, PT, R14, 0x1a, PT ;  /* 0x0000001a0e00780c */ /* 0x000fe40003f66270 */
[----:B------:R-:W-:Y:S02]  /*2580*/  FSEL R99, R36, -INF , !P2 ;  /* 0xff80000024637808 */ /* 0x000fe40005000000 */
[----:B------:R-:W-:Y:S02]  /*2590*/  ISETP.GT.AND P2, PT, R3, 0x19, !P3 ;  /* 0x000000190300780c */ /* 0x000fe40005f44270 */
[----:B------:R-:W-:-:S02]  /*25a0*/  P2R R36, PR, RZ, 0x8 ;  /* 0x00000008ff247803 */ /* 0x000fc40000000000 */
[----:B------:R-:W-:Y:S02]  /*25b0*/  ISETP.LT.OR P2, PT, R0, 0x1a, P2 ;  /* 0x0000001a0000780c */ /* 0x000fe40001741670 */
[----:B------:R-:W-:Y:S02]  /*25c0*/  ISETP.GE.AND P3, PT, R14, 0x21, PT ;  /* 0x000000210e00780c */ /* 0x000fe40003f66270 */
[----:B------:R-:W-:Y:S02]  /*25d0*/  FSEL R101, R37, -INF , !P2 ;  /* 0xff80000025657808 */ /* 0x000fe40005000000 */
[----:B------:R-:W-:Y:S02]  /*25e0*/  ISETP.GT.AND P2, PT, R3, 0x20, !P3 ;  /* 0x000000200300780c */ /* 0x000fe40005f44270 */
[----:B------:R-:W-:Y:S02]  /*25f0*/  P2R R78, PR, RZ, 0x8 ;  /* 0x00000008ff4e7803 */ /* 0x000fe40000000000 */
[----:B------:R-:W-:-:S02]  /*2600*/  ISETP.LT.OR P2, PT, R0, 0x21, P2 ;  /* 0x000000210000780c */ /* 0x000fc40001741670 */
[----:B------:R-:W-:Y:S02]  /*2610*/  ISETP.GE.AND P3, PT, R14, 0x22, PT ;  /* 0x000000220e00780c */ /* 0x000fe40003f66270 */
[----:B------:R-:W-:Y:S02]  /*2620*/  FSEL R103, R40, -INF , !P2 ;  /* 0xff80000028677808 */ /* 0x000fe40005000000 */
[----:B------:R-:W-:Y:S02]  /*2630*/  ISETP.GT.AND P2, PT, R3, 0x21, !P3 ;  /* 0x000000210300780c */ /* 0x000fe40005f44270 */
[----:B------:R-:W-:Y:S02]  /*2640*/  P2R R40, PR, RZ, 0x8 ;  /* 0x00000008ff287803 */ /* 0x000fe40000000000 */
        /* <DEDUP_REMOVED lines=56> */
[----:B------:R-:W-:Y:S02]  /*29d0*/  P2R R28, PR, RZ, 0x10 ;  /* 0x00000010ff1c7803 */ /* 0x000fe40000000000 */
[----:B------:R-:W-:Y:S02]  /*29e0*/  FSEL R11, R64, -INF , !P2 ;  /* 0xff800000400b7808 */ /* 0x000fe40005000000 */
[----:B------:R-:W-:-:S04]  /*29f0*/  ISETP.GE.AND P2, PT, R14, 0x52, PT ;  /* 0x000000520e00780c */ /* 0x000fc80003f46270 */
[----:B------:R-:W-:-:S04]  /*2a00*/  ISETP.GT.AND P3, PT, R3, 0x51, !P2 ;  /* 0x000000510300780c */ /* 0x000fc80005764270 */
[----:B------:R-:W-:-:S04]  /*2a10*/  ISETP.LT.OR P3, PT, R0, 0x52, P3 ;  /* 0x000000520000780c */ /* 0x000fc80001f61670 */
[----:B------:R-:W-:Y:S02]  /*2a20*/  FSEL R65, R65, -INF , !P3 ;  /* 0xff80000041417808 */ /* 0x000fe40005800000 */
[----:B------:R-:W-:-:S04]  /*2a30*/  ISETP.GE.AND P3, PT, R14, 0x59, PT ;  /* 0x000000590e00780c */ /* 0x000fc80003f66270 */
[----:B------:R-:W-:-:S04]  /*2a40*/  ISETP.GT.AND P4, PT, R3, 0x58, !P3 ;  /* 0x000000580300780c */ /* 0x000fc80005f84270 */
[----:B------:R-:W-:-:S04]  /*2a50*/  ISETP.LT.OR P4, PT, R0, 0x59, P4 ;  /* 0x000000590000780c */ /* 0x000fc80002781670 */
[----:B------:R-:W-:Y:S02]  /*2a60*/  FSEL R25, R68, -INF , !P4 ;  /* 0xff80000044197808 */ /* 0x000fe40006000000 */
[----:B------:R-:W-:-:S04]  /*2a70*/  ISETP.GE.AND P4, PT, R14, 0x1, PT ;  /* 0x000000010e00780c */ /* 0x000fc80003f86270 */
[----:B------:R-:W-:-:S04]  /*2a80*/  ISETP.GT.AND P5, PT, R3, RZ, !P4 ;  /* 0x000000ff0300720c */ /* 0x000fc800067a4270 */
[----:B------:R-:W-:-:S04]  /*2a90*/  ISETP.LT.OR P5, PT, R0, 0x1, P5 ;  /* 0x000000010000780c */ /* 0x000fc80002fa1670 */
[----:B------:R-:W-:Y:S02]  /*2aa0*/  FSEL R21, R24, -INF , !P5 ;  /* 0xff80000018157808 */ /* 0x000fe40006800000 */
[----:B------:R-:W-:-:S04]  /*2ab0*/  ISETP.GE.AND P5, PT, R14, 0x5a, PT ;  /* 0x0000005a0e00780c */ /* 0x000fc80003fa6270 */
[----:B------:R-:W-:Y:S02]  /*2ac0*/  P2R R24, PR, RZ, 0x20 ;  /* 0x00000020ff187803 */ /* 0x000fe40000000000 */
[----:B------:R-:W-:Y:S02]  /*2ad0*/  ISETP.GT.AND P5, PT, R3, 0x59, !P5 ;  /* 0x000000590300780c */ /* 0x000fe40006fa4270 */
[----:B------:R-:W0:Y:S02]  /*2ae0*/  SHFL.IDX PT, R3, R2, 0x1, 0x1c1f ;  /* 0x003c1f0002037f89 */ /* 0x000e2400000e0000 */
[----:B------:R-:W-:-:S04]  /*2af0*/  ISETP.LT.OR P5, PT, R0, 0x5a, P5 ;  /* 0x0000005a0000780c */ /* 0x000fc80002fa1670 */
[----:B------:R-:W-:Y:S02]  /*2b00*/  FSEL R69, R69, -INF , !P5 ;  /* 0xff80000045457808 */ /* 0x000fe40006800000 */
[----:B------:R-:W-:Y:S02]  /*2b10*/  LOP3.LUT P5, RZ, R19, 0x80000, RZ, 0xc0, !PT ;  /* 0x0008000013ff7812 */ /* 0x000fe400078ac0ff */
[----:B0-----:R-:W-:Y:S01]  /*2b20*/  VIADDMNMX R0, R3, R15, R10, PT ;  /* 0x0000000f03007246 */ /* 0x001fe2000380010a */
[----:B------:R-:W-:-:S10]  /*2b30*/  IMAD.IADD R8, R12, 0x1, R3 ;  /* 0x000000010c087824 */ /* 0x000fd400078e0203 */
[----:B------:R-:W-:Y:S05]  /*2b40*/  @!P5 BRA `(.L_x_981) ;  /* 0x00000000005cd947 */ /* 0x000fea0003800000 */
        /* <DEDUP_REMOVED lines=13> */
.L_x_983:
[----:B------:R-:W-:Y:S02]  /*2c20*/  ULDC UR4, c[0x0][0x9e4] ;  /* 0x0002790000047ab9 */ /* 0x000fe40000000800 */
[----:B------:R-:W-:-:S05]  /*2c30*/  IMAD.U32 R9, RZ, RZ, UR4 ;  /* 0x00000004ff097e24 */ /* 0x000fca000f8e00ff */
[----:B------:R-:W-:-:S13]  /*2c40*/  ISETP.NE.AND P5, PT, R9, 0x1, PT ;  /* 0x000000010900780c */ /* 0x000fda0003fa5270 */
[----:B------:R-:W0:Y:S02]  /*2c50*/  @P5 LDC.64 R14, c[0x0][0x9e8] ;  /* 0x00027a00ff0e5b82 */ /* 0x000e240000000a00 */
[----:B0-----:R-:W-:-:S05]  /*2c60*/  @P5 IMAD.HI.U32 R2, R3, R14, RZ ;  /* 0x0000000e03025227 */ /* 0x001fca00078e00ff */
[----:B------:R-:W-:-:S07]  /*2c70*/  @P5 SHF.R.U32.HI R3, RZ, R15, R2 ;  /* 0x0000000fff035219 */ /* 0x000fce0000011602 */
.L_x_984:
[----:B------:R-:W-:Y:S05]  /*2c80*/  BSYNC B0 ;  /* 0x0000000000007941 */ /* 0x000fea0003800000 */
.L_x_982:
[----:B------:R-:W-:-:S05]  /*2c90*/  IMAD R3, R3, R9, R20 ;  /* 0x0000000903037224 */ /* 0x000fca00078e0214 */
[----:B------:R-:W-:Y:S02]  /*2ca0*/  VIADDMNMX R0, R3, R9, R0, PT ;  /* 0x0000000903007246 */ /* 0x000fe40003800100 */
[----:B------:R-:W-:-:S07]  /*2cb0*/  VIMNMX R8, R8, R3, !PT ;  /* 0x0000000308087248 */ /* 0x000fce0007fe0100 */
.L_x_981:
[----:B------:R-:W-:Y:S01]  /*2cc0*/  ISETP.GT.AND P1, PT, R8, 0x1, !P1 ;  /* 0x000000010800780c */ /* 0x000fe20004f24270 */
[----:B------:R-:W-:Y:S01]  /*2cd0*/  ULDC UR4, c[0x0][0x988] ;  /* 0x0002620000047ab9 */ /* 0x000fe20000000800 */
[----:B------:R-:W-:Y:S01]  /*2ce0*/  FMNMX.FTZ R2, R21, R89, !PT ;  /* 0x0000005915027209 */ /* 0x000fe20007810000 */
[----:B------:R-:W-:Y:S01]  /*2cf0*/  IMAD.U32 R10, RZ, RZ, UR4 ;  /* 0x00000004ff0a7e24 */ /* 0x000fe2000f8e00ff */
[----:B------:R-:W-:Y:S02]  /*2d00*/  ISETP.LT.OR P1, PT, R0, 0x2, P1 ;  /* 0x000000020000780c */ /* 0x000fe40000f21670 */
[----:B------:R-:W-:Y:S02]  /*2d10*/  ISETP.GT.AND P6, PT, R8, 0x8, !P6 ;  /* 0x000000080800780c */ /* 0x000fe400077c4270 */
[----:B------:R-:W-:Y:S02]  /*2d20*/  FSEL R75, R27, -INF , !P1 ;  /* 0xff8000001b4b7808 */ /* 0x000fe40004800000 */
[----:B------:R-:W-:-:S02]  /*2d30*/  ISETP.NE.AND P1, PT, R28, RZ, PT ;  /* 0x000000ff1c00720c */ /* 0x000fc40003f25270 */
[----:B------:R-:W-:Y:S02]  /*2d40*/  FMNMX.FTZ R2, R91, R2, !PT ;  /* 0x000000025b027209 */ /* 0x000fe40007810000 */
[----:B------:R-:W-:Y:S02]  /*2d50*/  ISETP.GT.AND P1, PT, R8, 0x9, !P1 ;  /* 0x000000090800780c */ /* 0x000fe40004f24270 */
[C---:B------:R-:W-:Y:S02]  /*2d60*/  ISETP.LT.OR P6, PT, R0.reuse, 0x9, P6 ;  /* 0x000000090000780c */ /* 0x040fe400037c1670 */
[----:B------:R-:W-:Y:S02]  /*2d70*/  ISETP.LT.OR P1, PT, R0, 0xa, P1 ;  /* 0x0000000a0000780c */ /* 0x000fe40000f21670 */
[----:B------:R-:W-:Y:S02]  /*2d80*/  FMNMX.FTZ R2, R93, R2, !PT ;  /* 0x000000025d027209 */ /* 0x000fe40007810000 */
[----:B------:R-:W-:-:S02]  /*2d90*/  FSEL R79, R31, -INF , !P1 ;  /* 0xff8000001f4f7808 */ /* 0x000fc40004800000 */
[----:B------:R-:W-:Y:S02]  /*2da0*/  ISETP.NE.AND P1, PT, R74, RZ, PT ;  /* 0x000000ff4a00720c */ /* 0x000fe40003f25270 */
[----:B------:R-:W-:Y:S02]  /*2db0*/  FSEL R77, R30, -INF , !P6 ;  /* 0xff8000001e4d7808 */ /* 0x000fe40007000000 */
[----:B------:R-:W-:Y:S02]  /*2dc0*/  ISETP.GT.AND P1, PT, R8, 0x10, !P1 ;  /* 0x000000100800780c */ /* 0x000fe40004f24270 */
[----:B------:R-:W-:Y:S02]  /*2dd0*/  ISETP.NE.AND P6, PT, R76, RZ, PT ;  /* 0x000000ff4c00720c */ /* 0x000fe40003fc5270 */
[----:B------:R-:W-:Y:S02]  /*2de0*/  ISETP.LT.OR P1, PT, R0, 0x11, P1 ;  /* 0x000000110000780c */ /* 0x000fe40000f21670 */
[----:B------:R-:W-:-:S02]  /*2df0*/  FMNMX.FTZ R2, R95, R2, !PT ;  /* 0x000000025f027209 */ /* 0x000fc40007810000 */
[----:B------:R-:W-:Y:S02]  /*2e00*/  FSEL R81, R34, -INF , !P1 ;  /* 0xff80000022517808 */ /* 0x000fe40004800000 */
[----:B------:R-:W-:Y:S02]  /*2e10*/  ISETP.NE.AND P1, PT, R32, RZ, PT ;  /* 0x000000ff2000720c */ /* 0x000fe40003f25270 */
[----:B------:R-:W-:Y:S02]  /*2e20*/  FMNMX.FTZ R2, R97, R2, !PT ;  /* 0x0000000261027209 */ /* 0x000fe40007810000 */
[----:B------:R-:W-:Y:S02]  /*2e30*/  ISETP.GT.AND P1, PT, R8, 0x11, !P1 ;  /* 0x000000110800780c */ /* 0x000fe40004f24270 */
[----:B------:R-:W-:Y:S02]  /*2e40*/  ISETP.NE.AND P5, PT, R36, RZ, PT ;  /* 0x000000ff2400720c */ /* 0x000fe40003fa5270 */
[----:B------:R-:W-:-:S02]  /*2e50*/  ISETP.LT.OR P1, PT, R0, 0x12, P1 ;  /* 0x000000120000780c */ /* 0x000fc40000f21670 */
[----:B------:R-:W-:Y:S02]  /*2e60*/  FMNMX.FTZ R2, R99, R2, !PT ;  /* 0x0000000263027209 */ /* 0x000fe40007810000 */
[----:B------:R-:W-:Y:S02]  /*2e70*/  FSEL R35, R35, -INF , !P1 ;  /* 0xff80000023237808 */ /* 0x000fe40004800000 */
[----:B------:R-:W-:Y:S02]  /*2e80*/  ISETP.GT.AND P1, PT, R8, 0x18, !P6 ;  /* 0x000000180800780c */ /* 0x000fe40007724270 */
[----:B------:R-:W-:Y:S02]  /*2e90*/  FMNMX.FTZ R2, R101, R2, !PT ;  /* 0x0000000265027209 */ /* 0x000fe40007810000 */
[----:B------:R-:W-:Y:S02]  /*2ea0*/  ISETP.LT.OR P1, PT, R0, 0x19, P1 ;  /* 0x000000190000780c */ /* 0x000fe40000f21670 */
[----:B------:R-:W-:-:S02]  /*2eb0*/  FMNMX.FTZ R2, R103, R2, !PT ;  /* 0x0000000267027209 */ /* 0x000fc40007810000 */
[----:B------:R-:W-:Y:S02]  /*2ec0*/  FSEL R31, R38, -INF , !P1 ;  /* 0xff800000261f7808 */ /* 0x000fe40004800000 */
[----:B------:R-:W-:Y:S02]  /*2ed0*/  ISETP.GT.AND P1, PT, R8, 0x19, !P5 ;  /* 0x000000190800780c */ /* 0x000fe40006f24270 */
[----:B------:R-:W-:Y:S02]  /*2ee0*/  FMNMX.FTZ R2, R105, R2, !PT ;  /* 0x0000000269027209 */ /* 0x000fe40007810000 */
[----:B------:R-:W-:Y:S02]  /*2ef0*/  ISETP.LT.OR P1, PT, R0, 0x1a, P1 ;  /* 0x0000001a0000780c */ /* 0x000fe40000f21670 */
[----:B------:R-:W-:Y:S02]  /*2f00*/  FMNMX.FTZ R2, R107, R2, !PT ;  /* 0x000000026b027209 */ /* 0x000fe40007810000 */
[----:B------:R-:W-:-:S02]  /*2f10*/  FSEL R39, R39, -INF , !P1 ;  /* 0xff80000027277808 */ /* 0x000fc40004800000 */
[----:B------:R-:W-:Y:S02]  /*2f20*/  ISETP.NE.AND P1, PT, R78, RZ, PT ;  /* 0x000000ff4e00720c */ /* 0x000fe40003f25270 */
[----:B------:R-:W-:Y:S02]  /*2f30*/  FMNMX.FTZ R2, R45, R2, !PT ;  /* 0x000000022d027209 */ /* 0x000fe40007810000 */
        /* <DEDUP_REMOVED lines=8> */
[----:B------:R-:W-:Y:S02]  /*2fc0*/  FMNMX.FTZ R2, R37, R2, !PT ;  /* 0x0000000225027209 */ /* 0x000fe40007810000 */
[----:B------:R-:W-:-:S02]  /*2fd0*/  ISETP.LT.OR P1, PT, R0, 0x22, P1 ;  /* 0x000000220000780c */ /* 0x000fc40000f21670 */
[----:B------:R-:W-:Y:S02]  /*2fe0*/  FMNMX.FTZ R2, R53, R2, !PT ;  /* 0x0000000235027209 */ /* 0x000fe40007810000 */
[----:B------:R-:W-:Y:S02]  /*2ff0*/  FSEL R43, R43, -INF , !P1 ;  /* 0xff8000002b2b7808 */ /* 0x000fe40004800000 */
[----:B------:R-:W-:Y:S02]  /*3000*/  ISETP.NE.AND P1, PT, R80, RZ, PT ;  /* 0x000000ff5000720c */ /* 0x000fe40003f25270 */
[----:B------:R-:W-:Y:S02]  /*3010*/  FMNMX.FTZ R2, R33, R2, !PT ;  /* 0x0000000221027209 */ /* 0x000fe40007810000 */
[----:B------:R-:W-:Y:S02]  /*3020*/  ISETP.GT.AND P1, PT, R8, 0x28, !P1 ;  /* 0x000000280800780c */ /* 0x000fe40004f24270 */
[----:B------:R-:W-:-:S02]  /*3030*/  FMNMX.FTZ R2, R57, R2, !PT ;  /* 0x0000000239027209 */ /* 0x000fc40007810000 */
[----:B------:R-:W-:Y:S02]  /*3040*/  ISETP.LT.OR P1, PT, R0, 0x29, P1 ;  /* 0x000000290000780c */ /* 0x000fe40000f21670 */
[----:B------:R-:W-:Y:S02]  /*3050*/  FMNMX.FTZ R2, R29, R2, !PT ;  /* 0x000000021d027209 */ /* 0x000fe40007810000 */
[----:B------:R-:W-:Y:S01]  /*3060*/  FSEL R85, R46, -INF , !P1 ;  /* 0xff8000002e557808 */ /* 0x000fe20004800000 */
[----:B------:R-:W-:Y:S01]  /*3070*/  IMAD.MOV.U32 R46, RZ, RZ, R17 ;  /* 0x000000ffff2e7224 */ /* 0x000fe200078e0011 */
[----:B------:R-:W-:Y:S02]  /*3080*/  ISETP.NE.AND P1, PT, R44, RZ, PT ;  /* 0x000000ff2c00720c */ /* 0x000fe40003f25270 */
[----:B------:R-:W-:Y:S02]  /*3090*/  FMNMX.FTZ R2, R61, R2, !PT ;  /* 0x000000023d027209 */ /* 0x000fe40007810000 */
[----:B------:R-:W-:-:S02]  /*30a0*/  ISETP.GT.AND P1, PT, R8, 0x29, !P1 ;  /* 0x000000290800780c */ /* 0x000fc40004f24270 */
[----:B------:R-:W-:Y:S02]  /*30b0*/  FMNMX.FTZ R2, R11, R2, !PT ;  /* 0x000000020b027209 */ /* 0x000fe40007810000 */
[----:B------:R-:W-:Y:S02]  /*30c0*/  ISETP.LT.OR P1, PT, R0, 0x2a, P1 ;  /* 0x0000002a0000780c */ /* 0x000fe40000f21670 */
[----:B------:R-:W-:Y:S02]  /*30d0*/  FMNMX.FTZ R2, R65, R2, !PT ;  /* 0x0000000241027209 */ /* 0x000fe40007810000 */
[----:B------:R-:W-:Y:S02]  /*30e0*/  FSEL R47, R47, -INF , !P1 ;  /* 0xff8000002f2f7808 */ /* 0x000fe40004800000 */
[----:B------:R-:W-:Y:S02]  /*30f0*/  FMNMX.FTZ R2, R25, R2, !PT ;  /* 0x0000000219027209 */ /* 0x000fe40007810000 */
[----:B------:R-:W-:-:S02]  /*3100*/  ISETP.NE.AND P1, PT, R82, RZ, PT ;  /* 0x000000ff5200720c */ /* 0x000fc40003f25270 */
[----:B------:R-:W-:Y:S02]  /*3110*/  FMNMX.FTZ R2, R69, R2, !PT ;  /* 0x0000000245027209 */ /* 0x000fe40007810000 */
[C---:B------:R-:W-:Y:S02]  /*3120*/  ISETP.GT.AND P1, PT, R8.reuse, 0x30, !P1 ;  /* 0x000000300800780c */ /* 0x040fe40004f24270 */
[----:B------:R-:W-:Y:S01]  /*3130*/  ISETP.GT.AND P4, PT, R8, RZ, !P4 ;  /* 0x000000ff0800720c */ /* 0x000fe20006784270 */
[----:B------:R-:W0:Y:S01]  /*3140*/  SHFL.BFLY PT, R9, R2, 0x2, 0x1f ;  /* 0x0c401f0002097f89 */ /* 0x000e2200000e0000 */
[C---:B------:R-:W-:Y:S02]  /*3150*/  ISETP.LT.OR P1, PT, R0.reuse, 0x31, P1 ;  /* 0x000000310000780c */ /* 0x040fe40000f21670 */
[----:B------:R-:W-:Y:S02]  /*3160*/  ISETP.LT.OR P4, PT, R0, 0x1, P4 ;  /* 0x000000010000780c */ /* 0x000fe40002781670 */
[----:B------:R-:W-:-:S02]  /*3170*/  FSEL R87, R50, -INF , !P1 ;  /* 0xff80000032577808 */ /* 0x000fc40004800000 */
[----:B------:R-:W-:Y:S02]  /*3180*/  ISETP.NE.AND P1, PT, R48, RZ, PT ;  /* 0x000000ff3000720c */ /* 0x000fe40003f25270 */
[----:B------:R-:W-:Y:S02]  /*3190*/  FSEL R26, R26, -INF , !P4 ;  /* 0xff8000001a1a7808 */ /* 0x000fe40006000000 */
[----:B------:R-:W-:Y:S02]  /*31a0*/  ISETP.GT.AND P1, PT, R8, 0x31, !P1 ;  /* 0x000000310800780c */ /* 0x000fe40004f24270 */
[----:B------:R-:W-:Y:S02]  /*31b0*/  ISETP.NE.AND P6, PT, R56, RZ, PT ;  /* 0x000000ff3800720c */ /* 0x000fe40003fc5270 */
[----:B------:R-:W-:Y:S02]  /*31c0*/  ISETP.LT.OR P1, PT, R0, 0x32, P1 ;  /* 0x000000320000780c */ /* 0x000fe40000f21670 */
[----:B------:R-:W-:-:S02]  /*31d0*/  ISETP.GT.AND P2, PT, R8, 0x51, !P2 ;  /* 0x000000510800780c */ /* 0x000fc40005744270 */
[----:B------:R-:W-:Y:S02]  /*31e0*/  FSEL R51, R51, -INF , !P1 ;  /* 0xff80000033337808 */ /* 0x000fe40004800000 */
[----:B------:R-:W-:Y:S02]  /*31f0*/  ISETP.NE.AND P1, PT, R84, RZ, PT ;  /* 0x000000ff5400720c */ /* 0x000fe40003f25270 */
[C---:B------:R-:W-:Y:S02]  /*3200*/  ISETP.GT.AND P3, PT, R8.reuse, 0x58, !P3 ;  /* 0x000000580800780c */ /* 0x040fe40005f64270 */
[----:B------:R-:W-:Y:S02]  /*3210*/  ISETP.GT.AND P1, PT, R8, 0x38, !P1 ;  /* 0x000000380800780c */ /* 0x000fe40004f24270 */
[----:B0-----:R-:W-:Y:S02]  /*3220*/  FMNMX.FTZ R12, R2, R9, !PT ;  /* 0x00000009020c7209 */ /* 0x001fe40007810000 */
[----:B------:R-:W-:-:S02]  /*3230*/  FMNMX.FTZ R2, R26, R75, !PT ;  /* 0x0000004b1a027209 */ /* 0x000fc40007810000 */
[----:B------:R-:W-:Y:S01]  /*3240*/  ISETP.LT.OR P1, PT, R0, 0x39, P1 ;  /* 0x000000390000780c */ /* 0x000fe20000f21670 */
[----:B------:R-:W0:Y:S01]  /*3250*/  SHFL.BFLY PT, R9, R12, 0x1, 0x1f ;  /* 0x0c201f000c097f89 */ /* 0x000e2200000e0000 */
[----:B------:R-:W-:Y:S02]  /*3260*/  FMNMX.FTZ R2, R77, R2, !PT ;  /* 0x000000024d027209 */ /* 0x000fe40007810000 */
[----:B------:R-:W-:Y:S02]  /*3270*/  FSEL R27, R54, -INF , !P1 ;  /* 0xff800000361b7808 */ /* 0x000fe40004800000 */
[----:B------:R-:W-:Y:S02]  /*3280*/  ISETP.NE.AND P1, PT, R52, RZ, PT ;  /* 0x000000ff3400720c */ /* 0x000fe40003f25270 */
[----:B------:R-:W-:Y:S02]  /*3290*/  FMNMX.FTZ R2, R79, R2, !PT ;  /* 0x000000024f027209 */ /* 0x000fe40007810000 */
[----:B------:R-:W-:-:S02]  /*32a0*/  ISETP.GT.AND P1, PT, R8, 0x39, !P1 ;  /* 0x000000390800780c */ /* 0x000fc40004f24270 */
[----:B------:R-:W-:Y:S02]  /*32b0*/  FMNMX.FTZ R2, R81, R2, !PT ;  /* 0x0000000251027209 */ /* 0x000fe40007810000 */
[----:B------:R-:W-:Y:S02]  /*32c0*/  ISETP.LT.OR P1, PT, R0, 0x3a, P1 ;  /* 0x0000003a0000780c */ /* 0x000fe40000f21670 */
[----:B------:R-:W-:Y:S02]  /*32d0*/  FMNMX.FTZ R2, R35, R2, !PT ;  /* 0x0000000223027209 */ /* 0x000fe40007810000 */
[----:B------:R-:W-:Y:S02]  /*32e0*/  FSEL R55, R55, -INF , !P1 ;  /* 0xff80000037377808 */ /* 0x000fe40004800000 */
[----:B------:R-:W-:Y:S02]  /*32f0*/  ISETP.NE.AND P1, PT, R86, RZ, PT ;  /* 0x000000ff5600720c */ /* 0x000fe40003f25270 */
[----:B------:R-:W-:-:S02]  /*3300*/  FMNMX.FTZ R2, R31, R2, !PT ;  /* 0x000000021f027209 */ /* 0x000fc40007810000 */
[----:B------:R-:W-:Y:S02]  /*3310*/  ISETP.GT.AND P1, PT, R8, 0x40, !P1 ;  /* 0x000000400800780c */ /* 0x000fe40004f24270 */
[----:B------:R-:W-:Y:S02]  /*3320*/  FMNMX.FTZ R2, R39, R2, !PT ;  /* 0x0000000227027209 */ /* 0x000fe40007810000 */
[----:B------:R-:W-:Y:S02]  /*3330*/  ISETP.LT.OR P1, PT, R0, 0x41, P1 ;  /* 0x000000410000780c */ /* 0x000fe40000f21670 */
[----:B------:R-:W-:Y:S02]  /*3340*/  FMNMX.FTZ R2, R83, R2, !PT ;  /* 0x0000000253027209 */ /* 0x000fe40007810000 */
[----:B------:R-:W-:Y:S02]  /*3350*/  FSEL R15, R58, -INF , !P1 ;  /* 0xff8000003a0f7808 */ /* 0x000fe40004800000 */
[----:B------:R-:W-:-:S02]  /*3360*/  ISETP.GT.AND P1, PT, R8, 0x41, !P6 ;  /* 0x000000410800780c */ /* 0x000fc40007724270 */
[----:B------:R-:W-:Y:S02]  /*3370*/  FMNMX.FTZ R2, R43, R2, !PT ;  /* 0x000000022b027209 */ /* 0x000fe40007810000 */
[----:B------:R-:W-:Y:S02]  /*3380*/  ISETP.LT.OR P1, PT, R0, 0x42, P1 ;  /* 0x000000420000780c */ /* 0x000fe40000f21670 */
[----:B------:R-:W-:Y:S02]  /*3390*/  FMNMX.FTZ R2, R85, R2, !PT ;  /* 0x0000000255027209 */ /* 0x000fe40007810000 */
[----:B------:R-:W-:Y:S02]  /*33a0*/  FSEL R59, R59, -INF , !P1 ;  /* 0xff8000003b3b7808 */ /* 0x000fe40004800000 */
[----:B------:R-:W-:Y:S02]  /*33b0*/  FMNMX.FTZ R2, R47, R2, !PT ;  /* 0x000000022f027209 */ /* 0x000fe40007810000 */
[----:B------:R-:W-:-:S02]  /*33c0*/  ISETP.GT.AND P1, PT, R8, 0x48, !P5 ;  /* 0x000000480800780c */ /* 0x000fc40006f24270 */
[----:B0-----:R-:W-:Y:S02]  /*33d0*/  FMNMX.FTZ R9, R12, R9, !PT ;  /* 0x000000090c097209 */ /* 0x001fe40007810000 */
[----:B------:R-:W-:Y:S02]  /*33e0*/  FMNMX.FTZ R2, R87, R2, !PT ;  /* 0x0000000257027209 */ /* 0x000fe40007810000 */
[----:B------:R-:W-:Y:S01]  /*33f0*/  ISETP.LT.OR P1, PT, R0, 0x49, P1 ;  /* 0x000000490000780c */ /* 0x000fe20000f21670 */
[----:B------:R-:W-:Y:S01]  /*3400*/  FMUL.FTZ R14, R9, R10 ;  /* 0x0000000a090e7220 */ /* 0x000fe20000410000 */
[----:B------:R-:W-:Y:S02]  /*3410*/  FMNMX.FTZ R2, R51, R2, !PT ;  /* 0x0000000233027209 */ /* 0x000fe40007810000 */
[----:B------:R-:W-:Y:S02]  /*3420*/  FSEL R3, R62, -INF , !P1 ;  /* 0xff8000003e037808 */ /* 0x000fe40004800000 */
[----:B------:R-:W-:-:S02]  /*3430*/  FSETP.NEU.FTZ.AND P1, PT, R9, -INF , PT ;  /* 0xff8000000900780b */ /* 0x000fc40003f3d000 */
[----:B------:R-:W-:Y:S02]  /*3440*/  ISETP.NE.AND P5, PT, R60, RZ, PT ;  /* 0x000000ff3c00720c */ /* 0x000fe40003fa5270 */
[----:B------:R-:W-:Y:S02]  /*3450*/  FMNMX.FTZ R2, R27, R2, !PT ;  /* 0x000000021b027209 */ /* 0x000fe40007810000 */
[----:B------:R-:W-:Y:S02]  /*3460*/  FSEL R14, R14, RZ, P1 ;  /* 0x000000ff0e0e7208 */ /* 0x000fe40000800000 */
[----:B------:R-:W-:Y:S02]  /*3470*/  ISETP.GT.AND P1, PT, R8, 0x49, !P5 ;  /* 0x000000490800780c */ /* 0x000fe40006f24270 */
[----:B------:R-:W-:Y:S01]  /*3480*/  FMNMX.FTZ R2, R55, R2, !PT ;  /* 0x0000000237027209 */ /* 0x000fe20007810000 */
[-CC-:B------:R-:W-:Y:S01]  /*3490*/  FFMA.FTZ R156, R21, R10.reuse, -R14.reuse ;  /* 0x0000000a159c7223 */ /* 0x180fe2000001080e */
[----:B------:R-:W-:Y:S01]  /*34a0*/  ISETP.LT.OR P1, PT, R0, 0x4a, P1 ;  /* 0x0000004a0000780c */ /* 0x000fe20000f21670 */
[-CC-:B------:R-:W-:Y:S01]  /*34b0*/  FFMA.FTZ R21, R89, R10.reuse, -R14.reuse ;  /* 0x0000000a59157223 */ /* 0x180fe2000001080e */
[----:B------:R-:W-:Y:S01]  /*34c0*/  ISETP.NE.AND P6, PT, R88, RZ, PT ;  /* 0x000000ff5800720c */ /* 0x000fe20003fc5270 */
[--C-:B------:R-:W-:Y:S01]  /*34d0*/  FFMA.FTZ R158, R91, R10, -R14.reuse ;  /* 0x0000000a5b9e7223 */ /* 0x100fe2000001080e */
[----:B------:R-:W-:Y:S01]  /*34e0*/  FMNMX.FTZ R2, R15, R2, !PT ;  /* 0x000000020f027209 */ /* 0x000fe20007810000 */
[-CC-:B------:R-:W-:Y:S01]  /*34f0*/  FFMA.FTZ R20, R95, R10.reuse, -R14.reuse ;  /* 0x0000000a5f147223 */ /* 0x180fe2000001080e */
[----:B------:R-:W-:Y:S01]  /*3500*/  FSEL R63, R63, -INF , !P1 ;  /* 0xff8000003f3f7808 */ /* 0x000fe20004800000 */
[----:B------:R-:W-:Y:S01]  /*3510*/  MUFU.EX2 R156, R156 ;  /* 0x0000009c009c7308 */ /* 0x000fe20000000800 */
[----:B------:R-:W-:Y:S01]  /*3520*/  ISETP.GT.AND P1, PT, R8, 0x50, !P6 ;  /* 0x000000500800780c */ /* 0x000fe20007724270 */
[--C-:B------:R-:W-:Y:S01]  /*3530*/  FFMA.FTZ R12, R93, R10, -R14.reuse ;  /* 0x0000000a5d0c7223 */ /* 0x100fe2000001080e */
[----:B------:R-:W-:Y:S01]  /*3540*/  FMNMX.FTZ R2, R59, R2, !PT ;  /* 0x000000023b027209 */ /* 0x000fe20007810000 */
[-CC-:B------:R-:W-:Y:S01]  /*3550*/  FFMA.FTZ R28, R99, R10.reuse, -R14.reuse ;  /* 0x0000000a631c7223 */ /* 0x180fe2000001080e */
[----:B------:R-:W-:Y:S01]  /*3560*/  ISETP.LT.OR P1, PT, R0, 0x51, P1 ;  /* 0x000000510000780c */ /* 0x000fe20000f21670 */
[--C-:B------:R-:W-:Y:S01]  /*3570*/  FFMA.FTZ R41, R41, R10, -R14.reuse ;  /* 0x0000000a29297223 */ /* 0x100fe2000001080e */
[----:B------:R-:W-:Y:S01]  /*3580*/  FMNMX.FTZ R2, R3, R2, !PT ;  /* 0x0000000203027209 */ /* 0x000fe20007810000 */
[----:B------:R-:W-:Y:S01]  /*3590*/  MUFU.EX2 R21, R21 ;  /* 0x0000001500157308 */ /* 0x000fe20000000800 */
[----:B------:R-:W-:Y:S01]  /*35a0*/  ISETP.NE.AND P5, PT, R24, RZ, PT ;  /* 0x000000ff1800720c */ /* 0x000fe20003fa5270 */
[-CC-:B------:R-:W-:Y:S01]  /*35b0*/  FFMA.FTZ R24, R97, R10.reuse, -R14.reuse ;  /* 0x0000000a61187223 */ /* 0x180fe2000001080e */
[----:B------:R-:W-:Y:S01]  /*35c0*/  ISETP.LT.OR P2, PT, R0, 0x52, P2 ;  /* 0x000000520000780c */ /* 0x000fe20001741670 */
[-CC-:B------:R-:W-:Y:S01]  /*35d0*/  FFMA.FTZ R49, R49, R10.reuse, -R14.reuse ;  /* 0x0000000a31317223 */ /* 0x180fe2000001080e */
[----:B------:R-:W-:Y:S01]  /*35e0*/  FSEL R89, R66, -INF , !P1 ;  /* 0xff80000042597808 */ /* 0x000fe20004800000 */
[--C-:B------:R-:W-:Y:S01]  /*35f0*/  FFMA.FTZ R37, R37, R10, -R14.reuse ;  /* 0x0000000a25257223 */ /* 0x100fe2000001080e */
[----:B------:R-:W-:Y:S01]  /*3600*/  FMNMX.FTZ R2, R63, R2, !PT ;  /* 0x000000023f027209 */ /* 0x000fe20007810000 */
[----:B------:R0:W-:Y:S01]  /*3610*/  MUFU.EX2 R95, R24 ;  /* 0x00000018005f7308 */ /* 0x0001e20000000800 */
[----:B------:R-:W-:Y:S01]  /*3620*/  ISETP.GT.AND P4, PT, R8, 0x59, !P5 ;  /* 0x000000590800780c */ /* 0x000fe20006f84270 */
[-CC-:B------:R-:W-:Y:S01]  /*3630*/  FFMA.FTZ R8, R103, R10.reuse, -R14.reuse ;  /* 0x0000000a67087223 */ /* 0x180fe2000001080e */
[C---:B------:R-:W-:Y:S01]  /*3640*/  ISETP.LT.OR P3, PT, R0.reuse, 0x59, P3 ;  /* 0x000000590000780c */ /* 0x040fe20001f61670 */
[-CC-:B------:R-:W-:Y:S01]  /*3650*/  FFMA.FTZ R53, R53, R10.reuse, -R14.reuse ;  /* 0x0000000a35357223 */ /* 0x180fe2000001080e */
[----:B------:R-:W-:Y:S01]  /*3660*/  FSEL R67, R67, -INF , !P2 ;  /* 0xff80000043437808 */ /* 0x000fe20005000000 */
[--C-:B------:R-:W-:Y:S01]  /*3670*/  FFMA.FTZ R33, R33, R10, -R14.reuse ;  /* 0x0000000a21217223 */ /* 0x100fe2000001080e */
[----:B------:R-:W-:Y:S01]  /*3680*/  FMNMX.FTZ R2, R89, R2, !PT ;  /* 0x0000000259027209 */ /* 0x000fe20007810000 */
[----:B------:R-:W-:Y:S01]  /*3690*/  MUFU.EX2 R158, R158 ;  /* 0x0000009e009e7308 */ /* 0x000fe20000000800 */
[----:B------:R-:W-:Y:S01]  /*36a0*/  ISETP.LT.OR P4, PT, R0, 0x5a, P4 ;  /* 0x0000005a0000780c */ /* 0x000fe20002781670 */
[-CC-:B0-----:R-:W-:Y:S01]  /*36b0*/  FFMA.FTZ R24, R45, R10.reuse, -R14.reuse ;  /* 0x0000000a2d187223 */ /* 0x181fe2000001080e */
[----:B------:R-:W-:Y:S01]  /*36c0*/  FSEL R91, R70, -INF , !P3 ;  /* 0xff800000465b7808 */ /* 0x000fe20005800000 */
[--C-:B------:R-:W-:Y:S01]  /*36d0*/  FFMA.FTZ R0, R107, R10, -R14.reuse ;  /* 0x0000000a6b007223 */ /* 0x100fe2000001080e */
[----:B------:R-:W-:Y:S01]  /*36e0*/  FMNMX.FTZ R2, R67, R2, !PT ;  /* 0x0000000243027209 */ /* 0x000fe20007810000 */
[--C-:B------:R-:W-:Y:S01]  /*36f0*/  FFMA.FTZ R57, R57, R10, -R14.reuse ;  /* 0x0000000a39397223 */ /* 0x100fe2000001080e */
[----:B------:R-:W-:Y:S01]  /*3700*/  FSEL R71, R71, -INF , !P4 ;  /* 0xff80000047477808 */ /* 0x000fe20006000000 */
[----:B------:R-:W-:Y:S01]  /*3710*/  MUFU.EX2 R150, R0 ;  /* 0x0000000000967308 */ /* 0x000fe20000000800 */
[----:B------:R-:W-:Y:S01]  /*3720*/  FMNMX.FTZ R2, R91, R2, !PT ;  /* 0x000000025b027209 */ /* 0x000fe20007810000 */
[-CC-:B------:R-:W-:Y:S01]  /*3730*/  FFMA.FTZ R29, R29, R10.reuse, -R14.reuse ;  /* 0x0000000a1d1d7223 */ /* 0x180fe2000001080e */
[----:B------:R-:W-:Y:S01]  /*3740*/  ISETP.NE.AND P5, PT, R168, 0x1, PT ;  /* 0x00000001a800780c */ /* 0x000fe20003fa5270 */
[--C-:B------:R-:W-:Y:S01]  /*3750*/  FFMA.FTZ R61, R61, R10, -R14.reuse ;  /* 0x0000000a3d3d7223 */ /* 0x100fe2000001080e */
[----:B------:R-:W-:Y:S01]  /*3760*/  FMNMX.FTZ R2, R71, R2, !PT ;  /* 0x0000000247027209 */ /* 0x000fe20007810000 */
[-CC-:B------:R-:W-:Y:S01]  /*3770*/  FFMA.FTZ R65, R65, R10.reuse, -R14.reuse ;  /* 0x0000000a41417223 */ /* 0x180fe2000001080e */
[-CC-:B------:R-:W-:Y:S01]  /*3780*/  FFMA.FTZ R25, R25, R10.reuse, -R14.reuse ;  /* 0x0000000a19197223 */ /* 0x180fe2000001080e */
[----:B------:R0:W-:Y:S02]  /*3790*/  MUFU.EX2 R93, R12 ;  /* 0x0000000c005d7308 */ /* 0x0001e40000000800 */
[----:B------:R-:W1:Y:S06]  /*37a0*/  SHFL.BFLY PT, R45, R2, 0x2, 0x1f ;  /* 0x0c401f00022d7f89 */ /* 0x000e6c00000e0000 */
[----:B------:R-:W2:Y:S01]  /*37b0*/  MUFU.EX2 R20, R20 ;  /* 0x0000001400147308 */ /* 0x000ea20000000800 */
[-CC-:B0-----:R-:W-:Y:S01]  /*37c0*/  FFMA.FTZ R12, R101, R10.reuse, -R14.reuse ;  /* 0x0000000a650c7223 */ /* 0x181fe2000001080e */
[----:B------:R-:W0:Y:S06]  /*37d0*/  @P5 LDC R44, c[0x0][0x44c] ;  /* 0x00011300ff2c5b82 */ /* 0x000e2c0000000800 */
[----:B------:R3:W-:Y:S02]  /*37e0*/  MUFU.EX2 R97, R12 ;  /* 0x0000000c00617308 */ /* 0x0007e40000000800 */
[----:B------:R-:W4:Y:S06]  /*37f0*/  @P5 LDC R48, c[0x0][0x450] ;  /* 0x00011400ff305b82 */ /* 0x000f2c0000000800 */
[----:B------:R-:W-:Y:S01]  /*3800*/  MUFU.EX2 R101, R24 ;  /* 0x0000001800657308 */ /* 0x000fe20000000800 */
[-CC-:B---3--:R-:W-:Y:S01]  /*3810*/  FFMA.FTZ R12, R105, R10.reuse, -R14.reuse ;  /* 0x0000000a690c7223 */ /* 0x188fe2000001080e */
[----:B-1----:R-:W-:Y:S01]  /*3820*/  FMNMX.FTZ R45, R2, R45, !PT ;  /* 0x0000002d022d7209 */ /* 0x002fe20007810000 */
[--C-:B------:R-:W-:Y:S01]  /*3830*/  FFMA.FTZ R2, R11, R10, -R14.reuse ;  /* 0x0000000a0b027223 */ /* 0x100fe2000001080e */
[----:B--2---:R-:W-:Y:S01]  /*3840*/  F2FP.BF16.F32.PACK_AB R152, R95, R20 ;  /* 0x000000145f98723e */ /* 0x004fe200000010ff */
[----:B------:R-:W-:-:S02]  /*3850*/  FFMA.FTZ R14, R69, R10, -R14 ;  /* 0x0000000a450e7223 */ /* 0x000fc4000001080e */
[----:B------:R-:W1:Y:S01]  /*3860*/  SHFL.BFLY PT, R0, R45, 0x1, 0x1f ;  /* 0x0c201f002d007f89 */ /* 0x000e6200000e0000 */
[----:B------:R-:W2:Y:S08]  /*3870*/  MUFU.EX2 R28, R28 ;  /* 0x0000001c001c7308 */ /* 0x000eb00000000800 */
[----:B------:R-:W-:Y:S08]  /*3880*/  MUFU.EX2 R99, R12 ;  /* 0x0000000c00637308 */ /* 0x000ff00000000800 */
[----:B------:R-:W3:Y:S01]  /*3890*/  MUFU.EX2 R8, R8 ;  /* 0x0000000800087308 */ /* 0x000ee20000000800 */
[----:B--2---:R-:W-:-:S02]  /*38a0*/  F2FP.BF16.F32.PACK_AB R154, R97, R28 ;  /* 0x0000001c619a723e */ /* 0x004fc400000010ff */
[----:B-1----:R-:W-:-:S05]  /*38b0*/  FMNMX.FTZ R11, R45, R0, !PT ;  /* 0x000000002d0b7209 */ /* 0x002fca0007810000 */
[----:B------:R-:W-:Y:S01]  /*38c0*/  MUFU.EX2 R41, R41 ;  /* 0x0000002900297308 */ /* 0x000fe20000000800 */
[C---:B------:R-:W-:Y:S01]  /*38d0*/  FSETP.NEU.FTZ.AND P1, PT, R11.reuse, -INF , PT ;  /* 0xff8000000b00780b */ /* 0x040fe20003f3d000 */
[----:B------:R-:W-:-:S06]  /*38e0*/  FMUL.FTZ R0, R11, R10 ;  /* 0x0000000a0b007220 */ /* 0x000fcc0000410000 */
[----:B------:R-:W-:Y:S01]  /*38f0*/  MUFU.EX2 R144, R49 ;  /* 0x0000003100907308 */ /* 0x000fe20000000800 */
[----:B------:R-:W-:Y:S02]  /*3900*/  FSEL R0, R0, RZ, P1 ;  /* 0x000000ff00007208 */ /* 0x000fe40000800000 */
[----:B---3--:R-:W-:-:S03]  /*3910*/  F2FP.BF16.F32.PACK_AB R148, R99, R8 ;  /* 0x000000086394723e */ /* 0x008fc600000010ff */
        /* <DEDUP_REMOVED lines=15> */
[-CC-:B------:R-:W-:Y:S01]  /*3a10*/  FFMA.FTZ R51, R51, R10.reuse, -R0.reuse ;  /* 0x0000000a33337223 */ /* 0x180fe20000010800 */
[-CC-:B------:R-:W-:Y:S01]  /*3a20*/  FFMA.FTZ R27, R27, R10.reuse, -R0.reuse ;  /* 0x0000000a1b1b7223 */ /* 0x180fe20000010800 */
[-CC-:B------:R-:W-:Y:S01]  /*3a30*/  FFMA.FTZ R55, R55, R10.reuse, -R0.reuse ;  /* 0x0000000a37377223 */ /* 0x180fe20000010800 */
[-CC-:B------:R-:W-:Y:S01]  /*3a40*/  FFMA.FTZ R15, R15, R10.reuse, -R0.reuse ;  /* 0x0000000a0f0f7223 */ /* 0x180fe20000010800 */
[-CC-:B------:R-:W-:Y:S01]  /*3a50*/  FFMA.FTZ R59, R59, R10.reuse, -R0.reuse ;  /* 0x0000000a3b3b7223 */ /* 0x180fe20000010800 */
[-CC-:B------:R-:W-:Y:S01]  /*3a60*/  FFMA.FTZ R3, R3, R10.reuse, -R0.reuse ;  /* 0x0000000a03037223 */ /* 0x180fe20000010800 */
[-CC-:B------:R-:W-:Y:S01]  /*3a70*/  FFMA.FTZ R63, R63, R10.reuse, -R0.reuse ;  /* 0x0000000a3f3f7223 */ /* 0x180fe20000010800 */
[----:B------:R2:W-:Y:S01]  /*3a80*/  MUFU.EX2 R24, R35 ;  /* 0x0000002300187308 */ /* 0x0005e20000000800 */
[-CC-:B------:R-:W-:Y:S01]  /*3a90*/  FFMA.FTZ R89, R89, R10.reuse, -R0.reuse ;  /* 0x0000000a59597223 */ /* 0x180fe20000010800 */
[-CC-:B------:R-:W-:Y:S01]  /*3aa0*/  FFMA.FTZ R67, R67, R10.reuse, -R0.reuse ;  /* 0x0000000a43437223 */ /* 0x180fe20000010800 */
[-CC-:B------:R-:W-:Y:S01]  /*3ab0*/  FFMA.FTZ R91, R91, R10.reuse, -R0.reuse ;  /* 0x0000000a5b5b7223 */ /* 0x180fe20000010800 */
[----:B------:R-:W-:-:S04]  /*3ac0*/  FFMA.FTZ R71, R71, R10, -R0 ;  /* 0x0000000a47477223 */ /* 0x000fc80000010800 */
[----:B------:R-:W3:Y:S01]  /*3ad0*/  MUFU.EX2 R77, R77 ;  /* 0x0000004d004d7308 */ /* 0x000ee20000000800 */
[----:B--2---:R-:W-:Y:S01]  /*3ae0*/  FADD.FTZ R35, R156, R21 ;  /* 0x000000159c237221 */ /* 0x004fe20000010000 */
[----:B------:R-:W-:Y:S02]  /*3af0*/  F2FP.BF16.F32.PACK_AB R156, R21, R156 ;  /* 0x0000009c159c723e */ /* 0x000fe400000010ff */
[----:B-1----:R-:W-:Y:S01]  /*3b00*/  F2FP.BF16.F32.PACK_AB R157, R75, R26 ;  /* 0x0000001a4b9d723e */ /* 0x002fe200000010ff */
[----:B------:R-:W-:Y:S01]  /*3b10*/  FADD.FTZ R38, R158, R35 ;  /* 0x000000239e267221 */ /* 0x000fe20000010000 */
[C---:B------:R-:W-:Y:S02]  /*3b20*/  F2FP.BF16.F32.PACK_AB R158, R93.reuse, R158 ;  /* 0x0000009e5d9e723e */ /* 0x040fe400000010ff */
[----:B------:R-:W1:Y:S01]  /*3b30*/  MUFU.EX2 R12, R79 ;  /* 0x0000004f000c7308 */ /* 0x000e620000000800 */
[----:B------:R-:W-:Y:S01]  /*3b40*/  FADD.FTZ R35, R93, R38 ;  /* 0x000000265d237221 */ /* 0x000fe20000010000 */
[----:B------:R-:W-:-:S03]  /*3b50*/  FADD.FTZ R38, R26, R75 ;  /* 0x0000004b1a267221 */ /* 0x000fc60000010000 */
[----:B------:R-:W-:-:S03]  /*3b60*/  FADD.FTZ R40, R20, R35 ;  /* 0x0000002314287221 */ /* 0x000fc60000010000 */
[----:B------:R-:W2:Y:S01]  /*3b70*/  MUFU.EX2 R81, R81 ;  /* 0x0000005100517308 */ /* 0x000ea20000000800 */
[----:B---3--:R-:W-:-:S07]  /*3b80*/  FADD.FTZ R35, R77, R38 ;  /* 0x000000264d237221 */ /* 0x008fce0000010000 */
[----:B------:R3:W-:Y:S01]  /*3b90*/  MUFU.EX2 R30, R39 ;  /* 0x00000027001e7308 */ /* 0x0007e20000000800 */
[----:B-1----:R-:W-:-:S07]  /*3ba0*/  F2FP.BF16.F32.PACK_AB R159, R12, R77 ;  /* 0x0000004d0c9f723e */ /* 0x002fce00000010ff */
[----:B------:R-:W1:Y:S01]  /*3bb0*/  MUFU.EX2 R31, R31 ;  /* 0x0000001f001f7308 */ /* 0x000e620000000800 */
[----:B---3--:R-:W-:Y:S01]  /*3bc0*/  FADD.FTZ R39, R95, R40 ;  /* 0x000000285f277221 */ /* 0x008fe20000010000 */
[----:B------:R-:W-:Y:S01]  /*3bd0*/  FADD.FTZ R40, R12, R35 ;  /* 0x000000230c287221 */ /* 0x000fe20000010000 */
[----:B--2---:R-:W-:Y:S02]  /*3be0*/  F2FP.BF16.F32.PACK_AB R153, R24, R81 ;  /* 0x000000511899723e */ /* 0x004fe400000010ff */
[----:B------:R-:W-:Y:S01]  /*3bf0*/  FADD.FTZ R42, R28, R39 ;  /* 0x000000271c2a7221 */ /* 0x000fe20000010000 */
[----:B------:R-:W-:Y:S02]  /*3c00*/  FADD.FTZ R35, R81, R40 ;  /* 0x0000002851237221 */ /* 0x000fe40000010000 */
[----:B------:R-:W2:Y:S01]  /*3c10*/  MUFU.EX2 R83, R83 ;  /* 0x0000005300537308 */ /* 0x000ea20000000800 */
[----:B------:R-:W-:Y:S01]  /*3c20*/  FADD.FTZ R39, R97, R42 ;  /* 0x0000002a61277221 */ /* 0x000fe20000010000 */
[----:B------:R-:W-:-:S03]  /*3c30*/  FADD.FTZ R40, R24, R35 ;  /* 0x0000002318287221 */ /* 0x000fc60000010000 */
[----:B------:R-:W-:-:S03]  /*3c40*/  FADD.FTZ R42, R8, R39 ;  /* 0x00000027082a7221 */ /* 0x000fc60000010000 */
[----:B------:R0:W3:Y:S01]  /*3c50*/  MUFU.EX2 R32, R43 ;  /* 0x0000002b00207308 */ /* 0x0000e20000000800 */
[----:B------:R-:W-:Y:S01]  /*3c60*/  FADD.FTZ R39, R99, R42 ;  /* 0x0000002a63277221 */ /* 0x000fe20000010000 */
[----:B-1----:R-:W-:Y:S01]  /*3c70*/  FADD.FTZ R35, R31, R40 ;  /* 0x000000281f237221 */ /* 0x002fe20000010000 */
[----:B------:R-:W-:-:S03]  /*3c80*/  F2FP.BF16.F32.PACK_AB R155, R30, R31 ;  /* 0x0000001f1e9b723e */ /* 0x000fc600000010ff */
[----:B------:R-:W-:Y:S02]  /*3c90*/  FADD.FTZ R42, R30, R35 ;  /* 0x000000231e2a7221 */ /* 0x000fe40000010000 */
[----:B------:R-:W1:Y:S01]  /*3ca0*/  MUFU.EX2 R85, R85 ;  /* 0x0000005500557308 */ /* 0x000e620000000800 */
[----:B0-----:R-:W-:-:S04]  /*3cb0*/  @P5 IMAD.HI.U32 R43, R17, R44, RZ ;  /* 0x0000002c112b5227 */ /* 0x001fc800078e00ff */
[----:B------:R-:W-:Y:S01]  /*3cc0*/  FADD.FTZ R44, R150, R39 ;  /* 0x00000027962c7221 */ /* 0x000fe20000010000 */
[----:B--2---:R-:W-:Y:S01]  /*3cd0*/  FADD.FTZ R35, R83, R42 ;  /* 0x0000002a53237221 */ /* 0x004fe20000010000 */
[C---:B------:R-:W-:Y:S02]  /*3ce0*/  F2FP.BF16.F32.PACK_AB R150, R101.reuse, R150 ;  /* 0x000000966596723e */ /* 0x040fe400000010ff */
[----:B------:R-:W-:Y:S01]  /*3cf0*/  FADD.FTZ R44, R101, R44 ;  /* 0x0000002c652c7221 */ /* 0x000fe20000010000 */
[----:B----4-:R-:W-:Y:S01]  /*3d00*/  @P5 SHF.R.U32.HI R46, RZ, R48, R43 ;  /* 0x00000030ff2e5219 */ /* 0x010fe2000001162b */
[----:B------:R-:W0:Y:S01]  /*3d10*/  MUFU.EX2 R37, R37 ;  /* 0x0000002500257308 */ /* 0x000e220000000800 */
[C---:B---3--:R-:W-:Y:S01]  /*3d20*/  FADD.FTZ R42, R32.reuse, R35 ;  /* 0x00000023202a7221 */ /* 0x048fe20000010000 */
[----:B------:R-:W-:Y:S01]  /*3d30*/  FADD.FTZ R39, R41, R44 ;  /* 0x0000002c29277221 */ /* 0x000fe20000010000 */
[----:B------:R-:W-:Y:S01]  /*3d40*/  LOP3.LUT P5, RZ, R19, 0x80000, RZ, 0xc0, !PT ;  /* 0x0008000013ff7812 */ /* 0x000fe200078ac0ff */
[----:B------:R-:W-:Y:S01]  /*3d50*/  IMAD.IADD R73, R73, 0x1, R46 ;  /* 0x0000000149497824 */ /* 0x000fe200078e022e */
[----:B------:R-:W-:Y:S01]  /*3d60*/  F2FP.BF16.F32.PACK_AB R149, R32, R83 ;  /* 0x000000532095723e */ /* 0x000fe200000010ff */
[C---:B------:R-:W-:Y:S01]  /*3d70*/  FADD.FTZ R44, R144.reuse, R39 ;  /* 0x00000027902c7221 */ /* 0x040fe20000010000 */
[----:B------:R-:W-:Y:S01]  /*3d80*/  F2FP.BF16.F32.PACK_AB R144, R144, R41 ;  /* 0x000000299090723e */ /* 0x000fe200000010ff */
[----:B------:R-:W2:Y:S01]  /*3d90*/  MUFU.EX2 R34, R47 ;  /* 0x0000002f00227308 */ /* 0x000ea20000000800 */
[----:B-1----:R-:W-:-:S07]  /*3da0*/  FADD.FTZ R35, R85, R42 ;  /* 0x0000002a55237221 */ /* 0x002fce0000010000 */
[----:B------:R-:W1:Y:S01]  /*3db0*/  MUFU.EX2 R146, R53 ;  /* 0x0000003500927308 */ /* 0x000e620000000800 */
[----:B0-----:R-:W-:-:S07]  /*3dc0*/  FADD.FTZ R39, R37, R44 ;  /* 0x0000002c25277221 */ /* 0x001fce0000010000 */
[----:B------:R-:W0:Y:S01]  /*3dd0*/  MUFU.EX2 R87, R87 ;  /* 0x0000005700577308 */ /* 0x000e220000000800 */
[C---:B--2---:R-:W-:Y:S01]  /*3de0*/  FADD.FTZ R42, R34.reuse, R35 ;  /* 0x00000023222a7221 */ /* 0x044fe20000010000 */
[----:B------:R-:W-:-:S06]  /*3df0*/  F2FP.BF16.F32.PACK_AB R151, R34, R85 ;  /* 0x000000552297723e */ /* 0x000fcc00000010ff */
[----:B------:R-:W2:Y:S01]  /*3e00*/  MUFU.EX2 R33, R33 ;  /* 0x0000002100217308 */ /* 0x000ea20000000800 */
[C---:B-1----:R-:W-:Y:S01]  /*3e10*/  FADD.FTZ R44, R146.reuse, R39 ;  /* 0x00000027922c7221 */ /* 0x042fe20000010000 */
[----:B------:R-:W-:-:S06]  /*3e20*/  F2FP.BF16.F32.PACK_AB R146, R146, R37 ;  /* 0x000000259292723e */ /* 0x000fcc00000010ff */
[----:B------:R-:W1:Y:S01]  /*3e30*/  MUFU.EX2 R36, R51 ;  /* 0x0000003300247308 */ /* 0x000e620000000800 */
[----:B0-----:R-:W-:-:S07]  /*3e40*/  FADD.FTZ R21, R87, R42 ;  /* 0x0000002a57157221 */ /* 0x001fce0000010000 */
[----:B------:R-:W0:Y:S01]  /*3e50*/  MUFU.EX2 R140, R57 ;  /* 0x00000039008c7308 */ /* 0x000e220000000800 */
[----:B--2---:R-:W-:-:S07]  /*3e60*/  FADD.FTZ R35, R33, R44 ;  /* 0x0000002c21237221 */ /* 0x004fce0000010000 */
[----:B------:R-:W2:Y:S01]  /*3e70*/  MUFU.EX2 R27, R27 ;  /* 0x0000001b001b7308 */ /* 0x000ea20000000800 */
[C---:B-1----:R-:W-:Y:S01]  /*3e80*/  FADD.FTZ R42, R36.reuse, R21 ;  /* 0x00000015242a7221 */ /* 0x042fe20000010000 */
[----:B------:R-:W-:-:S06]  /*3e90*/  F2FP.BF16.F32.PACK_AB R145, R36, R87 ;  /* 0x000000572491723e */ /* 0x000fcc00000010ff */
[----:B------:R-:W1:Y:S01]  /*3ea0*/  MUFU.EX2 R29, R29 ;  /* 0x0000001d001d7308 */ /* 0x000e620000000800 */
[C---:B0-----:R-:W-:Y:S01]  /*3eb0*/  FADD.FTZ R44, R140.reuse, R35 ;  /* 0x000000238c2c7221 */ /* 0x041fe20000010000 */
[----:B------:R-:W-:-:S06]  /*3ec0*/  F2FP.BF16.F32.PACK_AB R140, R140, R33 ;  /* 0x000000218c8c723e */ /* 0x000fcc00000010ff */
[----:B------:R-:W0:Y:S01]  /*3ed0*/  MUFU.EX2 R38, R55 ;  /* 0x0000003700267308 */ /* 0x000e220000000800 */
[----:B--2---:R-:W-:-:S07]  /*3ee0*/  FADD.FTZ R21, R27, R42 ;  /* 0x0000002a1b157221 */ /* 0x004fce0000010000 */
[----:B------:R-:W2:Y:S01]  /*3ef0*/  MUFU.EX2 R142, R61 ;  /* 0x0000003d008e7308 */ /* 0x000ea20000000800 */
[----:B-1----:R-:W-:-:S07]  /*3f00*/  FADD.FTZ R35, R29, R44 ;  /* 0x0000002c1d237221 */ /* 0x002fce0000010000 */
[----:B------:R-:W1:Y:S01]  /*3f10*/  MUFU.EX2 R15, R15 ;  /* 0x0000000f000f7308 */ /* 0x000e620000000800 */
[C---:B0-----:R-:W-:Y:S01]  /*3f20*/  FADD.FTZ R8, R38.reuse, R21 ;  /* 0x0000001526087221 */ /* 0x041fe20000010000 */
[----:B------:R-:W-:-:S06]  /*3f30*/  F2FP.BF16.F32.PACK_AB R147, R38, R27 ;  /* 0x0000001b2693723e */ /* 0x000fcc00000010ff */
[----:B------:R-:W0:Y:S01]  /*3f40*/  MUFU.EX2 R2, R2 ;  /* 0x0000000200027308 */ /* 0x000e220000000800 */
[C---:B--2---:R-:W-:Y:S01]  /*3f50*/  FADD.FTZ R35, R142.reuse, R35 ;  /* 0x000000238e237221 */ /* 0x044fe20000010000 */
[----:B------:R-:W-:-:S06]  /*3f60*/  F2FP.BF16.F32.PACK_AB R142, R142, R29 ;  /* 0x0000001d8e8e723e */ /* 0x000fcc00000010ff */
        /* <DEDUP_REMOVED lines=16> */
[----:B------:R-:W-:Y:S01]  /*4070*/  F2FP.BF16.F32.PACK_AB R143, R0, R3 ;  /* 0x00000003008f723e */ /* 0x000fe200000010ff */
[----:B------:R-:W-:-:S05]  /*4080*/  VIADD R0, R73, UR5 ;  /* 0x0000000549007c36 */ /* 0x000fca0008000000 */
[----:B------:R-:W1:Y:S01]  /*4090*/  MUFU.EX2 R91, R91 ;  /* 0x0000005b005b7308 */ /* 0x000e620000000800 */
[----:B0-----:R-:W-:-:S07]  /*40a0*/  FADD.FTZ R21, R89, R28 ;  /* 0x0000001c59157221 */ /* 0x001fce0000010000 */
[----:B------:R-:W0:Y:S01]  /*40b0*/  MUFU.EX2 R2, R71 ;  /* 0x0000004700027308 */ /* 0x000e220000000800 */
[C---:B--2---:R-:W-:Y:S01]  /*40c0*/  FADD.FTZ R12, R20.reuse, R21 ;  /* 0x00000015140c7221 */ /* 0x044fe20000010000 */
[----:B------:R-:W-:-:S06]  /*40d0*/  F2FP.BF16.F32.PACK_AB R137, R20, R89 ;  /* 0x000000591489723e */ /* 0x000fcc00000010ff */
[----:B------:R-:W2:Y:S01]  /*40e0*/  MUFU.EX2 R14, R14 ;  /* 0x0000000e000e7308 */ /* 0x000ea20000000800 */
[----:B-1----:R-:W-:-:S04]  /*40f0*/  FADD.FTZ R21, R91, R12 ;  /* 0x0000000c5b157221 */ /* 0x002fc80000010000 */
[C---:B0-----:R-:W-:Y:S01]  /*4100*/  FADD.FTZ R3, R2.reuse, R21 ;  /* 0x0000001502037221 */ /* 0x041fe20000010000 */
[----:B------:R-:W-:Y:S01]  /*4110*/  F2FP.BF16.F32.PACK_AB R139, R2, R91 ;  /* 0x0000005b028b723e */ /* 0x000fe200000010ff */
[----:B------:R-:W-:Y:S02]  /*4120*/  VIADD R21, R72, 0xfffffffe ;  /* 0xfffffffe48157836 */ /* 0x000fe40000000000 */
[C---:B--2---:R-:W-:Y:S01]  /*4130*/  FADD.FTZ R8, R14.reuse, R29 ;  /* 0x0000001d0e087221 */ /* 0x044fe20000010000 */
[----:B------:R-:W-:Y:S01]  /*4140*/  F2FP.BF16.F32.PACK_AB R138, R14, R25 ;  /* 0x000000190e8a723e */ /* 0x000fe200000010ff */
[----:B------:R-:W-:Y:S06]  /*4150*/  @!P5 BRA `(.L_x_985) ;  /* 0x000000000048d947 */ /* 0x000fec0003800000 */
[C---:B------:R-:W-:Y:S01]  /*4160*/  ISETP.GT.AND P1, PT, R73.reuse, RZ, PT ;  /* 0x000000ff4900720c */ /* 0x040fe20003f24270 */
[----:B------:R-:W-:-:S12]  /*4170*/  VIADD R15, R73, 0xffffffff ;  /* 0xffffffff490f7836 */ /* 0x000fd80000000000 */
[----:B------:R-:W-:Y:S05]  /*4180*/  @P1 BRA `(.L_x_986) ;  /* 0x0000000000201947 */ /* 0x000fea0003800000 */
[----:B------:R-:W0:Y:S01]  /*4190*/  LDC R12, c[0x0][0x9e4] ;  /* 0x00027900ff0c7b82 */ /* 0x000e220000000800 */
[----:B------:R-:W-:Y:S01]  /*41a0*/  IMAD.MOV R15, RZ, RZ, -R73 ;  /* 0x000000ffff0f7224 */ /* 0x000fe200078e0a49 */
[----:B0-----:R-:W-:-:S13]  /*41b0*/  ISETP.NE.AND P1, PT, R12, 0x1, PT ;  /* 0x000000010c00780c */ /* 0x001fda0003f25270 */
[----:B------:R-:W0:Y:S02]  /*41c0*/  @P1 LDC.64 R24, c[0x0][0x9e8] ;  /* 0x00027a00ff181b82 */ /* 0x000e240000000a00 */
[----:B0-----:R-:W-:-:S05]  /*41d0*/  @P1 IMAD.HI.U32 R2, R15, R24, RZ ;  /* 0x000000180f021227 */ /* 0x001fca00078e00ff */
[----:B------:R-:W-:-:S04]  /*41e0*/  @P1 SHF.R.U32.HI R15, RZ, R25, R2 ;  /* 0x00000019ff0f1219 */ /* 0x000fc80000011602 */
[----:B------:R-:W-:Y:S01]  /*41f0*/  LOP3.LUT R15, RZ, R15, RZ, 0x33, !PT ;  /* 0x0000000fff0f7212 */ /* 0x000fe200078e33ff */
[----:B------:R-:W-:Y:S06]  /*4200*/  BRA `(.L_x_987) ;  /* 0x0000000000147947 */ /* 0x000fec0003800000 */
.L_x_986:
[----:B------:R-:W0:Y:S02]  /*4210*/  LDC R12, c[0x0][0x9e4] ;  /* 0x00027900ff0c7b82 */ /* 0x000e240000000800 */
[----:B0-----:R-:W-:-:S13]  /*4220*/  ISETP.NE.AND P1, PT, R12, 0x1, PT ;  /* 0x000000010c00780c */ /* 0x001fda0003f25270 */
[----:B------:R-:W0:Y:S02]  /*4230*/  @P1 LDC.64 R24, c[0x0][0x9e8] ;  /* 0x00027a00ff181b82 */ /* 0x000e240000000a00 */
[----:B0-----:R-:W-:-:S05]  /*4240*/  @P1 IMAD.HI.U32 R2, R15, R24, RZ ;  /* 0x000000180f021227 */ /* 0x001fca00078e00ff */
[----:B------:R-:W-:-:S07]  /*4250*/  @P1 SHF.R.U32.HI R15, RZ, R25, R2 ;  /* 0x00000019ff0f1219 */ /* 0x000fce0000011602 */
.L_x_987:
[----:B------:R-:W-:-:S05]  /*4260*/  IMAD R15, R15, R12, R12 ;  /* 0x0000000c0f0f7224 */ /* 0x000fca00078e020c */
[----:B------:R-:W-:-:S07]  /*4270*/  VIMNMX R0, R0, R15, PT ;  /* 0x0000000f00007248 */ /* 0x000fce0003fe0100 */
.L_x_985:
[----:B------:R-:W-:Y:S01]  /*4280*/  IMAD.HI R12, R0, 0x2aaaaaab, RZ ;  /* 0x2aaaaaab000c7827 */ /* 0x000fe200078e02ff */
[----:B------:R-:W-:Y:S02]  /*4290*/  CS2R R86, SRZ ;  /* 0x0000000000567805 */ /* 0x000fe4000001ff00 */
[----:B------:R-:W-:Y:S02]  /*42a0*/  CS2R R84, SRZ ;  /* 0x0000000000547805 */ /* 0x000fe4000001ff00 */
[----:B------:R-:W-:Y:S01]  /*42b0*/  CS2R R82, SRZ ;  /* 0x0000000000527805 */ /* 0x000fe2000001ff00 */
[----:B------:R-:W-:Y:S01]  /*42c0*/  IMAD.MOV.U32 R2, RZ, RZ, 0x3f800000 ;  /* 0x3f800000ff027424 */ /* 0x000fe200078e00ff */
[----:B------:R-:W-:Y:S01]  /*42d0*/  SHF.R.U32.HI R15, RZ, 0x1f, R12 ;  /* 0x0000001fff0f7819 */ /* 0x000fe2000001160c */
[----:B------:R-:W-:Y:S01]  /*42e0*/  IMAD.MOV.U32 R0, RZ, RZ, 0x3f800000 ;  /* 0x3f800000ff007424 */ /* 0x000fe200078e00ff */
[----:B------:R-:W-:Y:S02]  /*42f0*/  CS2R R80, SRZ ;  /* 0x0000000000507805 */ /* 0x000fe4000001ff00 */
[----:B------:R-:W-:-:S02]  /*4300*/  CS2R R78, SRZ ;  /* 0x00000000004e7805 */ /* 0x000fc4000001ff00 */
[----:B------:R-:W-:Y:S02]  /*4310*/  LEA.HI.SX32 R12, R12, R15, 0x1c ;  /* 0x0000000f0c0c7211 */ /* 0x000fe400078fe2ff */
[----:B------:R-:W-:Y:S02]  /*4320*/  CS2R R76, SRZ ;  /* 0x00000000004c7805 */ /* 0x000fe4000001ff00 */
[----:B------:R-:W-:Y:S02]  /*4330*/  CS2R R74, SRZ ;  /* 0x00000000004a7805 */ /* 0x000fe4000001ff00 */
[----:B------:R-:W-:Y:S02]  /*4340*/  CS2R R72, SRZ ;  /* 0x0000000000487805 */ /* 0x000fe4000001ff00 */
[----:B------:R-:W-:Y:S02]  /*4350*/  VIMNMX R12, R23, R12, !PT ;  /* 0x0000000c170c7248 */ /* 0x000fe40007fe0100 */
[----:B------:R-:W-:-:S02]  /*4360*/  CS2R R70, SRZ ;  /* 0x0000000000467805 */ /* 0x000fc4000001ff00 */
[----:B------:R-:W-:Y:S02]  /*4370*/  CS2R R68, SRZ ;  /* 0x0000000000447805 */ /* 0x000fe4000001ff00 */
[----:B------:R-:W-:Y:S02]  /*4380*/  CS2R R66, SRZ ;  /* 0x0000000000427805 */ /* 0x000fe4000001ff00 */
        /* <DEDUP_REMOVED lines=21> */
[----:B------:R-:W-:Y:S01]  /*44e0*/  CS2R R24, SRZ ;  /* 0x0000000000187805 */ /* 0x000fe2000001ff00 */
[----:B------:R-:W-:Y:S06]  /*44f0*/  @!P1 BRA `(.L_x_988) ;  /* 0x0000002c007c9947 */ /* 0x000fec0003800000 */
[----:B------:R-:W-:Y:S01]  /*4500*/  IMAD.MOV.U32 R15, RZ, RZ, R11 ;  /* 0x000000ffff0f7224 */ /* 0x000fe200078e000b */
[----:B------:R-:W-:Y:S01]  /*4510*/  UMOV UR7, UR38 ;  /* 0x0000002600077c82 */ /* 0x000fe20008000000 */
[----:B------:R-:W-:Y:S01]  /*4520*/  IMAD.MOV.U32 R14, RZ, RZ, R9 ;  /* 0x000000ffff0e7224 */ /* 0x000fe200078e0009 */
[----:B------:R-:W-:Y:S01]  /*4530*/  UMOV UR4, UR39 ;  /* 0x0000002700047c82 */ /* 0x000fe20008000000 */
[----:B------:R-:W-:Y:S01]  /*4540*/  IMAD.MOV.U32 R2, RZ, RZ, 0x3f800000 ;  /* 0x3f800000ff027424 */ /* 0x000fe200078e00ff */
[----:B------:R-:W-:Y:S01]  /*4550*/  ULDC UR42, c[0x0][0x9e4] ;  /* 0x00027900002a7ab9 */ /* 0x000fe20000000800 */
[----:B------:R-:W-:Y:S01]  /*4560*/  IMAD.MOV.U32 R87, RZ, RZ, RZ ;  /* 0x000000ffff577224 */ /* 0x000fe200078e00ff */
[----:B------:R-:W-:Y:S01]  /*4570*/  ULDC UR43, c[0x0][0x9dc] ;  /* 0x00027700002b7ab9 */ /* 0x000fe20000000800 */
[----:B------:R-:W-:-:S05]  /*4580*/  ULDC UR54, c[0x0][0x9e0] ;  /* 0x0002780000367ab9 */ /* 0x000fca0000000800 */
.L_x_1007:
[----:B------:R-:W-:-:S04]  /*4590*/  UISETP.NE.AND UP0, UPT, UR4, 0x1, UPT ;  /* 0x000000010400788c */ /* 0x000fc8000bf05270 */
[----:B------:R-:W-:-:S04]  /*45a0*/  USEL UR38, URZ, 0x1, UP0 ;  /* 0x000000013f267887 */ /* 0x000fc80008000000 */
[----:B------:R-:W-:Y:S01]  /*45b0*/  ULOP3.LUT UR38, UR7, UR38, URZ, 0x3c, !UPT ;  /* 0x0000002607267292 */ /* 0x000fe2000f8e3c3f */
[----:B------:R-:W-:Y:S11]  /*45c0*/  @!P0 BRA `(.L_x_989) ;  /* 0x0000000000048947 */ /* 0x000ff60003800000 */
[----:B------:R-:W-:Y:S01]  /*45d0*/  BPT.TRAP 0x1 ;  /* 0x000000040000795c */ /* 0x000fe20000300000 */
.L_x_989:
[----:B------:R-:W-:Y:S01]  /*45e0*/  UIADD3 UR39, UR4, 0x1, URZ ;  /* 0x0000000104277890 */ /* 0x000fe2000fffe03f */
[----:B------:R-:W-:-:S03]  /*45f0*/  IMAD.U32 R9, RZ, RZ, UR38 ;  /* 0x00000026ff097e24 */ /* 0x000fc6000f8e00ff */
[----:B------:R-:W-:Y:S02]  /*4600*/  UISETP.NE.AND UP0, UPT, UR39, 0x2, UPT ;  /* 0x000000022700788c */ /* 0x000fe4000bf05270 */
[----:B------:R-:W-:Y:S02]  /*4610*/  SHF.L.U32 R9, R9, 0x1f, RZ ;  /* 0x0000001f09097819 */ /* 0x000fe400000006ff */
[----:B------:R-:W-:-:S04]  /*4620*/  USEL UR39, UR39, URZ, UP0 ;  /* 0x0000003f27277287 */ /* 0x000fc80008000000 */
[----:B------:R-:W-:-:S09]  /*4630*/  ULEA UR6, UR39, UR40, 0x3 ;  /* 0x0000002827067291 */ /* 0x000fd2000f8e183f */
[----:B------:R0:W1:Y:S01]  /*4640*/  SYNCS.PHASECHK.TRANS64.TRYWAIT P1, [UR6+0x2a830], R9 ;  /* 0x02a83009ff0075a7 */ /* 0x0000620008020146 */
[----:B------:R-:W-:Y:S05]  /*4650*/  @!P0 BRA `(.L_x_990) ;  /* 0x0000000000048947 */ /* 0x000fea0003800000 */
[----:B------:R-:W-:Y:S01]  /*4660*/  BPT.TRAP 0x1 ;  /* 0x000000040000795c */ /* 0x000fe20000300000 */
.L_x_990:
[----:B-1----:R-:W-:Y:S05]  /*4670*/  @P1 BRA `(.L_x_991) ;  /* 0x0000000000081947 */ /* 0x002fea0003800000 */
[----:B------:R-:W1:Y:S02]  /*4680*/  SYNCS.PHASECHK.TRANS64.TRYWAIT P1, [UR6+0x2a830], R9 ;  /* 0x02a83009ff0075a7 */ /* 0x000e640008020146 */
[----:B-1----:R-:W-:Y:S05]  /*4690*/  @!P1 BRA `(.L_x_992) ;  /* 0x000000e400d09947 */ /* 0x002fea0003800000 */
.L_x_991:
        /* <DEDUP_REMOVED lines=16> */
[----:B------:R-:W-:Y:S01]  /*47a0*/  R2UR UR48, R4 ;  /* 0x00000000043072ca */ /* 0x000fe200000e0000 */
[----:B------:R-:W-:Y:S01]  /*47b0*/  UIADD3 UR50, UR5, 0x2, URZ ;  /* 0x0000000205327890 */ /* 0x000fe2000fffe03f */
[----:B------:R-:W-:Y:S01]  /*47c0*/  R2UR UR49, R5 ;  /* 0x00000000053172ca */ /* 0x000fe200000e0000 */
        /* <DEDUP_REMOVED lines=116> */
.L_x_993:
[----:B------:R-:W-:Y:S01]  /*4f10*/  ULEA UR5, UR4, UR40, 0x3 ;  /* 0x0000002804057291 */ /* 0x000fe2000f8e183f */
[----:B------:R-:W-:-:S05]  /*4f20*/  IMAD.U32 R0, RZ, RZ, UR7 ;  /* 0x00000007ff007e24 */ /* 0x000fca000f8e00ff */
[----:B------:R-:W-:-:S04]  /*4f30*/  SHF.L.U32 R0, R0, 0x1f, RZ ;  /* 0x0000001f00007819 */ /* 0x000fc800000006ff */
[----:B------:R2:W3:Y:S01]  /*4f40*/  SYNCS.PHASECHK.TRANS64.TRYWAIT P1, [UR5+0x2a850], R0 ;  /* 0x02a85000ff0075a7 */ /* 0x0004e20008020145 */
[----:B------:R-:W-:Y:S05]  /*4f50*/  @!P0 BRA `(.L_x_994) ;  /* 0x0000000000048947 */ /* 0x000fea0003800000 */
[----:B------:R-:W-:Y:S01]  /*4f60*/  BPT.TRAP 0x1 ;  /* 0x000000040000795c */ /* 0x000fe20000300000 */
.L_x_994:
[----:B---3--:R-:W-:Y:S05]  /*4f70*/  @P1 BRA `(.L_x_995) ;  /* 0x0000000000081947 */ /* 0x008fea0003800000 */
[----:B------:R-:W3:Y:S02]  /*4f80*/  SYNCS.PHASECHK.TRANS64.TRYWAIT P1, [UR5+0x2a850], R0 ;  /* 0x02a85000ff0075a7 */ /* 0x000ee40008020145 */
[----:B---3--:R-:W-:Y:S05]  /*4f90*/  @!P1 BRA `(.L_x_996) ;  /* 0x000000dc00a89947 */ /* 0x008fea0003800000 */
.L_x_995:
        /* <DEDUP_REMOVED lines=38> */
.L_x_997:
[----:B------:R-:W-:Y:S01]  /*5200*/  ISETP.NE.AND P2, PT, R168, 0x1, PT ;  /* 0x00000001a800780c */ /* 0x000fe20003f45270 */
[----:B01----:R-:W-:Y:S01]  /*5210*/  IMAD.IADD R9, R22, 0x1, R17 ;  /* 0x0000000116097824 */ /* 0x003fe200078e0211 */
[----:B------:R-:W0:Y:S01]  /*5220*/  LDC R13, c[0x0][0x288] ;  /* 0x0000a200ff0d7b82 */ /* 0x000e220000000800 */
[----:B------:R-:W-:Y:S01]  /*5230*/  IMAD R20, R21, -0x60, RZ ;  /* 0xffffffa015147824 */ /* 0x000fe200078e02ff */
[----:B------:R-:W-:Y:S01]  /*5240*/  UIADD3 UR6, UR6, 0x2a840, URZ ;  /* 0x0002a84006067890 */ /* 0x000fe2000fffe03f */
[----:B------:R-:W-:Y:S01]  /*5250*/  LOP3.LUT P1, RZ, R19, 0x80000, RZ, 0xc0, !PT ;  /* 0x0008000013ff7812 */ /* 0x000fe2000782c0ff */
[----:B------:R-:W-:Y:S02]  /*5260*/  ULOP3.LUT UR4, URZ, UR43, URZ, 0x33, !UPT ;  /* 0x0000002b3f047292 */ /* 0x000fe4000f8e333f */
[----:B------:R-:W-:-:S05]  /*5270*/  UPRMT UR6, UR60, 0x654, UR6 ;  /* 0x000006543c067896 */ /* 0x000fca0008000006 */
[----:B--2---:R-:W1:Y:S08]  /*5280*/  @P2 LDC R0, c[0x0][0x44c] ;  /* 0x00011300ff002b82 */ /* 0x004e700000000800 */
[----:B------:R-:W2:Y:S01]  /*5290*/  @P2 LDC R11, c[0x0][0x450] ;  /* 0x00011400ff0b2b82 */ /* 0x000ea20000000800 */
[----:B------:R-:W-:Y:S01]  /*52a0*/  SYNCS.ARRIVE.TRANS64.RED.A1T0 RZ, [UR6], RZ ;  /* 0x000000ffffff79a7 */ /* 0x000fe20008100406 */
[----:B-1----:R-:W-:-:S05]  /*52b0*/  @P2 IMAD.HI.U32 R0, R9, R0, RZ ;  /* 0x0000000009002227 */ /* 0x002fca00078e00ff */
[----:B--2---:R-:W-:Y:S01]  /*52c0*/  @P2 SHF.R.U32.HI R9, RZ, R11, R0 ;  /* 0x0000000bff092219 */ /* 0x004fe20000011600 */
[----:B------:R-:W-:-:S04]  /*52d0*/  VIADD R11, R20, 0x1 ;  /* 0x00000001140b7836 */ /* 0x000fc80000000000 */
[----:B------:R-:W1:Y:S01]  /*52e0*/  SHFL.IDX PT, R137, R9, RZ, 0x1c1f ;  /* 0x001c1fff09897589 */ /* 0x000e6200000e0000 */
[----:B------:R-:W-:-:S04]  /*52f0*/  IMAD R11, R18, -0x2, R11 ;  /* 0xfffffffe120b7824 */ /* 0x000fc800078e020b */
[C---:B------:R-:W-:Y:S01]  /*5300*/  VIADD R140, R11.reuse, 0xffffffff ;  /* 0xffffffff0b8c7836 */ /* 0x040fe20000000000 */
[----:B0-----:R-:W-:-:S05]  /*5310*/  IADD3 R0, R11, -R13, R16 ;  /* 0x8000000d0b007210 */ /* 0x001fca0007ffe010 */
[C---:B------:R-:W-:Y:S02]  /*5320*/  VIADD R136, R0.reuse, UR54 ;  /* 0x0000003600887c36 */ /* 0x040fe40008000000 */
[----:B------:R-:W-:Y:S02]  /*5330*/  VIADD R138, R0, UR4 ;  /* 0x00000004008a7c36 */ /* 0x000fe40008000000 */
[--C-:B-1----:R-:W-:Y:S02]  /*5340*/  IMAD.IADD R0, R136, 0x1, R137.reuse ;  /* 0x0000000188007824 */ /* 0x102fe400078e0289 */
[----:B------:R-:W-:Y:S01]  /*5350*/  IMAD.IADD R2, R138, 0x1, R137 ;  /* 0x000000018a027824 */ /* 0x000fe200078e0289 */
[----:B------:R-:W-:Y:S06]  /*5360*/  @!P1 BRA `(.L_x_998) ;  /* 0x0000000000549947 */ /* 0x000fec0003800000 */
[----:B------:R-:W-:Y:S01]  /*5370*/  IADD3 R11, R16, -R13, R137 ;  /* 0x8000000d100b7210 */ /* 0x000fe20007ffe089 */
[----:B------:R-:W-:Y:S03]  /*5380*/  BSSY B0, `(.L_x_999) ;  /* 0x0000010000007945 */ /* 0x000fe60003800000 */
[----:B------:R-:W-:-:S13]  /*5390*/  ISETP.GT.AND P1, PT, R11, -0x1, PT ;  /* 0xffffffff0b00780c */ /* 0x000fda0003f24270 */
[----:B------:R-:W-:Y:S05]  /*53a0*/  @P1 BRA `(.L_x_1000) ;  /* 0x0000000000201947 */ /* 0x000fea0003800000 */
[----:B------:R-:W-:Y:S01]  /*53b0*/  IMAD.U32 R137, RZ, RZ, UR42 ;  /* 0x0000002aff897e24 */ /* 0x000fe2000f8e00ff */
[----:B------:R-:W-:-:S04]  /*53c0*/  LOP3.LUT R11, RZ, R11, RZ, 0x33, !PT ;  /* 0x0000000bff0b7212 */ /* 0x000fc800078e33ff */
[----:B------:R-:W-:-:S13]  /*53d0*/  ISETP.NE.AND P1, PT, R137, 0x1, PT ;  /* 0x000000018900780c */ /* 0x000fda0003f25270 */
[----:B------:R-:W0:Y:S02]  /*53e0*/  @P1 LDC.64 R142, c[0x0][0x9e8] ;  /* 0x00027a00ff8e1b82 */ /* 0x000e240000000a00 */
[----:B0-----:R-:W-:-:S05]  /*53f0*/  @P1 IMAD.HI.U32 R10, R11, R142, RZ ;  /* 0x0000008e0b0a1227 */ /* 0x001fca00078e00ff */
[----:B------:R-:W-:-:S04]  /*5400*/  @P1 SHF.R.U32.HI R11, RZ, R143, R10 ;  /* 0x0000008fff0b1219 */ /* 0x000fc8000001160a */
[----:B------:R-:W-:Y:S01]  /*5410*/  LOP3.LUT R11, RZ, R11, RZ, 0x33, !PT ;  /* 0x0000000bff0b7212 */ /* 0x000fe200078e33ff */
[----:B------:R-:W-:Y:S06]  /*5420*/  BRA `(.L_x_1001) ;  /* 0x0000000000147947 */ /* 0x000fec0003800000 */
.L_x_1000:
[----:B------:R-:W-:-:S05]  /*5430*/  IMAD.U32 R137, RZ, RZ, UR42 ;  /* 0x0000002aff897e24 */ /* 0x000fca000f8e00ff */
[----:B------:R-:W-:-:S13]  /*5440*/  ISETP.NE.AND P1, PT, R137, 0x1, PT ;  /* 0x000000018900780c */ /* 0x000fda0003f25270 */
[----:B------:R-:W0:Y:S02]  /*5450*/  @P1 LDC.64 R142, c[0x0][0x9e8] ;  /* 0x00027a00ff8e1b82 */ /* 0x000e240000000a00 */
[----:B0-----:R-:W-:-:S05]  /*5460*/  @P1 IMAD.HI.U32 R10, R11, R142, RZ ;  /* 0x0000008e0b0a1227 */ /* 0x001fca00078e00ff */
[----:B------:R-:W-:-:S07]  /*5470*/  @P1 SHF.R.U32.HI R11, RZ, R143, R10 ;  /* 0x0000008fff0b1219 */ /* 0x000fce000001160a */
.L_x_1001:
[----:B------:R-:W-:Y:S05]  /*5480*/  BSYNC B0 ;  /* 0x0000000000007941 */ /* 0x000fea0003800000 */
.L_x_999:
[----:B------:R-:W-:-:S05]  /*5490*/  IMAD R11, R11, R137, R140 ;  /* 0x000000890b0b7224 */ /* 0x000fca00078e028c */
[----:B------:R-:W-:Y:S02]  /*54a0*/  VIADDMNMX R0, R11, R137, R0, PT ;  /* 0x000000890b007246 */ /* 0x000fe40003800100 */
[----:B------:R-:W-:-:S07]  /*54b0*/  VIMNMX R2, R2, R11, !PT ;  /* 0x0000000b02027248 */ /* 0x000fce0007fe0100 */
.L_x_998:
[C---:B------:R-:W-:Y:S01]  /*54c0*/  ISETP.GE.AND P2, PT, R20.reuse, 0x9, PT ;  /* 0x000000091400780c */ /* 0x040fe20003f46270 */
[----:B------:R-:W0:Y:S01]  /*54d0*/  SHFL.IDX PT, R9, R9, 0x1, 0x1c1f ;  /* 0x003c1f0009097f89 */ /* 0x000e2200000e0000 */
[----:B------:R-:W-:Y:S02]  /*54e0*/  ISETP.GE.AND P1, PT, R20, 0x2, PT ;  /* 0x000000021400780c */ /* 0x000fe40003f26270 */
[C---:B------:R-:W-:Y:S02]  /*54f0*/  ISETP.GT.AND P3, PT, R2.reuse, 0x8, !P2 ;  /* 0x000000080200780c */ /* 0x040fe40005764270 */
[----:B------:R-:W-:Y:S02]  /*5500*/  ISETP.GT.AND P4, PT, R2, 0x1, !P1 ;  /* 0x000000010200780c */ /* 0x000fe40004f84270 */
[----:B------:R-:W-:Y:S02]  /*5510*/  ISETP.LT.OR P3, PT, R0, 0x9, P3 ;  /* 0x000000090000780c */ /* 0x000fe40001f61670 */
[----:B------:R-:W-:-:S02]  /*5520*/  ISETP.GE.AND P5, PT, R20, 0xa, PT ;  /* 0x0000000a1400780c */ /* 0x000fc40003fa6270 */
[----:B------:R-:W-:Y:S02]  /*5530*/  FSEL R185, R92, -INF , !P3 ;  /* 0xff8000005cb97808 */ /* 0x000fe40005800000 */
[----:B------:R-:W-:Y:S02]  /*5540*/  ISETP.LT.OR P4, PT, R0, 0x2, P4 ;  /* 0x000000020000780c */ /* 0x000fe40002781670 */
        /* <DEDUP_REMOVED lines=98> */
[----:B------:R-:W-:Y:S02]  /*5b70*/  P2R R92, PR, RZ, 0x40 ;  /* 0x00000040ff5c7803 */ /* 0x000fe40000000000 */
[----:B------:R-:W-:-:S04]  /*5b80*/  ISETP.GT.AND P6, PT, R2, RZ, !P6 ;  /* 0x000000ff0200720c */ /* 0x000fc800077c4270 */
[----:B------:R-:W-:-:S04]  /*5b90*/  ISETP.LT.OR P6, PT, R0, 0x1, P6 ;  /* 0x000000010000780c */ /* 0x000fc800037c1670 */
[----:B------:R-:W-:Y:S02]  /*5ba0*/  FSEL R191, R88, -INF , !P6 ;  /* 0xff80000058bf7808 */ /* 0x000fe40007000000 */
[----:B------:R-:W-:-:S04]  /*5bb0*/  ISETP.GE.AND P6, PT, R20, 0x5a, PT ;  /* 0x0000005a1400780c */ /* 0x000fc80003fc6270 */
[----:B------:R-:W-:Y:S02]  /*5bc0*/  P2R R20, PR, RZ, 0x40 ;  /* 0x00000040ff147803 */ /* 0x000fe40000000000 */
[----:B------:R-:W-:Y:S01]  /*5bd0*/  ISETP.GT.AND P6, PT, R2, 0x59, !P6 ;  /* 0x000000590200780c */ /* 0x000fe200077c4270 */
[----:B0-----:R-:W-:-:S03]  /*5be0*/  IMAD.IADD R2, R138, 0x1, R9 ;  /* 0x000000018a027824 */ /* 0x001fc600078e0209 */
[----:B------:R-:W-:Y:S01]  /*5bf0*/  ISETP.LT.OR P6, PT, R0, 0x5a, P6 ;  /* 0x0000005a0000780c */ /* 0x000fe200037c1670 */
[----:B------:R-:W-:-:S03]  /*5c00*/  IMAD.IADD R0, R136, 0x1, R9 ;  /* 0x0000000188007824 */ /* 0x000fc600078e0209 */
[----:B------:R-:W-:Y:S02]  /*5c10*/  FSEL R133, R133, -INF , !P6 ;  /* 0xff80000085857808 */ /* 0x000fe40007000000 */
[----:B------:R-:W-:-:S13]  /*5c20*/  LOP3.LUT P6, RZ, R19, 0x80000, RZ, 0xc0, !PT ;  /* 0x0008000013ff7812 */ /* 0x000fda00078cc0ff */
[----:B------:R-:W-:Y:S05]  /*5c30*/  @!P6 BRA `(.L_x_1002) ;  /* 0x000000000054e947 */ /* 0x000fea0003800000 */
        /* <DEDUP_REMOVED lines=12> */
.L_x_1004:
[----:B------:R-:W-:-:S05]  /*5d00*/  IMAD.U32 R10, RZ, RZ, UR42 ;  /* 0x0000002aff0a7e24 */ /* 0x000fca000f8e00ff */
[----:B------:R-:W-:-:S13]  /*5d10*/  ISETP.NE.AND P6, PT, R10, 0x1, PT ;  /* 0x000000010a00780c */ /* 0x000fda0003fc5270 */
[----:B------:R-:W0:Y:S02]  /*5d20*/  @P6 LDC.64 R150, c[0x0][0x9e8] ;  /* 0x00027a00ff966b82 */ /* 0x000e240000000a00 */
[----:B0-----:R-:W-:-:S05]  /*5d30*/  @P6 IMAD.HI.U32 R150, R9, R150, RZ ;  /* 0x0000009609966227 */ /* 0x001fca00078e00ff */
[----:B------:R-:W-:-:S07]  /*5d40*/  @P6 SHF.R.U32.HI R9, RZ, R151, R150 ;  /* 0x00000097ff096219 */ /* 0x000fce0000011696 */
.L_x_1005:
[----:B------:R-:W-:Y:S05]  /*5d50*/  BSYNC B0 ;  /* 0x0000000000007941 */ /* 0x000fea0003800000 */
.L_x_1003:
[----:B------:R-:W-:-:S05]  /*5d60*/  IMAD R9, R9, R10, R140 ;  /* 0x0000000a09097224 */ /* 0x000fca00078e028c */
[----:B------:R-:W-:Y:S02]  /*5d70*/  VIADDMNMX R0, R9, R10, R0, PT ;  /* 0x0000000a09007246 */ /* 0x000fe40003800100 */
[----:B------:R-:W-:-:S07]  /*5d80*/  VIMNMX R2, R2, R9, !PT ;  /* 0x0000000902027248 */ /* 0x000fce0007fe0100 */
.L_x_1002:
[C---:B------:R-:W-:Y:S02]  /*5d90*/  ISETP.GT.AND P1, PT, R2.reuse, 0x1, !P1 ;  /* 0x000000010200780c */ /* 0x040fe40004f24270 */
[----:B------:R-:W-:Y:S02]  /*5da0*/  ISETP.GT.AND P2, PT, R2, 0x8, !P2 ;  /* 0x000000080200780c */ /* 0x000fe40005744270 */
[C---:B------:R-:W-:Y:S02]  /*5db0*/  ISETP.LT.OR P1, PT, R0.reuse, 0x2, P1 ;  /* 0x000000020000780c */ /* 0x040fe40000f21670 */
[----:B------:R-:W-:Y:S02]  /*5dc0*/  ISETP.LT.OR P2, PT, R0, 0x9, P2 ;  /* 0x000000090000780c */ /* 0x000fe40001741670 */
[----:B------:R-:W-:Y:S02]  /*5dd0*/  FSEL R151, R91, -INF , !P1 ;  /* 0xff8000005b977808 */ /* 0x000fe40004800000 */
[----:B------:R-:W-:-:S02]  /*5de0*/  ISETP.NE.AND P1, PT, R142, RZ, PT ;  /* 0x000000ff8e00720c */ /* 0x000fc40003f25270 */
[----:B------:R-:W-:Y:S02]  /*5df0*/  FSEL R153, R94, -INF , !P2 ;  /* 0xff8000005e997808 */ /* 0x000fe40005000000 */
[----:B------:R-:W-:Y:S02]  /*5e00*/  ISETP.GT.AND P1, PT, R2, 0x9, !P1 ;  /* 0x000000090200780c */ /* 0x000fe40004f24270 */
[----:B------:R-:W-:Y:S02]  /*5e10*/  ISETP.NE.AND P2, PT, R100, RZ, PT ;  /* 0x000000ff6400720c */ /* 0x000fe40003f45270 */
[----:B------:R-:W-:Y:S02]  /*5e20*/  ISETP.LT.OR P1, PT, R0, 0xa, P1 ;  /* 0x0000000a0000780c */ /* 0x000fe40000f21670 */
[----:B------:R-:W-:Y:S02]  /*5e30*/  ISETP.NE.AND P6, PT, R148, RZ, PT ;  /* 0x000000ff9400720c */ /* 0x000fe40003fc5270 */
[----:B------:R-:W-:-:S02]  /*5e40*/  FSEL R95, R95, -INF , !P1 ;  /* 0xff8000005f5f7808 */ /* 0x000fc40004800000 */
[----:B------:R-:W-:Y:S02]  /*5e50*/  ISETP.NE.AND P1, PT, R144, RZ, PT ;  /* 0x000000ff9000720c */ /* 0x000fe40003f25270 */
[----:B------:R-:W-:Y:S02]  /*5e60*/  FMNMX.FTZ R10, R191, R14, !PT ;  /* 0x0000000ebf0a7209 */ /* 0x000fe40007810000 */
[----:B------:R-:W-:Y:S02]  /*5e70*/  ISETP.GT.AND P1, PT, R2, 0x10, !P1 ;  /* 0x000000100200780c */ /* 0x000fe40004f24270 */
[----:B------:R-:W-:Y:S02]  /*5e80*/  FMNMX.FTZ R10, R189, R10, !PT ;  /* 0x0000000abd0a7209 */ /* 0x000fe40007810000 */
        /* <DEDUP_REMOVED lines=16> */
[----:B------:R-:W-:Y:S02]  /*5f90*/  FSEL R157, R102, -INF , !P1 ;  /* 0xff800000669d7808 */ /* 0x000fe40004800000 */
        /* <DEDUP_REMOVED lines=37> */
[----:B------:R-:W-:Y:S01]  /*61f0*/  FSEL R91, R114, -INF , !P1 ;  /* 0xff800000725b7808 */ /* 0x000fe20004800000 */
[----:B------:R-:W0:Y:S01]  /*6200*/  LDC R10, c[0x0][0x988] ;  /* 0x00026200ff0a7b82 */ /* 0x000e220000000800 */
[----:B------:R-:W-:Y:S01]  /*6210*/  ISETP.NE.AND P1, PT, R112, RZ, PT ;  /* 0x000000ff7000720c */ /* 0x000fe20003f25270 */
[----:B------:R-:W1:Y:S01]  /*6220*/  SHFL.BFLY PT, R9, R88, 0x2, 0x1f ;  /* 0x0c401f0058097f89 */ /* 0x000e6200000e0000 */
[----:B------:R-:W-:-:S02]  /*6230*/  ISETP.NE.AND P6, PT, R124, RZ, PT ;  /* 0x000000ff7c00720c */ /* 0x000fc40003fc5270 */
[C---:B------:R-:W-:Y:S02]  /*6240*/  ISETP.GT.AND P1, PT, R2.reuse, 0x31, !P1 ;  /* 0x000000310200780c */ /* 0x040fe40004f24270 */
[----:B------:R-:W-:Y:S02]  /*6250*/  ISETP.GT.AND P3, PT, R2, 0x50, !P3 ;  /* 0x000000500200780c */ /* 0x000fe40005f64270 */
[C---:B------:R-:W-:Y:S02]  /*6260*/  ISETP.LT.OR P1, PT, R0.reuse, 0x32, P1 ;  /* 0x000000320000780c */ /* 0x040fe40000f21670 */
[----:B------:R-:W-:Y:S02]  /*6270*/  ISETP.LT.OR P3, PT, R0, 0x51, P3 ;  /* 0x000000510000780c */ /* 0x000fe40001f61670 */
[----:B------:R-:W-:Y:S02]  /*6280*/  FSEL R115, R115, -INF , !P1 ;  /* 0xff80000073737808 */ /* 0x000fe40004800000 */
[----:B------:R-:W-:-:S02]  /*6290*/  ISETP.NE.AND P1, PT, R156, RZ, PT ;  /* 0x000000ff9c00720c */ /* 0x000fc40003f25270 */
[C---:B------:R-:W-:Y:S02]  /*62a0*/  ISETP.GT.AND P4, PT, R2.reuse, 0x51, !P4 ;  /* 0x000000510200780c */ /* 0x040fe40006784270 */
[----:B------:R-:W-:Y:S02]  /*62b0*/  ISETP.GT.AND P1, PT, R2, 0x38, !P1 ;  /* 0x000000380200780c */ /* 0x000fe40004f24270 */
[----:B------:R-:W-:Y:S02]  /*62c0*/  FSEL R187, R130, -INF , !P3 ;  /* 0xff80000082bb7808 */ /* 0x000fe40005800000 */
[----:B------:R-:W-:Y:S02]  /*62d0*/  ISETP.LT.OR P1, PT, R0, 0x39, P1 ;  /* 0x000000390000780c */ /* 0x000fe40000f21670 */
[----:B------:R-:W-:Y:S02]  /*62e0*/  ISETP.GT.AND P5, PT, R2, 0x58, !P5 ;  /* 0x000000580200780c */ /* 0x000fe40006fa4270 */
[----:B------:R-:W-:-:S02]  /*62f0*/  FSEL R177, R118, -INF , !P1 ;  /* 0xff80000076b17808 */ /* 0x000fc40004800000 */
[----:B------:R-:W-:Y:S02]  /*6300*/  ISETP.NE.AND P1, PT, R116, RZ, PT ;  /* 0x000000ff7400720c */ /* 0x000fe40003f25270 */
[----:B------:R-:W-:Y:S02]  /*6310*/  ISETP.LT.OR P4, PT, R0, 0x52, P4 ;  /* 0x000000520000780c */ /* 0x000fe40002781670 */
[----:B------:R-:W-:Y:S02]  /*6320*/  ISETP.GT.AND P1, PT, R2, 0x39, !P1 ;  /* 0x000000390200780c */ /* 0x000fe40004f24270 */
[C---:B------:R-:W-:Y:S02]  /*6330*/  ISETP.LT.OR P5, PT, R0.reuse, 0x59, P5 ;  /* 0x000000590000780c */ /* 0x040fe40002fa1670 */
[----:B------:R-:W-:-:S04]  /*6340*/  ISETP.LT.OR P1, PT, R0, 0x3a, P1 ;  /* 0x0000003a0000780c */ /* 0x000fc80000f21670 */
[----:B------:R-:W-:Y:S02]  /*6350*/  FSEL R119, R119, -INF , !P1 ;  /* 0xff80000077777808 */ /* 0x000fe40004800000 */
[----:B------:R-:W-:-:S04]  /*6360*/  ISETP.NE.AND P1, PT, R158, RZ, PT ;  /* 0x000000ff9e00720c */ /* 0x000fc80003f25270 */
[----:B------:R-:W-:-:S04]  /*6370*/  ISETP.GT.AND P1, PT, R2, 0x40, !P1 ;  /* 0x000000400200780c */ /* 0x000fc80004f24270 */
[----:B------:R-:W-:-:S04]  /*6380*/  ISETP.LT.OR P1, PT, R0, 0x41, P1 ;  /* 0x000000410000780c */ /* 0x000fc80000f21670 */
[----:B------:R-:W-:Y:S02]  /*6390*/  FSEL R181, R122, -INF , !P1 ;  /* 0xff8000007ab57808 */ /* 0x000fe40004800000 */
[----:B------:R-:W-:-:S04]  /*63a0*/  ISETP.NE.AND P1, PT, R120, RZ, PT ;  /* 0x000000ff7800720c */ /* 0x000fc80003f25270 */
[----:B------:R-:W-:-:S04]  /*63b0*/  ISETP.GT.AND P1, PT, R2, 0x41, !P1 ;  /* 0x000000410200780c */ /* 0x000fc80004f24270 */
[----:B------:R-:W-:-:S04]  /*63c0*/  ISETP.LT.OR P1, PT, R0, 0x42, P1 ;  /* 0x000000420000780c */ /* 0x000fc80000f21670 */
[----:B------:R-:W-:Y:S02]  /*63d0*/  FSEL R123, R123, -INF , !P1 ;  /* 0xff8000007b7b7808 */ /* 0x000fe40004800000 */
[----:B------:R-:W-:-:S04]  /*63e0*/  ISETP.GT.AND P1, PT, R2, 0x48, !P2 ;  /* 0x000000480200780c */ /* 0x000fc80005724270 */
[----:B------:R-:W-:-:S04]  /*63f0*/  ISETP.LT.OR P1, PT, R0, 0x49, P1 ;  /* 0x000000490000780c */ /* 0x000fc80000f21670 */
[----:B------:R-:W-:Y:S02]  /*6400*/  FSEL R183, R126, -INF , !P1 ;  /* 0xff8000007eb77808 */ /* 0x000fe40004800000 */
[----:B------:R-:W-:Y:S02]  /*6410*/  ISETP.GT.AND P1, PT, R2, 0x49, !P6 ;  /* 0x000000490200780c */ /* 0x000fe40007724270 */
[----:B------:R-:W-:Y:S02]  /*6420*/  ISETP.NE.AND P6, PT, R92, RZ, PT ;  /* 0x000000ff5c00720c */ /* 0x000fe40003fc5270 */
[----:B------:R-:W-:Y:S02]  /*6430*/  ISETP.LT.OR P1, PT, R0, 0x4a, P1 ;  /* 0x0000004a0000780c */ /* 0x000fe40000f21670 */
[----:B-1----:R-:W-:Y:S02]  /*6440*/  FMNMX.FTZ R92, R88, R9, !PT ;  /* 0x00000009585c7209 */ /* 0x002fe40007810000 */
[----:B------:R-:W-:-:S02]  /*6450*/  FSEL R127, R127, -INF , !P1 ;  /* 0xff8000007f7f7808 */ /* 0x000fc40004800000 */
[----:B------:R-:W-:Y:S01]  /*6460*/  ISETP.GT.AND P1, PT, R2, RZ, !P6 ;  /* 0x000000ff0200720c */ /* 0x000fe20007724270 */
[----:B------:R-:W1:Y:S01]  /*6470*/  SHFL.BFLY PT, R9, R92, 0x1, 0x1f ;  /* 0x0c201f005c097f89 */ /* 0x000e6200000e0000 */
[----:B------:R-:W-:Y:S02]  /*6480*/  ISETP.NE.AND P6, PT, R20, RZ, PT ;  /* 0x000000ff1400720c */ /* 0x000fe40003fc5270 */
[----:B------:R-:W-:Y:S02]  /*6490*/  ISETP.LT.OR P1, PT, R0, 0x1, P1 ;  /* 0x000000010000780c */ /* 0x000fe40000f21670 */
[----:B------:R-:W-:Y:S02]  /*64a0*/  ISETP.GT.AND P2, PT, R2, 0x59, !P6 ;  /* 0x000000590200780c */ /* 0x000fe40007744270 */
[----:B------:R-:W-:Y:S02]  /*64b0*/  FSEL R90, R90, -INF , !P1 ;  /* 0xff8000005a5a7808 */ /* 0x000fe40004800000 */
[----:B------:R-:W-:-:S02]  /*64c0*/  ISETP.LT.OR P2, PT, R0, 0x5a, P2 ;  /* 0x0000005a0000780c */ /* 0x000fc40001741670 */
[----:B------:R-:W-:Y:S02]  /*64d0*/  FMNMX.FTZ R88, R90, R15, !PT ;  /* 0x0000000f5a587209 */ /* 0x000fe40007810000 */
[----:B------:R-:W-:Y:S02]  /*64e0*/  FSEL R135, R135, -INF , !P2 ;  /* 0xff80000087877808 */ /* 0x000fe40005000000 */
[----:B------:R-:W-:-:S04]  /*64f0*/  FMNMX.FTZ R88, R151, R88, !PT ;  /* 0x0000005897587209 */ /* 0x000fc80007810000 */
[----:B------:R-:W-:-:S04]  /*6500*/  FMNMX.FTZ R88, R153, R88, !PT ;  /* 0x0000005899587209 */ /* 0x000fc80007810000 */
[----:B------:R-:W-:Y:S02]  /*6510*/  FMNMX.FTZ R88, R95, R88, !PT ;  /* 0x000000585f587209 */ /* 0x000fe40007810000 */
[----:B-1----:R-:W-:Y:S02]  /*6520*/  FMNMX.FTZ R9, R92, R9, !PT ;  /* 0x000000095c097209 */ /* 0x002fe40007810000 */
[----:B------:R-:W-:Y:S02]  /*6530*/  FMNMX.FTZ R88, R155, R88, !PT ;  /* 0x000000589b587209 */ /* 0x000fe40007810000 */
[C---:B------:R-:W-:Y:S01]  /*6540*/  FSETP.NEU.FTZ.AND P1, PT, R9.reuse, -INF , PT ;  /* 0xff8000000900780b */ /* 0x040fe20003f3d000 */
[----:B0-----:R-:W-:Y:S01]  /*6550*/  FMUL.FTZ R20, R9, R10 ;  /* 0x0000000a09147220 */ /* 0x001fe20000410000 */
[----:B------:R-:W-:-:S04]  /*6560*/  FMNMX.FTZ R88, R99, R88, !PT ;  /* 0x0000005863587209 */ /* 0x000fc80007810000 */
[----:B------:R-:W-:Y:S02]  /*6570*/  FMNMX.FTZ R88, R157, R88, !PT ;  /* 0x000000589d587209 */ /* 0x000fe40007810000 */
[----:B------:R-:W-:Y:S02]  /*6580*/  FSEL R20, R20, RZ, P1 ;  /* 0x000000ff14147208 */ /* 0x000fe40000800000 */
[----:B------:R-:W-:-:S03]  /*6590*/  FMNMX.FTZ R88, R103, R88, !PT ;  /* 0x0000005867587209 */ /* 0x000fc60007810000 */
[--C-:B------:R-:W-:Y:S01]  /*65a0*/  FFMA.FTZ R154, R139, R10, -R20.reuse ;  /* 0x0000000a8b9a7223 */ /* 0x100fe20000010814 */
[----:B------:R-:W-:Y:S01]  /*65b0*/  FMNMX.FTZ R88, R159, R88, !PT ;  /* 0x000000589f587209 */ /* 0x000fe20007810000 */
[-CC-:B------:R-:W-:Y:S01]  /*65c0*/  FFMA.FTZ R139, R141, R10.reuse, -R20.reuse ;  /* 0x0000000a8d8b7223 */ /* 0x180fe20000010814 */
[----:B------:R-:W-:Y:S01]  /*65d0*/  FSEL R141, R131, -INF , !P4 ;  /* 0xff800000838d7808 */ /* 0x000fe20006000000 */
[--C-:B------:R-:W-:Y:S01]  /*65e0*/  FFMA.FTZ R148, R143, R10, -R20.reuse ;  /* 0x0000000a8f947223 */ /* 0x100fe20000010814 */
[----:B------:R-:W-:Y:S01]  /*65f0*/  FMNMX.FTZ R88, R107, R88, !PT ;  /* 0x000000586b587209 */ /* 0x000fe20007810000 */
[-CC-:B------:R-:W-:Y:S01]  /*6600*/  FFMA.FTZ R150, R137, R10.reuse, -R20.reuse ;  /* 0x0000000a89967223 */ /* 0x180fe20000010814 */
[----:B------:R-:W-:Y:S01]  /*6610*/  FSEL R143, R134, -INF , !P5 ;  /* 0xff800000868f7808 */ /* 0x000fe20006800000 */
[--C-:B------:R-:W-:Y:S01]  /*6620*/  FFMA.FTZ R142, R11, R10, -R20.reuse ;  /* 0x0000000a0b8e7223 */ /* 0x100fe20000010814 */
[----:B------:R-:W-:Y:S01]  /*6630*/  FMNMX.FTZ R88, R175, R88, !PT ;  /* 0x00000058af587209 */ /* 0x000fe20007810000 */
[-CC-:B------:R-:W-:Y:S01]  /*6640*/  FFMA.FTZ R146, R93, R10.reuse, -R20.reuse ;  /* 0x0000000a5d927223 */ /* 0x180fe20000010814 */
[-CC-:B------:R-:W-:Y:S01]  /*6650*/  FFMA.FTZ R93, R117, R10.reuse, -R20.reuse ;  /* 0x0000000a755d7223 */ /* 0x180fe20000010814 */
[----:B------:R-:W-:Y:S01]  /*6660*/  FSEL R117, R9, RZ, P1 ;  /* 0x000000ff09757208 */ /* 0x000fe20000800000 */
[--C-:B------:R-:W-:Y:S01]  /*6670*/  FFMA.FTZ R191, R191, R10, -R20.reuse ;  /* 0x0000000abfbf7223 */ /* 0x100fe20000010814 */
[----:B------:R-:W-:Y:S01]  /*6680*/  FMNMX.FTZ R88, R111, R88, !PT ;  /* 0x000000586f587209 */ /* 0x000fe20007810000 */
[-CC-:B------:R-:W-:Y:S01]  /*6690*/  FFMA.FTZ R156, R189, R10.reuse, -R20.reuse ;  /* 0x0000000abd9c7223 */ /* 0x180fe20000010814 */
[----:B------:R-:W-:Y:S01]  /*66a0*/  FFMA.FTZ R144, R89, R10, -R20 ;  /* 0x0000000a59907223 */ /* 0x000fe20000010814 */
[----:B------:R-:W-:Y:S01]  /*66b0*/  FADD.FTZ R117, -R117, R14 ;  /* 0x0000000e75757221 */ /* 0x000fe20000010100 */
[----:B------:R-:W-:Y:S01]  /*66c0*/  FMNMX.FTZ R88, R91, R88, !PT ;  /* 0x000000585b587209 */ /* 0x000fe20007810000 */
[----:B------:R-:W-:Y:S01]  /*66d0*/  MUFU.EX2 R191, R191 ;  /* 0x000000bf00bf7308 */ /* 0x000fe20000000800 */
[-CC-:B------:R-:W-:Y:S01]  /*66e0*/  FFMA.FTZ R89, R113, R10.reuse, -R20.reuse ;  /* 0x0000000a71597223 */ /* 0x180fe20000010814 */
[--C-:B------:R-:W-:Y:S01]  /*66f0*/  FFMA.FTZ R140, R97, R10, -R20.reuse ;  /* 0x0000000a618c7223 */ /* 0x100fe20000010814 */
[----:B------:R-:W-:Y:S01]  /*6700*/  FMNMX.FTZ R88, R115, R88, !PT ;  /* 0x0000005873587209 */ /* 0x000fe20007810000 */
[-CC-:B------:R-:W-:Y:S01]  /*6710*/  FFMA.FTZ R136, R105, R10.reuse, -R20.reuse ;  /* 0x0000000a69887223 */ /* 0x180fe20000010814 */
        /* <DEDUP_REMOVED lines=13> */
[----:B------:R-:W-:Y:S01]  /*67f0*/  FFMA.FTZ R101, R133, R10, -R20 ;  /* 0x0000000a85657223 */ /* 0x000fe20000010814 */
[----:B------:R-:W-:Y:S01]  /*6800*/  FMNMX.FTZ R88, R123, R88, !PT ;  /* 0x000000587b587209 */ /* 0x000fe20007810000 */
[----:B------:R-:W-:Y:S03]  /*6810*/  MUFU.EX2 R156, R156 ;  /* 0x0000009c009c7308 */ /* 0x000fe60000000800 */
[----:B------:R-:W-:-:S04]  /*6820*/  FMNMX.FTZ R88, R183, R88, !PT ;  /* 0x00000058b7587209 */ /* 0x000fc80007810000 */
[----:B------:R-:W-:Y:S01]  /*6830*/  FMNMX.FTZ R88, R127, R88, !PT ;  /* 0x000000587f587209 */ /* 0x000fe20007810000 */
[----:B------:R-:W-:Y:S03]  /*6840*/  MUFU.EX2 R158, R158 ;  /* 0x0000009e009e7308 */ /* 0x000fe60000000800 */
[----:B------:R-:W-:-:S04]  /*6850*/  FMNMX.FTZ R88, R187, R88, !PT ;  /* 0x00000058bb587209 */ /* 0x000fc80007810000 */
[----:B------:R-:W-:Y:S01]  /*6860*/  FMNMX.FTZ R88, R141, R88, !PT ;  /* 0x000000588d587209 */ /* 0x000fe20007810000 */
[----:B------:R-:W-:Y:S03]  /*6870*/  MUFU.EX2 R179, R179 ;  /* 0x000000b300b37308 */ /* 0x000fe60000000800 */
[----:B------:R-:W-:-:S04]  /*6880*/  FMNMX.FTZ R88, R143, R88, !PT ;  /* 0x000000588f587209 */ /* 0x000fc80007810000 */
[----:B------:R-:W-:Y:S01]  /*6890*/  FMNMX.FTZ R88, R135, R88, !PT ;  /* 0x0000005887587209 */ /* 0x000fe20007810000 */
[----:B------:R0:W-:Y:S04]  /*68a0*/  MUFU.EX2 R131, R145 ;  /* 0x0000009100837308 */ /* 0x0001e80000000800 */
[----:B------:R-:W1:Y:S04]  /*68b0*/  SHFL.BFLY PT, R137, R88, 0x2, 0x1f ;  /* 0x0c401f0058897f89 */ /* 0x000e6800000e0000 */
[----:B------:R-:W-:Y:S08]  /*68c0*/  MUFU.EX2 R152, R152 ;  /* 0x0000009800987308 */ /* 0x000ff00000000800 */
[----:B------:R-:W-:Y:S08]  /*68d0*/  MUFU.EX2 R147, R147 ;  /* 0x0000009300937308 */ /* 0x000ff00000000800 */
[----:B------:R-:W-:Y:S01]  /*68e0*/  MUFU.EX2 R154, R154 ;  /* 0x0000009a009a7308 */ /* 0x000fe20000000800 */
[----:B-1----:R-:W-:-:S07]  /*68f0*/  FMNMX.FTZ R137, R88, R137, !PT ;  /* 0x0000008958897209 */ /* 0x002fce0007810000 */
[----:B------:R-:W-:Y:S01]  /*6900*/  MUFU.EX2 R139, R139 ;  /* 0x0000008b008b7308 */ /* 0x000fe20000000800 */
[----:B------:R-:W1:Y:S07]  /*6910*/  SHFL.BFLY PT, R0, R137, 0x1, 0x1f ;  /* 0x0c201f0089007f89 */ /* 0x000e6e00000e0000 */
[----:B------:R-:W-:Y:S08]  /*6920*/  MUFU.EX2 R148, R148 ;  /* 0x0000009400947308 */ /* 0x000ff00000000800 */
[----:B------:R-:W-:Y:S08]  /*6930*/  MUFU.EX2 R150, R150 ;  /* 0x0000009600967308 */ /* 0x000ff00000000800 */
[----:B------:R-:W-:Y:S01]  /*6940*/  MUFU.EX2 R109, R109 ;  /* 0x0000006d006d7308 */ /* 0x000fe20000000800 */
[----:B-1----:R-:W-:Y:S01]  /*6950*/  FMNMX.FTZ R11, R137, R0, !PT ;  /* 0x00000000890b7209 */ /* 0x002fe20007810000 */
[----:B------:R-:W-:-:S03]  /*6960*/  FMUL.FTZ R0, R117, R10 ;  /* 0x0000000a75007220 */ /* 0x000fc60000410000 */
[C---:B------:R-:W-:Y:S01]  /*6970*/  FSETP.NEU.FTZ.AND P1, PT, R11.reuse, -INF , PT ;  /* 0xff8000000b00780b */ /* 0x040fe20003f3d000 */
[C---:B------:R-:W-:Y:S02]  /*6980*/  FMUL.FTZ R92, R11.reuse, R10 ;  /* 0x0000000a0b5c7220 */ /* 0x040fe40000410000 */
[----:B------:R-:W1:Y:S01]  /*6990*/  MUFU.EX2 R0, R0 ;  /* 0x0000000000007308 */ /* 0x000e620000000800 */
[----:B------:R-:W-:Y:S02]  /*69a0*/  FSEL R2, R11, RZ, P1 ;  /* 0x000000ff0b027208 */ /* 0x000fe40000800000 */
[----:B------:R-:W-:-:S03]  /*69b0*/  FSEL R92, R92, RZ, P1 ;  /* 0x000000ff5c5c7208 */ /* 0x000fc60000800000 */
[----:B------:R-:W-:Y:S02]  /*69c0*/  FADD.FTZ R15, -R2, R15 ;  /* 0x0000000f020f7221 */ /* 0x000fe40000010100 */
[-CC-:B------:R-:W-:Y:S01]  /*69d0*/  FFMA.FTZ R117, R90, R10.reuse, -R92.reuse ;  /* 0x0000000a5a757223 */ /* 0x180fe2000001085c */
[-CC-:B------:R-:W-:Y:S01]  /*69e0*/  FFMA.FTZ R14, R151, R10.reuse, -R92.reuse ;  /* 0x0000000a970e7223 */ /* 0x180fe2000001085c */
[-C--:B------:R-:W-:Y:S01]  /*69f0*/  FMUL.FTZ R15, R15, R10.reuse ;  /* 0x0000000a0f0f7220 */ /* 0x080fe20000410000 */
[-CC-:B------:R-:W-:Y:S01]  /*6a00*/  FFMA.FTZ R20, R153, R10.reuse, -R92.reuse ;  /* 0x0000000a99147223 */ /* 0x180fe2000001085c */
[-CC-:B------:R-:W-:Y:S01]  /*6a10*/  FFMA.FTZ R95, R95, R10.reuse, -R92.reuse ;  /* 0x0000000a5f5f7223 */ /* 0x180fe2000001085c */
[-CC-:B------:R-:W-:Y:S01]  /*6a20*/  FFMA.FTZ R153, R155, R10.reuse, -R92.reuse ;  /* 0x0000000a9b997223 */ /* 0x180fe2000001085c */
[----:B------:R-:W-:Y:S01]  /*6a30*/  MUFU.EX2 R117, R117 ;  /* 0x0000007500757308 */ /* 0x000fe20000000800 */
[-CC-:B------:R-:W-:Y:S01]  /*6a40*/  FFMA.FTZ R88, R99, R10.reuse, -R92.reuse ;  /* 0x0000000a63587223 */ /* 0x180fe2000001085c */
[--C-:B0-----:R-:W-:Y:S01]  /*6a50*/  FFMA.FTZ R145, R91, R10, -R92.reuse ;  /* 0x0000000a5b917223 */ /* 0x101fe2000001085c */
[----:B-1----:R-:W-:Y:S01]  /*6a60*/  FFMA.FTZ R91, R0, R8, R191 ;  /* 0x00000008005b7223 */ /* 0x002fe200000100bf */
[-CC-:B------:R-:W-:Y:S01]  /*6a70*/  FFMA.FTZ R155, R157, R10.reuse, -R92.reuse ;  /* 0x0000000a9d9b7223 */ /* 0x180fe2000001085c */
[-CC-:B------:R-:W-:Y:S01]  /*6a80*/  FFMA.FTZ R90, R103, R10.reuse, -R92.reuse ;  /* 0x0000000a675a7223 */ /* 0x180fe2000001085c */
[-CC-:B------:R-:W-:Y:S01]  /*6a90*/  FFMA.FTZ R149, R159, R10.reuse, -R92.reuse ;  /* 0x0000000a9f957223 */ /* 0x180fe2000001085c */
[----:B------:R-:W-:Y:S01]  /*6aa0*/  FADD.FTZ R91, R156, R91 ;  /* 0x0000005b9c5b7221 */ /* 0x000fe20000010000 */
[----:B------:R-:W0:Y:S01]  /*6ab0*/  MUFU.EX2 R2, R15 ;  /* 0x0000000f00027308 */ /* 0x000e220000000800 */
[-CC-:B------:R-:W-:Y:S01]  /*6ac0*/  FFMA.FTZ R94, R107, R10.reuse, -R92.reuse ;  /* 0x0000000a6b5e7223 */ /* 0x180fe2000001085c */
[-CC-:B------:R-:W-:Y:S01]  /*6ad0*/  FFMA.FTZ R151, R175, R10.reuse, -R92.reuse ;  /* 0x0000000aaf977223 */ /* 0x180fe2000001085c */
[----:B------:R-:W-:Y:S01]  /*6ae0*/  FADD.FTZ R8, R158, R91 ;  /* 0x0000005b9e087221 */ /* 0x000fe20000010000 */
        /* <DEDUP_REMOVED lines=12> */
[----:B------:R-:W2:Y:S01]  /*6bb0*/  MUFU.EX2 R20, R20 ;  /* 0x0000001400147308 */ /* 0x000ea20000000800 */
[----:B0-----:R-:W-:Y:S01]  /*6bc0*/  FFMA.FTZ R3, R2, R3, R117 ;  /* 0x0000000302037223 */ /* 0x001fe20000010075 */
[----:B------:R-:W-:-:S06]  /*6bd0*/  FFMA.FTZ R92, R135, R10, -R92 ;  /* 0x0000000a875c7223 */ /* 0x000fcc000001085c */
[----:B------:R-:W0:Y:S01]  /*6be0*/  MUFU.EX2 R95, R95 ;  /* 0x0000005f005f7308 */ /* 0x000e220000000800 */
[----:B-1----:R-:W-:-:S07]  /*6bf0*/  FADD.FTZ R3, R14, R3 ;  /* 0x000000030e037221 */ /* 0x002fce0000010000 */
[----:B------:R-:W1:Y:S01]  /*6c00*/  MUFU.EX2 R153, R153 ;  /* 0x0000009900997308 */ /* 0x000e620000000800 */
[----:B--2---:R-:W-:Y:S01]  /*6c10*/  FADD.FTZ R98, R20, R3 ;  /* 0x0000000314627221 */ /* 0x004fe20000010000 */
[----:B------:R-:W-:-:S04]  /*6c20*/  FADD.FTZ R3, R179, R8 ;  /* 0x00000008b3037221 */ /* 0x000fc80000010000 */
[----:B------:R-:W-:Y:S02]  /*6c30*/  FADD.FTZ R8, R152, R3 ;  /* 0x0000000398087221 */ /* 0x000fe40000010000 */
[----:B------:R-:W2:Y:S01]  /*6c40*/  MUFU.EX2 R88, R88 ;  /* 0x0000005800587308 */ /* 0x000ea20000000800 */
[----:B0-----:R-:W-:Y:S01]  /*6c50*/  FADD.FTZ R98, R95, R98 ;  /* 0x000000625f627221 */ /* 0x001fe20000010000 */
[----:B------:R-:W-:-:S06]  /*6c60*/  FADD.FTZ R15, R147, R8 ;  /* 0x00000008930f7221 */ /* 0x000fcc0000010000 */
[----:B------:R-:W0:Y:S01]  /*6c70*/  MUFU.EX2 R155, R155 ;  /* 0x0000009b009b7308 */ /* 0x000e220000000800 */
[----:B-1----:R-:W-:Y:S01]  /*6c80*/  FADD.FTZ R3, R153, R98 ;  /* 0x0000006299037221 */ /* 0x002fe20000010000 */
[----:B------:R-:W-:-:S04]  /*6c90*/  FADD.FTZ R98, R154, R15 ;  /* 0x0000000f9a627221 */ /* 0x000fc80000010000 */
[----:B------:R-:W-:Y:S02]  /*6ca0*/  FADD.FTZ R15, R139, R98 ;  /* 0x000000628b0f7221 */ /* 0x000fe40000010000 */
[----:B------:R-:W1:Y:S01]  /*6cb0*/  MUFU.EX2 R90, R90 ;  /* 0x0000005a005a7308 */ /* 0x000e620000000800 */
[----:B--2---:R-:W-:Y:S01]  /*6cc0*/  FADD.FTZ R8, R88, R3 ;  /* 0x0000000358087221 */ /* 0x004fe20000010000 */
[----:B------:R-:W-:-:S04]  /*6cd0*/  FADD.FTZ R98, R148, R15 ;  /* 0x0000000f94627221 */ /* 0x000fc80000010000 */
[----:B------:R-:W-:Y:S02]  /*6ce0*/  FADD.FTZ R15, R131, R98 ;  /* 0x00000062830f7221 */ /* 0x000fe40000010000 */
[----:B------:R-:W2:Y:S01]  /*6cf0*/  MUFU.EX2 R149, R149 ;  /* 0x0000009500957308 */ /* 0x000ea20000000800 */
[----:B0-----:R-:W-:Y:S01]  /*6d00*/  FADD.FTZ R3, R155, R8 ;  /* 0x000000089b037221 */ /* 0x001fe20000010000 */
[----:B------:R-:W-:-:S04]  /*6d10*/  FADD.FTZ R98, R150, R15 ;  /* 0x0000000f96627221 */ /* 0x000fc80000010000 */
[----:B------:R-:W-:Y:S02]  /*6d20*/  FADD.FTZ R15, R109, R98 ;  /* 0x000000626d0f7221 */ /* 0x000fe40000010000 */
        /* <DEDUP_REMOVED lines=58> */
.L_x_1006:
[----:B------:R-:W-:Y:S01]  /*70d0*/  UIADD3 UR5, UR5, 0x2a860, URZ ;  /* 0x0002a86005057890 */ /* 0x000fe2000fffe03f */
[C---:B------:R-:W-:Y:S01]  /*70e0*/  ISETP.GT.AND P1, PT, R21.reuse, R12, PT ;  /* 0x0000000c1500720c */ /* 0x040fe20003f24270 */
        /* <DEDUP_REMOVED lines=8> */
[----:B------:R-:W-:Y:S01]  /*7170*/  F2FP.BF16.F32.PACK_AB R137, R15, R137 ;  /* 0x000000890f89723e */ /* 0x000fe200000010ff */
[----:B------:R-:W-:Y:S01]  /*7180*/  IMAD.MOV.U32 R15, RZ, RZ, R11 ;  /* 0x000000ffff0f7224 */ /* 0x000fe200078e000b */
[----:B------:R-:W-:Y:S01]  /*7190*/  SYNCS.ARRIVE.TRANS64.RED.A1T0 RZ, [UR5], RZ ;  /* 0x000000ffffff79a7 */ /* 0x000fe20008100405 */
        /* <DEDUP_REMOVED lines=20> */
[----:B------:R-:W-:Y:S06]  /*72e0*/  @P1 BRA `(.L_x_1007) ;  /* 0xffffffd000a81947 */ /* 0x000fec000383ffff */
.L_x_988:
[----:B------:R-:W-:Y:S01]  /*72f0*/  ISETP.NE.AND P2, PT, R168, 0x1, PT ;  /* 0x00000001a800780c */ /* 0x000fe20003f45270 */
[----:B------:R-:W-:Y:S01]  /*7300*/  VIADD R12, R17, 0x7f ;  /* 0x0000007f110c7836 */ /* 0x000fe20000000000 */
[----:B------:R-:W-:Y:S02]  /*7310*/  LOP3.LUT P1, RZ, R19, 0x80000, RZ, 0xc0, !PT ;  /* 0x0008000013ff7812 */ /* 0x000fe4000782c0ff */
[----:B------:R-:W-:-:S09]  /*7320*/  IADD3 R13, R16, 0x1, -R13 ;  /* 0x00000001100d7810 */ /* 0x000fd20007ffe80d */
[----:B------:R-:W0:Y:S08]  /*7330*/  @P2 LDC R15, c[0x0][0x44c] ;  /* 0x00011300ff0f2b82 */ /* 0x000e300000000800 */
[----:B------:R-:W1:Y:S01]  /*7340*/  @P2 LDC R14, c[0x0][0x450] ;  /* 0x00011400ff0e2b82 */ /* 0x000e620000000800 */
[----:B0-----:R-:W-:-:S05]  /*7350*/  @P2 IMAD.HI.U32 R15, R12, R15, RZ ;  /* 0x0000000f0c0f2227 */ /* 0x001fca00078e00ff */
[----:B-1----:R-:W-:-:S05]  /*7360*/  @P2 SHF.R.U32.HI R12, RZ, R14, R15 ;  /* 0x0000000eff0c2219 */ /* 0x002fca000001160f */
[----:B------:R-:W-:-:S04]  /*7370*/  IMAD.IADD R12, R13, 0x1, R12 ;  /* 0x000000010d0c7824 */ /* 0x000fc800078e020c */
[----:B------:R-:W-:Y:S01]  /*7380*/  VIADD R13, R12, -UR43 ;  /* 0x8000002b0c0d7c36 */ /* 0x000fe20008000000 */
[----:B------:R-:W-:Y:S06]  /*7390*/  @!P1 BRA `(.L_x_1008) ;  /* 0x0000000000449947 */ /* 0x000fec0003800000 */
[----:B------:R-:W-:-:S13]  /*73a0*/  ISETP.GT.AND P1, PT, R12, -0x1, PT ;  /* 0xffffffff0c00780c */ /* 0x000fda0003f24270 */
[----:B------:R-:W-:Y:S05]  /*73b0*/  @P1 BRA `(.L_x_1009) ;  /* 0x0000000000201947 */ /* 0x000fea0003800000 */
[----:B------:R-:W0:Y:S01]  /*73c0*/  LDC R89, c[0x0][0x9e4] ;  /* 0x00027900ff597b82 */ /* 0x000e220000000800 */
[----:B------:R-:W-:Y:S02]  /*73d0*/  LOP3.LUT R15, RZ, R12, RZ, 0x33, !PT ;  /* 0x0000000cff0f7212 */ /* 0x000fe400078e33ff */
[----:B0-----:R-:W-:-:S13]  /*73e0*/  ISETP.NE.AND P1, PT, R89, 0x1, PT ;  /* 0x000000015900780c */ /* 0x001fda0003f25270 */
[----:B------:R-:W0:Y:S02]  /*73f0*/  @P1 LDC.64 R90, c[0x0][0x9e8] ;  /* 0x00027a00ff5a1b82 */ /* 0x000e240000000a00 */
[----:B0-----:R-:W-:-:S05]  /*7400*/  @P1 IMAD.HI.U32 R12, R15, R90, RZ ;  /* 0x0000005a0f0c1227 */ /* 0x001fca00078e00ff */
[----:B------:R-:W-:-:S04]  /*7410*/  @P1 SHF.R.U32.HI R15, RZ, R91, R12 ;  /* 0x0000005bff0f1219 */ /* 0x000fc8000001160c */
[----:B------:R-:W-:Y:S01]  /*7420*/  LOP3.LUT R12, RZ, R15, RZ, 0x33, !PT ;  /* 0x0000000fff0c7212 */ /* 0x000fe200078e33ff */
[----:B------:R-:W-:Y:S06]  /*7430*/  BRA `(.L_x_1010) ;  /* 0x0000000000147947 */ /* 0x000fec0003800000 */
.L_x_1009:
[----:B------:R-:W0:Y:S02]  /*7440*/  LDC R89, c[0x0][0x9e4] ;  /* 0x00027900ff597b82 */ /* 0x000e240000000800 */
[----:B0-----:R-:W-:-:S13]  /*7450*/  ISETP.NE.AND P1, PT, R89, 0x1, PT ;  /* 0x000000015900780c */ /* 0x001fda0003f25270 */
[----:B------:R-:W0:Y:S02]  /*7460*/  @P1 LDC.64 R14, c[0x0][0x9e8] ;  /* 0x00027a00ff0e1b82 */ /* 0x000e240000000a00 */
[----:B0-----:R-:W-:-:S05]  /*7470*/  @P1 IMAD.HI.U32 R14, R12, R14, RZ ;  /* 0x0000000e0c0e1227 */ /* 0x001fca00078e00ff */
[----:B------:R-:W-:-:S07]  /*7480*/  @P1 SHF.R.U32.HI R12, RZ, R15, R14 ;  /* 0x0000000fff0c1219 */ /* 0x000fce000001160e */
.L_x_1010:
[----:B------:R-:W-:-:S05]  /*7490*/  IMAD R12, R12, R89, RZ ;  /* 0x000000590c0c7224 */ /* 0x000fca00078e02ff */
[----:B------:R-:W-:-:S07]  /*74a0*/  VIMNMX R13, R13, R12, !PT ;  /* 0x0000000c0d0d7248 */ /* 0x000fce0007fe0100 */
.L_x_1008:
[----:B------:R-:W-:-:S04]  /*74b0*/  VIADD R13, R13, 0x5f ;  /* 0x0000005f0d0d7836 */ /* 0x000fc80000000000 */
[----:B------:R-:W-:-:S05]  /*74c0*/  IMAD.HI R13, R13, 0x2aaaaaab, RZ ;  /* 0x2aaaaaab0d0d7827 */ /* 0x000fca00078e02ff */
[----:B------:R-:W-:-:S04]  /*74d0*/  SHF.R.U32.HI R12, RZ, 0x1f, R13 ;  /* 0x0000001fff0c7819 */ /* 0x000fc8000001160d */
[----:B------:R-:W-:-:S04]  /*74e0*/  LEA.HI.SX32 R12, R13, R12, 0x1c ;  /* 0x0000000c0d0c7211 */ /* 0x000fc800078fe2ff */
[----:B------:R-:W-:-:S04]  /*74f0*/  VIMNMX R12, R23, R12, !PT ;  /* 0x0000000c170c7248 */ /* 0x000fc80007fe0100 */
[----:B------:R-:W-:-:S13]  /*7500*/  ISETP.GE.AND P1, PT, R21, R12, PT ;  /* 0x0000000c1500720c */ /* 0x000fda0003f26270 */
[----:B------:R-:W-:Y:S05]  /*7510*/  @!P1 BRA `(.L_x_1011) ;  /* 0x0000001c000c9947 */ /* 0x000fea0003800000 */
[----:B------:R-:W-:Y:S01]  /*7520*/  IMAD.MOV.U32 R13, RZ, RZ, R11 ;  /* 0x000000ffff0d7224 */ /* 0x000fe200078e000b */
[----:B------:R-:W-:Y:S01]  /*7530*/  UMOV UR7, UR38 ;  /* 0x0000002600077c82 */ /* 0x000fe20008000000 */
[----:B------:R-:W-:Y:S01]  /*7540*/  IMAD.MOV.U32 R14, RZ, RZ, R9 ;  /* 0x000000ffff0e7224 */ /* 0x000fe200078e0009 */
[----:B------:R-:W-:-:S06]  /*7550*/  UMOV UR4, UR39 ;  /* 0x0000002700047c82 */ /* 0x000fcc0008000000 */
.L_x_1022:
[----:B------:R-:W-:-:S04]  /*7560*/  UISETP.NE.AND UP0, UPT, UR4, 0x1, UPT ;  /* 0x000000010400788c */ /* 0x000fc8000bf05270 */
[----:B------:R-:W-:-:S04]  /*7570*/  USEL UR38, URZ, 0x1, UP0 ;  /* 0x000000013f267887 */ /* 0x000fc80008000000 */
[----:B------:R-:W-:Y:S01]  /*7580*/  ULOP3.LUT UR38, UR7, UR38, URZ, 0x3c, !UPT ;  /* 0x0000002607267292 */ /* 0x000fe2000f8e3c3f */
[----:B------:R-:W-:Y:S11]  /*7590*/  @!P0 BRA `(.L_x_1012) ;  /* 0x0000000000048947 */ /* 0x000ff60003800000 */
[----:B------:R-:W-:Y:S01]  /*75a0*/  BPT.TRAP 0x1 ;  /* 0x000000040000795c */ /* 0x000fe20000300000 */
.L_x_1012:
        /* <DEDUP_REMOVED lines=9> */
.L_x_1013:
[----:B-1----:R-:W-:Y:S05]  /*7640*/  @P1 BRA `(.L_x_1014) ;  /* 0x0000000000081947 */ /* 0x002fea0003800000 */
[----:B------:R-:W1:Y:S02]  /*7650*/  SYNCS.PHASECHK.TRANS64.TRYWAIT P1, [UR6+0x2a830], R9 ;  /* 0x02a83009ff0075a7 */ /* 0x000e640008020146 */
[----:B-1----:R-:W-:Y:S05]  /*7660*/  @!P1 BRA `(.L_x_1015) ;  /* 0x000000b8000c9947 */ /* 0x002fea0003800000 */
.L_x_1014:
        /* <DEDUP_REMOVED lines=135> */
.L_x_1016:
[----:B------:R-:W-:Y:S01]  /*7ee0*/  ULEA UR5, UR4, UR40, 0x3 ;  /* 0x0000002804057291 */ /* 0x000fe2000f8e183f */
[----:B------:R-:W-:-:S05]  /*7ef0*/  IMAD.U32 R0, RZ, RZ, UR7 ;  /* 0x00000007ff007e24 */ /* 0x000fca000f8e00ff */
[----:B------:R-:W-:-:S04]  /*7f00*/  SHF.L.U32 R0, R0, 0x1f, RZ ;  /* 0x0000001f00007819 */ /* 0x000fc800000006ff */
[----:B------:R2:W3:Y:S01]  /*7f10*/  SYNCS.PHASECHK.TRANS64.TRYWAIT P1, [UR5+0x2a850], R0 ;  /* 0x02a85000ff0075a7 */ /* 0x0004e20008020145 */
[----:B------:R-:W-:Y:S05]  /*7f20*/  @!P0 BRA `(.L_x_1017) ;  /* 0x0000000000048947 */ /* 0x000fea0003800000 */
[----:B------:R-:W-:Y:S01]  /*7f30*/  BPT.TRAP 0x1 ;  /* 0x000000040000795c */ /* 0x000fe20000300000 */
.L_x_1017:
[----:B---3--:R-:W-:Y:S05]  /*7f40*/  @P1 BRA `(.L_x_1018) ;  /* 0x0000000000081947 */ /* 0x008fea0003800000 */
[----:B------:R-:W3:Y:S02]  /*7f50*/  SYNCS.PHASECHK.TRANS64.TRYWAIT P1, [UR5+0x2a850], R0 ;  /* 0x02a85000ff0075a7 */ /* 0x000ee40008020145 */
[----:B---3--:R-:W-:Y:S05]  /*7f60*/  @!P1 BRA `(.L_x_1019) ;  /* 0x000000ac00e49947 */ /* 0x008fea0003800000 */
.L_x_1018:
        /* <DEDUP_REMOVED lines=38> */
.L_x_1020:
[----:B0-2---:R-:W-:Y:S01]  /*81d0*/  FMNMX.FTZ R0, R88, R14, !PT ;  /* 0x0000000e58007209 */ /* 0x005fe20007810000 */
[----:B-1----:R-:W0:Y:S01]  /*81e0*/  LDC R10, c[0x0][0x988] ;  /* 0x00026200ff0a7b82 */ /* 0x002e220000000800 */
[----:B------:R-:W-:Y:S01]  /*81f0*/  FMNMX.FTZ R2, R90, R13, !PT ;  /* 0x0000000d5a027209 */ /* 0x000fe20007810000 */
[----:B------:R-:W-:Y:S01]  /*8200*/  UIADD3 UR6, UR6, 0x2a840, URZ ;  /* 0x0002a84006067890 */ /* 0x000fe2000fffe03f */
[----:B------:R-:W-:Y:S02]  /*8210*/  FMNMX.FTZ R9, R89, R0, !PT ;  /* 0x0000000059097209 */ /* 0x000fe40007810000 */
[----:B------:R-:W-:Y:S01]  /*8220*/  FMNMX.FTZ R11, R91, R2, !PT ;  /* 0x000000025b0b7209 */ /* 0x000fe20007810000 */
[----:B------:R-:W-:Y:S01]  /*8230*/  UPRMT UR6, UR60, 0x654, UR6 ;  /* 0x000006543c067896 */ /* 0x000fe20008000006 */
[----:B------:R-:W-:Y:S02]  /*8240*/  FMNMX.FTZ R0, R92, R9, !PT ;  /* 0x000000095c007209 */ /* 0x000fe40007810000 */
[----:B------:R-:W-:-:S02]  /*8250*/  FMNMX.FTZ R2, R94, R11, !PT ;  /* 0x0000000b5e027209 */ /* 0x000fc40007810000 */
[----:B------:R-:W-:Y:S02]  /*8260*/  FMNMX.FTZ R9, R93, R0, !PT ;  /* 0x000000005d097209 */ /* 0x000fe40007810000 */
[----:B------:R-:W-:Y:S02]  /*8270*/  FMNMX.FTZ R11, R95, R2, !PT ;  /* 0x000000025f0b7209 */ /* 0x000fe40007810000 */
[----:B------:R-:W-:Y:S01]  /*8280*/  FMNMX.FTZ R0, R96, R9, !PT ;  /* 0x0000000960007209 */ /* 0x000fe20007810000 */
[----:B------:R-:W-:Y:S01]  /*8290*/  SYNCS.ARRIVE.TRANS64.RED.A1T0 RZ, [UR6], RZ ;  /* 0x000000ffffff79a7 */ /* 0x000fe20008100406 */
        /* <DEDUP_REMOVED lines=39> */
[----:B------:R-:W1:Y:S04]  /*8510*/  SHFL.BFLY PT, R9, R0, 0x2, 0x1f ;  /* 0x0c401f0000097f89 */ /* 0x000e6800000e0000 */
[----:B------:R-:W2:Y:S01]  /*8520*/  SHFL.BFLY PT, R11, R2, 0x2, 0x1f ;  /* 0x0c401f00020b7f89 */ /* 0x000ea200000e0000 */
[----:B-1----:R-:W-:Y:S02]  /*8530*/  FMNMX.FTZ R15, R0, R9, !PT ;  /* 0x00000009000f7209 */ /* 0x002fe40007810000 */
[----:B--2---:R-:W-:-:S03]  /*8540*/  FMNMX.FTZ R136, R2, R11, !PT ;  /* 0x0000000b02887209 */ /* 0x004fc60007810000 */
[----:B------:R-:W1:Y:S04]  /*8550*/  SHFL.BFLY PT, R20, R15, 0x1, 0x1f ;  /* 0x0c201f000f147f89 */ /* 0x000e6800000e0000 */
[----:B------:R-:W2:Y:S01]  /*8560*/  SHFL.BFLY PT, R11, R136, 0x1, 0x1f ;  /* 0x0c201f00880b7f89 */ /* 0x000ea200000e0000 */
[----:B-1----:R-:W-:Y:S02]  /*8570*/  FMNMX.FTZ R9, R15, R20, !PT ;  /* 0x000000140f097209 */ /* 0x002fe40007810000 */
[----:B--2---:R-:W-:-:S03]  /*8580*/  FMNMX.FTZ R11, R136, R11, !PT ;  /* 0x0000000b880b7209 */ /* 0x004fc60007810000 */
[C---:B0-----:R-:W-:Y:S01]  /*8590*/  FMUL.FTZ R139, R9.reuse, R10 ;  /* 0x0000000a098b7220 */ /* 0x041fe20000410000 */
[----:B------:R-:W-:-:S03]  /*85a0*/  FADD.FTZ R137, -R9, R14 ;  /* 0x0000000e09897221 */ /* 0x000fc60000010100 */
[-CC-:B------:R-:W-:Y:S01]  /*85b0*/  FFMA.FTZ R156, R89, R10.reuse, -R139.reuse ;  /* 0x0000000a599c7223 */ /* 0x180fe2000001088b */
[-CC-:B------:R-:W-:Y:S01]  /*85c0*/  FFMA.FTZ R89, R97, R10.reuse, -R139.reuse ;  /* 0x0000000a61597223 */ /* 0x180fe2000001088b */
[-CC-:B------:R-:W-:Y:S01]  /*85d0*/  FFMA.FTZ R97, R105, R10.reuse, -R139.reuse ;  /* 0x0000000a69617223 */ /* 0x180fe2000001088b */
[-C--:B------:R-:W-:Y:S01]  /*85e0*/  FFMA.FTZ R105, R113, R10.reuse, -R139 ;  /* 0x0000000a71697223 */ /* 0x080fe2000001088b */
[----:B------:R-:W-:Y:S01]  /*85f0*/  FADD.FTZ R13, -R11, R13 ;  /* 0x0000000d0b0d7221 */ /* 0x000fe20000010100 */
[-CC-:B------:R-:W-:Y:S01]  /*8600*/  FFMA.FTZ R113, R121, R10.reuse, -R139.reuse ;  /* 0x0000000a79717223 */ /* 0x180fe2000001088b */
[-CC-:B------:R-:W-:Y:S01]  /*8610*/  FFMA.FTZ R121, R129, R10.reuse, -R139.reuse ;  /* 0x0000000a81797223 */ /* 0x180fe2000001088b */
[-C--:B------:R-:W-:Y:S01]  /*8620*/  FMUL.FTZ R129, R11, R10.reuse ;  /* 0x0000000a0b817220 */ /* 0x080fe20000410000 */
[-C--:B------:R-:W-:Y:S01]  /*8630*/  FMUL.FTZ R2, R13, R10.reuse ;  /* 0x0000000a0d027220 */ /* 0x080fe20000410000 */
[-C--:B------:R-:W-:Y:S01]  /*8640*/  FFMA.FTZ R13, R88, R10.reuse, -R139 ;  /* 0x0000000a580d7223 */ /* 0x080fe2000001088b */
[-C--:B------:R-:W-:Y:S01]  /*8650*/  FMUL.FTZ R137, R137, R10.reuse ;  /* 0x0000000a89897220 */ /* 0x080fe20000410000 */
        /* <DEDUP_REMOVED lines=8> */
[-CC-:B------:R-:W-:Y:S01]  /*86e0*/  FFMA.FTZ R153, R98, R10.reuse, -R129.reuse ;  /* 0x0000000a62997223 */ /* 0x180fe20000010881 */
[-C--:B------:R-:W-:Y:S01]  /*86f0*/  FFMA.FTZ R88, R99, R10.reuse, -R129 ;  /* 0x0000000a63587223 */ /* 0x080fe20000010881 */
[-C--:B------:R-:W-:Y:S01]  /*8700*/  FFMA.FTZ R154, R100, R10.reuse, -R139 ;  /* 0x0000000a649a7223 */ /* 0x080fe2000001088b */
        /* <DEDUP_REMOVED lines=15> */
[----:B------:R-:W-:Y:S01]  /*8800*/  FFMA.FTZ R146, R116, R10, -R139 ;  /* 0x0000000a74927223 */ /* 0x000fe2000001088b */
[----:B------:R-:W1:Y:S01]  /*8810*/  MUFU.EX2 R157, R157 ;  /* 0x0000009d009d7308 */ /* 0x000e620000000800 */
[----:B0-----:R-:W-:Y:S01]  /*8820*/  FFMA.FTZ R91, R0, R8, R13 ;  /* 0x00000008005b7223 */ /* 0x001fe2000001000d */
[-C--:B------:R-:W-:Y:S01]  /*8830*/  FFMA.FTZ R118, R118, R10.reuse, -R129 ;  /* 0x0000000a76767223 */ /* 0x080fe20000010881 */
[-C--:B------:R-:W-:Y:S01]  /*8840*/  FFMA.FTZ R109, R117, R10.reuse, -R139 ;  /* 0x0000000a756d7223 */ /* 0x080fe2000001088b */
[-C--:B------:R-:W-:Y:S01]  /*8850*/  FFMA.FTZ R119, R119, R10.reuse, -R129 ;  /* 0x0000000a77777223 */ /* 0x080fe20000010881 */
[-C--:B------:R-:W-:Y:S01]  /*8860*/  FFMA.FTZ R140, R120, R10.reuse, -R139 ;  /* 0x0000000a788c7223 */ /* 0x080fe2000001088b */
[-CC-:B------:R-:W-:Y:S01]  /*8870*/  FFMA.FTZ R122, R122, R10.reuse, -R129.reuse ;  /* 0x0000000a7a7a7223 */ /* 0x180fe20000010881 */
[-C--:B------:R-:W-:Y:S01]  /*8880*/  FFMA.FTZ R123, R123, R10.reuse, -R129 ;  /* 0x0000000a7b7b7223 */ /* 0x080fe20000010881 */
[----:B------:R-:W0:Y:S01]  /*8890*/  MUFU.EX2 R156, R156 ;  /* 0x0000009c009c7308 */ /* 0x000e220000000800 */
[-C--:B------:R-:W-:Y:S01]  /*88a0*/  FFMA.FTZ R142, R124, R10.reuse, -R139 ;  /* 0x0000000a7c8e7223 */ /* 0x080fe2000001088b */
[-C--:B------:R-:W-:Y:S01]  /*88b0*/  FFMA.FTZ R126, R126, R10.reuse, -R129 ;  /* 0x0000000a7e7e7223 */ /* 0x080fe20000010881 */
[-C--:B------:R-:W-:Y:S01]  /*88c0*/  FFMA.FTZ R117, R125, R10.reuse, -R139 ;  /* 0x0000000a7d757223 */ /* 0x080fe2000001088b */
[-C--:B------:R-:W-:Y:S01]  /*88d0*/  FFMA.FTZ R127, R127, R10.reuse, -R129 ;  /* 0x0000000a7f7f7223 */ /* 0x080fe20000010881 */
[-C--:B------:R-:W-:Y:S01]  /*88e0*/  FFMA.FTZ R136, R128, R10.reuse, -R139 ;  /* 0x0000000a80887223 */ /* 0x080fe2000001088b */
[-CC-:B------:R-:W-:Y:S01]  /*88f0*/  FFMA.FTZ R130, R130, R10.reuse, -R129.reuse ;  /* 0x0000000a82827223 */ /* 0x180fe20000010881 */
[-C--:B------:R-:W-:Y:S01]  /*8900*/  FFMA.FTZ R131, R131, R10.reuse, -R129 ;  /* 0x0000000a83837223 */ /* 0x080fe20000010881 */
[----:B------:R-:W2:Y:S01]  /*8910*/  MUFU.EX2 R14, R14 ;  /* 0x0000000e000e7308 */ /* 0x000ea20000000800 */
[----:B-1----:R-:W-:Y:S01]  /*8920*/  FFMA.FTZ R3, R2, R3, R157 ;  /* 0x0000000302037223 */ /* 0x002fe2000001009d */
[-C--:B------:R-:W-:Y:S01]  /*8930*/  FFMA.FTZ R138, R132, R10.reuse, -R139 ;  /* 0x0000000a848a7223 */ /* 0x080fe2000001088b */
[-C--:B------:R-:W-:Y:S01]  /*8940*/  FFMA.FTZ R134, R134, R10.reuse, -R129 ;  /* 0x0000000a86867223 */ /* 0x080fe20000010881 */
[-C--:B------:R-:W-:Y:S01]  /*8950*/  FFMA.FTZ R125, R133, R10.reuse, -R139 ;  /* 0x0000000a857d7223 */ /* 0x080fe2000001088b */
[----:B------:R-:W-:-:S03]  /*8960*/  FFMA.FTZ R129, R135, R10, -R129 ;  /* 0x0000000a87817223 */ /* 0x000fc60000010881 */
        /* <DEDUP_REMOVED lines=92> */
.L_x_1021:
        /* <DEDUP_REMOVED lines=9> */
[----:B------:R-:W-:Y:S01]  /*8fc0*/  F2FP.BF16.F32.PACK_AB R158, R15, R158 ;  /* 0x0000009e0f9e723e */ /* 0x000fe200000010ff */
[----:B------:R-:W-:Y:S01]  /*8fd0*/  IMAD.MOV.U32 R14, RZ, RZ, R9 ;  /* 0x000000ffff0e7224 */ /* 0x000fe200078e0009 */
        /* <DEDUP_REMOVED lines=21> */
[----:B------:R-:W-:Y:S01]  /*9130*/  F2FP.BF16.F32.PACK_AB R139, R98, R139 ;  /* 0x0000008b628b723e */ /* 0x000fe200000010ff */
[----:B------:R-:W-:Y:S06]  /*9140*/  @P1 BRA `(.L_x_1022) ;  /* 0xffffffe400041947 */ /* 0x000fec000383ffff */
.L_x_1011:
[----:B------:R-:W-:-:S13]  /*9150*/  ISETP.GE.AND P1, PT, R21, R23, PT ;  /* 0x000000171500720c */ /* 0x000fda0003f26270 */
[----:B------:R-:W-:Y:S05]  /*9160*/  @!P1 BRA `(.L_x_1023) ;  /* 0x0000002c00749947 */ /* 0x000fea0003800000 */
[----:B------:R-:W-:Y:S01]  /*9170*/  IMAD.MOV.U32 R13, RZ, RZ, R11 ;  /* 0x000000ffff0d7224 */ /* 0x000fe200078e000b */
[----:B------:R-:W-:Y:S01]  /*9180*/  UMOV UR6, UR38 ;  /* 0x0000002600067c82 */ /* 0x000fe20008000000 */
[----:B------:R-:W-:Y:S01]  /*9190*/  IMAD.MOV.U32 R12, RZ, RZ, R9 ;  /* 0x000000ffff0c7224 */ /* 0x000fe200078e0009 */
[----:B------:R-:W-:Y:S01]  /*91a0*/  UMOV UR4, UR39 ;  /* 0x0000002700047c82 */ /* 0x000fe20008000000 */
[----:B------:R-:W-:Y:S01]  /*91b0*/  ULDC UR42, c[0x0][0x9e4] ;  /* 0x00027900002a7ab9 */ /* 0x000fe20000000800 */
[----:B------:R-:W-:Y:S01]  /*91c0*/  ULDC UR54, c[0x0][0x9dc] ;  /* 0x0002770000367ab9 */ /* 0x000fe20000000800 */
[----:B------:R-:W-:Y:S01]  /*91d0*/  ULDC UR43, c[0x0][0x288] ;  /* 0x0000a200002b7ab9 */ /* 0x000fe20000000800 */
[----:B------:R-:W-:-:S05]  /*91e0*/  ULDC UR55, c[0x0][0x9e0] ;  /* 0x0002780000377ab9 */ /* 0x000fca0000000800 */
.L_x_1042:
[----:B------:R-:W-:-:S04]  /*91f0*/  UIADD3 UR7, UR4, 0x1, URZ ;  /* 0x0000000104077890 */ /* 0x000fc8000fffe03f */
[----:B------:R-:W-:-:S04]  /*9200*/  UISETP.NE.AND UP0, UPT, UR7, 0x2, UPT ;  /* 0x000000020700788c */ /* 0x000fc8000bf05270 */
[----:B------:R-:W-:Y:S02]  /*9210*/  USEL UR7, UR7, URZ, UP0 ;  /* 0x0000003f07077287 */ /* 0x000fe40008000000 */
[----:B------:R-:W-:-:S04]  /*9220*/  USEL UR38, URZ, 0x1, UP0 ;  /* 0x000000013f267887 */ /* 0x000fc80008000000 */
[----:B------:R-:W-:Y:S01]  /*9230*/  ULOP3.LUT UR38, UR6, UR38, URZ, 0x3c, !UPT ;  /* 0x0000002606267292 */ /* 0x000fe2000f8e3c3f */
[----:B------:R-:W-:Y:S01]  /*9240*/  UMOV UR39, UR7 ;  /* 0x0000000700277c82 */ /* 0x000fe20008000000 */
[----:B------:R-:W-:Y:S10]  /*9250*/  @!P0 BRA `(.L_x_1024) ;  /* 0x0000000000048947 */ /* 0x000ff40003800000 */
[----:B------:R-:W-:Y:S01]  /*9260*/  BPT.TRAP 0x1 ;  /* 0x000000040000795c */ /* 0x000fe20000300000 */
.L_x_1024:
[----:B------:R-:W-:Y:S01]  /*9270*/  ULEA UR5, UR39, UR40, 0x3 ;  /* 0x0000002827057291 */ /* 0x000fe2000f8e183f */
[----:B------:R-:W-:-:S05]  /*9280*/  IMAD.U32 R9, RZ, RZ, UR38 ;  /* 0x00000026ff097e24 */ /* 0x000fca000f8e00ff */
[----:B------:R-:W-:-:S04]  /*9290*/  SHF.L.U32 R9, R9, 0x1f, RZ ;  /* 0x0000001f09097819 */ /* 0x000fc800000006ff */
[----:B------:R0:W1:Y:S01]  /*92a0*/  SYNCS.PHASECHK.TRANS64.TRYWAIT P1, [UR5+0x2a830], R9 ;  /* 0x02a83009ff0075a7 */ /* 0x0000620008020145 */
[----:B------:R-:W-:Y:S05]  /*92b0*/  @!P0 BRA `(.L_x_1025) ;  /* 0x0000000000048947 */ /* 0x000fea0003800000 */
[----:B------:R-:W-:Y:S01]  /*92c0*/  BPT.TRAP 0x1 ;  /* 0x000000040000795c */ /* 0x000fe20000300000 */
.L_x_1025:
[----:B-1----:R-:W-:Y:S05]  /*92d0*/  @P1 BRA `(.L_x_1026) ;  /* 0x0000000000081947 */ /* 0x002fea0003800000 */
[----:B------:R-:W1:Y:S02]  /*92e0*/  SYNCS.PHASECHK.TRANS64.TRYWAIT P1, [UR5+0x2a830], R9 ;  /* 0x02a83009ff0075a7 */ /* 0x000e640008020145 */
[----:B-1----:R-:W-:Y:S05]  /*92f0*/  @!P1 BRA `(.L_x_1027) ;  /* 0x0000009c00189947 */ /* 0x002fea0003800000 */
.L_x_1026:
        /* <DEDUP_REMOVED lines=135> */
.L_x_1028:
[----:B------:R-:W-:Y:S01]  /*9b70*/  ULEA UR5, UR4, UR40, 0x3 ;  /* 0x0000002804057291 */ /* 0x000fe2000f8e183f */
[----:B------:R-:W-:-:S05]  /*9b80*/  IMAD.U32 R0, RZ, RZ, UR6 ;  /* 0x00000006ff007e24 */ /* 0x000fca000f8e00ff */
[----:B------:R-:W-:-:S04]  /*9b90*/  SHF.L.U32 R0, R0, 0x1f, RZ ;  /* 0x0000001f00007819 */ /* 0x000fc800000006ff */
[----:B------:R2:W3:Y:S01]  /*9ba0*/  SYNCS.PHASECHK.TRANS64.TRYWAIT P1, [UR5+0x2a850], R0 ;  /* 0x02a85000ff0075a7 */ /* 0x0004e20008020145 */
[----:B------:R-:W-:Y:S05]  /*9bb0*/  @!P0 BRA `(.L_x_1029) ;  /* 0x0000000000048947 */ /* 0x000fea0003800000 */
[----:B------:R-:W-:Y:S01]  /*9bc0*/  BPT.TRAP 0x1 ;  /* 0x000000040000795c */ /* 0x000fe20000300000 */
.L_x_1029:
[----:B---3--:R-:W-:Y:S05]  /*9bd0*/  @P1 BRA `(.L_x_1030) ;  /* 0x0000000000081947 */ /* 0x008fea0003800000 */
[----:B------:R-:W3:Y:S02]  /*9be0*/  SYNCS.PHASECHK.TRANS64.TRYWAIT P1, [UR5+0x2a850], R0 ;  /* 0x02a85000ff0075a7 */ /* 0x000ee40008020145 */
[----:B---3--:R-:W-:Y:S05]  /*9bf0*/  @!P1 BRA `(.L_x_1031) ;  /* 0x0000009000f09947 */ /* 0x008fea0003800000 */
.L_x_1030:
        /* <DEDUP_REMOVED lines=33> */
[----:B------:R-:W-:Y:S03]  /*9e10*/  HGMMA.64x128x16.F32.BF16 R24, R136, gdesc[UR8].tnspB, R24, gsb0 ;  /* 0x41e0000888187df0 */ /* 0x000fe60008001818 */
[----:B------:R-:W-:Y:S02]  /*9e20*/  WARPGROUP.DEPBAR.LE gsb0, 0x0 ;  /* 0x00008000000079c5 */ /* 0x000fe40000010000 */
[----:B------:R-:W-:Y:S05]  /*9e30*/  @!P0 BRA `(.L_x_1032) ;  /* 0x0000000000048947 */ /* 0x000fea0003800000 */
[----:B------:R-:W-:Y:S01]  /*9e40*/  BPT.TRAP 0x1 ;  /* 0x000000040000795c */ /* 0x000fe20000300000 */
.L_x_1032:
[----:B------:R-:W-:Y:S01]  /*9e50*/  ISETP.NE.AND P2, PT, R168, 0x1, PT ;  /* 0x00000001a800780c */ /* 0x000fe20003f45270 */
[----:B01----:R-:W-:Y:S01]  /*9e60*/  IMAD.IADD R9, R22, 0x1, R17 ;  /* 0x0000000116097824 */ /* 0x003fe200078e0211 */
[----:B------:R-:W-:Y:S01]  /*9e70*/  ULEA UR4, UR7, UR40, 0x3 ;  /* 0x0000002807047291 */ /* 0x000fe2000f8e183f */
[----:B------:R-:W-:Y:S01]  /*9e80*/  IMAD R14, R21, -0x60, RZ ;  /* 0xffffffa0150e7824 */ /* 0x000fe200078e02ff */
[----:B------:R-:W-:Y:S02]  /*9e90*/  LOP3.LUT P1, RZ, R19, 0x80000, RZ, 0xc0, !PT ;  /* 0x0008000013ff7812 */ /* 0x000fe4000782c0ff */
[----:B------:R-:W-:-:S04]  /*9ea0*/  UIADD3 UR4, UR4, 0x2a840, URZ ;  /* 0x0002a84004047890 */ /* 0x000fc8000fffe03f */
[----:B------:R-:W-:-:S03]  /*9eb0*/  UPRMT UR4, UR60, 0x654, UR4 ;  /* 0x000006543c047896 */ /* 0x000fc60008000004 */
[----:B--2---:R-:W0:Y:S08]  /*9ec0*/  @P2 LDC R0, c[0x0][0x44c] ;  /* 0x00011300ff002b82 */ /* 0x004e300000000800 */
[----:B------:R-:W1:Y:S01]  /*9ed0*/  @P2 LDC R11, c[0x0][0x450] ;  /* 0x00011400ff0b2b82 */ /* 0x000e620000000800 */
[----:B------:R-:W-:Y:S01]  /*9ee0*/  SYNCS.ARRIVE.TRANS64.RED.A1T0 RZ, [UR4], RZ ;  /* 0x000000ffffff79a7 */ /* 0x000fe20008100404 */
[----:B------:R-:W-:Y:S01]  /*9ef0*/  ULOP3.LUT UR4, URZ, UR54, URZ, 0x33, !UPT ;  /* 0x000000363f047292 */ /* 0x000fe2000f8e333f */
[----:B0-----:R-:W-:-:S05]  /*9f00*/  @P2 IMAD.HI.U32 R0, R9, R0, RZ ;  /* 0x0000000009002227 */ /* 0x001fca00078e00ff */
[----:B-1----:R-:W-:Y:S01]  /*9f10*/  @P2 SHF.R.U32.HI R9, RZ, R11, R0 ;  /* 0x0000000bff092219 */ /* 0x002fe20000011600 */
[----:B------:R-:W-:-:S04]  /*9f20*/  VIADD R11, R14, 0x1 ;  /* 0x000000010e0b7836 */ /* 0x000fc80000000000 */
[----:B------:R-:W0:Y:S01]  /*9f30*/  SHFL.IDX PT, R15, R9, RZ, 0x1c1f ;  /* 0x001c1fff090f7589 */ /* 0x000e2200000e0000 */
[----:B------:R-:W-:-:S04]  /*9f40*/  IMAD R11, R18, -0x2, R11 ;  /* 0xfffffffe120b7824 */ /* 0x000fc800078e020b */
[C---:B------:R-:W-:Y:S01]  /*9f50*/  VIADD R138, R11.reuse, 0xffffffff ;  /* 0xffffffff0b8a7836 */ /* 0x040fe20000000000 */
[----:B------:R-:W-:-:S05]  /*9f60*/  IADD3 R0, R11, -UR43, R16 ;  /* 0x8000002b0b007c10 */ /* 0x000fca000fffe010 */
[C---:B------:R-:W-:Y:S02]  /*9f70*/  VIADD R20, R0.reuse, UR55 ;  /* 0x0000003700147c36 */ /* 0x040fe40008000000 */
[----:B------:R-:W-:Y:S02]  /*9f80*/  VIADD R136, R0, UR4 ;  /* 0x0000000400887c36 */ /* 0x000fe40008000000 */
[--C-:B0-----:R-:W-:Y:S02]  /*9f90*/  IMAD.IADD R0, R20, 0x1, R15.reuse ;  /* 0x0000000114007824 */ /* 0x101fe400078e020f */
[----:B------:R-:W-:Y:S01]  /*9fa0*/  IMAD.IADD R2, R136, 0x1, R15 ;  /* 0x0000000188027824 */ /* 0x000fe200078e020f */
[----:B------:R-:W-:Y:S06]  /*9fb0*/  @!P1 BRA `(.L_x_1033) ;  /* 0x0000000000549947 */ /* 0x000fec0003800000 */
[----:B------:R-:W-:Y:S01]  /*9fc0*/  IADD3 R11, R16, -UR43, R15 ;  /* 0x8000002b100b7c10 */ /* 0x000fe2000fffe00f */
        /* <DEDUP_REMOVED lines=11> */
.L_x_1035:
[----:B------:R-:W-:-:S05]  /*a080*/  IMAD.U32 R15, RZ, RZ, UR42 ;  /* 0x0000002aff0f7e24 */ /* 0x000fca000f8e00ff */
[----:B------:R-:W-:-:S13]  /*a090*/  ISETP.NE.AND P1, PT, R15, 0x1, PT ;  /* 0x000000010f00780c */ /* 0x000fda0003f25270 */
[----:B------:R-:W0:Y:S02]  /*a0a0*/  @P1 LDC.64 R140, c[0x0][0x9e8] ;  /* 0x00027a00ff8c1b82 */ /* 0x000e240000000a00 */
[----:B0-----:R-:W-:-:S05]  /*a0b0*/  @P1 IMAD.HI.U32 R10, R11, R140, RZ ;  /* 0x0000008c0b0a1227 */ /* 0x001fca00078e00ff */
[----:B------:R-:W-:-:S07]  /*a0c0*/  @P1 SHF.R.U32.HI R11, RZ, R141, R10 ;  /* 0x0000008dff0b1219 */ /* 0x000fce000001160a */
.L_x_1036:
[----:B------:R-:W-:Y:S05]  /*a0d0*/  BSYNC B0 ;  /* 0x0000000000007941 */ /* 0x000fea0003800000 */
.L_x_1034:
[----:B------:R-:W-:-:S05]  /*a0e0*/  IMAD R11, R11, R15, R138 ;  /* 0x0000000f0b0b7224 */ /* 0x000fca00078e028a */
[----:B------:R-:W-:Y:S02]  /*a0f0*/  VIADDMNMX R0, R11, R15, R0, PT ;  /* 0x0000000f0b007246 */ /* 0x000fe40003800100 */
[----:B------:R-:W-:-:S07]  /*a100*/  VIMNMX R2, R2, R11, !PT ;  /* 0x0000000b02027248 */ /* 0x000fce0007fe0100 */
.L_x_1033:
        /* <DEDUP_REMOVED lines=132> */
.L_x_1039:
[----:B------:R-:W-:-:S05]  /*a950*/  IMAD.U32 R10, RZ, RZ, UR42 ;  /* 0x0000002aff0a7e24 */ /* 0x000fca000f8e00ff */
[----:B------:R-:W-:-:S13]  /*a960*/  ISETP.NE.AND P6, PT, R10, 0x1, PT ;  /* 0x000000010a00780c */ /* 0x000fda0003fc5270 */
[----:B------:R-:W0:Y:S02]  /*a970*/  @P6 LDC.64 R148, c[0x0][0x9e8] ;  /* 0x00027a00ff946b82 */ /* 0x000e240000000a00 */
[----:B0-----:R-:W-:-:S05]  /*a980*/  @P6 IMAD.HI.U32 R148, R9, R148, RZ ;  /* 0x0000009409946227 */ /* 0x001fca00078e00ff */
[----:B------:R-:W-:-:S07]  /*a990*/  @P6 SHF.R.U32.HI R9, RZ, R149, R148 ;  /* 0x00000095ff096219 */ /* 0x000fce0000011694 */
.L_x_1040:
[----:B------:R-:W-:Y:S05]  /*a9a0*/  BSYNC B0 ;  /* 0x0000000000007941 */ /* 0x000fea0003800000 */
.L_x_1038:
[----:B------:R-:W-:-:S05]  /*a9b0*/  IMAD R9, R9, R10, R138 ;  /* 0x0000000a09097224 */ /* 0x000fca00078e028a */
[----:B------:R-:W-:Y:S02]  /*a9c0*/  VIADDMNMX R0, R9, R10, R0, PT ;  /* 0x0000000a09007246 */ /* 0x000fe40003800100 */
[----:B------:R-:W-:-:S07]  /*a9d0*/  VIMNMX R2, R2, R9, !PT ;  /* 0x0000000902027248 */ /* 0x000fce0007fe0100 */
.L_x_1037:
        /* <DEDUP_REMOVED lines=88> */
[----:B-1----:R-:W-:Y:S02]  /*af60*/  FMNMX.FTZ R20, R14, R9, !PT ;  /* 0x000000090e147209 */ /* 0x002fe40007810000 */
[----:B------:R-:W-:Y:S02]  /*af70*/  ISETP.GT.AND P1, PT, R2, 0x39, !P1 ;  /* 0x000000390200780c */ /* 0x000fe40004f24270 */
[C---:B------:R-:W-:Y:S01]  /*af80*/  ISETP.LT.OR P4, PT, R0.reuse, 0x52, P4 ;  /* 0x000000520000780c */ /* 0x040fe20002781670 */
[----:B------:R-:W1:Y:S01]  /*af90*/  SHFL.BFLY PT, R9, R20, 0x1, 0x1f ;  /* 0x0c201f0014097f89 */ /* 0x000e6200000e0000 */
[C---:B------:R-:W-:Y:S02]  /*afa0*/  ISETP.LT.OR P1, PT, R0.reuse, 0x3a, P1 ;  /* 0x0000003a0000780c */ /* 0x040fe40000f21670 */
[----:B------:R-:W-:-:S02]  /*afb0*/  ISETP.LT.OR P5, PT, R0, 0x59, P5 ;  /* 0x000000590000780c */ /* 0x000fc40002fa1670 */
[----:B------:R-:W-:Y:S02]  /*afc0*/  FSEL R119, R119, -INF , !P1 ;  /* 0xff80000077777808 */ /* 0x000fe40004800000 */
[----:B------:R-:W-:-:S04]  /*afd0*/  ISETP.NE.AND P1, PT, R156, RZ, PT ;  /* 0x000000ff9c00720c */ /* 0x000fc80003f25270 */
[----:B------:R-:W-:-:S04]  /*afe0*/  ISETP.GT.AND P1, PT, R2, 0x40, !P1 ;  /* 0x000000400200780c */ /* 0x000fc80004f24270 */
[----:B------:R-:W-:-:S04]  /*aff0*/  ISETP.LT.OR P1, PT, R0, 0x41, P1 ;  /* 0x000000410000780c */ /* 0x000fc80000f21670 */
[----:B------:R-:W-:Y:S02]  /*b000*/  FSEL R179, R122, -INF , !P1 ;  /* 0xff8000007ab37808 */ /* 0x000fe40004800000 */
[----:B------:R-:W-:Y:S02]  /*b010*/  ISETP.NE.AND P1, PT, R120, RZ, PT ;  /* 0x000000ff7800720c */ /* 0x000fe40003f25270 */
[----:B-1----:R-:W-:Y:S02]  /*b020*/  FMNMX.FTZ R9, R20, R9, !PT ;  /* 0x0000000914097209 */ /* 0x002fe40007810000 */
        /* <DEDUP_REMOVED lines=8> */
[----:B------:R-:W-:-:S04]  /*b0b0*/  ISETP.LT.OR P1, PT, R0, 0x4a, P1 ;  /* 0x0000004a0000780c */ /* 0x000fc80000f21670 */
[----:B------:R-:W-:Y:S02]  /*b0c0*/  FSEL R127, R127, -INF , !P1 ;  /* 0xff8000007f7f7808 */ /* 0x000fe40004800000 */
[----:B------:R-:W-:Y:S02]  /*b0d0*/  ISETP.GT.AND P1, PT, R2, RZ, !P6 ;  /* 0x000000ff0200720c */ /* 0x000fe40007724270 */
[----:B------:R-:W-:Y:S01]  /*b0e0*/  ISETP.NE.AND P6, PT, R88, RZ, PT ;  /* 0x000000ff5800720c */ /* 0x000fe20003fc5270 */
[----:B0-----:R-:W-:Y:S01]  /*b0f0*/  FMUL.FTZ R88, R9, R10 ;  /* 0x0000000a09587220 */ /* 0x001fe20000410000 */
[----:B------:R-:W-:Y:S02]  /*b100*/  ISETP.LT.OR P1, PT, R0, 0x1, P1 ;  /* 0x000000010000780c */ /* 0x000fe40000f21670 */
[----:B------:R-:W-:Y:S02]  /*b110*/  ISETP.GT.AND P2, PT, R2, 0x59, !P6 ;  /* 0x000000590200780c */ /* 0x000fe40007744270 */
[----:B------:R-:W-:-:S02]  /*b120*/  FSEL R90, R90, -INF , !P1 ;  /* 0xff8000005a5a7808 */ /* 0x000fc40004800000 */
[----:B------:R-:W-:Y:S02]  /*b130*/  FSETP.NEU.FTZ.AND P1, PT, R9, -INF , PT ;  /* 0xff8000000900780b */ /* 0x000fe40003f3d000 */
[----:B------:R-:W-:Y:S02]  /*b140*/  FMNMX.FTZ R14, R90, R13, !PT ;  /* 0x0000000d5a0e7209 */ /* 0x000fe40007810000 */
[----:B------:R-:W-:Y:S02]  /*b150*/  FSEL R88, R88, RZ, P1 ;  /* 0x000000ff58587208 */ /* 0x000fe40000800000 */
[----:B------:R-:W-:Y:S02]  /*b160*/  FMNMX.FTZ R14, R91, R14, !PT ;  /* 0x0000000e5b0e7209 */ /* 0x000fe40007810000 */
[----:B------:R-:W-:Y:S01]  /*b170*/  ISETP.LT.OR P2, PT, R0, 0x5a, P2 ;  /* 0x0000005a0000780c */ /* 0x000fe20001741670 */
        /* <DEDUP_REMOVED lines=16> */
[--C-:B------:R-:W-:Y:S01]  /*b280*/  FFMA.FTZ R89, R117, R10, -R88.reuse ;  /* 0x0000000a75597223 */ /* 0x100fe20000010858 */
[----:B------:R-:W-:Y:S01]  /*b290*/  FMNMX.FTZ R14, R153, R14, !PT ;  /* 0x0000000e990e7209 */ /* 0x000fe20007810000 */
        /* <DEDUP_REMOVED lines=10> */
[----:B------:R-:W-:Y:S01]  /*b340*/  FMUL.FTZ R117, R117, R10 ;  /* 0x0000000a75757220 */ /* 0x000fe20000410000 */
[----:B------:R-:W-:Y:S01]  /*b350*/  FMNMX.FTZ R14, R107, R14, !PT ;  /* 0x0000000e6b0e7209 */ /* 0x000fe20007810000 */
[-CC-:B------:R-:W-:Y:S01]  /*b360*/  FFMA.FTZ R145, R145, R10.reuse, -R88.reuse ;  /* 0x0000000a91917223 */ /* 0x180fe20000010858 */
[-CC-:B------:R-:W-:Y:S01]  /*b370*/  FFMA.FTZ R140, R93, R10.reuse, -R88.reuse ;  /* 0x0000000a5d8c7223 */ /* 0x180fe20000010858 */
[--C-:B------:R-:W-:Y:S01]  /*b380*/  FFMA.FTZ R136, R101, R10, -R88.reuse ;  /* 0x0000000a65887223 */ /* 0x100fe20000010858 */
[----:B------:R-:W-:Y:S01]  /*b390*/  FMNMX.FTZ R14, R157, R14, !PT ;  /* 0x0000000e9d0e7209 */ /* 0x000fe20007810000 */
[----:B------:R-:W-:Y:S01]  /*b3a0*/  MUFU.EX2 R156, R156 ;  /* 0x0000009c009c7308 */ /* 0x000fe20000000800 */
        /* <DEDUP_REMOVED lines=23> */
[----:B------:R-:W-:-:S05]  /*b520*/  FMNMX.FTZ R14, R135, R14, !PT ;  /* 0x0000000e870e7209 */ /* 0x000fca0007810000 */
[----:B------:R-:W0:Y:S01]  /*b530*/  SHFL.BFLY PT, R109, R14, 0x2, 0x1f ;  /* 0x0c401f000e6d7f89 */ /* 0x000e2200000e0000 */
[----:B------:R-:W-:Y:S08]  /*b540*/  MUFU.EX2 R148, R148 ;  /* 0x0000009400947308 */ /* 0x000ff00000000800 */
[----:B------:R-:W-:Y:S08]  /*b550*/  MUFU.EX2 R131, R143 ;  /* 0x0000008f00837308 */ /* 0x000ff00000000800 */
[----:B------:R-:W-:Y:S01]  /*b560*/  MUFU.EX2 R150, R150 ;  /* 0x0000009600967308 */ /* 0x000fe20000000800 */
[----:B0-----:R-:W-:Y:S01]  /*b570*/  FMNMX.FTZ R0, R14, R109, !PT ;  /* 0x0000006d0e007209 */ /* 0x001fe20007810000 */
[----:B------:R-:W-:-:S06]  /*b580*/  FFMA.FTZ R109, R125, R10, -R88 ;  /* 0x0000000a7d6d7223 */ /* 0x000fcc0000010858 */
[----:B------:R-:W-:Y:S01]  /*b590*/  MUFU.EX2 R105, R105 ;  /* 0x0000006900697308 */ /* 0x000fe20000000800 */
[----:B------:R-:W0:Y:S07]  /*b5a0*/  SHFL.BFLY PT, R113, R0, 0x1, 0x1f ;  /* 0x0c201f0000717f89 */ /* 0x000e2e00000e0000 */
[----:B------:R-:W-:Y:S08]  /*b5b0*/  MUFU.EX2 R144, R144 ;  /* 0x0000009000907308 */ /* 0x000ff00000000800 */
[----:B------:R-:W-:Y:S08]  /*b5c0*/  MUFU.EX2 R15, R15 ;  /* 0x0000000f000f7308 */ /* 0x000ff00000000800 */
[----:B------:R-:W-:Y:S01]  /*b5d0*/  MUFU.EX2 R146, R146 ;  /* 0x0000009200927308 */ /* 0x000fe20000000800 */
[----:B0-----:R-:W-:-:S04]  /*b5e0*/  FMNMX.FTZ R11, R0, R113, !PT ;  /* 0x00000071000b7209 */ /* 0x001fc80007810000 */
[C---:B------:R-:W-:Y:S01]  /*b5f0*/  FSETP.NEU.FTZ.AND P1, PT, R11.reuse, -INF , PT ;  /* 0xff8000000b00780b */ /* 0x040fe20003f3d000 */
[C---:B------:R-:W-:Y:S02]  /*b600*/  FMUL.FTZ R92, R11.reuse, R10 ;  /* 0x0000000a0b5c7220 */ /* 0x040fe40000410000 */
[----:B------:R-:W0:Y:S01]  /*b610*/  MUFU.EX2 R0, R117 ;  /* 0x0000007500007308 */ /* 0x000e220000000800 */
[----:B------:R-:W-:Y:S02]  /*b620*/  FSEL R2, R11, RZ, P1 ;  /* 0x000000ff0b027208 */ /* 0x000fe40000800000 */
[----:B------:R-:W-:-:S03]  /*b630*/  FSEL R92, R92, RZ, P1 ;  /* 0x000000ff5c5c7208 */ /* 0x000fc60000800000 */
[----:B------:R-:W-:Y:S02]  /*b640*/  FADD.FTZ R13, -R2, R13 ;  /* 0x0000000d020d7221 */ /* 0x000fe40000010100 */
[----:B------:R-:W-:Y:S01]  /*b650*/  MUFU.EX2 R89, R89 ;  /* 0x0000005900597308 */ /* 0x000fe20000000800 */
[-CC-:B------:R-:W-:Y:S01]  /*b660*/  FFMA.FTZ R113, R90, R10.reuse, -R92.reuse ;  /* 0x0000000a5a717223 */ /* 0x180fe2000001085c */
[-CC-:B------:R-:W-:Y:S01]  /*b670*/  FFMA.FTZ R12, R91, R10.reuse, -R92.reuse ;  /* 0x0000000a5b0c7223 */ /* 0x180fe2000001085c */
[-C--:B------:R-:W-:Y:S01]  /*b680*/  FMUL.FTZ R13, R13, R10.reuse ;  /* 0x0000000a0d0d7220 */ /* 0x080fe20000410000 */
[-CC-:B------:R-:W-:Y:S01]  /*b690*/  FFMA.FTZ R14, R149, R10.reuse, -R92.reuse ;  /* 0x0000000a950e7223 */ /* 0x180fe2000001085c */
[-CC-:B------:R-:W-:Y:S01]  /*b6a0*/  FFMA.FTZ R91, R95, R10.reuse, -R92.reuse ;  /* 0x0000000a5f5b7223 */ /* 0x180fe2000001085c */
[-CC-:B------:R-:W-:Y:S01]  /*b6b0*/  FFMA.FTZ R20, R151, R10.reuse, -R92.reuse ;  /* 0x0000000a97147223 */ /* 0x180fe2000001085c */
[-CC-:B------:R-:W-:Y:S01]  /*b6c0*/  FFMA.FTZ R95, R99, R10.reuse, -R92.reuse ;  /* 0x0000000a635f7223 */ /* 0x180fe2000001085c */
[----:B------:R-:W-:Y:S01]  /*b6d0*/  MUFU.EX2 R113, R113 ;  /* 0x0000007100717308 */ /* 0x000fe20000000800 */
[--C-:B------:R-:W-:Y:S01]  /*b6e0*/  FFMA.FTZ R99, R103, R10, -R92.reuse ;  /* 0x0000000a67637223 */ /* 0x100fe2000001085c */
[----:B0-----:R-:W-:Y:S01]  /*b6f0*/  FFMA.FTZ R103, R0, R8, R189 ;  /* 0x0000000800677223 */ /* 0x001fe200000100bd */
[-CC-:B------:R-:W-:Y:S01]  /*b700*/  FFMA.FTZ R88, R153, R10.reuse, -R92.reuse ;  /* 0x0000000a99587223 */ /* 0x180fe2000001085c */
[-CC-:B------:R-:W-:Y:S01]  /*b710*/  FFMA.FTZ R149, R155, R10.reuse, -R92.reuse ;  /* 0x0000000a9b957223 */ /* 0x180fe2000001085c */
[-CC-:B------:R-:W-:Y:S01]  /*b720*/  FFMA.FTZ R90, R107, R10.reuse, -R92.reuse ;  /* 0x0000000a6b5a7223 */ /* 0x180fe2000001085c */
[----:B------:R-:W-:Y:S01]  /*b730*/  FADD.FTZ R103, R156, R103 ;  /* 0x000000679c677221 */ /* 0x000fe20000010000 */
[-CC-:B------:R-:W-:Y:S01]  /*b740*/  FFMA.FTZ R151, R157, R10.reuse, -R92.reuse ;  /* 0x0000000a9d977223 */ /* 0x180fe2000001085c */
[----:B------:R-:W0:Y:S01]  /*b750*/  MUFU.EX2 R2, R13 ;  /* 0x0000000d00027308 */ /* 0x000e220000000800 */
[-CC-:B------:R-:W-:Y:S01]  /*b760*/  FFMA.FTZ R111, R111, R10.reuse, -R92.reuse ;  /* 0x0000000a6f6f7223 */ /* 0x180fe2000001085c */
[----:B------:R-:W-:Y:S01]  /*b770*/  FADD.FTZ R8, R158, R103 ;  /* 0x000000679e087221 */ /* 0x000fe20000010000 */
        /* <DEDUP_REMOVED lines=12> */
[----:B------:R-:W-:Y:S01]  /*b840*/  FFMA.FTZ R92, R135, R10, -R92 ;  /* 0x0000000a875c7223 */ /* 0x000fe2000001085c */
[----:B------:R-:W2:Y:S01]  /*b850*/  MUFU.EX2 R14, R14 ;  /* 0x0000000e000e7308 */ /* 0x000ea20000000800 */
[----:B0-----:R-:W-:-:S07]  /*b860*/  FFMA.FTZ R3, R2, R3, R113 ;  /* 0x0000000302037223 */ /* 0x001fce0000010071 */
        /* <DEDUP_REMOVED lines=11> */
[----:B-1----:R-:W-:Y:S01]  /*b920*/  FADD.FTZ R94, R20, R13 ;  /* 0x0000000d145e7221 */ /* 0x002fe20000010000 */
[----:B------:R-:W-:-:S04]  /*b930*/  FADD.FTZ R3, R137, R8 ;  /* 0x0000000889037221 */ /* 0x000fc80000010000 */
[----:B------:R-:W-:Y:S02]  /*b940*/  FADD.FTZ R8, R148, R3 ;  /* 0x0000000394087221 */ /* 0x000fe40000010000 */
[----:B------:R-:W1:Y:S01]  /*b950*/  MUFU.EX2 R99, R99 ;  /* 0x0000006300637308 */ /* 0x000e620000000800 */
[----:B--2---:R-:W-:-:S07]  /*b960*/  FADD.FTZ R13, R95, R94 ;  /* 0x0000005e5f0d7221 */ /* 0x004fce0000010000 */
[----:B------:R-:W2:Y:S01]  /*b970*/  MUFU.EX2 R149, R149 ;  /* 0x0000009500957308 */ /* 0x000ea20000000800 */
[----:B0-----:R-:W-:Y:S01]  /*b980*/  FADD.FTZ R94, R88, R13 ;  /* 0x0000000d585e7221 */ /* 0x001fe20000010000 */
[----:B------:R-:W-:-:S06]  /*b990*/  FADD.FTZ R13, R131, R8 ;  /* 0x00000008830d7221 */ /* 0x000fcc0000010000 */
[----:B------:R-:W0:Y:S01]  /*b9a0*/  MUFU.EX2 R90, R90 ;  /* 0x0000005a005a7308 */ /* 0x000e220000000800 */
[----:B-1----:R-:W-:-:S07]  /*b9b0*/  FADD.FTZ R94, R99, R94 ;  /* 0x0000005e635e7221 */ /* 0x002fce0000010000 */
[----:B------:R-:W1:Y:S01]  /*b9c0*/  MUFU.EX2 R151, R151 ;  /* 0x0000009700977308 */ /* 0x000e620000000800 */
[----:B--2---:R-:W-:Y:S01]  /*b9d0*/  FADD.FTZ R3, R149, R94 ;  /* 0x0000005e95037221 */ /* 0x004fe20000010000 */
[----:B------:R-:W-:-:S06]  /*b9e0*/  FADD.FTZ R94, R150, R13 ;  /* 0x0000000d965e7221 */ /* 0x000fcc0000010000 */
        /* <DEDUP_REMOVED lines=9> */
[----:B--2---:R-:W-:Y:S01]  /*ba80*/  FADD.FTZ R8, R111, R8 ;  /* 0x000000086f087221 */ /* 0x004fe20000010000 */
[----:B------:R-:W-:-:S06]  /*ba90*/  FADD.FTZ R3, R89, R94 ;  /* 0x0000005e59037221 */ /* 0x000fcc0000010000 */
        /* <DEDUP_REMOVED lines=35> */
[----:B--2---:R-:W-:Y:S01]  /*bcd0*/  FADD.FTZ R3, R13, R8 ;  /* 0x000000080d037221 */ /* 0x004fe20000010000 */
[----:B0-----:R-:W-:-:S03]  /*bce0*/  FADD.FTZ R8, R97, R94 ;  /* 0x0000005e61087221 */ /* 0x001fc60000010000 */
[----:B-1----:R-:W-:Y:S01]  /*bcf0*/  FADD.FTZ R3, R92, R3 ;  /* 0x000000035c037221 */ /* 0x002fe20000010000 */
[----:B------:R-:W-:Y:S06]  /*bd00*/  @!P0 BRA `(.L_x_1041) ;  /* 0x0000000000048947 */ /* 0x000fec0003800000 */
[----:B------:R-:W-:Y:S01]  /*bd10*/  BPT.TRAP 0x1 ;  /* 0x000000040000795c */ /* 0x000fe20000300000 */
.L_x_1041:
[----:B------:R-:W-:Y:S01]  /*bd20*/  UIADD3 UR5, UR5, 0x2a860, URZ ;  /* 0x0002a86005057890 */ /* 0x000fe2000fffe03f */
[----:B------:R-:W-:Y:S01]  /*bd30*/  ISETP.GT.AND P1, PT, R21, R23, PT ;  /* 0x000000171500720c */ /* 0x000fe20003f24270 */
[----:B------:R-:W-:Y:S01]  /*bd40*/  UMOV UR6, UR38 ;  /* 0x0000002600067c82 */ /* 0x000fe20008000000 */
[----:B------:R-:W-:Y:S01]  /*bd50*/  F2FP.BF16.F32.PACK_AB R154, R137, R154 ;  /* 0x0000009a899a723e */ /* 0x000fe200000010ff */
[----:B------:R-:W-:Y:S01]  /*bd60*/  UPRMT UR5, UR60, 0x654, UR5 ;  /* 0x000006543c057896 */ /* 0x000fe20008000005 */
[----:B------:R-:W-:Y:S01]  /*bd70*/  F2FP.BF16.F32.PACK_AB R137, R139, R185 ;  /* 0x000000b98b89723e */ /* 0x000fe200000010ff */
[----:B------:R-:W-:Y:S01]  /*bd80*/  UMOV UR4, UR39 ;  /* 0x0000002700047c82 */ /* 0x000fe20008000000 */
[----:B------:R-:W-:Y:S01]  /*bd90*/  F2FP.BF16.F32.PACK_AB R157, R12, R113 ;  /* 0x000000710c9d723e */ /* 0x000fe200000010ff */
[----:B------:R-:W-:Y:S01]  /*bda0*/  VIADD R21, R21, 0xffffffff ;  /* 0xffffffff15157836 */ /* 0x000fe20000000000 */
[----:B------:R-:W-:Y:S01]  /*bdb0*/  F2FP.BF16.F32.PACK_AB R152, R145, R152 ;  /* 0x000000989198723e */ /* 0x000fe200000010ff */
[----:B------:R-:W-:Y:S01]  /*bdc0*/  IMAD.MOV.U32 R12, RZ, RZ, R9 ;  /* 0x000000ffff0c7224 */ /* 0x000fe200078e0009 */
        /* <DEDUP_REMOVED lines=21> */
[----:B------:R-:W-:Y:S01]  /*bf20*/  F2FP.BF16.F32.PACK_AB R138, R97, R138 ;  /* 0x0000008a618a723e */ /* 0x000fe200000010ff */
[----:B------:R-:W-:Y:S06]  /*bf30*/  @P1 BRA `(.L_x_1042) ;  /* 0xffffffd000ac1947 */ /* 0x000fec000383ffff */
.L_x_1023:
        /* <DEDUP_REMOVED lines=67> */
.L_x_1043:
[----:B------:R-:W-:Y:S01]  /*c370*/  ULEA UR5, UR39, UR40, 0x3 ;  /* 0x0000002827057291 */ /* 0x000fe2000f8e183f */
[----:B------:R-:W-:-:S05]  /*c380*/  IMAD.U32 R0, RZ, RZ, UR38 ;  /* 0x00000026ff007e24 */ /* 0x000fca000f8e00ff */
[----:B------:R-:W-:-:S04]  /*c390*/  SHF.L.U32 R0, R0, 0x1f, RZ ;  /* 0x0000001f00007819 */ /* 0x000fc800000006ff */
[----:B------:R0:W1:Y:S01]  /*c3a0*/  SYNCS.PHASECHK.TRANS64.TRYWAIT P1, [UR5+0x2a850], R0 ;  /* 0x02a85000ff0075a7 */ /* 0x0000620008020145 */
[----:B------:R-:W-:Y:S05]  /*c3b0*/  @!P0 BRA `(.L_x_1044) ;  /* 0x0000000000048947 */ /* 0x000fea0003800000 */
[----:B------:R-:W-:Y:S01]  /*c3c0*/  BPT.TRAP 0x1 ;  /* 0x000000040000795c */ /* 0x000fe20000300000 */
.L_x_1044:
[----:B-1----:R-:W-:Y:S05]  /*c3d0*/  @P1 BRA `(.L_x_1045) ;  /* 0x0000000000081947 */ /* 0x002fea0003800000 */
[----:B------:R-:W1:Y:S02]  /*c3e0*/  SYNCS.PHASECHK.TRANS64.TRYWAIT P1, [UR5+0x2a850], R0 ;  /* 0x02a85000ff0075a7 */ /* 0x000e640008020145 */
[----:B-1----:R-:W-:Y:S05]  /*c3f0*/  @!P1 BRA `(.L_x_1046) ;  /* 0x0000006c00089947 */ /* 0x002fea0003800000 */
.L_x_1045:
[----:B------:R-:W-:Y:S01]  /*c400*/  UIADD3 UR40, UR40, 0x400, URZ ;  /* 0x0000040028287890 */ /* 0x000fe2000fffe03f */
[----:B------:R-:W-:Y:S01]  /*c410*/  WARPGROUP.ARRIVE ;  /* 0x00000000000079c5 */ /* 0x000fe20000000000 */
[----:B------:R-:W-:Y:S01]  /*c420*/  UMOV UR7, 0x40000040 ;  /* 0x4000004000077882 */ /* 0x000fe20000000000 */
[----:B-1----:R-:W1:Y:S01]  /*c430*/  SHFL.BFLY PT, R5, R8, 0x2, 0x1f ;  /* 0x0c401f0008057f89 */ /* 0x002e6200000e0000 */
[----:B------:R-:W-:Y:S01]  /*c440*/  USHF.R.U32.HI UR40, URZ, 0x4, UR40 ;  /* 0x000000043f287899 */ /* 0x000fe20008011628 */
[----:B------:R-:W-:Y:S02]  /*c450*/  IMAD.MOV.U32 R4, RZ, RZ, RZ ;  /* 0x000000ffff047224 */ /* 0x000fe400078e00ff */
[----:B0-----:R-:W0:Y:S01]  /*c460*/  SHFL.BFLY PT, R0, R3, 0x2, 0x1f ;  /* 0x0c401f0003007f89 */ /* 0x001e2200000e0000 */
[----:B------:R-:W-:Y:S01]  /*c470*/  ULOP3.LUT UR40, UR40, 0x3fff, URZ, 0xc0, !UPT ;  /* 0x00003fff28287892 */ /* 0x000fe2000f8ec03f */
[----:B------:R-:W-:-:S03]  /*c480*/  IMAD.MOV.U32 R88, RZ, RZ, -0x800000 ;  /* 0xff800000ff587424 */ /* 0x000fc600078e00ff */
[----:B------:R-:W-:-:S04]  /*c490*/  ULOP3.LUT UR4, UR40, 0x3000000, URZ, 0xfc, !UPT ;  /* 0x0300000028047892 */ /* 0x000fc8000f8efc3f */
[----:B------:R-:W-:-:S07]  /*c4a0*/  UIMAD UR4, UR39, 0x600, UR4 ;  /* 0x00000600270478a4 */ /* 0x000fce000f8e0204 */
[----:B------:R-:W-:Y:S02]  /*c4b0*/  UMOV UR6, UR4 ;  /* 0x0000000400067c82 */ /* 0x000fe40008000000 */
[----:B------:R-:W-:Y:S01]  /*c4c0*/  HGMMA.64x128x16.F32.BF16 R24, R156, gdesc[UR4].tnspB, R24, gsb0 ;  /* 0x41e000049c187df0 */ /* 0x000fe20008001818 */
[----:B------:R-:W-:Y:S01]  /*c4d0*/  UIADD3 UR6, UR4, 0x80, URZ ;  /* 0x0000008004067890 */ /* 0x000fe2000fffe03f */
[----:B-1----:R-:W-:Y:S01]  /*c4e0*/  FADD.FTZ R5, R5, R8 ;  /* 0x0000000805057221 */ /* 0x002fe20000010000 */
[----:B------:R-:W-:Y:S01]  /*c4f0*/  UMOV UR7, 0x40000040 ;  /* 0x4000004000077882 */ /* 0x000fe20000000000 */
[----:B------:R-:W-:Y:S02]  /*c500*/  IMAD.MOV.U32 R8, RZ, RZ, RZ ;  /* 0x000000ffff087224 */ /* 0x000fe400078e00ff */
[----:B0-----:R-:W-:Y:S02]  /*c510*/  FADD.FTZ R2, R0, R3 ;  /* 0x0000000300027221 */ /* 0x001fe40000010000 */
[----:B------:R-:W0:Y:S04]  /*c520*/  SHFL.BFLY PT, R0, R5, 0x1, 0x1f ;  /* 0x0c201f0005007f89 */ /* 0x000e2800000e0000 */
[----:B------:R-:W1:Y:S01]  /*c530*/  SHFL.BFLY PT, R7, R2, 0x1, 0x1f ;  /* 0x0c201f0002077f89 */ /* 0x000e6200000e0000 */
[----:B0-----:R-:W-:Y:S01]  /*c540*/  FADD.FTZ R12, R5, R0 ;  /* 0x00000000050c7221 */ /* 0x001fe20000010000 */
[----:B------:R-:W-:-:S02]  /*c550*/  IMAD.MOV.U32 R0, RZ, RZ, -0x800000 ;  /* 0xff800000ff007424 */ /* 0x000fc400078e00ff */
        /* <DEDUP_REMOVED lines=40> */
.L_x_1047:
[----:B------:R-:W-:Y:S01]  /*c7e0*/  UIADD3 UR4, UR5, 0x2a860, URZ ;  /* 0x0002a86005047890 */ /* 0x000fe2000fffe03f */
[-C--:B------:R-:W-:Y:S01]  /*c7f0*/  FMUL.FTZ R89, R40, R4.reuse ;  /* 0x0000000428597220 */ /* 0x080fe20000410000 */
[----:B------:R-:W-:Y:S01]  /*c800*/  UIADD3 UR39, UR39, 0x1, URZ ;  /* 0x0000000127277890 */ /* 0x000fe2000fffe03f */
[-C--:B------:R-:W-:Y:S01]  /*c810*/  FMUL.FTZ R90, R41, R4.reuse ;  /* 0x00000004295a7220 */ /* 0x080fe20000410000 */
[----:B------:R-:W-:Y:S01]  /*c820*/  UPRMT UR4, UR60, 0x654, UR4 ;  /* 0x000006543c047896 */ /* 0x000fe20008000004 */
[-C--:B------:R-:W-:Y:S01]  /*c830*/  FMUL.FTZ R91, R45, R4.reuse ;  /* 0x000000042d5b7220 */ /* 0x080fe20000410000 */
[----:B------:R-:W-:Y:S01]  /*c840*/  UISETP.NE.AND UP0, UPT, UR39, 0x2, UPT ;  /* 0x000000022700788c */ /* 0x000fe2000bf05270 */
[----:B------:R-:W-:Y:S01]  /*c850*/  FMUL.FTZ R40, R48, R4 ;  /* 0x0000000430287220 */ /* 0x000fe20000410000 */
[-C--:B------:R-:W-:Y:S01]  /*c860*/  FMUL.FTZ R110, R26, R8.reuse ;  /* 0x000000081a6e7220 */ /* 0x080fe20000410000 */
[-C--:B------:R-:W-:Y:S01]  /*c870*/  FMUL.FTZ R98, R50, R8.reuse ;  /* 0x0000000832627220 */ /* 0x080fe20000410000 */
[-C--:B------:R-:W-:Y:S01]  /*c880*/  FMUL.FTZ R99, R51, R8.reuse ;  /* 0x0000000833637220 */ /* 0x080fe20000410000 */
[----:B------:R-:W-:Y:S01]  /*c890*/  FMUL.FTZ R97, R54, R8 ;  /* 0x0000000836617220 */ /* 0x000fe20000410000 */
[-C--:B------:R-:W-:Y:S01]  /*c8a0*/  FMUL.FTZ R3, R24, R4.reuse ;  /* 0x0000000418037220 */ /* 0x080fe20000410000 */
[----:B------:R-:W-:Y:S01]  /*c8b0*/  SYNCS.ARRIVE.TRANS64.RED.A1T0 RZ, [UR4], RZ ;  /* 0x000000ffffff79a7 */ /* 0x000fe20008100404 */
        /* <DEDUP_REMOVED lines=60> */
.L_x_969:
[----:B------:R-:W0:Y:S01]  /*cc80*/  S2R R2, SR_CgaCtaId ;  /* 0x0000000000027919 */ /* 0x000e220000008800 */
[----:B------:R-:W-:Y:S01]  /*cc90*/  MOV R23, 0x400 ;  /* 0x0000040000177802 */ /* 0x000fe20000000f00 */
[----:B------:R-:W-:Y:S01]  /*cca0*/  BSSY B0, `(.L_x_1048) ;  /* 0x00001bc000007945 */ /* 0x000fe20003800000 */
[----:B------:R-:W-:Y:S02]  /*ccb0*/  BAR.SYNC.DEFER_BLOCKING 0x5, 0x180 ;  /* 0x0146000000007b1d */ /* 0x000fe40000010000 */
[----:B0-----:R-:W-:-:S05]  /*ccc0*/  LEA R23, R2, R23, 0x18 ;  /* 0x0000001702177211 */ /* 0x001fca00078ec0ff */
[----:B------:R0:W1:Y:S01]  /*ccd0*/  LDS R16, [R23+0x2a8d0] ;  /* 0x02a8d00017107984 */ /* 0x0000620000000800 */
[----:B------:R-:W-:Y:S06]  /*cce0*/  BAR.ARV 0x4, 0x180 ;  /* 0x0106000000007b1d */ /* 0x000fec0000002000 */
[----:B------:R-:W-:Y:S05]  /*ccf0*/  @P0 BRA `(.L_x_1049) ;  /* 0x0000001000980947 */ /* 0x000fea0003800000 */
[----:B------:R-:W2:Y:S01]  /*cd00*/  S2R R2, SR_SWINHI ;  /* 0x0000000000027919 */ /* 0x000ea20000002f00 */
[----:B------:R-:W3:Y:S01]  /*cd10*/  LDC R57, c[0x0][0xbe8] ;  /* 0x0002fa00ff397b82 */ /* 0x000ee20000000800 */
[----:B------:R-:W-:Y:S01]  /*cd20*/  SHF.R.S32.HI R58, RZ, 0x1f, R164 ;  /* 0x0000001fff3a7819 */ /* 0x000fe200000114a4 */
[----:B------:R-:W-:Y:S01]  /*cd30*/  ULDC.64 UR4, c[0x0][0xb90] ;  /* 0x0002e40000047ab9 */ /* 0x000fe20000000a00 */
[----:B------:R-:W-:Y:S01]  /*cd40*/  F2FP.BF16.F32.PACK_AB R7, R7, R26 ;  /* 0x0000001a0707723e */ /* 0x000fe200000010ff */
[----:B------:R-:W-:Y:S01]  /*cd50*/  IMAD.WIDE.U32 R12, R164, UR4, RZ ;  /* 0x00000004a40c7c25 */ /* 0x000fe2000f8e00ff */
[----:B------:R-:W-:Y:S01]  /*cd60*/  F2FP.BF16.F32.PACK_AB R6, R29, R6 ;  /* 0x000000061d06723e */ /* 0x000fe200000010ff */
[----:B------:R-:W-:Y:S01]  /*cd70*/  ULDC UR6, c[0x0][0xa88] ;  /* 0x0002a20000067ab9 */ /* 0x000fe20000000800 */
[----:B------:R-:W-:Y:S01]  /*cd80*/  SHF.R.S32.HI R112, RZ, 0x1f, R162 ;  /* 0x0000001fff707819 */ /* 0x000fe200000114a2 */
[----:B------:R-:W-:Y:S01]  /*cd90*/  IMAD R9, R58, UR4, RZ ;  /* 0x000000043a097c24 */ /* 0x000fe2000f8e02ff */
[----:B------:R-:W-:-:S02]  /*cda0*/  F2FP.BF16.F32.PACK_AB R80, R81, R80 ;  /* 0x000000505150723e */ /* 0x000fc400000010ff */
[----:B------:R-:W-:Y:S01]  /*cdb0*/  F2FP.BF16.F32.PACK_AB R48, R41, R48 ;  /* 0x000000302930723e */ /* 0x000fe200000010ff */
[----:B------:R-:W-:Y:S01]  /*cdc0*/  IMAD R11, R164, UR5, R9 ;  /* 0x00000005a40b7c24 */ /* 0x000fe2000f8e0209 */
[----:B------:R-:W-:Y:S01]  /*cdd0*/  ULDC.64 UR4, c[0x0][0xb98] ;  /* 0x0002e60000047ab9 */ /* 0x000fe20000000a00 */
[----:B------:R-:W-:Y:S01]  /*cde0*/  IMAD R9, R165, 0x40, R160 ;  /* 0x00000040a5097824 */ /* 0x000fe200078e02a0 */
[----:B------:R-:W-:Y:S01]  /*cdf0*/  F2FP.BF16.F32.PACK_AB R51, R54, R51 ;  /* 0x000000333633723e */ /* 0x000fe200000010ff */
[----:B------:R-:W-:Y:S01]  /*ce00*/  IMAD.IADD R13, R13, 0x1, R11 ;  /* 0x000000010d0d7824 */ /* 0x000fe200078e020b */
[----:B------:R-:W-:Y:S02]  /*ce10*/  F2FP.BF16.F32.PACK_AB R81, R83, R82 ;  /* 0x000000525351723e */ /* 0x000fe400000010ff */
[----:B------:R-:W-:Y:S01]  /*ce20*/  F2FP.BF16.F32.PACK_AB R82, R85, R84 ;  /* 0x000000545552723e */ /* 0x000fe200000010ff */
[----:B------:R-:W-:Y:S01]  /*ce30*/  IMAD.WIDE.U32 R12, R162, UR4, R12 ;  /* 0x00000004a20c7c25 */ /* 0x000fe2000f8e000c */
[----:B------:R-:W-:-:S02]  /*ce40*/  F2FP.BF16.F32.PACK_AB R83, R87, R86 ;  /* 0x000000565753723e */ /* 0x000fc400000010ff */
[----:B------:R-:W-:Y:S02]  /*ce50*/  MOV R34, R23 ;  /* 0x0000001700227202 */ /* 0x000fe40000000f00 */
[----:B--2---:R-:W-:-:S03]  /*ce60*/  MOV R35, R2 ;  /* 0x0000000200237202 */ /* 0x004fc60000000f00 */
[----:B------:R-:W-:-:S04]  /*ce70*/  IMAD.WIDE R4, R171, 0x2, R34 ;  /* 0x00000002ab047825 */ /* 0x000fc800078e0222 */
[----:B------:R-:W-:Y:S01]  /*ce80*/  IMAD.WIDE R34, R9, 0x2, R34 ;  /* 0x0000000209227825 */ /* 0x000fe200078e0222 */
[C---:B------:R-:W-:Y:S02]  /*ce90*/  IADD3 R33, P2, R4.reuse, 0x4020, RZ ;  /* 0x0000402004217810 */ /* 0x040fe40007f5e0ff */
[C---:B------:R-:W-:Y:S02]  /*cea0*/  IADD3 R21, P6, R4.reuse, 0x20, RZ ;  /* 0x0000002004157810 */ /* 0x040fe40007fde0ff */
[----:B------:R-:W-:Y:S01]  /*ceb0*/  LOP3.LUT R10, R33, 0x380, RZ, 0xc0, !PT ;  /* 0x00000380210a7812 */ /* 0x000fe200078ec0ff */
[--C-:B------:R-:W-:Y:S01]  /*cec0*/  IMAD.X R39, RZ, RZ, R5.reuse, P2 ;  /* 0x000000ffff277224 */ /* 0x100fe200010e0605 */
[----:B------:R-:W-:Y:S01]  /*ced0*/  IADD3 R73, P1, R4, 0x4040, RZ ;  /* 0x0000404004497810 */ /* 0x000fe20007f3e0ff */
[--C-:B------:R-:W-:Y:S01]  /*cee0*/  IMAD.X R15, RZ, RZ, R5.reuse, P6 ;  /* 0x000000ffff0f7224 */ /* 0x100fe200030e0605 */
[----:B------:R-:W-:Y:S02]  /*cef0*/  SHF.R.U64 R10, R10, 0x3, RZ ;  /* 0x000000030a0a7819 */ /* 0x000fe400000012ff */
[----:B------:R-:W-:Y:S01]  /*cf00*/  IADD3 R31, P3, R4, 0x4000, RZ ;  /* 0x00004000041f7810 */ /* 0x000fe20007f7e0ff */
[----:B------:R-:W-:Y:S01]  /*cf10*/  IMAD.X R43, RZ, RZ, R5, P1 ;  /* 0x000000ffff2b7224 */ /* 0x000fe200008e0605 */
[----:B------:R-:W-:-:S02]  /*cf20*/  LOP3.LUT R38, R10, R33, RZ, 0x3c, !PT ;  /* 0x000000210a267212 */ /* 0x000fc400078e3cff */
[----:B------:R-:W-:Y:S01]  /*cf30*/  IADD3 R33, P6, R34, 0x1000, RZ ;  /* 0x0000100022217810 */ /* 0x000fe20007fde0ff */
[--C-:B------:R-:W-:Y:S01]  /*cf40*/  IMAD.X R37, RZ, RZ, R5.reuse, P3 ;  /* 0x000000ffff257224 */ /* 0x100fe200018e0605 */
[----:B---3--:R-:W-:Y:S02]  /*cf50*/  ISETP.NE.AND P1, PT, R57, 0x1, PT ;  /* 0x000000013900780c */ /* 0x008fe40003f25270 */
[----:B------:R-:W-:Y:S02]  /*cf60*/  LOP3.LUT R32, R33, 0x380, RZ, 0xc0, !PT ;  /* 0x0000038021207812 */ /* 0x000fe400078ec0ff */
[----:B------:R-:W-:Y:S02]  /*cf70*/  IADD3 R55, P4, R4, 0x60, RZ ;  /* 0x0000006004377810 */ /* 0x000fe40007f9e0ff */
[----:B------:R-:W-:Y:S02]  /*cf80*/  LOP3.LUT R14, R73, 0x380, RZ, 0xc0, !PT ;  /* 0x00000380490e7812 */ /* 0x000fe400078ec0ff */
[----:B------:R-:W-:Y:S01]  /*cf90*/  SHF.R.U64 R32, R32, 0x3, RZ ;  /* 0x0000000320207819 */ /* 0x000fe200000012ff */
[----:B------:R-:W-:Y:S01]  /*cfa0*/  IMAD.X R11, RZ, RZ, R5, P4 ;  /* 0x000000ffff0b7224 */ /* 0x000fe200020e0605 */
[----:B------:R-:W-:-:S02]  /*cfb0*/  LOP3.LUT R8, R31, 0x380, RZ, 0xc0, !PT ;  /* 0x000003801f087812 */ /* 0x000fc400078ec0ff */
[----:B------:R-:W-:Y:S01]  /*cfc0*/  SHF.R.U64 R14, R14, 0x3, RZ ;  /* 0x000000030e0e7819 */ /* 0x000fe200000012ff */
[----:B------:R-:W2:Y:S01]  /*cfd0*/  @P1 LDC R79, c[0x0][0xbf0] ;  /* 0x0002fc00ff4f1b82 */ /* 0x000ea20000000800 */
[----:B------:R-:W-:Y:S02]  /*cfe0*/  LOP3.LUT R32, R32, R33, RZ, 0x3c, !PT ;  /* 0x0000002120207212 */ /* 0x000fe400078e3cff */
[----:B------:R-:W-:Y:S02]  /*cff0*/  SHF.R.U64 R8, R8, 0x3, RZ ;  /* 0x0000000308087819 */ /* 0x000fe400000012ff */
[----:B------:R-:W-:Y:S02]  /*d000*/  IADD3 R33, P4, R34, 0x3000, RZ ;  /* 0x0000300022217810 */ /* 0x000fe40007f9e0ff */
[----:B------:R-:W-:Y:S02]  /*d010*/  LOP3.LUT R42, R14, R73, RZ, 0x3c, !PT ;  /* 0x000000490e2a7212 */ /* 0x000fe400078e3cff */
[----:B------:R-:W-:Y:S01]  /*d020*/  LOP3.LUT R36, R8, R31, RZ, 0x3c, !PT ;  /* 0x0000001f08247212 */ /* 0x000fe200078e3cff */
[----:B------:R-:W3:Y:S01]  /*d030*/  @P1 LDC R73, c[0x0][0xbec] ;  /* 0x0002fb00ff491b82 */ /* 0x000ee20000000800 */
[----:B------:R-:W-:Y:S01]  /*d040*/  LOP3.LUT R28, R33, 0x380, RZ, 0xc0, !PT ;  /* 0x00000380211c7812 */ /* 0x000fe200078ec0ff */
[----:B------:R-:W-:Y:S01]  /*d050*/  IMAD.X R29, RZ, RZ, R35, P4 ;  /* 0x000000ffff1d7224 */ /* 0x000fe200020e0623 */
[----:B------:R-:W-:-:S02]  /*d060*/  IADD3 R47, P0, R4, 0x4060, RZ ;  /* 0x00004060042f7810 */ /* 0x000fc40007f1e0ff */
[----:B------:R-:W-:Y:S02]  /*d070*/  LOP3.LUT R8, R55, 0x380, RZ, 0xc0, !PT ;  /* 0x0000038037087812 */ /* 0x000fe400078ec0ff */
[----:B------:R-:W-:Y:S02]  /*d080*/  SHF.R.U64 R28, R28, 0x3, RZ ;  /* 0x000000031c1c7819 */ /* 0x000fe400000012ff */
[----:B------:R-:W-:Y:S02]  /*d090*/  LOP3.LUT R46, R47, 0x380, RZ, 0xc0, !PT ;  /* 0x000003802f2e7812 */ /* 0x000fe400078ec0ff */
[----:B------:R-:W-:Y:S02]  /*d0a0*/  LOP3.LUT R9, R4, 0x380, RZ, 0xc0, !PT ;  /* 0x0000038004097812 */ /* 0x000fe400078ec0ff */
[----:B------:R-:W-:Y:S02]  /*d0b0*/  SHF.R.U64 R8, R8, 0x3, RZ ;  /* 0x0000000308087819 */ /* 0x000fe400000012ff */
[----:B------:R-:W-:Y:S01]  /*d0c0*/  LOP3.LUT R28, R28, R33, RZ, 0x3c, !PT ;  /* 0x000000211c1c7212 */ /* 0x000fe200078e3cff */
[----:B------:R-:W-:Y:S01]  /*d0d0*/  IMAD.X R33, RZ, RZ, R35, P6 ;  /* 0x000000ffff217224 */ /* 0x000fe200030e0623 */
[----:B------:R-:W-:-:S02]  /*d0e0*/  SHF.R.U64 R46, R46, 0x3, RZ ;  /* 0x000000032e2e7819 */ /* 0x000fc400000012ff */
[----:B------:R-:W-:Y:S02]  /*d0f0*/  SHF.R.U64 R9, R9, 0x3, RZ ;  /* 0x0000000309097819 */ /* 0x000fe400000012ff */
[----:B------:R-:W-:Y:S02]  /*d100*/  LOP3.LUT R10, R8, R55, RZ, 0x3c, !PT ;  /* 0x00000037080a7212 */ /* 0x000fe400078e3cff */
[----:B------:R-:W-:Y:S02]  /*d110*/  IADD3 R55, P6, R34, 0x7000, RZ ;  /* 0x0000700022377810 */ /* 0x000fe40007fde0ff */
[----:B------:R-:W-:Y:S02]  /*d120*/  IADD3 R25, P5, R4, 0x40, RZ ;  /* 0x0000004004197810 */ /* 0x000fe40007fbe0ff */
[----:B------:R-:W-:Y:S01]  /*d130*/  LOP3.LUT R46, R46, R47, RZ, 0x3c, !PT ;  /* 0x0000002f2e2e7212 */ /* 0x000fe200078e3cff */
[--C-:B------:R-:W-:Y:S01]  /*d140*/  IMAD.X R47, RZ, RZ, R5.reuse, P0 ;  /* 0x000000ffff2f7224 */ /* 0x100fe200000e0605 */
[----:B------:R-:W-:Y:S01]  /*d150*/  LOP3.LUT R4, R9, R4, RZ, 0x3c, !PT ;  /* 0x0000000409047212 */ /* 0x000fe200078e3cff */
[----:B------:R-:W-:Y:S01]  /*d160*/  IMAD.X R9, RZ, RZ, R5, P5 ;  /* 0x000000ffff097224 */ /* 0x000fe200028e0605 */
[----:B------:R-:W-:-:S02]  /*d170*/  LOP3.LUT R26, R55, 0x380, RZ, 0xc0, !PT ;  /* 0x00000380371a7812 */ /* 0x000fc400078ec0ff */
[----:B------:R-:W-:Y:S02]  /*d180*/  MOV R72, R4 ;  /* 0x0000000400487202 */ /* 0x000fe40000000f00 */
[----:B------:R-:W-:Y:S02]  /*d190*/  F2FP.BF16.F32.PACK_AB R4, R96, R3 ;  /* 0x000000036004723e */ /* 0x000fe400000010ff */
[----:B------:R-:W-:Y:S02]  /*d1a0*/  SHF.R.U64 R26, R26, 0x3, RZ ;  /* 0x000000031a1a7819 */ /* 0x000fe400000012ff */
[----:B------:R-:W-:Y:S01]  /*d1b0*/  MOV R96, R46 ;  /* 0x0000002e00607202 */ /* 0x000fe20000000f00 */
[----:B------:R-:W-:Y:S01]  /*d1c0*/  IMAD.IADD R46, R22, 0x1, R17 ;  /* 0x00000001162e7824 */ /* 0x000fe200078e0211 */
[----:B------:R-:W-:Y:S02]  /*d1d0*/  LOP3.LUT R2, R21, 0x380, RZ, 0xc0, !PT ;  /* 0x0000038015027812 */ /* 0x000fe400078ec0ff */
[----:B------:R-:W-:-:S02]  /*d1e0*/  LOP3.LUT R26, R26, R55, RZ, 0x3c, !PT ;  /* 0x000000371a1a7212 */ /* 0x000fc400078e3cff */
[----:B------:R-:W-:Y:S01]  /*d1f0*/  MOV R55, R38 ;  /* 0x0000002600377202 */ /* 0x000fe20000000f00 */
[----:B---3--:R-:W-:Y:S01]  /*d200*/  @P1 IMAD.HI.U32 R38, R46, R73, RZ ;  /* 0x000000492e261227 */ /* 0x008fe200078e00ff */
[----:B------:R-:W-:Y:S02]  /*d210*/  SHF.R.U64 R2, R2, 0x3, RZ ;  /* 0x0000000302027819 */ /* 0x000fe400000012ff */
[----:B------:R-:W-:Y:S01]  /*d220*/  IADD3 R31, P5, R34, 0x2000, RZ ;  /* 0x00002000221f7810 */ /* 0x000fe20007fbe0ff */
[----:B------:R-:W-:Y:S01]  /*d230*/  IMAD.MOV.U32 R39, RZ, RZ, R46 ;  /* 0x000000ffff277224 */ /* 0x000fe200078e002e */
[----:B------:R-:W-:Y:S01]  /*d240*/  F2FP.BF16.F32.PACK_AB R5, R27, R110 ;  /* 0x0000006e1b05723e */ /* 0x000fe200000010ff */
[----:B------:R-:W-:Y:S01]  /*d250*/  BAR.SYNC.DEFER_BLOCKING 0x1, 0x100 ;  /* 0x0044000000007b1d */ /* 0x000fe20000010000 */
[----:B--2---:R-:W-:Y:S01]  /*d260*/  @P1 SHF.R.U32.HI R39, RZ, R79, R38 ;  /* 0x0000004fff271219 */ /* 0x004fe20000011626 */
[----:B------:R-:W-:Y:S01]  /*d270*/  IMAD.IADD R38, R170, 0x1, R17 ;  /* 0x00000001aa267824 */ /* 0x000fe200078e0211 */
[----:B------:R-:W-:Y:S01]  /*d280*/  LOP3.LUT R14, R2, R21, RZ, 0x3c, !PT ;  /* 0x00000015020e7212 */ /* 0x000fe200078e3cff */
[----:B------:R-:W-:Y:S01]  /*d290*/  IMAD.X R27, RZ, RZ, R35, P6 ;  /* 0x000000ffff1b7224 */ /* 0x000fe200030e0623 */
[----:B------:R-:W-:-:S02]  /*d2a0*/  LOP3.LUT R2, R25, 0x380, RZ, 0xc0, !PT ;  /* 0x0000038019027812 */ /* 0x000fc400078ec0ff */
[----:B------:R-:W-:Y:S02]  /*d2b0*/  LOP3.LUT R30, R31, 0x380, RZ, 0xc0, !PT ;  /* 0x000003801f1e7812 */ /* 0x000fe400078ec0ff */
[----:B------:R-:W-:Y:S02]  /*d2c0*/  LOP3.LUT R3, R34, 0x380, RZ, 0xc0, !PT ;  /* 0x0000038022037812 */ /* 0x000fe400078ec0ff */
[----:B------:R-:W-:Y:S02]  /*d2d0*/  SHF.R.U64 R2, R2, 0x3, RZ ;  /* 0x0000000302027819 */ /* 0x000fe400000012ff */
[----:B------:R-:W-:Y:S02]  /*d2e0*/  SHF.R.U64 R30, R30, 0x3, RZ ;  /* 0x000000031e1e7819 */ /* 0x000fe400000012ff */
[----:B------:R-:W-:Y:S02]  /*d2f0*/  IADD3 R21, P0, R34, 0x6000, RZ ;  /* 0x0000600022157810 */ /* 0x000fe40007f1e0ff */
[----:B------:R-:W-:-:S02]  /*d300*/  SHF.R.U64 R3, R3, 0x3, RZ ;  /* 0x0000000303037819 */ /* 0x000fc400000012ff */
[----:B------:R-:W-:Y:S02]  /*d310*/  MOV R111, R10 ;  /* 0x0000000a006f7202 */ /* 0x000fe40000000f00 */
[----:B------:R-:W-:Y:S02]  /*d320*/  LOP3.LUT R8, R2, R25, RZ, 0x3c, !PT ;  /* 0x0000001902087212 */ /* 0x000fe400078e3cff */
[----:B------:R-:W-:Y:S01]  /*d330*/  LOP3.LUT R30, R30, R31, RZ, 0x3c, !PT ;  /* 0x0000001f1e1e7212 */ /* 0x000fe200078e3cff */
[----:B------:R2:W-:Y:S01]  /*d340*/  STSM.16.M88.4 [R72], R4 ;  /* 0x0000000448007844 */ /* 0x0005e20000000200 */
[C---:B------:R-:W-:Y:S02]  /*d350*/  IADD3 R31, P3, R34.reuse, 0x4000, RZ ;  /* 0x00004000221f7810 */ /* 0x040fe40007f7e0ff */
[----:B------:R-:W-:Y:S02]  /*d360*/  IADD3 R25, P2, R34, 0x5000, RZ ;  /* 0x0000500022197810 */ /* 0x000fe40007f5e0ff */
[----:B------:R-:W-:Y:S01]  /*d370*/  LOP3.LUT R34, R3, R34, RZ, 0x3c, !PT ;  /* 0x0000002203227212 */ /* 0x000fe200078e3cff */
[----:B------:R-:W-:Y:S01]  /*d380*/  IMAD.X R3, RZ, RZ, R35, P0 ;  /* 0x000000ffff037224 */ /* 0x000fe200000e0623 */
[----:B------:R-:W-:-:S02]  /*d390*/  IADD3 R12, P0, R39, R12, RZ ;  /* 0x0000000c270c7210 */ /* 0x000fc40007f1e0ff */
[----:B------:R-:W-:Y:S02]  /*d3a0*/  LOP3.LUT R2, R21, 0x380, RZ, 0xc0, !PT ;  /* 0x0000038015027812 */ /* 0x000fe400078ec0ff */
[----:B------:R-:W-:Y:S02]  /*d3b0*/  LOP3.LUT R24, R25, 0x380, RZ, 0xc0, !PT ;  /* 0x0000038019187812 */ /* 0x000fe400078ec0ff */
[----:B------:R-:W-:Y:S02]  /*d3c0*/  MOV R15, R14 ;  /* 0x0000000e000f7202 */ /* 0x000fe40000000f00 */
[----:B------:R-:W-:Y:S01]  /*d3d0*/  SHF.R.U64 R2, R2, 0x3, RZ ;  /* 0x0000000302027819 */ /* 0x000fe200000012ff */
[----:B--2---:R-:W-:Y:S01]  /*d3e0*/  IMAD.MOV R6, RZ, RZ, -R39 ;  /* 0x000000ffff067224 */ /* 0x004fe200078e0a27 */
[----:B------:R-:W-:Y:S01]  /*d3f0*/  F2FP.BF16.F32.PACK_AB R7, R106, R105 ;  /* 0x000000696a07723e */ /* 0x000fe200000010ff */
[----:B------:R-:W-:Y:S01]  /*d400*/  IMAD R5, R112, UR4, RZ ;  /* 0x0000000470057c24 */ /* 0x000fe2000f8e02ff */
[----:B------:R-:W-:Y:S01]  /*d410*/  MOV R110, R36 ;  /* 0x00000024006e7202 */ /* 0x000fe20000000f00 */
[----:B------:R-:W-:Y:S01]  /*d420*/  IMAD R11, R57, R6, R46 ;  /* 0x00000006390b7224 */ /* 0x000fe200078e022e */
[----:B------:R-:W-:Y:S01]  /*d430*/  F2FP.BF16.F32.PACK_AB R6, R95, R92 ;  /* 0x0000005c5f06723e */ /* 0x000fe200000010ff */
[----:B------:R-:W-:Y:S01]  /*d440*/  IMAD R4, R162, UR5, R5 ;  /* 0x00000005a2047c24 */ /* 0x000fe2000f8e0205 */
[----:B------:R-:W-:Y:S01]  /*d450*/  SHF.R.S32.HI R5, RZ, 0x1f, R39 ;  /* 0x0000001fff057819 */ /* 0x000fe20000011427 */
[----:B------:R-:W-:Y:S01]  /*d460*/  ULDC.64 UR4, c[0x0][0xb88] ;  /* 0x0002e20000047ab9 */ /* 0x000fe20000000a00 */
[----:B------:R-:W-:-:S02]  /*d470*/  SHF.R.S32.HI R10, RZ, 0x1f, R11 ;  /* 0x0000001fff0a7819 */ /* 0x000fc4000001140b */
[----:B------:R-:W-:Y:S02]  /*d480*/  IADD3.X R13, R5, R13, R4, P0, !PT ;  /* 0x0000000d050d7210 */ /* 0x000fe400007fe404 */
[----:B------:R-:W-:Y:S01]  /*d490*/  F2FP.BF16.F32.PACK_AB R4, R93, R94 ;  /* 0x0000005e5d04723e */ /* 0x000fe200000010ff */
[----:B------:R-:W-:Y:S01]  /*d4a0*/  IMAD R10, R10, UR4, RZ ;  /* 0x000000040a0a7c24 */ /* 0x000fe2000f8e02ff */
[----:B------:R-:W-:Y:S01]  /*d4b0*/  F2FP.BF16.F32.PACK_AB R5, R108, R107 ;  /* 0x0000006b6c05723e */ /* 0x000fe200000010ff */
[C---:B------:R-:W-:Y:S01]  /*d4c0*/  IMAD.WIDE.U32 R12, R11.reuse, UR4, R12 ;  /* 0x000000040b0c7c25 */ /* 0x040fe2000f8e000c */
[----:B------:R-:W-:Y:S02]  /*d4d0*/  MOV R14, R8 ;  /* 0x00000008000e7202 */ /* 0x000fe40000000f00 */
[----:B------:R-:W-:Y:S01]  /*d4e0*/  SHF.R.U64 R24, R24, 0x3, RZ ;  /* 0x0000000318187819 */ /* 0x000fe200000012ff */
[----:B------:R-:W-:Y:S01]  /*d4f0*/  IMAD R37, R11, UR5, R10 ;  /* 0x000000050b257c24 */ /* 0x000fe2000f8e020a */
[----:B------:R-:W-:Y:S01]  /*d500*/  F2FP.BF16.F32.PACK_AB R8, R90, R89 ;  /* 0x000000595a08723e */ /* 0x000fe200000010ff */
[----:B------:R2:W-:Y:S01]  /*d510*/  STSM.16.M88.4 [R15], R4 ;  /* 0x000000040f007844 */ /* 0x0005e20000000200 */
[----:B------:R-:W-:Y:S01]  /*d520*/  LOP3.LUT R2, R2, R21, RZ, 0x3c, !PT ;  /* 0x0000001502027212 */ /* 0x000fe200078e3cff */
[----:B------:R-:W-:Y:S01]  /*d530*/  ULDC.64 UR4, c[0x0][0xb50] ;  /* 0x0002d40000047ab9 */ /* 0x000fe20000000a00 */
[----:B------:R-:W-:Y:S01]  /*d540*/  IMAD R89, R57, UR6, RZ ;  /* 0x0000000639597c24 */ /* 0x000fe2000f8e02ff */
[----:B------:R-:W-:Y:S01]  /*d550*/  LOP3.LUT P0, RZ, R167, 0x3, RZ, 0xc0, !PT ;  /* 0x00000003a7ff7812 */ /* 0x000fe2000780c0ff */
[----:B------:R-:W-:Y:S01]  /*d560*/  IMAD.X R21, RZ, RZ, R35, P3 ;  /* 0x000000ffff157224 */ /* 0x000fe200018e0623 */
[----:B------:R-:W-:-:S02]  /*d570*/  F2FP.BF16.F32.PACK_AB R9, R103, R102 ;  /* 0x000000666709723e */ /* 0x000fc400000010ff */
[----:B------:R-:W-:Y:S02]  /*d580*/  F2FP.BF16.F32.PACK_AB R10, R91, R44 ;  /* 0x0000002c5b0a723e */ /* 0x000fe400000010ff */
[----:B------:R-:W-:Y:S02]  /*d590*/  F2FP.BF16.F32.PACK_AB R11, R104, R101 ;  /* 0x00000065680b723e */ /* 0x000fe400000010ff */
[----:B------:R-:W-:Y:S02]  /*d5a0*/  LEA R36, P3, R12, UR4, 0x2 ;  /* 0x000000040c247c11 */ /* 0x000fe4000f8610ff */
[----:B------:R-:W-:Y:S01]  /*d5b0*/  LOP3.LUT R24, R24, R25, RZ, 0x3c, !PT ;  /* 0x0000001918187212 */ /* 0x000fe200078e3cff */
[----:B------:R-:W-:Y:S01]  /*d5c0*/  IMAD.X R25, RZ, RZ, R35, P2 ;  /* 0x000000ffff197224 */ /* 0x000fe200010e0623 */
[C---:B------:R-:W-:Y:S01]  /*d5d0*/  ISETP.GE.OR P2, PT, R38.reuse, R89, P0 ;  /* 0x000000592600720c */ /* 0x040fe20000746670 */
[----:B--2---:R-:W-:Y:S01]  /*d5e0*/  VIADD R4, R38, 0x8 ;  /* 0x0000000826047836 */ /* 0x004fe20000000000 */
[----:B------:R2:W-:Y:S01]  /*d5f0*/  STSM.16.M88.4 [R14], R8 ;  /* 0x000000080e007844 */ /* 0x0005e20000000200 */
[----:B------:R-:W-:Y:S01]  /*d600*/  IMAD.IADD R5, R13, 0x1, R37 ;  /* 0x000000010d057824 */ /* 0x000fe200078e0225 */
[----:B------:R-:W-:-:S02]  /*d610*/  F2FP.BF16.F32.PACK_AB R6, R53, R52 ;  /* 0x000000343506723e */ /* 0x000fc400000010ff */
[----:B------:R-:W-:Y:S01]  /*d620*/  ISETP.GE.OR P0, PT, R4, R89, P0 ;  /* 0x000000590400720c */ /* 0x000fe20000706670 */
[----:B------:R-:W-:Y:S01]  /*d630*/  SHFL.IDX PT, R72, R36, RZ, 0x1c1f ;  /* 0x001c1fff24487589 */ /* 0x000fe200000e0000 */
[----:B------:R-:W-:Y:S01]  /*d640*/  LEA.HI.X R37, R12, UR5, R5, 0x2, P3 ;  /* 0x000000050c257c11 */ /* 0x000fe200098f1405 */
[----:B------:R-:W-:Y:S01]  /*d650*/  ULDC.64 UR4, c[0x0][0xae8] ;  /* 0x0002ba0000047ab9 */ /* 0x000fe20000000a00 */
[----:B------:R-:W-:Y:S01]  /*d660*/  F2FP.BF16.F32.PACK_AB R4, R49, R40 ;  /* 0x000000283104723e */ /* 0x000fe200000010ff */
[----:B------:R-:W-:Y:S01]  /*d670*/  SHFL.IDX PT, R78, R36, 0x1, 0x1c1f ;  /* 0x003c1f00244e7f89 */ /* 0x000fe200000e0000 */
[----:B------:R-:W-:Y:S02]  /*d680*/  F2FP.BF16.F32.PACK_AB R5, R99, R98 ;  /* 0x000000626305723e */ /* 0x000fe400000010ff */
[----:B------:R-:W-:Y:S01]  /*d690*/  F2FP.BF16.F32.PACK_AB R7, R100, R97 ;  /* 0x000000616407723e */ /* 0x000fe200000010ff */
[----:B------:R-:W3:Y:S01]  /*d6a0*/  SHFL.IDX PT, R73, R37, RZ, 0x1c1f ;  /* 0x001c1fff25497589 */ /* 0x000ee200000e0000 */
[----:B------:R-:W-:-:S02]  /*d6b0*/  F2FP.BF16.F32.PACK_AB R12, R45, R56 ;  /* 0x000000382d0c723e */ /* 0x000fc400000010ff */
[----:B------:R-:W-:Y:S01]  /*d6c0*/  F2FP.BF16.F32.PACK_AB R13, R59, R50 ;  /* 0x000000323b0d723e */ /* 0x000fe200000010ff */
[----:B------:R-:W-:Y:S01]  /*d6d0*/  STSM.16.M88.4 [R111], R4 ;  /* 0x000000046f007844 */ /* 0x000fe20000000200 */
[----:B--2---:R-:W-:Y:S02]  /*d6e0*/  F2FP.BF16.F32.PACK_AB R14, R61, R60 ;  /* 0x0000003c3d0e723e */ /* 0x004fe400000010ff */
[----:B------:R-:W-:Y:S01]  /*d6f0*/  F2FP.BF16.F32.PACK_AB R15, R63, R62 ;  /* 0x0000003e3f0f723e */ /* 0x000fe200000010ff */
[----:B------:R-:W2:Y:S01]  /*d700*/  SHFL.IDX PT, R79, R37, 0x1, 0x1c1f ;  /* 0x003c1f00254f7f89 */ /* 0x000ea200000e0000 */
[----:B------:R-:W-:Y:S02]  /*d710*/  F2FP.BF16.F32.PACK_AB R8, R65, R64 ;  /* 0x000000404108723e */ /* 0x000fe400000010ff */
[----:B------:R-:W-:Y:S01]  /*d720*/  F2FP.BF16.F32.PACK_AB R9, R67, R66 ;  /* 0x000000424309723e */ /* 0x000fe200000010ff */
[----:B------:R-:W-:Y:S01]  /*d730*/  STSM.16.M88.4 [R110], R12 ;  /* 0x0000000c6e007844 */ /* 0x000fe20000000200 */
[----:B------:R-:W-:-:S02]  /*d740*/  F2FP.BF16.F32.PACK_AB R10, R69, R68 ;  /* 0x00000044450a723e */ /* 0x000fc400000010ff */
[----:B------:R-:W-:Y:S02]  /*d750*/  F2FP.BF16.F32.PACK_AB R11, R71, R70 ;  /* 0x00000046470b723e */ /* 0x000fe400000010ff */
[----:B------:R-:W-:Y:S02]  /*d760*/  MOV R109, R42 ;  /* 0x0000002a006d7202 */ /* 0x000fe40000000f00 */
[----:B------:R-:W-:Y:S01]  /*d770*/  F2FP.BF16.F32.PACK_AB R49, R75, R74 ;  /* 0x0000004a4b31723e */ /* 0x000fe200000010ff */
[----:B------:R-:W-:Y:S01]  /*d780*/  STSM.16.M88.4 [R55], R8 ;  /* 0x0000000837007844 */ /* 0x000fe20000000200 */
[----:B------:R-:W-:Y:S02]  /*d790*/  F2FP.BF16.F32.PACK_AB R50, R77, R76 ;  /* 0x0000004c4d32723e */ /* 0x000fe400000010ff */
[----:B------:R-:W-:-:S03]  /*d7a0*/  LOP3.LUT R20, R31, 0x380, RZ, 0xc0, !PT ;  /* 0x000003801f147812 */ /* 0x000fc600078ec0ff */
[----:B------:R4:W-:Y:S01]  /*d7b0*/  STSM.16.M88.4 [R109], R48 ;  /* 0x000000306d007844 */ /* 0x0009e20000000200 */
[----:B------:R-:W-:-:S03]  /*d7c0*/  SHF.R.U64 R20, R20, 0x3, RZ ;  /* 0x0000000314147819 */ /* 0x000fc600000012ff */
[----:B------:R-:W-:Y:S01]  /*d7d0*/  STSM.16.M88.4 [R96], R80 ;  /* 0x0000005060007844 */ /* 0x000fe20000000200 */
[----:B------:R-:W-:Y:S01]  /*d7e0*/  LOP3.LUT R20, R20, R31, RZ, 0x3c, !PT ;  /* 0x0000001f14147212 */ /* 0x000fe200078e3cff */
[----:B------:R-:W-:Y:S01]  /*d7f0*/  IMAD.X R31, RZ, RZ, R35, P5 ;  /* 0x000000ffff1f7224 */ /* 0x000fe200028e0623 */
[----:B------:R-:W-:Y:S08]  /*d800*/  BAR.SYNC.DEFER_BLOCKING 0x1, 0x100 ;  /* 0x0044000000007b1d */ /* 0x000ff00000010000 */
[----:B----4-:R-:W4:Y:S08]  /*d810*/  @P1 LDC R49, c[0x0][0xbec] ;  /* 0x0002fb00ff311b82 */ /* 0x010f300000000800 */
[----:B------:R-:W0:Y:S01]  /*d820*/  @P1 LDC R51, c[0x0][0xbf0] ;  /* 0x0002fc00ff331b82 */ /* 0x000e220000000800 */
[----:B---3--:R-:W-:Y:S04]  /*d830*/  @!P2 ST.E desc[UR36][R72.64], R88 ;  /* 0x000000584800a985 */ /* 0x008fe8000c101924 */
[----:B--2---:R2:W-:Y:S04]  /*d840*/  @!P0 ST.E desc[UR36][R78.64], R0 ;  /* 0x000000004e008985 */ /* 0x0045e8000c101924 */
[----:B------:R3:W5:Y:S04]  /*d850*/  LD.E.128 R36, desc[UR36][R30.64] ;  /* 0x000000241e247980 */ /* 0x000768000c101d00 */
[----:B------:R1:W5:Y:S01]  /*d860*/  LD.E.128 R44, desc[UR36][R34.64] ;  /* 0x00000024222c7980 */ /* 0x000362000c101d00 */
[----:B--2---:R-:W-:-:S03]  /*d870*/  IMAD R0, R163, 0x20, R165 ;  /* 0x00000020a3007824 */ /* 0x004fc600078e02a5 */
[----:B------:R2:W5:Y:S01]  /*d880*/  LD.E.128 R4, desc[UR36][R28.64] ;  /* 0x000000241c047980 */ /* 0x000562000c101d00 */
[----:B---3--:R-:W-:-:S03]  /*d890*/  IMAD.IADD R30, R17, 0x1, R0 ;  /* 0x00000001111e7824 */ /* 0x008fc600078e0200 */
[----:B------:R3:W5:Y:S01]  /*d8a0*/  LD.E.128 R60, desc[UR36][R20.64] ;  /* 0x00000024143c7980 */ /* 0x000762000c101d00 */
[----:B-1----:R-:W-:Y:S02]  /*d8b0*/  IMAD R35, R58, UR4, RZ ;  /* 0x000000043a237c24 */ /* 0x002fe4000f8e02ff */
[----:B----4-:R-:W-:Y:S01]  /*d8c0*/  @P1 IMAD.HI.U32 R0, R30, R49, RZ ;  /* 0x000000311e001227 */ /* 0x010fe200078e00ff */
[----:B------:R1:W5:Y:S03]  /*d8d0*/  LD.E.128 R52, desc[UR36][R24.64] ;  /* 0x0000002418347980 */ /* 0x000366000c101d00 */
[C---:B------:R-:W-:Y:S01]  /*d8e0*/  IMAD R35, R164.reuse, UR5, R35 ;  /* 0x00000005a4237c24 */ /* 0x040fe2000f8e0223 */
[----:B------:R4:W5:Y:S01]  /*d8f0*/  LD.E.128 R12, desc[UR36][R2.64] ;  /* 0x00000024020c7980 */ /* 0x000962000c101d00 */
[----:B--2---:R-:W-:Y:S01]  /*d900*/  IMAD.WIDE.U32 R28, R164, UR4, RZ ;  /* 0x00000004a41c7c25 */ /* 0x004fe2000f8e00ff */
[----:B------:R-:W-:-:S02]  /*d910*/  ULDC.64 UR4, c[0x0][0xaf0] ;  /* 0x0002bc0000047ab9 */ /* 0x000fc40000000a00 */
[----:B------:R-:W5:Y:S01]  /*d920*/  LD.E.128 R40, desc[UR36][R32.64] ;  /* 0x0000002420287980 */ /* 0x000f62000c101d00 */
[----:B---3--:R-:W-:Y:S01]  /*d930*/  IMAD.MOV.U32 R21, RZ, RZ, R30 ;  /* 0x000000ffff157224 */ /* 0x008fe200078e001e */
[----:B0-----:R-:W-:Y:S01]  /*d940*/  @P1 SHF.R.U32.HI R21, RZ, R51, R0 ;  /* 0x00000033ff151219 */ /* 0x001fe20000011600 */
[----:B-1----:R-:W-:Y:S01]  /*d950*/  IMAD R25, R112, UR4, RZ ;  /* 0x0000000470197c24 */ /* 0x002fe2000f8e02ff */
[----:B------:R0:W5:Y:S01]  /*d960*/  LD.E.128 R8, desc[UR36][R26.64] ;  /* 0x000000241a087980 */ /* 0x000162000c101d00 */
[----:B----4-:R-:W-:Y:S02]  /*d970*/  IMAD.IADD R3, R29, 0x1, R35 ;  /* 0x000000011d037824 */ /* 0x010fe400078e0223 */
[----:B------:R-:W-:Y:S01]  /*d980*/  IMAD.MOV.U32 R2, RZ, RZ, R28 ;  /* 0x000000ffff027224 */ /* 0x000fe200078e001c */
[--C-:B------:R-:W-:Y:S01]  /*d990*/  SHF.R.S32.HI R0, RZ, 0x1f, R21.reuse ;  /* 0x0000001fff007819 */ /* 0x100fe20000011415 */
[----:B------:R-:W-:Y:S01]  /*d9a0*/  IMAD.MOV R20, RZ, RZ, -R21 ;  /* 0x000000ffff147224 */ /* 0x000fe200078e0a15 */
[----:B------:R-:W-:Y:S01]  /*d9b0*/  @!PT LDS RZ, [RZ] ;  /* 0x00000000fffff984 */ /* 0x000fe20000000800 */
[----:B------:R-:W-:Y:S01]  /*d9c0*/  @!PT LDS RZ, [RZ] ;  /* 0x00000000fffff984 */ /* 0x000fe20000000800 */
[----:B------:R-:W-:Y:S01]  /*d9d0*/  @!PT LDS RZ, [RZ] ;  /* 0x00000000fffff984 */ /* 0x000fe20000000800 */
[----:B------:R-:W-:Y:S01]  /*d9e0*/  @!PT LDS RZ, [RZ] ;  /* 0x00000000fffff984 */ /* 0x000fe20000000800 */
[----:B------:R1:W-:Y:S06]  /*d9f0*/  MEMBAR.ALL.CTA ;  /* 0x0000000000007992 */ /* 0x0003ec0000008000 */
[----:B-1----:R-:W1:Y:S01]  /*da00*/  FENCE.VIEW.ASYNC.S ;  /* 0x00000000000073c6 */ /* 0x002e620000000000 */
[----:B------:R-:W-:-:S02]  /*da10*/  IMAD R25, R162, UR5, R25 ;  /* 0x00000005a2197c24 */ /* 0x000fc4000f8e0219 */
[----:B------:R-:W-:Y:S01]  /*da20*/  IMAD.WIDE.U32 R2, R162, UR4, R2 ;  /* 0x00000004a2027c25 */ /* 0x000fe2000f8e0002 */
[----:B------:R-:W-:-:S03]  /*da30*/  ULDC.64 UR4, c[0x0][0xae0] ;  /* 0x0002b80000047ab9 */ /* 0x000fc60000000a00 */
[----:B------:R-:W-:Y:S02]  /*da40*/  IMAD R0, R0, UR4, RZ ;  /* 0x0000000400007c24 */ /* 0x000fe4000f8e02ff */
[----:B------:R-:W-:Y:S02]  /*da50*/  IMAD R57, R57, R20, R30 ;  /* 0x0000001439397224 */ /* 0x000fe400078e021e */
[----:B------:R-:W-:Y:S02]  /*da60*/  IMAD.IADD R3, R3, 0x1, R25 ;  /* 0x0000000103037824 */ /* 0x000fe400078e0219 */
[C---:B------:R-:W-:Y:S01]  /*da70*/  IMAD R25, R21.reuse, UR5, R0 ;  /* 0x0000000515197c24 */ /* 0x040fe2000f8e0200 */
[----:B------:R-:W-:Y:S01]  /*da80*/  SHF.R.S32.HI R0, RZ, 0x1f, R57 ;  /* 0x0000001fff007819 */ /* 0x000fe20000011439 */
[----:B------:R-:W-:Y:S01]  /*da90*/  IMAD.WIDE.U32 R2, R21, UR4, R2 ;  /* 0x0000000415027c25 */ /* 0x000fe2000f8e0002 */
[----:B------:R-:W-:-:S03]  /*daa0*/  ULDC.64 UR4, c[0x0][0xad8] ;  /* 0x0002b60000047ab9 */ /* 0x000fc60000000a00 */
[----:B------:R-:W-:Y:S02]  /*dab0*/  IMAD.IADD R3, R3, 0x1, R25 ;  /* 0x0000000103037824 */ /* 0x000fe400078e0219 */
[----:B------:R-:W-:Y:S02]  /*dac0*/  IMAD R20, R0, UR4, RZ ;  /* 0x0000000400147c24 */ /* 0x000fe4000f8e02ff */
[----:B0-----:R-:W-:Y:S02]  /*dad0*/  IMAD.IADD R26, R165, 0x1, R17 ;  /* 0x00000001a51a7824 */ /* 0x001fe400078e0211 */
[C---:B------:R-:W-:Y:S02]  /*dae0*/  IMAD R17, R57.reuse, UR5, R20 ;  /* 0x0000000539117c24 */ /* 0x040fe4000f8e0214 */
[----:B------:R-:W-:Y:S01]  /*daf0*/  IMAD.WIDE.U32 R2, R57, UR4, R2 ;  /* 0x0000000439027c25 */ /* 0x000fe2000f8e0002 */
[----:B------:R-:W-:Y:S01]  /*db00*/  ISETP.GE.AND P2, PT, R26, R89, PT ;  /* 0x000000591a00720c */ /* 0x000fe20003f46270 */
[----:B------:R-:W-:-:S02]  /*db10*/  ULDC.64 UR4, c[0x0][0xa80] ;  /* 0x0002a00000047ab9 */ /* 0x000fc40000000a00 */
[----:B------:R-:W-:Y:S02]  /*db20*/  VIADD R0, R26, 0x20 ;  /* 0x000000201a007836 */ /* 0x000fe40000000000 */
[----:B------:R-:W-:Y:S01]  /*db30*/  IMAD.IADD R3, R3, 0x1, R17 ;  /* 0x0000000103037824 */ /* 0x000fe200078e0211 */
[----:B------:R-:W-:Y:S01]  /*db40*/  LEA R17, P3, R2, UR4, 0x1 ;  /* 0x0000000402117c11 */ /* 0x000fe2000f8608ff */
[----:B------:R-:W-:Y:S01]  /*db50*/  VIADD R23, R23, 0x2a820 ;  /* 0x0002a82017177836 */ /* 0x000fe20000000000 */
[-C--:B------:R-:W-:Y:S01]  /*db60*/  ISETP.GE.AND P0, PT, R0, R89.reuse, PT ;  /* 0x000000590000720c */ /* 0x080fe20003f06270 */
[----:B------:R-:W-:Y:S01]  /*db70*/  VIADD R0, R26, 0x40 ;  /* 0x000000401a007836 */ /* 0x000fe20000000000 */
[----:B------:R-:W-:Y:S02]  /*db80*/  LEA.HI.X R24, R2, UR5, R3, 0x1, P3 ;  /* 0x0000000502187c11 */ /* 0x000fe400098f0c03 */
[----:B------:R-:W-:Y:S01]  /*db90*/  PRMT R23, RZ, 0x654, R23 ;  /* 0x00000654ff177816 */ /* 0x000fe20000000017 */
[----:B-1----:R0:W1:Y:S01]  /*dba0*/  SHFL.IDX PT, R20, R17, RZ, 0x181f ;  /* 0x00181fff11147589 */ /* 0x00206200000e0000 */
[----:B------:R-:W-:Y:S01]  /*dbb0*/  ISETP.GE.AND P1, PT, R0, R89, PT ;  /* 0x000000590000720c */ /* 0x000fe20003f26270 */
[----:B------:R-:W-:Y:S01]  /*dbc0*/  BSSY B1, `(.L_x_1050) ;  /* 0x000000d000017945 */ /* 0x000fe20003800000 */
[----:B------:R0:W-:Y:S01]  /*dbd0*/  SYNCS.ARRIVE.TRANS64.RED.A1T0 RZ, [R23+URZ], RZ ;  /* 0x000000ff17ff79a7 */ /* 0x0001e2000810043f */
[----:B------:R0:W2:Y:S02]  /*dbe0*/  SHFL.IDX PT, R0, R24, RZ, 0x181f ;  /* 0x00181fff18007589 */ /* 0x0000a400000e0000 */
[----:B------:R-:W-:Y:S08]  /*dbf0*/  @P2 BRA `(.L_x_1051) ;  /* 0x0000000000242947 */ /* 0x000ff00003800000 */
        /* <DEDUP_REMOVED lines=9> */
.L_x_1051:
[----:B------:R-:W-:Y:S05]  /*dc90*/  BSYNC B1 ;  /* 0x0000000000017941 */ /* 0x000fea0003800000 */
.L_x_1050:
        /* <DEDUP_REMOVED lines=13> */
.L_x_1053:
[----:B------:R-:W-:Y:S05]  /*dd70*/  BSYNC B1 ;  /* 0x0000000000017941 */ /* 0x000fea0003800000 */
.L_x_1052:
[----:B----4-:R4:W0:Y:S01]  /*dd80*/  SHFL.IDX PT, R0, R24, 0x2, 0x181f ;  /* 0x00581f0018007f89 */ /* 0x01082200000e0000 */
        /* <DEDUP_REMOVED lines=8> */
[-C--:B0-----:R-:W-:Y:S02]  /*de10*/  @!P2 LEA.HI.X R3, R160, R0.reuse, R173, 0x1, P0 ;  /* 0x00000000a003a211 */ /* 0x081fe400000f0cad */
[----:B------:R-:W-:-:S03]  /*de20*/  @!P3 LEA.HI.X R21, R161, R0, R172, 0x1, P1 ;  /* 0x00000000a115b211 */ /* 0x000fc600008f0cac */
[----:B-----5:R3:W-:Y:S04]  /*de30*/  @!P2 ST.E.128 desc[UR36][R2.64], R36 ;  /* 0x000000240200a985 */ /* 0x0207e8000c101d24 */
[----:B------:R3:W-:Y:S02]  /*de40*/  @!P3 ST.E.128 desc[UR36][R20.64], R12 ;  /* 0x0000000c1400b985 */ /* 0x0007e4000c101d24 */
.L_x_1055:
[----:B------:R-:W-:Y:S05]  /*de50*/  BSYNC B1 ;  /* 0x0000000000017941 */ /* 0x000fea0003800000 */
.L_x_1054:
[----:B0-----:R-:W-:Y:S01]  /*de60*/  VIADD R0, R26, 0x60 ;  /* 0x000000601a007836 */ /* 0x001fe20000000000 */
[----:B--2-4-:R-:W0:Y:S04]  /*de70*/  SHFL.IDX PT, R24, R24, 0x3, 0x181f ;  /* 0x00781f0018187f89 */ /* 0x014e2800000e0000 */
[----:B------:R-:W-:Y:S01]  /*de80*/  ISETP.GE.AND P0, PT, R0, R89, PT ;  /* 0x000000590000720c */ /* 0x000fe20003f06270 */
[----:B------:R-:W2:-:S12]  /*de90*/  SHFL.IDX PT, R17, R17, 0x3, 0x181f ;  /* 0x00781f0011117f89 */ /* 0x000e9800000e0000 */
[----:B------:R-:W-:Y:S05]  /*dea0*/  @P0 BRA `(.L_x_1056) ;  /* 0x00000008006c0947 */ /* 0x000fea0003800000 */
[----:B------:R-:W-:Y:S02]  /*deb0*/  ULDC UR4, c[0x0][0xac8] ;  /* 0x0002b20000047ab9 */ /* 0x000fe40000000800 */
[----:B------:R-:W-:-:S13]  /*dec0*/  ISETP.GE.AND P1, PT, R160, UR4, PT ;  /* 0x00000004a0007c0c */ /* 0x000fda000bf26270 */
[----:B--23--:R-:W-:-:S04]  /*ded0*/  @!P1 LEA R2, P0, R160, R17, 0x1 ;  /* 0x00000011a0029211 */ /* 0x00cfc800078008ff */
[----:B0-----:R-:W-:Y:S02]  /*dee0*/  @!P1 LEA.HI.X R3, R160, R24, R173, 0x1, P0 ;  /* 0x00000018a0039211 */ /* 0x001fe400000f0cad */
[----:B------:R-:W-:-:S03]  /*def0*/  ISETP.GE.AND P0, PT, R161, UR4, PT ;  /* 0x00000004a1007c0c */ /* 0x000fc6000bf06270 */
[----:B-----5:R4:W-:Y:S10]  /*df00*/  @!P1 ST.E.128 desc[UR36][R2.64], R4 ;  /* 0x0000000402009985 */ /* 0x0209f4000c101d24 */
[----:B------:R-:W-:Y:S05]  /*df10*/  @P0 BRA `(.L_x_1056) ;  /* 0x0000000800500947 */ /* 0x000fea0003800000 */
[----:B----4-:R-:W-:-:S04]  /*df20*/  LEA R2, P0, R161, R17, 0x1 ;  /* 0x00000011a1027211 */ /* 0x010fc800078008ff */
[----:B------:R-:W-:-:S05]  /*df30*/  LEA.HI.X R3, R161, R24, R172, 0x1, P0 ;  /* 0x00000018a1037211 */ /* 0x000fca00000f0cac */
[----:B------:R0:W-:Y:S01]  /*df40*/  ST.E.128 desc[UR36][R2.64], R8 ;  /* 0x0000000802007985 */ /* 0x0001e2000c101d24 */
[----:B------:R-:W-:Y:S05]  /*df50*/  BRA `(.L_x_1056) ;  /* 0x0000000800407947 */ /* 0x000fea0003800000 */
.L_x_1049:
[----:B------:R-:W2:Y:S01]  /*df60*/  LDC R11, c[0x0][0xbe8] ;  /* 0x0002fa00ff0b7b82 */ /* 0x000ea20000000800 */
[----:B------:R-:W-:Y:S01]  /*df70*/  ISETP.GE.AND P0, PT, R174, 0x80, PT ;  /* 0x00000080ae00780c */ /* 0x000fe20003f06270 */
[----:B------:R-:W-:Y:S01]  /*df80*/  IMAD R0, R163, 0x20, R165 ;  /* 0x00000020a3007824 */ /* 0x000fe200078e02a5 */
[----:B------:R-:W-:Y:S01]  /*df90*/  BSSY B1, `(.L_x_1057) ;  /* 0x000002e000017945 */ /* 0x000fe20003800000 */
[----:B------:R-:W-:Y:S02]  /*dfa0*/  SHF.R.S32.HI R6, RZ, 0x1f, R164 ;  /* 0x0000001fff067819 */ /* 0x000fe400000114a4 */
[----:B------:R-:W-:Y:S01]  /*dfb0*/  IMAD.IADD R12, R17, 0x1, R0 ;  /* 0x00000001110c7824 */ /* 0x000fe200078e0200 */
[----:B------:R-:W-:Y:S02]  /*dfc0*/  SHF.R.S32.HI R8, RZ, 0x1f, R162 ;  /* 0x0000001fff087819 */ /* 0x000fe400000114a2 */
[----:B--2---:R-:W-:-:S13]  /*dfd0*/  ISETP.NE.AND P1, PT, R11, 0x1, PT ;  /* 0x000000010b00780c */ /* 0x004fda0003f25270 */
[----:B------:R-:W2:Y:S08]  /*dfe0*/  @P1 LDC R13, c[0x0][0xbec] ;  /* 0x0002fb00ff0d1b82 */ /* 0x000eb00000000800 */
[----:B------:R-:W3:Y:S01]  /*dff0*/  @P1 LDC R15, c[0x0][0xbf0] ;  /* 0x0002fc00ff0f1b82 */ /* 0x000ee20000000800 */
[----:B------:R-:W-:Y:S05]  /*e000*/  @P0 BRA `(.L_x_1058) ;  /* 0x0000000000980947 */ /* 0x000fea0003800000 */
[----:B------:R-:W4:Y:S01]  /*e010*/  S2R R2, SR_TID.X ;  /* 0x0000000000027919 */ /* 0x000f220000002100 */
[----:B------:R-:W5:Y:S01]  /*e020*/  LDC R10, c[0x0][0xbe8] ;  /* 0x0002fa00ff0a7b82 */ /* 0x000f620000000800 */
[----:B------:R-:W-:Y:S02]  /*e030*/  ULDC UR4, c[0x0][0xa88] ;  /* 0x0002a20000047ab9 */ /* 0x000fe40000000800 */
[----:B-----5:R-:W-:Y:S01]  /*e040*/  IMAD R3, R10, UR4, RZ ;  /* 0x000000040a037c24 */ /* 0x020fe2000f8e02ff */
[----:B----4-:R-:W-:-:S04]  /*e050*/  IADD3 R4, R17, -0x80, R2 ;  /* 0xffffff8011047810 */ /* 0x010fc80007ffe002 */
[----:B------:R-:W-:-:S13]  /*e060*/  ISETP.GE.AND P0, PT, R4, R3, PT ;  /* 0x000000030400720c */ /* 0x000fda0003f06270 */
[----:B------:R-:W-:Y:S05]  /*e070*/  @P0 BRA `(.L_x_1058) ;  /* 0x00000000007c0947 */ /* 0x000fea0003800000 */
[----:B------:R-:W-:Y:S01]  /*e080*/  ISETP.NE.AND P0, PT, R10, 0x1, PT ;  /* 0x000000010a00780c */ /* 0x000fe20003f05270 */
[----:B------:R-:W-:Y:S01]  /*e090*/  ULDC.64 UR4, c[0x0][0xb90] ;  /* 0x0002e40000047ab9 */ /* 0x000fe20000000a00 */
[----:B------:R-:W-:Y:S02]  /*e0a0*/  IMAD.MOV.U32 R5, RZ, RZ, R4 ;  /* 0x000000ffff057224 */ /* 0x000fe400078e0004 */
[----:B------:R-:W-:-:S04]  /*e0b0*/  IMAD R7, R6, UR4, RZ ;  /* 0x0000000406077c24 */ /* 0x000fc8000f8e02ff */
[----:B------:R-:W-:-:S05]  /*e0c0*/  IMAD R7, R164, UR5, R7 ;  /* 0x00000005a4077c24 */ /* 0x000fca000f8e0207 */
[----:B------:R-:W4:Y:S08]  /*e0d0*/  @P0 LDC R3, c[0x0][0xbec] ;  /* 0x0002fb00ff030b82 */ /* 0x000f300000000800 */
[----:B------:R-:W5:Y:S01]  /*e0e0*/  @P0 LDC R9, c[0x0][0xbf0] ;  /* 0x0002fc00ff090b82 */ /* 0x000f620000000800 */
[----:B----4-:R-:W-:-:S04]  /*e0f0*/  @P0 IMAD.HI.U32 R0, R4, R3, RZ ;  /* 0x0000000304000227 */ /* 0x010fc800078e00ff */
[----:B------:R-:W-:Y:S01]  /*e100*/  IMAD.WIDE.U32 R2, R164, UR4, RZ ;  /* 0x00000004a4027c25 */ /* 0x000fe2000f8e00ff */
[----:B------:R-:W-:Y:S01]  /*e110*/  ULDC.64 UR4, c[0x0][0xb98] ;  /* 0x0002e60000047ab9 */ /* 0x000fe20000000a00 */
[----:B-----5:R-:W-:Y:S02]  /*e120*/  @P0 SHF.R.U32.HI R5, RZ, R9, R0 ;  /* 0x00000009ff050219 */ /* 0x020fe40000011600 */
[----:B------:R-:W-:Y:S02]  /*e130*/  IMAD.IADD R3, R3, 0x1, R7 ;  /* 0x0000000103037824 */ /* 0x000fe400078e0207 */
[----:B------:R-:W-:Y:S02]  /*e140*/  IMAD R9, R8, UR4, RZ ;  /* 0x0000000408097c24 */ /* 0x000fe4000f8e02ff */
[----:B------:R-:W-:Y:S02]  /*e150*/  IMAD.MOV R7, RZ, RZ, -R5 ;  /* 0x000000ffff077224 */ /* 0x000fe400078e0a05 */
[----:B------:R-:W-:-:S04]  /*e160*/  IMAD.WIDE.U32 R2, R162, UR4, R2 ;  /* 0x00000004a2027c25 */ /* 0x000fc8000f8e0002 */
[----:B------:R-:W-:Y:S01]  /*e170*/  IMAD R7, R10, R7, R4 ;  /* 0x000000070a077224 */ /* 0x000fe200078e0204 */
[----:B------:R-:W-:Y:S01]  /*e180*/  IADD3 R2, P0, R5, R2, RZ ;  /* 0x0000000205027210 */ /* 0x000fe20007f1e0ff */
[----:B------:R-:W-:Y:S01]  /*e190*/  IMAD R4, R162, UR5, R9 ;  /* 0x00000005a2047c24 */ /* 0x000fe2000f8e0209 */
[----:B------:R-:W-:Y:S01]  /*e1a0*/  SHF.R.S32.HI R9, RZ, 0x1f, R5 ;  /* 0x0000001fff097819 */ /* 0x000fe20000011405 */
        /* <DEDUP_REMOVED lines=12> */
.L_x_1058:
[----:B------:R-:W-:Y:S05]  /*e270*/  BSYNC B1 ;  /* 0x0000000000017941 */ /* 0x000fea0003800000 */
.L_x_1057:
[----:B------:R-:W-:Y:S01]  /*e280*/  ULDC.64 UR4, c[0x0][0xae8] ;  /* 0x0002ba0000047ab9 */ /* 0x000fe20000000a00 */
[----:B--2---:R-:W-:Y:S01]  /*e290*/  @P1 IMAD.HI.U32 R0, R12, R13, RZ ;  /* 0x0000000d0c001227 */ /* 0x004fe200078e00ff */
[----:B------:R-:W-:Y:S01]  /*e2a0*/  ULDC UR6, c[0x0][0xa88] ;  /* 0x0002a20000067ab9 */ /* 0x000fe20000000800 */
[----:B------:R-:W-:Y:S02]  /*e2b0*/  BSSY B1, `(.L_x_1059) ;  /* 0x0000030000017945 */ /* 0x000fe40003800000 */
[----:B----4-:R-:W-:Y:S02]  /*e2c0*/  IMAD R3, R6, UR4, RZ ;  /* 0x0000000406037c24 */ /* 0x010fe4000f8e02ff */
[----:B------:R-:W-:Y:S01]  /*e2d0*/  IMAD.MOV.U32 R5, RZ, RZ, R12 ;  /* 0x000000ffff057224 */ /* 0x000fe200078e000c */
[----:B---3--:R-:W-:Y:S01]  /*e2e0*/  @P1 SHF.R.U32.HI R5, RZ, R15, R0 ;  /* 0x0000000fff051219 */ /* 0x008fe20000011600 */
[C---:B------:R-:W-:Y:S02]  /*e2f0*/  IMAD R7, R164.reuse, UR5, R3 ;  /* 0x00000005a4077c24 */ /* 0x040fe4000f8e0203 */
[----:B------:R-:W-:Y:S01]  /*e300*/  IMAD.WIDE.U32 R2, R164, UR4, RZ ;  /* 0x00000004a4027c25 */ /* 0x000fe2000f8e00ff */
[----:B------:R-:W-:Y:S01]  /*e310*/  ULDC.64 UR4, c[0x0][0xaf0] ;  /* 0x0002bc0000047ab9 */ /* 0x000fe20000000a00 */
[----:B------:R-:W-:-:S02]  /*e320*/  SHF.R.S32.HI R0, RZ, 0x1f, R5 ;  /* 0x0000001fff007819 */ /* 0x000fc40000011405 */
[----:B------:R-:W-:Y:S02]  /*e330*/  IMAD R9, R8, UR4, RZ ;  /* 0x0000000408097c24 */ /* 0x000fe4000f8e02ff */
[----:B------:R-:W-:Y:S02]  /*e340*/  IMAD.IADD R3, R3, 0x1, R7 ;  /* 0x0000000103037824 */ /* 0x000fe400078e0207 */
[----:B------:R-:W-:Y:S02]  /*e350*/  IMAD.MOV R7, RZ, RZ, -R5 ;  /* 0x000000ffff077224 */ /* 0x000fe400078e0a05 */
[C---:B------:R-:W-:Y:S02]  /*e360*/  IMAD R9, R162.reuse, UR5, R9 ;  /* 0x00000005a2097c24 */ /* 0x040fe4000f8e0209 */
        /* <DEDUP_REMOVED lines=11> */
[----:B------:R-:W-:Y:S02]  /*e420*/  IMAD.IADD R6, R165, 0x1, R17 ;  /* 0x00000001a5067824 */ /* 0x000fe400078e0211 */
[----:B------:R-:W-:Y:S02]  /*e430*/  IMAD R11, R11, UR6, RZ ;  /* 0x000000060b0b7c24 */ /* 0x000fe4000f8e02ff */
        /* <DEDUP_REMOVED lines=10> */
[----:B------:R2:W3:Y:S02]  /*e4e0*/  SHFL.IDX PT, R2, R4, RZ, 0x181f ;  /* 0x00181fff04027589 */ /* 0x0004e400000e0000 */
[----:B------:R-:W-:Y:S02]  /*e4f0*/  ISETP.GE.AND P0, PT, R0, R11, PT ;  /* 0x0000000b0000720c */ /* 0x000fe40003f06270 */
[----:B------:R2:W4:Y:S01]  /*e500*/  SHFL.IDX PT, R0, R5, RZ, 0x181f ;  /* 0x00181fff05007589 */ /* 0x00052200000e0000 */
[----:B------:R-:W-:Y:S10]  /*e510*/  @P2 BRA `(.L_x_1060) ;  /* 0x0000000000242947 */ /* 0x000ff40003800000 */
[----:B------:R-:W-:Y:S02]  /*e520*/  ULDC UR4, c[0x0][0xac8] ;  /* 0x0002b20000047ab9 */ /* 0x000fe40000000800 */
[----:B------:R-:W-:Y:S02]  /*e530*/  ISETP.GE.AND P4, PT, R160, UR4, PT ;  /* 0x00000004a0007c0c */ /* 0x000fe4000bf86270 */
[----:B------:R-:W-:-:S11]  /*e540*/  ISETP.GE.AND P5, PT, R161, UR4, PT ;  /* 0x00000004a1007c0c */ /* 0x000fd6000bfa6270 */
[CC--:B---3--:R-:W-:Y:S02]  /*e550*/  @!P4 LEA R8, P2, R160.reuse, R2.reuse, 0x1 ;  /* 0x00000002a008c211 */ /* 0x0c8fe400078408ff */
[C---:B------:R-:W-:Y:S02]  /*e560*/  @!P5 LEA R2, P3, R161.reuse, R2, 0x1 ;  /* 0x00000002a102d211 */ /* 0x040fe400078608ff */
[-C--:B----4-:R-:W-:Y:S02]  /*e570*/  @!P4 LEA.HI.X R9, R160, R0.reuse, R173, 0x1, P2 ;  /* 0x00000000a009c211 */ /* 0x090fe400010f0cad */
[----:B------:R-:W-:-:S03]  /*e580*/  @!P5 LEA.HI.X R3, R161, R0, R172, 0x1, P3 ;  /* 0x00000000a103d211 */ /* 0x000fc600018f0cac */
[----:B------:R3:W-:Y:S04]  /*e590*/  @!P4 ST.E.128 desc[UR36][R8.64], RZ ;  /* 0x000000ff0800c985 */ /* 0x0007e8000c101d24 */
[----:B------:R3:W-:Y:S02]  /*e5a0*/  @!P5 ST.E.128 desc[UR36][R2.64], RZ ;  /* 0x000000ff0200d985 */ /* 0x0007e4000c101d24 */
.L_x_1060:
[----:B------:R-:W-:Y:S05]  /*e5b0*/  BSYNC B1 ;  /* 0x0000000000017941 */ /* 0x000fea0003800000 */
.L_x_1059:
[----:B----4-:R4:W0:Y:S01]  /*e5c0*/  SHFL.IDX PT, R0, R5, 0x1, 0x181f ;  /* 0x00381f0005007f89 */ /* 0x01082200000e0000 */
[----:B------:R-:W-:Y:S03]  /*e5d0*/  BSSY B1, `(.L_x_1061) ;  /* 0x000000c000017945 */ /* 0x000fe60003800000 */
[----:B---3--:R4:W3:Y:S01]  /*e5e0*/  SHFL.IDX PT, R2, R4, 0x1, 0x181f ;  /* 0x00381f0004027f89 */ /* 0x0088e200000e0000 */
        /* <DEDUP_REMOVED lines=8> */
[----:B------:R0:W-:Y:S04]  /*e670*/  @!P3 ST.E.128 desc[UR36][R8.64], RZ ;  /* 0x000000ff0800b985 */ /* 0x0001e8000c101d24 */
[----:B------:R0:W-:Y:S02]  /*e680*/  @!P4 ST.E.128 desc[UR36][R2.64], RZ ;  /* 0x000000ff0200c985 */ /* 0x0001e4000c101d24 */
.L_x_1062:
[----:B------:R-:W-:Y:S05]  /*e690*/  BSYNC B1 ;  /* 0x0000000000017941 */ /* 0x000fea0003800000 */
.L_x_1061:
[----:B0-----:R0:W0:Y:S01]  /*e6a0*/  SHFL.IDX PT, R0, R5, 0x2, 0x181f ;  /* 0x00581f0005007f89 */ /* 0x00102200000e0000 */
[----:B------:R-:W-:Y:S03]  /*e6b0*/  BSSY B1, `(.L_x_1063) ;  /* 0x000000c000017945 */ /* 0x000fe60003800000 */
[----:B---3--:R3:W0:Y:S01]  /*e6c0*/  SHFL.IDX PT, R2, R4, 0x2, 0x181f ;  /* 0x00581f0004027f89 */ /* 0x00862200000e0000 */
        /* <DEDUP_REMOVED lines=10> */
.L_x_1064:
[----:B------:R-:W-:Y:S05]  /*e770*/  BSYNC B1 ;  /* 0x0000000000017941 */ /* 0x000fea0003800000 */
.L_x_1063:
[----:B0-----:R-:W-:Y:S01]  /*e780*/  VIADD R0, R6, 0x60 ;  /* 0x0000006006007836 */ /* 0x001fe20000000000 */
[----:B--2-4-:R-:W0:Y:S04]  /*e790*/  SHFL.IDX PT, R5, R5, 0x3, 0x181f ;  /* 0x00781f0005057f89 */ /* 0x014e2800000e0000 */
[----:B------:R-:W-:Y:S01]  /*e7a0*/  ISETP.GE.AND P0, PT, R0, R11, PT ;  /* 0x0000000b0000720c */ /* 0x000fe20003f06270 */
[----:B------:R2:W4:-:S12]  /*e7b0*/  SHFL.IDX PT, R2, R4, 0x3, 0x181f ;  /* 0x00781f0004027f89 */ /* 0x00051800000e0000 */
[----:B--2---:R-:W-:Y:S05]  /*e7c0*/  @P0 BRA `(.L_x_1056) ;  /* 0x0000000000240947 */ /* 0x004fea0003800000 */
        /* <DEDUP_REMOVED lines=9> */
.L_x_1056:
[----:B------:R-:W-:Y:S05]  /*e860*/  BSYNC B0 ;  /* 0x0000000000007941 */ /* 0x000fea0003800000 */
.L_x_1048:
[----:B------:R-:W-:Y:S02]  /*e870*/  ULDC UR4, c[0x0][0xc38] ;  /* 0x00030e0000047ab9 */ /* 0x000fe40000000800 */
[----:B-1----:R-:W-:-:S13]  /*e880*/  ISETP.GE.AND P0, PT, R16, UR4, PT ;  /* 0x0000000410007c0c */ /* 0x002fda000bf06270 */
[----:B------:R-:W-:Y:S05]  /*e890*/  @!P0 BRA `(.L_x_1065) ;  /* 0xffffff2400148947 */ /* 0x000fea000383ffff */
[----:B------:R-:W-:Y:S05]  /*e8a0*/  EXIT ;  /* 0x000000000000794d */ /* 0x000fea0003800000 */
.L_x_959:
[----:B------:R-:W-:-:S08]  /*e8b0*/  NOP ;  /* 0x0000000000007918 */ /* 0x000fd00000000000 */
[----:B0-----:R-:W0:-:S00]  /*e8c0*/  USETMAXREG.DEALLOC.CTAPOOL 0x28 ;  /* 0x00000028000079c8 */ /* 0x001e0000080e0500 */
[----:B0-----:R-:W-:-:S06]  /*e8d0*/  LOP3.LUT R0, R0, 0x3, RZ, 0xc0, !PT ;  /* 0x0000000300007812 */ /* 0x001fcc00078ec0ff */
[----:B------:R-:W0:Y:S01]  /*e8e0*/  S2UR UR9, SR_CTAID.X ;  /* 0x00000000000979c3 */ /* 0x000e220000002500 */
[----:B------:R-:W-:Y:S01]  /*e8f0*/  LOP3.LUT R19, R19, 0xfffff7ff, RZ, 0xc0, !PT ;  /* 0xfffff7ff13137812 */ /* 0x000fe200078ec0ff */
[----:B------:R-:W-:Y:S01]  /*e900*/  STL [R1], RZ ;  /* 0x000000ff01007387 */ /* 0x000fe20000100800 */
[----:B------:R-:W-:Y:S02]  /*e910*/  IMAD.MOV.U32 R23, RZ, RZ, RZ ;  /* 0x000000ffff177224 */ /* 0x000fe400078e00ff */
[----:B------:R-:W-:Y:S01]  /*e920*/  IMAD.MOV.U32 R26, RZ, RZ, 0x1 ;  /* 0x00000001ff1a7424 */ /* 0x000fe200078e00ff */
[----:B------:R1:W2:Y:S02]  /*e930*/  SHFL.IDX PT, R2, R0, RZ, 0x1f ;  /* 0x00001fff00027589 */ /* 0x0002a400000e0000 */
[----:B-1----:R-:W0:Y:S01]  /*e940*/  LDC R0, c[0x0][0xc38] ;  /* 0x00030e00ff007b82 */ /* 0x002e220000000800 */
[----:B--2---:R-:W-:-:S13]  /*e950*/  ISETP.NE.AND P0, PT, R2, RZ, PT ;  /* 0x000000ff0200720c */ /* 0x004fda0003f05270 */
[----:B------:R-:W-:Y:S01]  /*e960*/  @P0 LOP3.LUT R19, R19, 0x800, RZ, 0xfc, !PT ;  /* 0x0000080013130812 */ /* 0x000fe200078efcff */
[----:B------:R-:W-:Y:S06]  /*e970*/  @P0 BAR.ARV 0x4, 0x180 ;  /* 0x0106000000000b1d */ /* 0x000fec0000002000 */
[----:B0-----:R-:W-:-:S13]  /*e980*/  ISETP.LE.AND P0, PT, R0, UR9, PT ;  /* 0x0000000900007c0c */ /* 0x001fda000bf03270 */
[----:B------:R-:W-:Y:S05]  /*e990*/  @P0 BRA `(.L_x_1066) ;  /* 0x0000003c00f40947 */ /* 0x000fea0003800000 */
[----:B------:R-:W2:Y:S01]  /*e9a0*/  LDL R3, [R1+0x4] ;  /* 0x0000040001037983 */ /* 0x000ea20000100800 */
[----:B------:R-:W-:Y:S01]  /*e9b0*/  ULDC.64 UR38, c[0x0][0x2f0] ;  /* 0x0000bc0000267ab9 */ /* 0x000fe20000000a00 */
[----:B------:R-:W-:Y:S01]  /*e9c0*/  ULDC UR7, c[0x0][0x320] ;  /* 0x0000c80000077ab9 */ /* 0x000fe20000000800 */
[----:B------:R-:W-:Y:S01]  /*e9d0*/  LOP3.LUT R19, R19, 0xfffffffe, RZ, 0xc0, !PT ;  /* 0xfffffffe13137812 */ /* 0x000fe200078ec0ff */
[----:B------:R-:W0:Y:S01]  /*e9e0*/  S2R R5, SR_TID.X ;  /* 0x0000000000057919 */ /* 0x000e220000002100 */
[----:B------:R-:W-:Y:S01]  /*e9f0*/  ULDC UR8, c[0x0][0x2b8] ;  /* 0x0000ae0000087ab9 */ /* 0x000fe20000000800 */
[----:B------:R-:W1:Y:S01]  /*ea00*/  S2UR UR6, SR_CgaCtaId ;  /* 0x00000000000679c3 */ /* 0x000e620000008800 */
[----:B------:R-:W-:Y:S01]  /*ea10*/  LOP3.LUT R19, R19, 0xfffffff7, RZ, 0xc0, !PT ;  /* 0xfffffff713137812 */ /* 0x000fe200078ec0ff */
[----:B------:R-:W-:Y:S01]  /*ea20*/  ULDC.64 UR4, c[0x0][0x418] ;  /* 0x0001060000047ab9 */ /* 0x000fe20000000a00 */
[----:B------:R3:W-:Y:S01]  /*ea30*/  STL [R1], RZ ;  /* 0x000000ff01007387 */ /* 0x0007e20000100800 */
[----:B------:R-:W-:Y:S01]  /*ea40*/  UISETP.NE.U32.AND UP0, UPT, UR4, URZ, UPT ;  /* 0x0000003f0400728c */ /* 0x000fe2000bf05070 */
[----:B------:R-:W-:Y:S01]  /*ea50*/  IMAD.U32 R34, RZ, RZ, UR9 ;  /* 0x00000009ff227e24 */ /* 0x000fe2000f8e00ff */
[----:B------:R-:W-:Y:S01]  /*ea60*/  ULDC UR40, c[0x0][0x288] ;  /* 0x0000a20000287ab9 */ /* 0x000fe20000000800 */
[----:B------:R-:W-:Y:S01]  /*ea70*/  ULDC UR4, c[0x0][0x424] ;  /* 0x0001090000047ab9 */ /* 0x000fe20000000800 */
[----:B------:R-:W-:Y:S01]  /*ea80*/  UISETP.NE.AND.EX UP0, UPT, UR5, URZ, UPT, UP0 ;  /* 0x0000003f0500728c */ /* 0x000fe2000bf05300 */
[----:B------:R-:W-:Y:S01]  /*ea90*/  IMAD.MOV.U32 R26, RZ, RZ, 0x1 ;  /* 0x00000001ff1a7424 */ /* 0x000fe200078e00ff */
[----:B------:R-:W-:Y:S01]  /*eaa0*/  ULDC UR47, c[0x0][0xc] ;  /* 0x00000300002f7ab9 */ /* 0x000fe20000000800 */
[----:B------:R-:W-:Y:S01]  /*eab0*/  UMOV UR5, 0x400 ;  /* 0x0000040000057882 */ /* 0x000fe20000000000 */
[----:B------:R-:W-:Y:S01]  /*eac0*/  USEL UR4, UR4, 0x1, UP0 ;  /* 0x0000000104047887 */ /* 0x000fe20008000000 */
[----:B------:R-:W-:-:S03]  /*ead0*/  IMAD.MOV.U32 R23, RZ, RZ, RZ ;  /* 0x000000ffff177224 */ /* 0x000fc600078e00ff */
[----:B------:R-:W-:-:S04]  /*eae0*/  UIMAD UR38, UR4, UR38, URZ ;  /* 0x00000026042672a4 */ /* 0x000fc8000f8e023f */
[----:B------:R-:W-:Y:S02]  /*eaf0*/  UIADD3 UR4, UR38, 0x5f, URZ ;  /* 0x0000005f26047890 */ /* 0x000fe4000fffe03f */
[----:B------:R-:W-:Y:S02]  /*eb00*/  UIADD3 UR49, UR38, 0x1, -UR40 ;  /* 0x0000000126317890 */ /* 0x000fe4000fffe828 */
[----:B-1----:R-:W-:Y:S02]  /*eb10*/  ULEA UR6, UR6, UR5, 0x18 ;  /* 0x0000000506067291 */ /* 0x002fe4000f8ec03f */
[----:B------:R-:W-:Y:S01]  /*eb20*/  UIMAD.WIDE UR4, UR4, 0x2aaaaaab, URZ ;  /* 0x2aaaaaab040478a5 */ /* 0x000fe2000f8e023f */
[C---:B0-----:R-:W-:Y:S01]  /*eb30*/  IMAD.SHL.U32 R30, R5.reuse, 0x8, RZ ;  /* 0x00000008051e7824 */ /* 0x041fe200078e00ff */
[----:B------:R-:W-:Y:S02]  /*eb40*/  LOP3.LUT R4, R5, 0x7f, RZ, 0xc0, !PT ;  /* 0x0000007f05047812 */ /* 0x000fe400078ec0ff */
[----:B------:R-:W-:Y:S01]  /*eb50*/  IMAD.U32 R16, RZ, RZ, UR6 ;  /* 0x00000006ff107e24 */ /* 0x000fe2000f8e00ff */
[----:B------:R-:W-:Y:S01]  /*eb60*/  USHF.R.U32.HI UR41, URZ, 0x1f, UR5 ;  /* 0x0000001f3f297899 */ /* 0x000fe20008011605 */
[----:B------:R-:W-:-:S02]  /*eb70*/  LOP3.LUT R0, R30, 0x1f8, RZ, 0xc0, !PT ;  /* 0x000001f81e007812 */ /* 0x000fc400078ec0ff */
[----:B------:R-:W-:Y:S01]  /*eb80*/  LOP3.LUT R37, R30, 0x38, RZ, 0xc0, !PT ;  /* 0x000000381e257812 */ /* 0x000fe200078ec0ff */
[----:B------:R-:W-:Y:S01]  /*eb90*/  ULEA.HI.SX32 UR41, UR5, UR41, 0x1c ;  /* 0x0000002905297291 */ /* 0x000fe2000f8fe23f */
[----:B------:R-:W-:Y:S02]  /*eba0*/  SHF.R.U32.HI R36, RZ, 0x3, R4 ;  /* 0x00000003ff247819 */ /* 0x000fe40000011604 */
[----:B------:R-:W-:Y:S02]  /*ebb0*/  LOP3.LUT R2, R37, 0x80, RZ, 0xfc, !PT ;  /* 0x0000008025027812 */ /* 0x000fe400078efcff */
[----:B--2---:R-:W-:Y:S02]  /*ebc0*/  R2UR UR10, R3 ;  /* 0x00000000030a72ca */ /* 0x004fe400000e0000 */
[----:B------:R-:W-:Y:S02]  /*ebd0*/  LOP3.LUT R3, R0, 0x38, R5, 0x78, !PT ;  /* 0x0000003800037812 */ /* 0x000fe400078e7805 */
[----:B------:R-:W-:-:S02]  /*ebe0*/  LOP3.LUT R0, R37, 0x40, RZ, 0xfc, !PT ;  /* 0x0000004025007812 */ /* 0x000fc400078efcff */
[----:B------:R-:W-:Y:S01]  /*ebf0*/  LOP3.LUT R30, R3, 0x200, R30, 0xf8, !PT ;  /* 0x00000200031e7812 */ /* 0x000fe200078ef81e */
[----:B------:R-:W-:Y:S01]  /*ec00*/  IMAD.SHL.U32 R3, R5, 0x10, RZ ;  /* 0x0000001005037824 */ /* 0x000fe200078e00ff */
[C---:B------:R-:W-:Y:S02]  /*ec10*/  ISETP.GE.AND P0, PT, R0.reuse, UR39, PT ;  /* 0x0000002700007c0c */ /* 0x040fe4000bf06270 */
[----:B------:R-:W-:Y:S01]  /*ec20*/  ISETP.GE.AND P1, PT, R0, UR7, PT ;  /* 0x0000000700007c0c */ /* 0x000fe2000bf26270 */
[----:B------:R-:W-:Y:S02]  /*ec30*/  IMAD R31, R30, 0x2, R16 ;  /* 0x000000021e1f7824 */ /* 0x000fe400078e0210 */
[----:B------:R-:W-:-:S08]  /*ec40*/  ULOP3.LUT UR48, UR10, 0x2, URZ, 0xfc, !UPT ;  /* 0x000000020a307892 */ /* 0x000fd0000f8efc3f */
[----:B------:R-:W-:Y:S02]  /*ec50*/  @P0 LOP3.LUT R19, R19, 0x8, RZ, 0xfc, !PT ;  /* 0x0000000813130812 */ /* 0x000fe400078efcff */
[----:B------:R-:W-:Y:S02]  /*ec60*/  ISETP.GE.AND P0, PT, R0, UR8, PT ;  /* 0x0000000800007c0c */ /* 0x000fe4000bf06270 */
[----:B------:R-:W-:Y:S02]  /*ec70*/  @P1 LOP3.LUT R19, R19, 0x1, RZ, 0xfc, !PT ;  /* 0x0000000113131812 */ /* 0x000fe400078efcff */
[----:B------:R-:W-:Y:S02]  /*ec80*/  ISETP.GE.AND P1, PT, R2, UR8, PT ;  /* 0x0000000802007c0c */ /* 0x000fe4000bf26270 */
[----:B------:R-:W-:Y:S02]  /*ec90*/  LOP3.LUT R19, R19, 0xfffffdff, RZ, 0xc0, !PT ;  /* 0xfffffdff13137812 */ /* 0x000fe400078ec0ff */
[----:B------:R-:W-:-:S05]  /*eca0*/  LOP3.LUT R0, R36, 0x70, R3, 0xf8, !PT ;  /* 0x0000007024007812 */ /* 0x000fca00078ef803 */
[----:B------:R-:W-:Y:S02]  /*ecb0*/  @P0 LOP3.LUT R19, R19, 0x200, RZ, 0xfc, !PT ;  /* 0x0000020013130812 */ /* 0x000fe400078efcff */
[----:B------:R-:W-:Y:S02]  /*ecc0*/  ISETP.GE.AND P0, PT, R2, UR39, PT ;  /* 0x0000002702007c0c */ /* 0x000fe4000bf06270 */
[----:B------:R-:W-:-:S11]  /*ecd0*/  LOP3.LUT R19, R19, 0xfffffffb, RZ, 0xc0, !PT ;  /* 0xfffffffb13137812 */ /* 0x000fd600078ec0ff */
[----:B------:R-:W-:Y:S02]  /*ece0*/  @P0 LOP3.LUT R19, R19, 0x4, RZ, 0xfc, !PT ;  /* 0x0000000413130812 */ /* 0x000fe400078efcff */
[----:B------:R-:W-:Y:S01]  /*ecf0*/  ISETP.GE.AND P0, PT, R37, UR39, PT ;  /* 0x0000002725007c0c */ /* 0x000fe2000bf06270 */
[----:B------:R-:W-:Y:S01]  /*ed00*/  ULDC UR39, c[0x0][0x448] ;  /* 0x0001120000277ab9 */ /* 0x000fe20000000800 */
[----:B------:R-:W-:Y:S01]  /*ed10*/  LOP3.LUT R19, R19, 0xfffffeff, RZ, 0xc0, !PT ;  /* 0xfffffeff13137812 */ /* 0x000fe200078ec0ff */
[----:B------:R-:W-:Y:S02]  /*ed20*/  UIMAD UR39, UR39, UR40, URZ ;  /* 0x00000028272772a4 */ /* 0x000fe4000f8e023f */
[----:B------:R-:W-:Y:S01]  /*ed30*/  UIADD3 UR40, UR38, -UR40, URZ ;  /* 0x8000002826287290 */ /* 0x000fe2000fffe03f */
[----:B------:R-:W-:Y:S02]  /*ed40*/  @P1 LOP3.LUT R19, R19, 0x100, RZ, 0xfc, !PT ;  /* 0x0000010013131812 */ /* 0x000fe400078efcff */
[----:B------:R-:W-:-:S02]  /*ed50*/  ISETP.GE.AND P1, PT, R37, UR7, PT ;  /* 0x0000000725007c0c */ /* 0x000fc4000bf26270 */
[----:B------:R-:W-:-:S04]  /*ed60*/  LOP3.LUT R19, R19, 0xffffffef, RZ, 0xc0, !PT ;  /* 0xffffffef13137812 */ /* 0x000fc800078ec0ff */
[----:B------:R-:W-:Y:S02]  /*ed70*/  @P0 LOP3.LUT R19, R19, 0x10, RZ, 0xfc, !PT ;  /* 0x0000001013130812 */ /* 0x000fe400078efcff */
[----:B------:R-:W-:Y:S02]  /*ed80*/  ISETP.GE.AND P0, PT, R37, UR8, PT ;  /* 0x0000000825007c0c */ /* 0x000fe4000bf06270 */
[----:B------:R-:W-:-:S04]  /*ed90*/  LOP3.LUT R19, R19, 0xfffffbff, RZ, 0xc0, !PT ;  /* 0xfffffbff13137812 */ /* 0x000fc800078ec0ff */
[----:B------:R-:W-:-:S04]  /*eda0*/  LOP3.LUT R19, R19, 0xfffffffd, RZ, 0xc0, !PT ;  /* 0xfffffffd13137812 */ /* 0x000fc800078ec0ff */
[----:B------:R-:W-:-:S04]  /*edb0*/  @P1 LOP3.LUT R19, R19, 0x2, RZ, 0xfc, !PT ;  /* 0x0000000213131812 */ /* 0x000fc800078efcff */
[----:B---3--:R-:W-:-:S07]  /*edc0*/  @P0 LOP3.LUT R19, R19, 0x400, RZ, 0xfc, !PT ;  /* 0x0000040013130812 */ /* 0x008fce00078efcff */
.L_x_1121:
[----:B------:R-:W-:Y:S01]  /*edd0*/  ULDC UR7, c[0x0][0xc60] ;  /* 0x0003180000077ab9 */ /* 0x000fe20000000800 */
[C---:B------:R-:W-:Y:S01]  /*ede0*/  R2UR UR42, R34.reuse ;  /* 0x00000000222a72ca */ /* 0x040fe200000e0000 */
[----:B------:R-:W-:Y:S01]  /*edf0*/  UISETP.NE.AND UP0, UPT, UR7, 0x1, UPT ;  /* 0x000000010700788c */ /* 0x000fe2000bf05270 */
[----:B------:R-:W-:-:S10]  /*ee00*/  R2UR UR6, R34 ;  /* 0x00000000220672ca */ /* 0x000fd400000e0000 */
[----:B------:R-:W-:Y:S01]  /*ee10*/  @UP0 ULDC UR4, c[0x0][0xc64] ;  /* 0x0003190000040ab9 */ /* 0x000fe20000000800 */
[----:B------:R-:W-:Y:S01]  /*ee20*/  @UP0 ULDC UR8, c[0x0][0xc68] ;  /* 0x00031a0000080ab9 */ /* 0x000fe20000000800 */
[----:B------:R-:W-:-:S04]  /*ee30*/  UIMAD.WIDE.U32 UR4, UR42, UR4, URZ ;  /* 0x000000042a0472a5 */ /* 0x000fc8000f8e003f */
[----:B------:R-:W-:-:S03]  /*ee40*/  @UP0 USHF.R.U32.HI UR42, URZ, UR8, UR5 ;  /* 0x000000083f2a0299 */ /* 0x000fc60008011605 */
[----:B------:R-:W-:Y:S02]  /*ee50*/  ULDC UR4, c[0x0][0xc78] ;  /* 0x00031e0000047ab9 */ /* 0x000fe40000000800 */
[----:B------:R-:W-:Y:S02]  /*ee60*/  UISETP.GE.AND UP0, UPT, UR42, UR4, UPT ;  /* 0x000000042a00728c */ /* 0x000fe4000bf06270 */
[----:B------:R-:W-:-:S04]  /*ee70*/  UIADD3 UR4, -UR42, URZ, URZ ;  /* 0x0000003f2a047290 */ /* 0x000fc8000fffe13f */
[----:B------:R-:W-:Y:S01]  /*ee80*/  PLOP3.LUT P0, PT, PT, PT, UP0, 0x40, 0x0 ;  /* 0x000000000000781c */ /* 0x000fe20003f0e808 */
[----:B------:R-:W-:-:S12]  /*ee90*/  UIMAD UR7, UR7, UR4, UR6 ;  /* 0x00000004070772a4 */ /* 0x000fd8000f8e0206 */
[----:B0----5:R-:W-:Y:S05]  /*eea0*/  @P0 BRA `(.L_x_1067) ;  /* 0x0000000000200947 */ /* 0x021fea0003800000 */
[----:B------:R-:W-:Y:S01]  /*eeb0*/  ULDC UR8, c[0x0][0xc6c] ;  /* 0x00031b0000087ab9 */ /* 0x000fe20000000800 */
[----:B------:R-:W-:Y:S01]  /*eec0*/  UMOV UR6, UR7 ;  /* 0x0000000700067c82 */ /* 0x000fe20008000000 */
[----:B------:R-:W-:-:S11]  /*eed0*/  UISETP.NE.AND UP0, UPT, UR8, 0x1, UPT ;  /* 0x000000010800788c */ /* 0x000fd6000bf05270 */
[----:B------:R-:W-:Y:S02]  /*eee0*/  @UP0 ULDC.64 UR10, c[0x0][0xc70] ;  /* 0x00031c00000a0ab9 */ /* 0x000fe40000000a00 */
[----:B------:R-:W-:-:S04]  /*eef0*/  UIMAD.WIDE.U32 UR4, UR7, UR10, URZ ;  /* 0x0000000a070472a5 */ /* 0x000fc8000f8e003f */
[----:B------:R-:W-:-:S04]  /*ef00*/  @UP0 USHF.R.U32.HI UR6, URZ, UR11, UR5 ;  /* 0x0000000b3f060299 */ /* 0x000fc80008011605 */
[----:B------:R-:W-:Y:S01]  /*ef10*/  UIMAD UR4, UR6, UR8, URZ ;  /* 0x00000008060472a4 */ /* 0x000fe2000f8e023f */
[----:B------:R-:W-:Y:S11]  /*ef20*/  BRA `(.L_x_1068) ;  /* 0x00000000001c7947 */ /* 0x000ff60003800000 */
.L_x_1067:
[----:B------:R-:W-:Y:S01]  /*ef30*/  ULDC UR8, c[0x0][0xc54] ;  /* 0x0003150000087ab9 */ /* 0x000fe20000000800 */
[----:B------:R-:W-:Y:S01]  /*ef40*/  UMOV UR6, UR7 ;  /* 0x0000000700067c82 */ /* 0x000fe20008000000 */
[----:B------:R-:W-:-:S11]  /*ef50*/  UISETP.NE.AND UP0, UPT, UR8, 0x1, UPT ;  /* 0x000000010800788c */ /* 0x000fd6000bf05270 */
[----:B------:R-:W-:Y:S02]  /*ef60*/  @UP0 ULDC.64 UR10, c[0x0][0xc58] ;  /* 0x00031600000a0ab9 */ /* 0x000fe40000000a00 */
[----:B------:R-:W-:-:S04]  /*ef70*/  UIMAD.WIDE.U32 UR4, UR7, UR10, URZ ;  /* 0x0000000a070472a5 */ /* 0x000fc8000f8e003f */
[----:B------:R-:W-:-:S04]  /*ef80*/  @UP0 USHF.R.U32.HI UR6, URZ, UR11, UR5 ;  /* 0x0000000b3f060299 */ /* 0x000fc80008011605 */
[----:B------:R-:W-:-:S12]  /*ef90*/  UIMAD UR4, UR6, UR8, URZ ;  /* 0x00000008060472a4 */ /* 0x000fd8000f8e023f */
.L_x_1068:
[----:B------:R-:W-:Y:S01]  /*efa0*/  ULDC UR5, c[0x0][0xc48] ;  /* 0x0003120000057ab9 */ /* 0x000fe20000000800 */
[----:B------:R-:W-:Y:S01]  /*efb0*/  ULDC.64 UR8, c[0x0][0xa28] ;  /* 0x00028a0000087ab9 */ /* 0x000fe20000000a00 */
[----:B------:R-:W-:Y:S01]  /*efc0*/  UISETP.NE.AND UP1, UPT, UR5, 0x1, UPT ;  /* 0x000000010500788c */ /* 0x000fe2000bf25270 */
[----:B------:R-:W-:Y:S01]  /*efd0*/  IMAD.MOV.U32 R32, RZ, RZ, RZ ;  /* 0x000000ffff207224 */ /* 0x000fe200078e00ff */
[----:B------:R-:W-:Y:S02]  /*efe0*/  UIADD3 UR4, UR7, -UR4, URZ ;  /* 0x8000000407047290 */ /* 0x000fe4000fffe03f */
[----:B------:R-:W-:Y:S01]  /*eff0*/  UISETP.NE.U32.AND UP0, UPT, UR8, URZ, UPT ;  /* 0x0000003f0800728c */ /* 0x000fe2000bf05070 */
[----:B------:R-:W-:Y:S02]  /*f000*/  ULDC UR5, c[0x0][0xc54] ;  /* 0x0003150000057ab9 */ /* 0x000fe40000000800 */
[----:B------:R-:W-:Y:S02]  /*f010*/  UIMAD UR42, UR42, UR5, UR4 ;  /* 0x000000052a2a72a4 */ /* 0x000fe4000f8e0204 */
[----:B------:R-:W-:-:S02]  /*f020*/  UISETP.NE.AND.EX UP0, UPT, UR9, URZ, UPT, UP0 ;  /* 0x0000003f0900728c */ /* 0x000fc4000bf05300 */
[----:B------:R-:W-:Y:S01]  /*f030*/  @UP1 ULDC UR4, c[0x0][0xc4c] ;  /* 0x0003130000041ab9 */ /* 0x000fe20000000800 */
[----:B------:R-:W-:Y:S01]  /*f040*/  @UP1 ULDC UR7, c[0x0][0xc50] ;  /* 0x0003140000071ab9 */ /* 0x000fe20000000800 */
[----:B------:R-:W-:Y:S02]  /*f050*/  UIMAD.WIDE.U32 UR4, UR42, UR4, URZ ;  /* 0x000000042a0472a5 */ /* 0x000fe4000f8e003f */
[----:B------:R-:W-:Y:S01]  /*f060*/  UMOV UR43, UR42 ;  /* 0x0000002a002b7c82 */ /* 0x000fe20008000000 */
[----:B------:R-:W-:Y:S01]  /*f070*/  ULOP3.LUT UR6, UR6, 0x1ffffff, URZ, 0x3c, !UPT ;  /* 0x01ffffff06067892 */ /* 0x000fe2000f8e3c3f */
[----:B------:R-:W-:Y:S01]  /*f080*/  PLOP3.LUT P0, PT, PT, PT, UP0, 0x80, 0x0 ;  /* 0x000000000000781c */ /* 0x000fe20003f0f008 */
[----:B------:R-:W-:-:S03]  /*f090*/  @UP1 USHF.R.U32.HI UR43, URZ, UR7, UR5 ;  /* 0x000000073f2b1299 */ /* 0x000fc60008011605 */
[----:B------:R-:W-:Y:S02]  /*f0a0*/  @UP0 ULDC.64 UR4, c[0x0][0xa28] ;  /* 0x00028a0000040ab9 */ /* 0x000fe40000000a00 */
[----:B------:R-:W-:-:S06]  /*f0b0*/  @UP0 UIMAD.WIDE UR4, UR43, 0x4, UR4 ;  /* 0x000000042b0408a5 */ /* 0x000fcc000f8e0204 */
[----:B------:R-:W-:Y:S01]  /*f0c0*/  IMAD.U32 R3, RZ, RZ, UR5 ;  /* 0x00000005ff037e24 */ /* 0x000fe2000f8e00ff */
[----:B------:R-:W-:Y:S01]  /*f0d0*/  ULDC UR5, c[0x0][0x448] ;  /* 0x0001120000057ab9 */ /* 0x000fe20000000800 */
[----:B------:R-:W-:Y:S01]  /*f0e0*/  IMAD.U32 R2, RZ, RZ, UR4 ;  /* 0x00000004ff027e24 */ /* 0x000fe2000f8e00ff */
[----:B------:R-:W-:Y:S01]  /*f0f0*/  ULDC UR4, c[0x0][0xc3c] ;  /* 0x00030f0000047ab9 */ /* 0x000fe20000000800 */
[----:B------:R-:W-:Y:S02]  /*f100*/  UISETP.NE.AND UP2, UPT, UR5, 0x1, UPT ;  /* 0x000000010500788c */ /* 0x000fe4000bf45270 */
[----:B------:R-:W-:Y:S01]  /*f110*/  UIADD3 UR6, UR6, UR4, URZ ;  /* 0x0000000406067290 */ /* 0x000fe2000fffe03f */
[----:B------:R0:W5:Y:S01]  /*f120*/  @P0 LDG.E R32, desc[UR36][R2.64] ;  /* 0x0000002402200981 */ /* 0x000162000c1e1900 */
[----:B------:R-:W-:Y:S02]  /*f130*/  UP2UR UR50, UPR, URZ, 0x4 ;  /* 0x000000043f327883 */ /* 0x000fe40008000000 */
[----:B------:R-:W-:-:S04]  /*f140*/  USHF.L.U32 UR44, UR6, 0x7, URZ ;  /* 0x00000007062c7899 */ /* 0x000fc8000800063f */
[----:B------:R-:W-:Y:S01]  /*f150*/  UIADD3 UR6, UR44, 0x7f, URZ ;  /* 0x0000007f2c067890 */ /* 0x000fe2000fffe03f */
[----:B------:R-:W-:Y:S01]  /*f160*/  @UP2 ULDC UR4, c[0x0][0x44c] ;  /* 0x0001130000042ab9 */ /* 0x000fe20000000800 */
[----:B------:R-:W-:Y:S02]  /*f170*/  @UP2 ULDC UR7, c[0x0][0x450] ;  /* 0x0001140000072ab9 */ /* 0x000fe40000000800 */
[----:B------:R-:W-:-:S04]  /*f180*/  UIMAD.WIDE.U32 UR4, UR6, UR4, URZ ;  /* 0x00000004060472a5 */ /* 0x000fc8000f8e003f */
[----:B------:R-:W-:-:S03]  /*f190*/  @UP2 USHF.R.U32.HI UR6, URZ, UR7, UR5 ;  /* 0x000000073f062299 */ /* 0x000fc60008011605 */
[----:B------:R-:W-:Y:S01]  /*f1a0*/  ULDC.64 UR4, c[0x0][0x9e0] ;  /* 0x0002780000047ab9 */ /* 0x000fe20000000a00 */
[----:B------:R-:W-:Y:S02]  /*f1b0*/  UIADD3 UR6, UR49, UR6, URZ ;  /* 0x0000000631067290 */ /* 0x000fe4000fffe03f */
[----:B------:R-:W-:Y:S02]  /*f1c0*/  UISETP.GE.AND UP0, UPT, UR5, 0x1, UPT ;  /* 0x000000010500788c */ /* 0x000fe4000bf06270 */
[----:B------:R-:W-:-:S04]  /*f1d0*/  UIADD3 UR4, UR6, UR4, URZ ;  /* 0x0000000406047290 */ /* 0x000fc8000fffe03f */
[----:B------:R-:W-:-:S13]  /*f1e0*/  PLOP3.LUT P0, PT, PT, PT, UP0, 0x40, 0x0 ;  /* 0x000000000000781c */ /* 0x000fda0003f0e808 */
[----:B0-----:R-:W-:Y:S05]  /*f1f0*/  @P0 BRA `(.L_x_1069) ;  /* 0x0000000000440947 */ /* 0x001fea0003800000 */
[----:B------:R-:W-:Y:S01]  /*f200*/  ISETP.LT.AND P0, PT, RZ, UR6, PT ;  /* 0x00000006ff007c0c */ /* 0x000fe2000bf01270 */
[----:B------:R-:W-:-:S12]  /*f210*/  UIADD3 UR8, UR6, -0x1, URZ ;  /* 0xffffffff06087890 */ /* 0x000fd8000fffe03f */
[----:B------:R-:W-:Y:S05]  /*f220*/  @P0 BRA `(.L_x_1070) ;  /* 0x00000000001c0947 */ /* 0x000fea0003800000 */
[----:B------:R-:W-:Y:S02]  /*f230*/  UISETP.NE.AND UP1, UPT, UR5, 0x1, UPT ;  /* 0x000000010500788c */ /* 0x000fe4000bf25270 */
[----:B------:R-:W-:-:S09]  /*f240*/  UIADD3 UR8, -UR6, URZ, URZ ;  /* 0x0000003f06087290 */ /* 0x000fd2000fffe13f */
[----:B------:R-:W-:Y:S02]  /*f250*/  @UP1 ULDC.64 UR10, c[0x0][0x9e8] ;  /* 0x00027a00000a1ab9 */ /* 0x000fe40000000a00 */
[----:B------:R-:W-:-:S04]  /*f260*/  UIMAD.WIDE.U32 UR6, UR8, UR10, URZ ;  /* 0x0000000a080672a5 */ /* 0x000fc8000f8e003f */
[----:B------:R-:W-:-:S04]  /*f270*/  @UP1 USHF.R.U32.HI UR8, URZ, UR11, UR7 ;  /* 0x0000000b3f081299 */ /* 0x000fc80008011607 */
[----:B------:R-:W-:Y:S01]  /*f280*/  ULOP3.LUT UR8, URZ, UR8, URZ, 0x33, !UPT ;  /* 0x000000083f087292 */ /* 0x000fe2000f8e333f */
[----:B------:R-:W-:Y:S11]  /*f290*/  BRA `(.L_x_1071) ;  /* 0x0000000000107947 */ /* 0x000ff60003800000 */
.L_x_1070:
[----:B------:R-:W-:-:S11]  /*f2a0*/  UISETP.NE.AND UP1, UPT, UR5, 0x1, UPT ;  /* 0x000000010500788c */ /* 0x000fd6000bf25270 */
[----:B------:R-:W-:Y:S02]  /*f2b0*/  @UP1 ULDC.64 UR10, c[0x0][0x9e8] ;  /* 0x00027a00000a1ab9 */ /* 0x000fe40000000a00 */
[----:B------:R-:W-:-:S04]  /*f2c0*/  UIMAD.WIDE.U32 UR6, UR8, UR10, URZ ;  /* 0x0000000a080672a5 */ /* 0x000fc8000f8e003f */
[----:B------:R-:W-:-:S12]  /*f2d0*/  @UP1 USHF.R.U32.HI UR8, URZ, UR11, UR7 ;  /* 0x0000000b3f081299 */ /* 0x000fd80008011607 */
.L_x_1071:
[----:B------:R-:W-:-:S04]  /*f2e0*/  UIMAD UR8, UR8, UR5, UR5 ;  /* 0x00000005080872a4 */ /* 0x000fc8000f8e0205 */
[----:B------:R-:W-:-:S04]  /*f2f0*/  UISETP.LT.AND UP1, UPT, UR4, UR8, UPT ;  /* 0x000000080400728c */ /* 0x000fc8000bf21270 */
[----:B------:R-:W-:-:S12]  /*f300*/  USEL UR4, UR4, UR8, UP1 ;  /* 0x0000000804047287 */ /* 0x000fd80008800000 */
.L_x_1069:
[----:B------:R-:W-:Y:S01]  /*f310*/  UISETP.NE.AND UP1, UPT, UR50, URZ, UPT ;  /* 0x0000003f3200728c */ /* 0x000fe2000bf25270 */
[----:B------:R-:W-:Y:S01]  /*f320*/  PLOP3.LUT P0, PT, PT, PT, UP0, 0x40, 0x0 ;  /* 0x000000000000781c */ /* 0x000fe20003f0e808 */
[----:B------:R-:W-:Y:S01]  /*f330*/  UIADD3 UR6, UR4, 0x5f, URZ ;  /* 0x0000005f04067890 */ /* 0x000fe2000fffe03f */
[----:B------:R-:W-:-:S03]  /*f340*/  UMOV UR10, UR44 ;  /* 0x0000002c000a7c82 */ /* 0x000fc60008000000 */
[----:B------:R-:W-:-:S04]  /*f350*/  UIMAD.WIDE UR6, UR6, 0x2aaaaaab, URZ ;  /* 0x2aaaaaab060678a5 */ /* 0x000fc8000f8e023f */
[----:B------:R-:W-:Y:S01]  /*f360*/  USHF.R.U32.HI UR4, URZ, 0x1f, UR7 ;  /* 0x0000001f3f047899 */ /* 0x000fe20008011607 */
[----:B------:R-:W-:Y:S02]  /*f370*/  @UP1 ULDC UR8, c[0x0][0x44c] ;  /* 0x0001130000081ab9 */ /* 0x000fe40000000800 */
[----:B------:R-:W-:Y:S01]  /*f380*/  @UP1 ULDC UR6, c[0x0][0x450] ;  /* 0x0001140000061ab9 */ /* 0x000fe20000000800 */
[----:B------:R-:W-:Y:S02]  /*f390*/  UIMAD.WIDE.U32 UR8, UR44, UR8, URZ ;  /* 0x000000082c0872a5 */ /* 0x000fe4000f8e003f */
[----:B------:R-:W-:Y:S02]  /*f3a0*/  ULEA.HI.SX32 UR4, UR7, UR4, 0x1c ;  /* 0x0000000407047291 */ /* 0x000fe4000f8fe23f */
[----:B------:R-:W-:Y:S02]  /*f3b0*/  @UP1 USHF.R.U32.HI UR10, URZ, UR6, UR9 ;  /* 0x000000063f0a1299 */ /* 0x000fe40008011609 */
[----:B------:R-:W-:-:S02]  /*f3c0*/  UISETP.LT.AND UP1, UPT, UR41, UR4, UPT ;  /* 0x000000042900728c */ /* 0x000fc4000bf21270 */
[----:B------:R-:W-:Y:S01]  /*f3d0*/  UIADD3 UR6, UR40, UR10, URZ ;  /* 0x0000000a28067290 */ /* 0x000fe2000fffe03f */
[----:B------:R-:W-:Y:S01]  /*f3e0*/  ULDC UR8, c[0x0][0x9dc] ;  /* 0x0002770000087ab9 */ /* 0x000fe20000000800 */
[----:B------:R-:W-:Y:S02]  /*f3f0*/  USEL UR45, UR41, UR4, UP1 ;  /* 0x00000004292d7287 */ /* 0x000fe40008800000 */
[----:B------:R-:W-:Y:S01]  /*f400*/  UIADD3 UR8, UR6, -UR8, URZ ;  /* 0x8000000806087290 */ /* 0x000fe2000fffe03f */
[----:B------:R-:W-:Y:S11]  /*f410*/  @P0 BRA `(.L_x_1072) ;  /* 0x0000000000480947 */ /* 0x000ff60003800000 */
[----:B------:R-:W-:Y:S02]  /*f420*/  UMOV UR4, UR6 ;  /* 0x0000000600047c82 */ /* 0x000fe40008000000 */
[----:B------:R-:W-:-:S06]  /*f430*/  UISETP.GT.AND UP0, UPT, UR4, -0x1, UPT ;  /* 0xffffffff0400788c */ /* 0x000fcc000bf04270 */
[----:B------:R-:W-:-:S13]  /*f440*/  PLOP3.LUT P0, PT, PT, PT, UP0, 0x80, 0x0 ;  /* 0x000000000000781c */ /* 0x000fda0003f0f008 */
[----:B------:R-:W-:Y:S05]  /*f450*/  @P0 BRA `(.L_x_1073) ;  /* 0x00000000001c0947 */ /* 0x000fea0003800000 */
[----:B------:R-:W-:Y:S02]  /*f460*/  UISETP.NE.AND UP0, UPT, UR5, 0x1, UPT ;  /* 0x000000010500788c */ /* 0x000fe4000bf05270 */
[----:B------:R-:W-:-:S09]  /*f470*/  ULOP3.LUT UR4, URZ, UR4, URZ, 0x33, !UPT ;  /* 0x000000043f047292 */ /* 0x000fd2000f8e333f */
[----:B------:R-:W-:Y:S02]  /*f480*/  @UP0 ULDC.64 UR10, c[0x0][0x9e8] ;  /* 0x00027a00000a0ab9 */ /* 0x000fe40000000a00 */
[----:B------:R-:W-:-:S04]  /*f490*/  UIMAD.WIDE.U32 UR6, UR4, UR10, URZ ;  /* 0x0000000a040672a5 */ /* 0x000fc8000f8e003f */
[----:B------:R-:W-:-:S04]  /*f4a0*/  @UP0 USHF.R.U32.HI UR4, URZ, UR11, UR7 ;  /* 0x0000000b3f040299 */ /* 0x000fc80008011607 */
[----:B------:R-:W-:Y:S01]  /*f4b0*/  ULOP3.LUT UR4, URZ, UR4, URZ, 0x33, !UPT ;  /* 0x000000043f047292 */ /* 0x000fe2000f8e333f */
[----:B------:R-:W-:Y:S11]  /*f4c0*/  BRA `(.L_x_1074) ;  /* 0x0000000000107947 */ /* 0x000ff60003800000 */
.L_x_1073:
[----:B------:R-:W-:-:S11]  /*f4d0*/  UISETP.NE.AND UP0, UPT, UR5, 0x1, UPT ;  /* 0x000000010500788c */ /* 0x000fd6000bf05270 */
[----:B------:R-:W-:Y:S02]  /*f4e0*/  @UP0 ULDC.64 UR10, c[0x0][0x9e8] ;  /* 0x00027a00000a0ab9 */ /* 0x000fe40000000a00 */
[----:B------:R-:W-:-:S04]  /*f4f0*/  UIMAD.WIDE.U32 UR6, UR4, UR10, URZ ;  /* 0x0000000a040672a5 */ /* 0x000fc8000f8e003f */
[----:B------:R-:W-:-:S12]  /*f500*/  @UP0 USHF.R.U32.HI UR4, URZ, UR11, UR7 ;  /* 0x0000000b3f040299 */ /* 0x000fd80008011607 */
.L_x_1074:
[----:B------:R-:W-:-:S04]  /*f510*/  UIMAD UR4, UR4, UR5, URZ ;  /* 0x00000005040472a4 */ /* 0x000fc8000f8e023f */
[----:B------:R-:W-:-:S04]  /*f520*/  UISETP.LT.AND UP0, UPT, UR8, UR4, UPT ;  /* 0x000000040800728c */ /* 0x000fc8000bf01270 */
[----:B------:R-:W-:-:S12]  /*f530*/  USEL UR8, UR8, UR4, !UP0 ;  /* 0x0000000408087287 */ /* 0x000fd8000c000000 */
.L_x_1072:
[----:B------:R-:W-:Y:S01]  /*f540*/  UIMAD.WIDE UR4, UR8, 0x2aaaaaab, URZ ;  /* 0x2aaaaaab080478a5 */ /* 0x000fe2000f8e023f */
[----:B------:R-:W-:Y:S03]  /*f550*/  BSSY B7, `(.L_x_1075) ;  /* 0x0000328000077945 */ /* 0x000fe60003800000 */
[----:B------:R-:W-:-:S04]  /*f560*/  USHF.R.U32.HI UR4, URZ, 0x1f, UR5 ;  /* 0x0000001f3f047899 */ /* 0x000fc80008011605 */
[----:B------:R-:W-:-:S04]  /*f570*/  ULEA.HI.SX32 UR4, UR5, UR4, 0x1c ;  /* 0x0000000405047291 */ /* 0x000fc8000f8fe23f */
[----:B------:R-:W-:-:S04]  /*f580*/  UISETP.LT.AND UP0, UPT, URZ, UR4, UPT ;  /* 0x000000043f00728c */ /* 0x000fc8000bf01270 */
[----:B------:R-:W-:-:S04]  /*f590*/  USEL UR46, URZ, UR4, !UP0 ;  /* 0x000000043f2e7287 */ /* 0x000fc8000c000000 */
[----:B------:R-:W-:-:S06]  /*f5a0*/  UISETP.GT.AND UP0, UPT, UR45, UR46, UPT ;  /* 0x0000002e2d00728c */ /* 0x000fcc000bf04270 */
[----:B------:R-:W-:-:S13]  /*f5b0*/  PLOP3.LUT P0, PT, PT, PT, UP0, 0x80, 0x0 ;  /* 0x000000000000781c */ /* 0x000fda0003f0f008 */
[----:B------:R-:W-:Y:S05]  /*f5c0*/  @P0 BRA `(.L_x_1076) ;  /* 0x0000000000440947 */ /* 0x000fea0003800000 */
[----:B------:R-:W0:Y:S02]  /*f5d0*/  S2R R0, SR_TID.X ;  /* 0x0000000000007919 */ /* 0x000e240000002100 */
[----:B0-----:R-:W-:-:S04]  /*f5e0*/  LOP3.LUT R0, R0, 0x7f, RZ, 0xc0, !PT ;  /* 0x0000007f00007812 */ /* 0x001fc800078ec0ff */
[----:B------:R-:W-:-:S13]  /*f5f0*/  ISETP.NE.AND P2, PT, R0, RZ, PT ;  /* 0x000000ff0000720c */ /* 0x000fda0003f45270 */
[----:B------:R-:W-:Y:S05]  /*f600*/  @P2 BRA `(.L_x_1077) ;  /* 0x0000003000702947 */ /* 0x000fea0003800000 */
[----:B------:R-:W0:Y:S01]  /*f610*/  S2R R7, SR_LANEID ;  /* 0x0000000000077919 */ /* 0x000e220000000000 */
[----:B------:R-:W-:Y:S01]  /*f620*/  VOTEU.ANY UR4, UPT, PT ;  /* 0x0000000000047886 */ /* 0x000fe200038e0100 */
[----:B------:R-:W1:Y:S01]  /*f630*/  LDC.64 R2, c[0x0][0xc80] ;  /* 0x00032000ff027b82 */ /* 0x000e620000000a00 */
[----:B------:R-:W0:Y:S08]  /*f640*/  FLO.U32 R0, UR4 ;  /* 0x0000000400007d00 */ /* 0x000e3000080e0000 */
[----:B------:R-:W1:Y:S01]  /*f650*/  POPC R5, UR4 ;  /* 0x0000000400057d09 */ /* 0x000e620008000000 */
[----:B0-----:R-:W-:-:S13]  /*f660*/  ISETP.EQ.U32.AND P0, PT, R0, R7, PT ;  /* 0x000000070000720c */ /* 0x001fda0003f02070 */
[----:B-1----:R-:W2:Y:S01]  /*f670*/  @P0 ATOMG.E.ADD.STRONG.GPU PT, R3, desc[UR36][R2.64], R5 ;  /* 0x00000005020309a8 */ /* 0x002ea200081ee1e4 */
[----:B------:R-:W0:Y:S02]  /*f680*/  S2R R4, SR_LTMASK ;  /* 0x0000000000047919 */ /* 0x000e240000003900 */
[----:B0-----:R-:W-:-:S04]  /*f690*/  LOP3.LUT R4, R4, UR4, RZ, 0xc0, !PT ;  /* 0x0000000404047c12 */ /* 0x001fc8000f8ec0ff */
[----:B------:R-:W0:Y:S01]  /*f6a0*/  POPC R7, R4 ;  /* 0x0000000400077309 */ /* 0x000e220000000000 */
[----:B--2---:R-:W0:Y:S02]  /*f6b0*/  SHFL.IDX PT, R0, R3, R0, 0x1f ;  /* 0x00001f0003007589 */ /* 0x004e2400000e0000 */
[----:B0-----:R-:W-:Y:S01]  /*f6c0*/  IADD3 R34, R0, UR47, R7 ;  /* 0x0000002f00227c10 */ /* 0x001fe2000fffe007 */
[----:B------:R-:W-:Y:S06]  /*f6d0*/  BRA `(.L_x_1077) ;  /* 0x00000030003c7947 */ /* 0x000fec0003800000 */
.L_x_1076:
[----:B------:R-:W-:Y:S01]  /*f6e0*/  VIADD R0, R16, 0x18400 ;  /* 0x0001840010007836 */ /* 0x000fe20000000000 */
[----:B------:R-:W-:Y:S04]  /*f6f0*/  BSSY B6, `(.L_x_1078) ;  /* 0x0000013000067945 */ /* 0x000fe80003800000 */
[----:B------:R-:W-:-:S13]  /*f700*/  LOP3.LUT P0, RZ, R0, 0x3ff, RZ, 0xc0, !PT ;  /* 0x000003ff00ff7812 */ /* 0x000fda000780c0ff */
[----:B------:R-:W-:Y:S05]  /*f710*/  @!P0 BRA `(.L_x_1079) ;  /* 0x0000000000408947 */ /* 0x000fea0003800000 */
[----:B------:R-:W-:Y:S01]  /*f720*/  MOV R2, 0x0 ;  /* 0x0000000000027802 */ /* 0x000fe20000000f00 */
[----:B------:R-:W-:Y:S01]  /*f730*/  ULDC.64 UR4, c[0x4][0x90] ;  /* 0x0100240000047ab9 */ /* 0x000fe20000000a00 */
[----:B------:R-:W-:Y:S01]  /*f740*/  ULDC.64 UR6, c[0x4][0x98] ;  /* 0x0100260000067ab9 */ /* 0x000fe20000000a00 */
[----:B------:R-:W-:Y:S02]  /*f750*/  IMAD.U32 R4, RZ, RZ, UR4 ;  /* 0x00000004ff047e24 */ /* 0x000fe4000f8e00ff */
[----:B------:R-:W-:Y:S01]  /*f760*/  IMAD.U32 R5, RZ, RZ, UR5 ;  /* 0x00000005ff057e24 */ /* 0x000fe2000f8e00ff */
[----:B------:R-:W0:Y:S01]  /*f770*/  LDC.64 R2, c[0x4][R2] ;  /* 0x0100000002027b82 */ /* 0x000e220000000a00 */
[----:B------:R-:W-:Y:S01]  /*f780*/  ULDC.64 UR4, c[0x4][0x8] ;  /* 0x0100020000047ab9 */ /* 0x000fe20000000a00 */
[----:B------:R-:W-:Y:S02]  /*f790*/  IMAD.U32 R6, RZ, RZ, UR6 ;  /* 0x00000006ff067e24 */ /* 0x000fe4000f8e00ff */
[----:B------:R-:W-:-:S02]  /*f7a0*/  IMAD.U32 R7, RZ, RZ, UR7 ;  /* 0x00000007ff077e24 */ /* 0x000fc4000f8e00ff */
[----:B------:R-:W-:Y:S02]  /*f7b0*/  IMAD.U32 R10, RZ, RZ, UR4 ;  /* 0x00000004ff0a7e24 */ /* 0x000fe4000f8e00ff */
[----:B------:R-:W-:Y:S02]  /*f7c0*/  IMAD.U32 R11, RZ, RZ, UR5 ;  /* 0x00000005ff0b7e24 */ /* 0x000fe4000f8e00ff */
[----:B------:R-:W-:Y:S02]  /*f7d0*/  IMAD.MOV.U32 R8, RZ, RZ, 0x70 ;  /* 0x00000070ff087424 */ /* 0x000fe400078e00ff */
[----:B------:R-:W-:Y:S02]  /*f7e0*/  IMAD.MOV.U32 R12, RZ, RZ, 0x1 ;  /* 0x00000001ff0c7424 */ /* 0x000fe400078e00ff */
[----:B------:R-:W-:-:S07]  /*f7f0*/  IMAD.MOV.U32 R13, RZ, RZ, RZ ;  /* 0x000000ffff0d7224 */ /* 0x000fce00078e00ff */
[----:B------:R-:W-:-:S07]  /*f800*/  LEPC R20, `(.L_x_1079) ;  /* 0x000000001014794e */ /* 0x000fce0000000000 */
[----:B0----5:R-:W-:Y:S05]  /*f810*/  CALL.ABS.NOINC R2 ;  /* 0x0000000002007343 */ /* 0x021fea0003c00000 */
.L_x_1079:
[----:B------:R-:W-:Y:S05]  /*f820*/  BSYNC B6 ;  /* 0x0000000000067941 */ /* 0x000fea0003800000 */
.L_x_1078:
        /* <DEDUP_REMOVED lines=19> */
[----:B-1---5:R-:W-:Y:S05]  /*f960*/  CALL.ABS.NOINC R2 ;  /* 0x0000000002007343 */ /* 0x022fea0003c00000 */
.L_x_1082:
[----:B------:R0:W1:Y:S01]  /*f970*/  LDC.64 R2, c[0x4][R17] ;  /* 0x0100000011027b82 */ /* 0x0000620000000a00 */
[----:B------:R-:W-:Y:S01]  /*f980*/  ULDC.64 UR4, c[0x4][0x90] ;  /* 0x0100240000047ab9 */ /* 0x000fe20000000a00 */
[----:B------:R-:W-:Y:S01]  /*f990*/  ULDC.64 UR6, c[0x4][0x98] ;  /* 0x0100260000067ab9 */ /* 0x000fe20000000a00 */
[----:B------:R-:W-:Y:S02]  /*f9a0*/  IMAD.U32 R4, RZ, RZ, UR4 ;  /* 0x00000004ff047e24 */ /* 0x000fe4000f8e00ff */
        /* <DEDUP_REMOVED lines=11> */
.L_x_1081:
[----:B------:R-:W-:Y:S05]  /*fa60*/  BSYNC B6 ;  /* 0x0000000000067941 */ /* 0x000fea0003800000 */
.L_x_1080:
[----:B------:R-:W-:Y:S01]  /*fa70*/  ULDC.64 UR4, c[0x0][0x9f8] ;  /* 0x00027e0000047ab9 */ /* 0x000fe20000000a00 */
[----:B------:R-:W-:Y:S01]  /*fa80*/  IMAD.U32 R29, RZ, RZ, UR43 ;  /* 0x0000002bff1d7e24 */ /* 0x000fe2000f8e00ff */
[----:B------:R-:W-:Y:S01]  /*fa90*/  UISETP.NE.U32.AND UP0, UPT, UR4, URZ, UPT ;  /* 0x0000003f0400728c */ /* 0x000fe2000bf05070 */
[----:B------:R-:W0:Y:S03]  /*faa0*/  LDC R10, c[0x0][0x430] ;  /* 0x00010c00ff0a7b82 */ /* 0x000e260000000800 */
[----:B------:R-:W-:-:S06]  /*fab0*/  UISETP.NE.AND.EX UP0, UPT, UR5, URZ, UPT, UP0 ;  /* 0x0000003f0500728c */ /* 0x000fcc000bf05300 */
[----:B------:R-:W-:-:S05]  /*fac0*/  PLOP3.LUT P0, PT, PT, PT, UP0, 0x80, 0x0 ;  /* 0x000000000000781c */ /* 0x000fca0003f0f008 */
[----:B------:R-:W-:Y:S02]  /*fad0*/  @UP0 ULDC.64 UR4, c[0x0][0x9f8] ;  /* 0x00027e0000040ab9 */ /* 0x000fe40000000a00 */
[----:B------:R-:W-:-:S06]  /*fae0*/  @UP0 UIMAD.WIDE UR4, UR43, 0x4, UR4 ;  /* 0x000000042b0408a5 */ /* 0x000fcc000f8e0204 */
[----:B------:R-:W-:Y:S01]  /*faf0*/  IMAD.U32 R2, RZ, RZ, UR4 ;  /* 0x00000004ff027e24 */ /* 0x000fe2000f8e00ff */
[----:B------:R-:W-:Y:S01]  /*fb00*/  ULDC UR4, c[0x0][0xc48] ;  /* 0x0003120000047ab9 */ /* 0x000fe20000000800 */
[----:B------:R-:W-:-:S05]  /*fb10*/  IMAD.U32 R3, RZ, RZ, UR5 ;  /* 0x00000005ff037e24 */ /* 0x000fca000f8e00ff */
[----:B------:R1:W5:Y:S01]  /*fb20*/  @P0 LDG.E R29, desc[UR36][R2.64] ;  /* 0x00000024021d0981 */ /* 0x000362000c1e1900 */
[----:B------:R-:W-:Y:S01]  /*fb30*/  UMOV UR5, 0xffffffff ;  /* 0xffffffff00057882 */ /* 0x000fe20000000000 */
[----:B------:R-:W-:Y:S02]  /*fb40*/  IMAD.U32 R22, RZ, RZ, UR4 ;  /* 0x00000004ff167e24 */ /* 0x000fe4000f8e00ff */
[----:B------:R-:W-:Y:S05]  /*fb50*/  BRA.DIV UR5, `(.L_x_1083) ;  /* 0x0000003605487947 */ /* 0x000fea000b800000 */
.L_x_1137:
[----:B------:R-:W2:Y:S01]  /*fb60*/  S2R R0, SR_TID.X ;  /* 0x0000000000007919 */ /* 0x000ea20000002100 */
[----:B------:R-:W-:Y:S01]  /*fb70*/  UIADD3 UR4, UR45, -0x1, URZ ;  /* 0xffffffff2d047890 */ /* 0x000fe2000fffe03f */
[----:B0-----:R-:W-:Y:S02]  /*fb80*/  ISETP.NE.AND P1, PT, R10, 0x1, PT ;  /* 0x000000010a00780c */ /* 0x001fe40003f25270 */
[----:B-----5:R-:W-:Y:S02]  /*fb90*/  SHF.R.S32.HI R33, RZ, 0x1f, R29 ;  /* 0x0000001fff217819 */ /* 0x020fe4000001141d */
[----:B------:R-:W-:Y:S01]  /*fba0*/  LOP3.LUT R19, R19, 0xffffff7f, RZ, 0xc0, !PT ;  /* 0xffffff7f13137812 */ /* 0x000fe200078ec0ff */
[----:B------:R-:W-:-:S08]  /*fbb0*/  IMAD.U32 R7, RZ, RZ, UR4 ;  /* 0x00000004ff077e24 */ /* 0x000fd0000f8e00ff */
[----:B-1----:R-:W0:Y:S01]  /*fbc0*/  @P1 LDC R3, c[0x0][0x434] ;  /* 0x00010d00ff031b82 */ /* 0x002e220000000800 */
[----:B------:R-:W-:-:S07]  /*fbd0*/  @P1 LOP3.LUT R19, R19, 0x80, RZ, 0xfc, !PT ;  /* 0x0000008013131812 */ /* 0x000fce00078efcff */
[----:B------:R-:W1:Y:S01]  /*fbe0*/  @P1 LDC R5, c[0x0][0x438] ;  /* 0x00010e00ff051b82 */ /* 0x000e620000000800 */
[----:B--2---:R-:W-:-:S05]  /*fbf0*/  IMAD.SHL.U32 R8, R0, 0x10, RZ ;  /* 0x0000001000087824 */ /* 0x004fca00078e00ff */
[----:B------:R-:W-:-:S05]  /*fc00*/  LOP3.LUT R8, R36, 0x70, R8, 0xf8, !PT ;  /* 0x0000007024087812 */ /* 0x000fca00078ef808 */
[----:B------:R-:W-:-:S04]  /*fc10*/  IMAD R7, R7, 0x60, R8 ;  /* 0x0000006007077824 */ /* 0x000fc800078e0208 */
[C---:B------:R-:W-:Y:S01]  /*fc20*/  IMAD.IADD R0, R7.reuse, 0x1, R32 ;  /* 0x0000000107007824 */ /* 0x040fe200078e0220 */
[----:B------:R-:W-:-:S03]  /*fc30*/  ISETP.GE.AND P0, PT, R7, UR38, PT ;  /* 0x0000002607007c0c */ /* 0x000fc6000bf06270 */
[----:B0-----:R-:W-:Y:S01]  /*fc40*/  @P1 IMAD.HI.U32 R2, R0, R3, RZ ;  /* 0x0000000300021227 */ /* 0x001fe200078e00ff */
[----:B------:R-:W-:-:S03]  /*fc50*/  ISETP.GT.U32.OR P0, PT, R8, 0x5f, P0 ;  /* 0x0000005f0800780c */ /* 0x000fc60000704470 */
[----:B------:R-:W-:Y:S01]  /*fc60*/  IMAD.MOV.U32 R9, RZ, RZ, R0 ;  /* 0x000000ffff097224 */ /* 0x000fe200078e0000 */
[----:B-1----:R-:W-:-:S09]  /*fc70*/  @P1 SHF.R.U32.HI R9, RZ, R5, R2 ;  /* 0x00000005ff091219 */ /* 0x002fd20000011602 */
[----:B------:R-:W0:Y:S01]  /*fc80*/  @!P0 LDC.64 R6, c[0x0][0x428] ;  /* 0x00010a00ff068b82 */ /* 0x000e220000000a00 */
[----:B------:R-:W-:-:S07]  /*fc90*/  @!P0 SHF.R.S32.HI R3, RZ, 0x1f, R9 ;  /* 0x0000001fff038819 */ /* 0x000fce0000011409 */
[----:B------:R-:W1:Y:S01]  /*fca0*/  @!P0 LDC.64 R4, c[0x0][0x418] ;  /* 0x00010600ff048b82 */ /* 0x000e620000000a00 */
[----:B0-----:R-:W-:-:S04]  /*fcb0*/  @!P0 IMAD R2, R33, R6, RZ ;  /* 0x0000000621028224 */ /* 0x001fc800078e02ff */
[----:B------:R-:W-:Y:S02]  /*fcc0*/  @!P0 IMAD R7, R29, R7, R2 ;  /* 0x000000071d078224 */ /* 0x000fe400078e0202 */
[----:B------:R-:W-:-:S04]  /*fcd0*/  @!P0 IMAD.MOV.U32 R2, RZ, RZ, R9 ;  /* 0x000000ffff028224 */ /* 0x000fc800078e0009 */
[----:B------:R-:W-:-:S04]  /*fce0*/  @!P0 IMAD.WIDE.U32 R2, R29, R6, R2 ;  /* 0x000000061d028225 */ /* 0x000fc800078e0002 */
[----:B------:R-:W-:Y:S01]  /*fcf0*/  @!P0 IMAD.IADD R3, R3, 0x1, R7 ;  /* 0x0000000103038824 */ /* 0x000fe200078e0207 */
[----:B-1----:R-:W-:Y:S01]  /*fd00*/  @!P0 LEA R4, P1, R2, R4, 0x2 ;  /* 0x0000000402048211 */ /* 0x002fe200078210ff */
[----:B------:R-:W-:-:S03]  /*fd10*/  IMAD.MOV.U32 R6, RZ, RZ, RZ ;  /* 0x000000ffff067224 */ /* 0x000fc600078e00ff */
[----:B------:R-:W-:Y:S01]  /*fd20*/  @!P0 LEA.HI.X R5, R2, R5, R3, 0x2, P1 ;  /* 0x0000000502058211 */ /* 0x000fe200008f1403 */
[----:B------:R-:W-:-:S04]  /*fd30*/  IMAD.MOV R7, RZ, RZ, -R9 ;  /* 0x000000ffff077224 */ /* 0x000fc800078e0a09 */
[----:B------:R0:W5:Y:S01]  /*fd40*/  @!P0 LDG.E R6, desc[UR36][R4.64] ;  /* 0x0000002404068981 */ /* 0x000162000c1e1900 */
[----:B------:R-:W-:Y:S01]  /*fd50*/  ISETP.GT.U32.AND P0, PT, R8, 0x5f, PT ;  /* 0x0000005f0800780c */ /* 0x000fe20003f04070 */
[----:B------:R-:W-:Y:S01]  /*fd60*/  IMAD R3, RZ, RZ, -UR43 ;  /* 0x8000002bff037e24 */ /* 0x000fe2000f8e02ff */
[----:B------:R-:W-:Y:S01]  /*fd70*/  LOP3.LUT R19, R19, 0xffffffbf, RZ, 0xc0, !PT ;  /* 0xffffffbf13137812 */ /* 0x000fe200078ec0ff */
[----:B------:R-:W-:Y:S02]  /*fd80*/  IMAD.U32 R24, RZ, RZ, UR4 ;  /* 0x00000004ff187e24 */ /* 0x000fe4000f8e00ff */
[----:B------:R-:W-:Y:S02]  /*fd90*/  IMAD R22, R22, R3, UR42 ;  /* 0x0000002a16167e24 */ /* 0x000fe4000f8e0203 */
[----:B0-----:R-:W-:-:S03]  /*fda0*/  IMAD R5, R10, R7, R0 ;  /* 0x000000070a057224 */ /* 0x001fc600078e0200 */
[----:B------:R-:W-:Y:S01]  /*fdb0*/  SHF.R.S32.HI R28, RZ, 0x1f, R22 ;  /* 0x0000001fff1c7819 */ /* 0x000fe20000011416 */
[----:B------:R-:W-:-:S05]  /*fdc0*/  IMAD.U32 R0, RZ, RZ, UR48 ;  /* 0x00000030ff007e24 */ /* 0x000fca000f8e00ff */
[----:B------:R-:W-:-:S13]  /*fdd0*/  ISETP.NE.AND P2, PT, R0, 0x3, PT ;  /* 0x000000030000780c */ /* 0x000fda0003f45270 */
[----:B------:R-:W-:-:S04]  /*fde0*/  @P2 LOP3.LUT R19, R19, 0x40, RZ, 0xfc, !PT ;  /* 0x0000004013132812 */ /* 0x000fc800078efcff */
[----:B------:R-:W-:-:S04]  /*fdf0*/  LOP3.LUT R19, R19, 0xffffffdf, RZ, 0xc0, !PT ;  /* 0xffffffdf13137812 */ /* 0x000fc800078ec0ff */
[----:B------:R-:W-:Y:S01]  /*fe00*/  @P0 LOP3.LUT R19, R19, 0x20, RZ, 0xfc, !PT ;  /* 0x0000002013130812 */ /* 0x000fe200078efcff */
[----:B------:R-:W-:Y:S06]  /*fe10*/  @!P2 BRA `(.L_x_1084) ;  /* 0x000000000004a947 */ /* 0x000fec0003800000 */
[----:B------:R-:W-:Y:S01]  /*fe20*/  BPT.TRAP 0x1 ;  /* 0x000000040000795c */ /* 0x000fe20000300000 */
.L_x_1084:
[----:B------:R-:W-:Y:S01]  /*fe30*/  SHF.R.S32.HI R7, RZ, 0x1f, R5 ;  /* 0x0000001fff077819 */ /* 0x000fe20000011405 */
[----:B------:R-:W-:Y:S01]  /*fe40*/  ULDC.64 UR4, c[0x0][0x328] ;  /* 0x0000ca0000047ab9 */ /* 0x000fe20000000a00 */
[----:B-----5:R-:W-:Y:S01]  /*fe50*/  SHF.R.S32.HI R4, RZ, 0x1f, R6 ;  /* 0x0000001fff047819 */ /* 0x020fe20000011406 */
[----:B------:R-:W-:Y:S01]  /*fe60*/  IMAD.WIDE.U32 R2, R5, UR4, RZ ;  /* 0x0000000405027c25 */ /* 0x000fe2000f8e00ff */
[----:B------:R-:W-:Y:S03]  /*fe70*/  BSSY B0, `(.L_x_1085) ;  /* 0x0000015000007945 */ /* 0x000fe60003800000 */
[----:B------:R-:W-:-:S04]  /*fe80*/  IMAD R0, R7, UR4, RZ ;  /* 0x0000000407007c24 */ /* 0x000fc8000f8e02ff */
[----:B------:R-:W-:Y:S01]  /*fe90*/  IMAD R9, R5, UR5, R0 ;  /* 0x0000000505097c24 */ /* 0x000fe2000f8e0200 */
[----:B------:R-:W-:Y:S01]  /*fea0*/  ULDC.64 UR4, c[0x0][0x338] ;  /* 0x0000ce0000047ab9 */ /* 0x000fe20000000a00 */
[----:B------:R-:W-:Y:S02]  /*feb0*/  IMAD R0, R23, 0x8, R16 ;  /* 0x0000000817007824 */ /* 0x000fe400078e0210 */
        /* <DEDUP_REMOVED lines=12> */
[----:B------:R-:W-:Y:S02]  /*ff80*/  LEA.HI.X R18, R2, UR5, R3, 0x1, P0 ;  /* 0x0000000502127c11 */ /* 0x000fe400080f0c03 */
[----:B------:R-:W-:-:S04]  /*ff90*/  SHF.L.U32 R3, R26, 0x1f, RZ ;  /* 0x0000001f1a037819 */ /* 0x000fc800000006ff */
[----:B------:R-:W0:Y:S02]  /*ffa0*/  SYNCS.PHASECHK.TRANS64.TRYWAIT P0, [R0+URZ+0x2a840], R3 ;  /* 0x02a84003000075a7 */ /* 0x000e24000800017f */
[----:B0-----:R-:W-:Y:S05]  /*ffb0*/  @!P0 BRA `(.L_x_1086) ;  /* 0x00000030005c8947 */ /* 0x001fea0003800000 */
.L_x_1138:
[----:B------:R-:W-:Y:S05]  /*ffc0*/  BSYNC B0 ;  /* 0x0000000000007941 */ /* 0x000fea0003800000 */
.L_x_1085:
[----:B------:R-:W-:Y:S01]  /*ffd0*/  ULDC.64 UR4, c[0x0][0x300] ;  /* 0x0000c00000047ab9 */ /* 0x000fe20000000a00 */
[----:B------:R-:W-:Y:S01]  /*ffe0*/  LOP3.LUT P4, RZ, R19, 0x10, RZ, 0xc0, !PT ;  /* 0x0000001013ff7812 */ /* 0x000fe2000788c0ff */
        /* <DEDUP_REMOVED lines=10> */
[----:B------:R-:W-:Y:S01]  /*10090*/  ULDC.64 UR4, c[0x0][0x308] ;  /* 0x0000c20000047ab9 */ /* 0x000fe20000000a00 */
[----:B------:R-:W-:Y:S02]  /*100a0*/  IMAD.MOV.U32 R7, RZ, RZ, -0x60 ;  /* 0xffffffa0ff077424 */ /* 0x000fe400078e00ff */
[----:B------:R-:W-:Y:S02]  /*100b0*/  IMAD.IADD R3, R3, 0x1, R5 ;  /* 0x0000000103037824 */ /* 0x000fe400078e0205 */
[----:B------:R-:W-:Y:S02]  /*100c0*/  IMAD R5, R28, UR4, RZ ;  /* 0x000000041c057c24 */ /* 0x000fe4000f8e02ff */
[----:B------:R-:W-:-:S04]  /*100d0*/  IMAD.WIDE.U32 R2, R22, UR4, R2 ;  /* 0x0000000416027c25 */ /* 0x000fc8000f8e0002 */
[----:B------:R-:W-:Y:S01]  /*100e0*/  IMAD R5, R22, UR5, R5 ;  /* 0x0000000516057c24 */ /* 0x000fe2000f8e0205 */
[----:B------:R-:W-:Y:S01]  /*100f0*/  ULDC.64 UR4, c[0x0][0x2e8] ;  /* 0x0000ba0000047ab9 */ /* 0x000fe20000000a00 */
[----:B------:R-:W-:Y:S01]  /*10100*/  IMAD R7, R24, R7, UR38 ;  /* 0x0000002618077e24 */ /* 0x000fe2000f8e0207 */
[C---:B------:R-:W-:Y:S01]  /*10110*/  LEA R4, P0, R2.reuse, UR4, 0x1 ;  /* 0x0000000402047c11 */ /* 0x040fe2000f8008ff */
[----:B------:R-:W-:Y:S01]  /*10120*/  IMAD.IADD R3, R3, 0x1, R5 ;  /* 0x0000000103037824 */ /* 0x000fe200078e0205 */
[----:B------:R-:W-:Y:S01]  /*10130*/  UMOV UR4, 0xffffffff ;  /* 0xffffffff00047882 */ /* 0x000fe20000000000 */
[----:B------:R-:W-:Y:S02]  /*10140*/  IMAD.IADD R7, R7, 0x1, -R36 ;  /* 0x0000000107077824 */ /* 0x000fe400078e0a24 */
[----:B------:R-:W-:Y:S01]  /*10150*/  IMAD R5, R23, 0x4800, R30 ;  /* 0x0000480017057824 */ /* 0x000fe200078e021e */
[----:B------:R-:W-:Y:S02]  /*10160*/  LEA.HI.X R6, R2, UR5, R3, 0x1, P0 ;  /* 0x0000000502067c11 */ /* 0x000fe400080f0c03 */
[----:B------:R-:W-:Y:S01]  /*10170*/  ISETP.GE.AND P0, PT, R7, 0x1, PT ;  /* 0x000000010700780c */ /* 0x000fe20003f06270 */
[----:B------:R-:W-:-:S12]  /*10180*/  BRA.DIV UR4, `(.L_x_1087) ;  /* 0x0000002e04fc7947 */ /* 0x000fd8000b800000 */
[----:B------:R-:W0:Y:S01]  /*10190*/  SHFL.IDX PT, R14, R4, RZ, 0x181f ;  /* 0x00181fff040e7589 */ /* 0x000e2200000e0000 */
[----:B------:R-:W-:-:S03]  /*101a0*/  @P0 IMAD R9, R5, 0x2, R16 ;  /* 0x0000000205090824 */ /* 0x000fc600078e0210 */
[----:B------:R-:W1:Y:S04]  /*101b0*/  SHFL.IDX PT, R2, R6, RZ, 0x181f ;  /* 0x00181fff06027589 */ /* 0x000e6800000e0000 */
[----:B------:R-:W-:Y:S01]  /*101c0*/  SHFL.IDX PT, R8, R6, 0x1, 0x181f ;  /* 0x00381f0006087f89 */ /* 0x000fe200000e0000 */
[----:B0-----:R-:W-:-:S05]  /*101d0*/  @P0 LEA R14, P1, R37, R14, 0x1 ;  /* 0x0000000e250e0211 */ /* 0x001fca00078208ff */
[----:B-1----:R-:W-:Y:S02]  /*101e0*/  @P0 IMAD.X R3, RZ, RZ, R2, P1 ;  /* 0x000000ffff030224 */ /* 0x002fe400008e0602 */
[----:B------:R-:W-:Y:S02]  /*101f0*/  @P0 IMAD.MOV.U32 R2, RZ, RZ, R14 ;  /* 0x000000ffff020224 */ /* 0x000fe400078e000e */
[----:B------:R-:W0:Y:S04]  /*10200*/  SHFL.IDX PT, R14, R4, 0x1, 0x181f ;  /* 0x00381f00040e7f89 */ /* 0x000e2800000e0000 */
[----:B------:R-:W-:Y:S04]  /*10210*/  @P0 LDGSTS.E.BYPASS.LTC128B.128 [R9+0x18400], desc[UR36][R2.64], !P4 ;  /* 0x1840000002090fae */ /* 0x000fe8000e101d64 */
[----:B------:R-:W-:Y:S04]  /*10220*/  @P0 LDGSTS.E.BYPASS.LTC128B.128 [R9+0x1b400], desc[UR36][R2.64+0x80], !P3 ;  /* 0x1b40008002090fae */ /* 0x000fe8000d901d64 */
[----:B------:R1:W-:Y:S01]  /*10230*/  @P0 LDGSTS.E.BYPASS.LTC128B.128 [R9+0x1e400], desc[UR36][R2.64+0x100], !P2 ;  /* 0x1e40010002090fae */ /* 0x0003e2000d101d64 */
[----:B------:R-:W-:-:S13]  /*10240*/  ISETP.GE.AND P0, PT, R7, 0x11, PT ;  /* 0x000000110700780c */ /* 0x000fda0003f06270 */
[----:B0-----:R-:W-:Y:S01]  /*10250*/  @P0 LEA R14, P1, R37, R14, 0x1 ;  /* 0x0000000e250e0211 */ /* 0x001fe200078208ff */
[----:B------:R-:W-:-:S04]  /*10260*/  @P0 IMAD R25, R5, 0x2, R16 ;  /* 0x0000000205190824 */ /* 0x000fc800078e0210 */
[----:B------:R-:W-:Y:S02]  /*10270*/  @P0 IMAD.X R21, RZ, RZ, R8, P1 ;  /* 0x000000ffff150224 */ /* 0x000fe400008e0608 */
[----:B-1----:R-:W-:Y:S01]  /*10280*/  @P0 IMAD.MOV.U32 R2, RZ, RZ, R14 ;  /* 0x000000ffff020224 */ /* 0x002fe200078e000e */
[----:B------:R-:W-:Y:S01]  /*10290*/  SHFL.IDX PT, R8, R6, 0x2, 0x181f ;  /* 0x00581f0006087f89 */ /* 0x000fe200000e0000 */
[----:B------:R-:W-:-:S03]  /*102a0*/  @P0 IMAD.MOV.U32 R3, RZ, RZ, R21 ;  /* 0x000000ffff030224 */ /* 0x000fc600078e0015 */
        /* <DEDUP_REMOVED lines=31> */
[----:B------:R0:W1:Y:S01]  /*104a0*/  SHFL.IDX PT, R8, R6, 0x5, 0x181f ;  /* 0x00b81f0006087f89 */ /* 0x00006200000e0000 */
[----:B------:R-:W-:-:S03]  /*104b0*/  @P0 IMAD.MOV.U32 R3, RZ, RZ, R9 ;  /* 0x000000ffff030224 */ /* 0x000fc600078e0009 */
[----:B------:R0:W2:Y:S04]  /*104c0*/  SHFL.IDX PT, R14, R4, 0x5, 0x181f ;  /* 0x00b81f00040e7f89 */ /* 0x0000a800000e0000 */
[----:B------:R0:W-:Y:S04]  /*104d0*/  @P0 LDGSTS.E.BYPASS.LTC128B.128 [R21+0x1a400], desc[UR36][R2.64], !P4 ;  /* 0x1a40000002150fae */ /* 0x0001e8000e101d64 */
[----:B------:R0:W-:Y:S04]  /*104e0*/  @P0 LDGSTS.E.BYPASS.LTC128B.128 [R21+0x1d400], desc[UR36][R2.64+0x80], !P3 ;  /* 0x1d40008002150fae */ /* 0x0001e8000d901d64 */
[----:B------:R0:W-:Y:S02]  /*104f0*/  @P0 LDGSTS.E.BYPASS.LTC128B.128 [R21+0x20400], desc[UR36][R2.64+0x100], !P2 ;  /* 0x2040010002150fae */ /* 0x0001e4000d101d64 */
.L_x_1152:
[----:B------:R-:W-:-:S13]  /*10500*/  ISETP.GE.AND P0, PT, R7, 0x51, PT ;  /* 0x000000510700780c */ /* 0x000fda0003f06270 */
[----:B0-2---:R-:W-:Y:S01]  /*10510*/  @P0 LEA R2, P1, R37, R14, 0x1 ;  /* 0x0000000e25020211 */ /* 0x005fe200078208ff */
[----:B------:R-:W-:-:S04]  /*10520*/  @P0 IMAD R5, R5, 0x2, R16 ;  /* 0x0000000205050824 */ /* 0x000fc800078e0210 */
[----:B-1----:R-:W-:-:S05]  /*10530*/  @P0 IMAD.X R3, RZ, RZ, R8, P1 ;  /* 0x000000ffff030224 */ /* 0x002fca00008e0608 */
        /* <DEDUP_REMOVED lines=8> */
.L_x_1088:
        /* <DEDUP_REMOVED lines=10> */
.L_x_1089:
[----:B------:R1:W-:Y:S02]  /*10660*/  SYNCS.ARRIVE.TRANS64.A1T0 RZ, [R0+URZ+0x2a830], RZ ;  /* 0x02a830ff00ff79a7 */ /* 0x0003e4000810003f */
[----:B------:R-:W-:Y:S05]  /*10670*/  WARPSYNC.ALL ;  /* 0x0000000000007948 */ /* 0x000fea0003800000 */
[----:B------:R-:W-:Y:S01]  /*10680*/  BSSY B6, `(.L_x_1090) ;  /* 0x0000015000067945 */ /* 0x000fe20003800000 */
[----:B-1----:R-:W-:Y:S01]  /*10690*/  VIADD R0, R16, 0xc400 ;  /* 0x0000c40010007836 */ /* 0x002fe20000000000 */
[----:B------:R-:W-:Y:S04]  /*106a0*/  BAR.SYNC.DEFER_BLOCKING 0x8, 0x180 ;  /* 0x0206000000007b1d */ /* 0x000fe80000010000 */
[----:B------:R-:W-:-:S13]  /*106b0*/  LOP3.LUT P0, RZ, R0, 0x3ff, RZ, 0xc0, !PT ;  /* 0x000003ff00ff7812 */ /* 0x000fda000780c0ff */
[----:B------:R-:W-:Y:S05]  /*106c0*/  @!P0 BRA `(.L_x_1091) ;  /* 0x0000000000408947 */ /* 0x000fea0003800000 */
[----:B0-----:R-:W-:Y:S01]  /*106d0*/  MOV R2, 0x0 ;  /* 0x0000000000027802 */ /* 0x001fe20000000f00 */
[----:B------:R-:W-:Y:S01]  /*106e0*/  ULDC.64 UR6, c[0x4][0x90] ;  /* 0x0100240000067ab9 */ /* 0x000fe20000000a00 */
[----:B------:R-:W-:Y:S01]  /*106f0*/  ULDC.64 UR8, c[0x4][0x98] ;  /* 0x0100260000087ab9 */ /* 0x000fe20000000a00 */
[----:B------:R-:W-:Y:S01]  /*10700*/  ULDC.64 UR4, c[0x4][0x20] ;  /* 0x0100080000047ab9 */ /* 0x000fe20000000a00 */
[----:B------:R-:W-:Y:S02]  /*10710*/  IMAD.U32 R4, RZ, RZ, UR6 ;  /* 0x00000006ff047e24 */ /* 0x000fe4000f8e00ff */
[----:B------:R-:W0:Y:S01]  /*10720*/  LDC.64 R2, c[0x4][R2] ;  /* 0x0100000002027b82 */ /* 0x000e220000000a00 */
[----:B------:R-:W-:Y:S02]  /*10730*/  IMAD.U32 R5, RZ, RZ, UR7 ;  /* 0x00000007ff057e24 */ /* 0x000fe4000f8e00ff */
        /* <DEDUP_REMOVED lines=8> */
[----:B0-----:R-:W-:Y:S05]  /*107c0*/  CALL.ABS.NOINC R2 ;  /* 0x0000000002007343 */ /* 0x001fea0003c00000 */
.L_x_1091:
[----:B------:R-:W-:Y:S05]  /*107d0*/  BSYNC B6 ;  /* 0x0000000000067941 */ /* 0x000fea0003800000 */
.L_x_1090:
[----:B0-----:R-:W0:Y:S01]  /*107e0*/  S2R R2, SR_TID.X ;  /* 0x0000000000027919 */ /* 0x001e220000002100 */
[----:B------:R-:W-:Y:S01]  /*107f0*/  UISETP.NE.AND UP0, UPT, UR50, URZ, UPT ;  /* 0x0000003f3200728c */ /* 0x000fe2000bf05270 */
[----:B------:R-:W-:Y:S01]  /*10800*/  R2UR UR6, R28 ;  /* 0x000000001c0672ca */ /* 0x000fe200000e0000 */
[----:B------:R-:W-:Y:S01]  /*10810*/  ULDC.64 UR8, c[0x0][0x2d8] ;  /* 0x0000b60000087ab9 */ /* 0x000fe20000000a00 */
[----:B------:R-:W-:Y:S02]  /*10820*/  R2UR UR7, R22 ;  /* 0x00000000160772ca */ /* 0x000fe400000e0000 */
[C---:B------:R-:W-:Y:S02]  /*10830*/  LOP3.LUT P3, RZ, R19.reuse, 0x400, RZ, 0xc0, !PT ;  /* 0x0000040013ff7812 */ /* 0x040fe4000786c0ff */
[----:B------:R-:W-:Y:S02]  /*10840*/  PLOP3.LUT P0, PT, PT, PT, UP0, 0x80, 0x0 ;  /* 0x000000000000781c */ /* 0x000fe40003f0f008 */
[----:B------:R-:W-:-:S02]  /*10850*/  LOP3.LUT P4, RZ, R19, 0x200, RZ, 0xc0, !PT ;  /* 0x0000020013ff7812 */ /* 0x000fc4000788c0ff */
[----:B------:R-:W-:Y:S01]  /*10860*/  @UP0 ULDC UR4, c[0x0][0x44c] ;  /* 0x0001130000040ab9 */ /* 0x000fe20000000800 */
[----:B------:R-:W-:Y:S02]  /*10870*/  LOP3.LUT P5, RZ, R19, 0x100, RZ, 0xc0, !PT ;  /* 0x0000010013ff7812 */ /* 0x000fe400078ac0ff */
[----:B------:R-:W-:-:S04]  /*10880*/  UIMAD UR6, UR6, UR8, URZ ;  /* 0x00000008060672a4 */ /* 0x000fc8000f8e023f */
[----:B------:R-:W-:Y:S02]  /*10890*/  UIMAD UR7, UR7, UR9, UR6 ;  /* 0x00000009070772a4 */ /* 0x000fe4000f8e0206 */
[----:B------:R-:W-:Y:S01]  /*108a0*/  USHF.R.S32.HI UR6, URZ, 0x1f, UR43 ;  /* 0x0000001f3f067899 */ /* 0x000fe2000801142b */
[----:B0-----:R-:W-:-:S05]  /*108b0*/  IMAD.SHL.U32 R2, R2, 0x10, RZ ;  /* 0x0000001002027824 */ /* 0x001fca00078e00ff */
[----:B------:R-:W-:-:S05]  /*108c0*/  LOP3.LUT R2, R36, 0x70, R2, 0xf8, !PT ;  /* 0x0000007024027812 */ /* 0x000fca00078ef802 */
[----:B------:R-:W-:-:S04]  /*108d0*/  VIADD R0, R2, UR44 ;  /* 0x0000002c02007c36 */ /* 0x000fc80008000000 */
[----:B------:R-:W-:Y:S01]  /*108e0*/  @P0 IMAD.HI.U32 R3, R0, UR4, RZ ;  /* 0x0000000400030c27 */ /* 0x000fe2000f8e00ff */
[----:B------:R-:W-:Y:S01]  /*108f0*/  PLOP3.LUT P0, PT, PT, PT, UP0, 0x80, 0x0 ;  /* 0x000000000000781c */ /* 0x000fe20003f0f008 */
[----:B------:R-:W-:Y:S02]  /*10900*/  @UP0 ULDC UR4, c[0x0][0x450] ;  /* 0x0001140000040ab9 */ /* 0x000fe40000000800 */
[----:B------:R-:W-:-:S10]  /*10910*/  IMAD.MOV.U32 R2, RZ, RZ, R0 ;  /* 0x000000ffff027224 */ /* 0x000fd400078e0000 */
[----:B------:R-:W-:Y:S02]  /*10920*/  @P0 SHF.R.U32.HI R2, RZ, UR4, R3 ;  /* 0x00000004ff020c19 */ /* 0x000fe40008011603 */
[----:B------:R-:W-:-:S03]  /*10930*/  R2UR UR4, R22 ;  /* 0x00000000160472ca */ /* 0x000fc600000e0000 */
[----:B------:R-:W-:-:S10]  /*10940*/  IMAD.MOV R5, RZ, RZ, -R2 ;  /* 0x000000ffff057224 */ /* 0x000fd400078e0a02 */
[----:B------:R-:W-:-:S03]  /*10950*/  UIMAD.WIDE.U32 UR4, UR4, UR8, URZ ;  /* 0x00000008040472a5 */ /* 0x000fc6000f8e003f */
[----:B------:R-:W-:Y:S01]  /*10960*/  ULDC.64 UR8, c[0x0][0x2e0] ;  /* 0x0000b80000087ab9 */ /* 0x000fe20000000a00 */
[----:B------:R-:W-:Y:S02]  /*10970*/  UIADD3 UR5, UR5, UR7, URZ ;  /* 0x0000000705057290 */ /* 0x000fe4000fffe03f */
[----:B------:R-:W-:Y:S01]  /*10980*/  UIMAD UR6, UR6, UR8, URZ ;  /* 0x00000008060672a4 */ /* 0x000fe2000f8e023f */
[----:B------:R-:W-:Y:S01]  /*10990*/  ULDC UR7, c[0x0][0x448] ;  /* 0x0001120000077ab9 */ /* 0x000fe20000000800 */
[----:B------:R-:W-:Y:S01]  /*109a0*/  UIMAD.WIDE.U32 UR4, UR43, UR8, UR4 ;  /* 0x000000082b0472a5 */ /* 0x000fe2000f8e0004 */
[----:B------:R-:W-:Y:S01]  /*109b0*/  IMAD R5, R5, UR7, R0 ;  /* 0x0000000705057c24 */ /* 0x000fe2000f8e0200 */
[----:B------:R-:W-:Y:S01]  /*109c0*/  UIMAD UR6, UR43, UR9, UR6 ;  /* 0x000000092b0672a4 */ /* 0x000fe2000f8e0206 */
[----:B------:R-:W-:Y:S02]  /*109d0*/  SHF.R.S32.HI R0, RZ, 0x1f, R2 ;  /* 0x0000001fff007819 */ /* 0x000fe40000011402 */
[----:B------:R-:W-:Y:S01]  /*109e0*/  ULDC.64 UR8, c[0x0][0x2d0] ;  /* 0x0000b40000087ab9 */ /* 0x000fe20000000a00 */
[----:B------:R-:W-:Y:S01]  /*109f0*/  UIADD3 UR5, UR5, UR6, URZ ;  /* 0x0000000605057290 */ /* 0x000fe2000fffe03f */
[----:B------:R-:W-:-:S02]  /*10a00*/  IMAD.U32 R9, RZ, RZ, UR8 ;  /* 0x00000008ff097e24 */ /* 0x000fc4000f8e00ff */
[----:B------:R-:W-:Y:S01]  /*10a10*/  IMAD R3, R0, UR8, RZ ;  /* 0x0000000800037c24 */ /* 0x000fe2000f8e02ff */
[----:B------:R-:W-:-:S03]  /*10a20*/  SHF.R.S32.HI R0, RZ, 0x1f, R5 ;  /* 0x0000001fff007819 */ /* 0x000fc60000011405 */
[C---:B------:R-:W-:Y:S02]  /*10a30*/  IMAD R7, R2.reuse, UR9, R3 ;  /* 0x0000000902077c24 */ /* 0x040fe4000f8e0203 */
[----:B------:R-:W-:Y:S01]  /*10a40*/  IMAD.WIDE.U32 R2, R2, R9, UR4 ;  /* 0x0000000402027e25 */ /* 0x000fe2000f8e0009 */
        /* <DEDUP_REMOVED lines=11> */
[----:B------:R-:W0:Y:S01]  /*10b00*/  SHFL.IDX PT, R14, R0, RZ, 0x181f ;  /* 0x00181fff000e7589 */ /* 0x000e2200000e0000 */
[----:B------:R-:W-:-:S03]  /*10b10*/  VIADD R4, R36, UR44 ;  /* 0x0000002c24047c36 */ /* 0x000fc60008000000 */
[----:B------:R-:W1:Y:S01]  /*10b20*/  SHFL.IDX PT, R2, R5, RZ, 0x181f ;  /* 0x00181fff05027589 */ /* 0x000e6200000e0000 */
[C---:B------:R-:W-:Y:S01]  /*10b30*/  VIADD R7, R4.reuse, 0x10 ;  /* 0x0000001004077836 */ /* 0x040fe20000000000 */
[----:B------:R-:W-:Y:S02]  /*10b40*/  ISETP.GE.AND P0, PT, R4, UR39, PT ;  /* 0x0000002704007c0c */ /* 0x000fe4000bf06270 */
[----:B------:R-:W-:Y:S11]  /*10b50*/  SHFL.IDX PT, R6, R5, 0x1, 0x181f ;  /* 0x00381f0005067f89 */ /* 0x000ff600000e0000 */
        /* <DEDUP_REMOVED lines=12> */
[----:B------:R-:W-:Y:S02]  /*10c20*/  @!P0 IMAD.MOV.U32 R3, RZ, RZ, R7 ;  /* 0x000000ffff038224 */ /* 0x000fe400078e0007 */
[----:B------:R-:W-:Y:S01]  /*10c30*/  VIADD R7, R4, 0x20 ;  /* 0x0000002004077836 */ /* 0x000fe20000000000 */
        /* <DEDUP_REMOVED lines=58> */
.L_x_1169:
[----:B------:R-:W-:-:S05]  /*10fe0*/  VIADD R4, R4, 0x70 ;  /* 0x0000007004047836 */ /* 0x000fca0000000000 */
[----:B------:R-:W-:-:S13]  /*10ff0*/  ISETP.GE.AND P0, PT, R4, UR39, PT ;  /* 0x0000002704007c0c */ /* 0x000fda000bf06270 */
[----:B0-2---:R-:W-:-:S05]  /*11000*/  @!P0 LEA R2, P1, R37, R14, 0x1 ;  /* 0x0000000e25028211 */ /* 0x005fca00078208ff */
[----:B-1----:R-:W-:-:S05]  /*11010*/  @!P0 IMAD.X R3, RZ, RZ, R6, P1 ;  /* 0x000000ffff038224 */ /* 0x002fca00008e0606 */
[----:B------:R-:W-:Y:S01]  /*11020*/  @!PT LDS RZ, [RZ] ;  /* 0x00000000fffff984 */ /* 0x000fe20000000800 */
[----:B------:R-:W-:Y:S01]  /*11030*/  @!PT LDS RZ, [RZ] ;  /* 0x00000000fffff984 */ /* 0x000fe20000000800 */
[----:B------:R-:W-:Y:S01]  /*11040*/  @!PT LDS RZ, [RZ] ;  /* 0x00000000fffff984 */ /* 0x000fe20000000800 */
[----:B------:R0:W-:Y:S04]  /*11050*/  @!P0 LDGSTS.E.BYPASS.LTC128B.128 [R31+0xfc00], desc[UR36][R2.64], !P3 ;  /* 0x0fc00000021f8fae */ /* 0x0001e8000d901d64 */
[----:B------:R0:W-:Y:S04]  /*11060*/  @!P0 LDGSTS.E.BYPASS.LTC128B.128 [R31+0x13c00], desc[UR36][R2.64+0x80], !P4 ;  /* 0x13c00080021f8fae */ /* 0x0001e8000e101d64 */
[----:B------:R0:W-:Y:S01]  /*11070*/  @!P0 LDGSTS.E.BYPASS.LTC128B.128 [R31+0x17c00], desc[UR36][R2.64+0x100], !P5 ;  /* 0x17c00100021f8fae */ /* 0x0001e2000e901d64 */
[----:B------:R-:W-:Y:S01]  /*11080*/  PLOP3.LUT P0, PT, PT, PT, PT, 0x80, 0x0 ;  /* 0x000000000000781c */ /* 0x000fe20003f0f070 */
[----:B------:R-:W-:-:S12]  /*11090*/  NOP ;  /* 0x0000000000007918 */ /* 0x000fd80000000000 */
.L_x_1093:
[----:B------:R-:W-:Y:S02]  /*110a0*/  PLOP3.LUT P1, PT, P1, P0, PT, 0xa2, 0x0 ;  /* 0x000000000000781c */ /* 0x000fe40000f21472 */
[----:B------:R-:W-:-:S08]  /*110b0*/  @P0 R2UR P1, UR4, R16 ;  /* 0x00000000100402ca */ /* 0x000fd00000020000 */
[----:B------:R-:W-:-:S05]  /*110c0*/  @P0 PLOP3.LUT P0, PT, P1, PT, PT, 0x80, 0x0 ;  /* 0x000000000000081c */ /* 0x000fca0000f0f070 */
[----:B------:R-:W-:Y:S01]  /*110d0*/  @!P1 SYNCS.ARRIVE.TRANS64.RED.A0T1 RZ, [UR4+0x2a800], RZ ;  /* 0x02a800ffffff99a7 */ /* 0x000fe20008200404 */
[----:B------:R-:W-:Y:S07]  /*110e0*/  @!P1 ARRIVES.LDGSTSBAR.64.TRANSCNT [UR4+0x2a800] ;  /* 0x02a80000ff0099b0 */ /* 0x000fee0008000a84 */
[----:B------:R-:W-:Y:S05]  /*110f0*/  @P0 BRA.U.ANY `(.L_x_1093) ;  /* 0xfffffffd00e80947 */ /* 0x000fea000393ffff */
[----:B0-----:R-:W2:Y:S02]  /*11100*/  LDL.LU R2, [R1] ;  /* 0x0000000001027983 */ /* 0x001ea40000300800 */
[----:B--2---:R-:W-:-:S05]  /*11110*/  VIADD R2, R2, 0x1 ;  /* 0x0000000102027836 */ /* 0x004fca0000000000 */
[----:B------:R0:W-:Y:S01]  /*11120*/  STL [R1], R2 ;  /* 0x0000000201007387 */ /* 0x0001e20000100800 */
        /* <DEDUP_REMOVED lines=9> */
.L_x_1170:
[----:B------:R-:W-:Y:S05]  /*111c0*/  BSYNC B0 ;  /* 0x0000000000007941 */ /* 0x000fea0003800000 */
.L_x_1094:
[----:B------:R-:W-:-:S04]  /*111d0*/  UIADD3 UR4, UR45, -0x2, URZ ;  /* 0xfffffffe2d047890 */ /* 0x000fc8000fffe03f */
[----:B------:R-:W-:-:S06]  /*111e0*/  UISETP.GE.AND UP0, UPT, UR4, UR46, UPT ;  /* 0x0000002e0400728c */ /* 0x000fcc000bf06270 */
[----:B------:R-:W-:-:S13]  /*111f0*/  PLOP3.LUT P0, PT, PT, PT, UP0, 0x40, 0x0 ;  /* 0x000000000000781c */ /* 0x000fda0003f0e808 */
[----:B------:R-:W-:Y:S05]  /*11200*/  @P0 BRA `(.L_x_1096) ;  /* 0x0000000c00c80947 */ /* 0x000fea0003800000 */
[----:B------:R-:W-:Y:S01]  /*11210*/  BSSY B0, `(.L_x_1096) ;  /* 0x00000f1000007945 */ /* 0x000fe20003800000 */
[----:B------:R-:W-:Y:S02]  /*11220*/  IMAD.MOV.U32 R9, RZ, RZ, R23 ;  /* 0x000000ffff097224 */ /* 0x000fe400078e0017 */
[----:B------:R-:W-:Y:S02]  /*11230*/  IMAD.MOV.U32 R20, RZ, RZ, R26 ;  /* 0x000000ffff147224 */ /* 0x000fe400078e001a */
[----:B------:R-:W-:Y:S02]  /*11240*/  IMAD.MOV.U32 R27, RZ, RZ, R24 ;  /* 0x000000ffff1b7224 */ /* 0x000fe400078e0018 */
[----:B------:R-:W-:-:S07]  /*11250*/  IMAD.U32 R8, RZ, RZ, UR4 ;  /* 0x00000004ff087e24 */ /* 0x000fce000f8e00ff */
.L_x_1109:
[----:B0-----:R-:W0:Y:S01]  /*11260*/  LDC R3, c[0x0][0x430] ;  /* 0x00010c00ff037b82 */ /* 0x001e220000000800 */
[----:B------:R-:W1:Y:S01]  /*11270*/  S2R R0, SR_TID.X ;  /* 0x0000000000007919 */ /* 0x000e620000002100 */
[----:B------:R-:W-:Y:S01]  /*11280*/  IMAD R10, R8, 0x60, R32 ;  /* 0x00000060080a7824 */ /* 0x000fe200078e0220 */
[----:B------:R-:W-:Y:S01]  /*11290*/  LOP3.LUT P1, RZ, R19, 0x40, RZ, 0xc0, !PT ;  /* 0x0000004013ff7812 */ /* 0x000fe2000782c0ff */
[----:B------:R-:W-:Y:S01]  /*112a0*/  VIADD R23, R9, 0x1 ;  /* 0x0000000109177836 */ /* 0x000fe20000000000 */
[----:B0-----:R-:W-:Y:S01]  /*112b0*/  ISETP.NE.AND P0, PT, R3, 0x1, PT ;  /* 0x000000010300780c */ /* 0x001fe20003f05270 */
[----:B-1----:R-:W-:-:S12]  /*112c0*/  IMAD.SHL.U32 R0, R0, 0x10, RZ ;  /* 0x0000001000007824 */ /* 0x002fd800078e00ff */
[----:B------:R-:W0:Y:S01]  /*112d0*/  @P0 LDC R3, c[0x0][0x434] ;  /* 0x00010d00ff030b82 */ /* 0x000e220000000800 */
[----:B------:R-:W-:-:S04]  /*112e0*/  LOP3.LUT R0, R36, 0x70, R0, 0xf8, !PT ;  /* 0x0000007024007812 */ /* 0x000fc800078ef800 */
[C---:B------:R-:W-:Y:S01]  /*112f0*/  ISETP.GT.U32.AND P2, PT, R0.reuse, 0x5f, PT ;  /* 0x0000005f0000780c */ /* 0x040fe20003f44070 */
[----:B------:R-:W-:Y:S02]  /*11300*/  IMAD.IADD R10, R0, 0x1, R10 ;  /* 0x00000001000a7824 */ /* 0x000fe400078e020a */
[----:B------:R-:W1:Y:S02]  /*11310*/  @P0 LDC R5, c[0x0][0x438] ;  /* 0x00010e00ff050b82 */ /* 0x000e640000000800 */
[----:B------:R-:W-:-:S08]  /*11320*/  IMAD.MOV.U32 R11, RZ, RZ, R10 ;  /* 0x000000ffff0b7224 */ /* 0x000fd000078e000a */
[----:B------:R-:W2:Y:S01]  /*11330*/  @!P2 LDC.64 R6, c[0x0][0x428] ;  /* 0x00010a00ff06ab82 */ /* 0x000ea20000000a00 */
[----:B0-----:R-:W-:-:S05]  /*11340*/  @P0 IMAD.HI.U32 R0, R10, R3, RZ ;  /* 0x000000030a000227 */ /* 0x001fca00078e00ff */
[----:B-1----:R-:W-:Y:S02]  /*11350*/  @P0 SHF.R.U32.HI R11, RZ, R5, R0 ;  /* 0x00000005ff0b0219 */ /* 0x002fe40000011600 */
[----:B------:R-:W0:Y:S02]  /*11360*/  @!P2 LDC.64 R4, c[0x0][0x418] ;  /* 0x00010600ff04ab82 */ /* 0x000e240000000a00 */
[--C-:B------:R-:W-:Y:S01]  /*11370*/  @!P2 SHF.R.S32.HI R3, RZ, 0x1f, R11.reuse ;  /* 0x0000001fff03a819 */ /* 0x100fe2000001140b */
[----:B------:R-:W-:Y:S02]  /*11380*/  @!P2 IMAD.MOV.U32 R2, RZ, RZ, R11 ;  /* 0x000000ffff02a224 */ /* 0x000fe400078e000b */
[-C--:B--2---:R-:W-:Y:S02]  /*11390*/  @!P2 IMAD R0, R33, R6.reuse, RZ ;  /* 0x000000062100a224 */ /* 0x084fe400078e02ff */
[----:B------:R-:W-:-:S04]  /*113a0*/  @!P2 IMAD.WIDE.U32 R2, R29, R6, R2 ;  /* 0x000000061d02a225 */ /* 0x000fc800078e0002 */
[----:B------:R-:W-:-:S04]  /*113b0*/  @!P2 IMAD R7, R29, R7, R0 ;  /* 0x000000071d07a224 */ /* 0x000fc800078e0200 */
[----:B------:R-:W-:Y:S01]  /*113c0*/  @!P2 IMAD.IADD R0, R7, 0x1, R3 ;  /* 0x000000010700a824 */ /* 0x000fe200078e0203 */
[----:B0-----:R-:W-:-:S04]  /*113d0*/  @!P2 LEA R4, P0, R2, R4, 0x2 ;  /* 0x000000040204a211 */ /* 0x001fc800078010ff */
[----:B------:R-:W-:Y:S01]  /*113e0*/  @!P2 LEA.HI.X R5, R2, R5, R0, 0x2, P0 ;  /* 0x000000050205a211 */ /* 0x000fe200000f1400 */
[----:B------:R-:W-:Y:S01]  /*113f0*/  IMAD.MOV.U32 R0, RZ, RZ, RZ ;  /* 0x000000ffff007224 */ /* 0x000fe200078e00ff */
[C---:B------:R-:W-:Y:S01]  /*11400*/  ISETP.NE.AND P0, PT, R23.reuse, 0x2, PT ;  /* 0x000000021700780c */ /* 0x040fe20003f05270 */
[----:B------:R-:W-:Y:S01]  /*11410*/  IMAD.MOV R7, RZ, RZ, -R11 ;  /* 0x000000ffff077224 */ /* 0x000fe200078e0a0b */
[----:B------:R-:W-:Y:S05]  /*11420*/  YIELD ;  /* 0x0000000000007946 */ /* 0x000fea0003800000 */
[----:B------:R-:W-:Y:S01]  /*11430*/  ULDC UR4, c[0x0][0x430] ;  /* 0x00010c0000047ab9 */ /* 0x000fe20000000800 */
[----:B------:R-:W-:Y:S01]  /*11440*/  SEL R3, RZ, 0x1, P0 ;  /* 0x00000001ff037807 */ /* 0x000fe20000000000 */
[----:B------:R0:W5:Y:S01]  /*11450*/  @!P2 LDG.E R0, desc[UR36][R4.64] ;  /* 0x000000240400a981 */ /* 0x000162000c1e1900 */
[----:B------:R-:W-:Y:S01]  /*11460*/  SEL R23, R23, RZ, P0 ;  /* 0x000000ff17177207 */ /* 0x000fe20000000000 */
[----:B------:R-:W-:Y:S01]  /*11470*/  IMAD.MOV.U32 R24, RZ, RZ, R8 ;  /* 0x000000ffff187224 */ /* 0x000fe200078e0008 */
[----:B------:R-:W-:Y:S01]  /*11480*/  LOP3.LUT R26, R20, R3, RZ, 0x3c, !PT ;  /* 0x00000003141a7212 */ /* 0x000fe200078e3cff */
[----:B0-----:R-:W-:Y:S01]  /*11490*/  IMAD R4, R7, UR4, R10 ;  /* 0x0000000407047c24 */ /* 0x001fe2000f8e020a */
[----:B------:R-:W-:Y:S06]  /*114a0*/  @!P1 BRA `(.L_x_1097) ;  /* 0x0000000000049947 */ /* 0x000fec0003800000 */
[----:B------:R-:W-:Y:S01]  /*114b0*/  BPT.TRAP 0x1 ;  /* 0x000000040000795c */ /* 0x000fe20000300000 */
.L_x_1097:
[----:B------:R-:W-:Y:S01]  /*114c0*/  IMAD R6, R23, 0x8, R16 ;  /* 0x0000000817067824 */ /* 0x000fe200078e0210 */
[----:B------:R-:W-:Y:S01]  /*114d0*/  SHF.L.U32 R3, R26, 0x1f, RZ ;  /* 0x0000001f1a037819 */ /* 0x000fe200000006ff */
[----:B------:R-:W-:Y:S03]  /*114e0*/  BSSY B1, `(.L_x_1098) ;  /* 0x0000003000017945 */ /* 0x000fe60003800000 */
[----:B------:R-:W0:Y:S02]  /*114f0*/  SYNCS.PHASECHK.TRANS64.TRYWAIT P0, [R6+URZ+0x2a840], R3 ;  /* 0x02a84003060075a7 */ /* 0x000e24000800017f */
[----:B0-----:R-:W-:Y:S05]  /*11500*/  @!P0 BRA `(.L_x_1099) ;  /* 0x0000002c00c08947 */ /* 0x001fea0003800000 */
.L_x_1171:
[----:B------:R-:W-:Y:S05]  /*11510*/  BSYNC B1 ;  /* 0x0000000000017941 */ /* 0x000fea0003800000 */
.L_x_1098:
[----:B------:R-:W-:Y:S01]  /*11520*/  SHF.R.S32.HI R21, RZ, 0x1f, R4 ;  /* 0x0000001fff157819 */ /* 0x000fe20000011404 */
[----:B------:R-:W-:Y:S01]  /*11530*/  ULDC.64 UR4, c[0x0][0x300] ;  /* 0x0000c00000047ab9 */ /* 0x000fe20000000a00 */
[----:B-----5:R-:W-:Y:S01]  /*11540*/  SHF.R.S32.HI R25, RZ, 0x1f, R0 ;  /* 0x0000001fff197819 */ /* 0x020fe20000011400 */
[----:B------:R-:W-:Y:S01]  /*11550*/  IMAD R8, R23, 0x4800, R30 ;  /* 0x0000480017087824 */ /* 0x000fe200078e021e */
[----:B------:R-:W-:Y:S01]  /*11560*/  LOP3.LUT P3, RZ, R19, 0x10, RZ, 0xc0, !PT ;  /* 0x0000001013ff7812 */ /* 0x000fe2000786c0ff */
        /* <DEDUP_REMOVED lines=22> */
[----:B------:R-:W-:Y:S02]  /*116d0*/  IMAD.SHL.U32 R5, R37, 0x2, RZ ;  /* 0x0000000225057824 */ /* 0x000fe400078e00ff */
[----:B------:R-:W-:Y:S01]  /*116e0*/  IMAD R8, R8, 0x2, R16 ;  /* 0x0000000208087824 */ /* 0x000fe200078e0210 */
        /* <DEDUP_REMOVED lines=10> */
[----:B------:R-:W0:Y:S02]  /*11790*/  SHFL.IDX PT, R14, R7, 0x2, 0x181f ;  /* 0x00581f00070e7f89 */ /* 0x000e2400000e0000 */
[----:B-1----:R-:W-:-:S05]  /*117a0*/  IMAD.X R3, RZ, RZ, R3, P0 ;  /* 0x000000ffff037224 */ /* 0x002fca00000e0603 */
        /* <DEDUP_REMOVED lines=24> */
.L_x_1185:
[----:B0-2---:R-:W-:-:S05]  /*11930*/  IADD3 R2, P0, R14, R5, RZ ;  /* 0x000000050e027210 */ /* 0x005fca0007f1e0ff */
[----:B-1----:R-:W-:Y:S01]  /*11940*/  IMAD.X R3, RZ, RZ, R35, P0 ;  /* 0x000000ffff037224 */ /* 0x002fe200000e0623 */
        /* <DEDUP_REMOVED lines=8> */
.L_x_1101:
        /* <DEDUP_REMOVED lines=10> */
.L_x_1102:
[----:B------:R1:W-:Y:S01]  /*11a70*/  SYNCS.ARRIVE.TRANS64.A1T0 RZ, [R6+URZ+0x2a830], RZ ;  /* 0x02a830ff06ff79a7 */ /* 0x0003e2000810003f */
[----:B------:R-:W-:Y:S05]  /*11a80*/  @!P2 BRA `(.L_x_1103) ;  /* 0x000000000004a947 */ /* 0x000fea0003800000 */
[----:B------:R-:W-:Y:S01]  /*11a90*/  BPT.TRAP 0x1 ;  /* 0x000000040000795c */ /* 0x000fe20000300000 */
.L_x_1103:
[----:B0-----:R-:W-:Y:S01]  /*11aa0*/  SHF.L.U32 R3, R20, 0x1f, RZ ;  /* 0x0000001f14037819 */ /* 0x001fe200000006ff */
[----:B-1----:R-:W-:Y:S01]  /*11ab0*/  IMAD R6, R9, 0x8, R16 ;  /* 0x0000000809067824 */ /* 0x002fe200078e0210 */
[----:B------:R-:W-:Y:S03]  /*11ac0*/  BSSY B1, `(.L_x_1104) ;  /* 0x0000003000017945 */ /* 0x000fe60003800000 */
[----:B------:R-:W0:Y:S02]  /*11ad0*/  SYNCS.PHASECHK.TRANS64.TRYWAIT P0, [R6+URZ+0x2a860], R3 ;  /* 0x02a86003060075a7 */ /* 0x000e24000800017f */
[----:B0-----:R-:W-:Y:S05]  /*11ae0*/  @!P0 BRA `(.L_x_1105) ;  /* 0x0000003000148947 */ /* 0x001fea0003800000 */
.L_x_1186:
[----:B------:R-:W-:Y:S05]  /*11af0*/  BSYNC B1 ;  /* 0x0000000000017941 */ /* 0x000fea0003800000 */
.L_x_1104:
[----:B------:R-:W-:Y:S01]  /*11b00*/  IMAD.MOV.U32 R2, RZ, RZ, -0x60 ;  /* 0xffffffa0ff027424 */ /* 0x000fe200078e00ff */
[----:B------:R-:W-:Y:S01]  /*11b10*/  UMOV UR4, 0xffffffff ;  /* 0xffffffff00047882 */ /* 0x000fe20000000000 */
[----:B------:R-:W-:Y:S01]  /*11b20*/  LOP3.LUT P2, RZ, R19, 0x2, RZ, 0xc0, !PT ;  /* 0x0000000213ff7812 */ /* 0x000fe2000784c0ff */
[----:B------:R-:W-:Y:S01]  /*11b30*/  IMAD R7, R9, 0x3000, R30 ;  /* 0x0000300009077824 */ /* 0x000fe200078e021e */
[----:B------:R-:W-:Y:S01]  /*11b40*/  LOP3.LUT P1, RZ, R19, 0x1, RZ, 0xc0, !PT ;  /* 0x0000000113ff7812 */ /* 0x000fe2000782c0ff */
[----:B0-----:R-:W-:-:S04]  /*11b50*/  IMAD R3, R27, R2, UR38 ;  /* 0x000000261b037e24 */ /* 0x001fc8000f8e0202 */
[----:B------:R-:W-:Y:S01]  /*11b60*/  IMAD.IADD R8, R3, 0x1, -R36 ;  /* 0x0000000103087824 */ /* 0x000fe200078e0a24 */
[----:B------:R-:W-:Y:S07]  /*11b70*/  BRA.DIV UR4, `(.L_x_1106) ;  /* 0x0000003204047947 */ /* 0x000fee000b800000 */
[----:B------:R-:W0:Y:S01]  /*11b80*/  SHFL.IDX PT, R14, R17, RZ, 0x181f ;  /* 0x00181fff110e7589 */ /* 0x000e2200000e0000 */
[----:B------:R-:W-:-:S03]  /*11b90*/  IMAD R7, R7, 0x2, R16 ;  /* 0x0000000207077824 */ /* 0x000fc600078e0210 */
[----:B------:R-:W1:Y:S01]  /*11ba0*/  SHFL.IDX PT, R3, R18, RZ, 0x181f ;  /* 0x00181fff12037589 */ /* 0x000e6200000e0000 */
[----:B0-----:R-:W-:-:S03]  /*11bb0*/  IADD3 R2, P0, R14, R5, RZ ;  /* 0x000000050e027210 */ /* 0x001fc60007f1e0ff */
[----:B------:R-:W0:Y:S02]  /*11bc0*/  SHFL.IDX PT, R14, R17, 0x1, 0x181f ;  /* 0x00381f00110e7f89 */ /* 0x000e2400000e0000 */
[----:B-1----:R-:W-:Y:S01]  /*11bd0*/  IMAD.X R3, RZ, RZ, R3, P0 ;  /* 0x000000ffff037224 */ /* 0x002fe200000e0603 */
[----:B------:R-:W-:-:S13]  /*11be0*/  ISETP.LT.OR P0, PT, R8, 0x1, P2 ;  /* 0x000000010800780c */ /* 0x000fda0001701670 */
[----:B------:R-:W-:Y:S01]  /*11bf0*/  LDGSTS.E.BYPASS.LTC128B.128 [R7+0x400], desc[UR36][R2.64], !P0 ;  /* 0x0040000002077fae */ /* 0x000fe2000c101d64 */
[----:B------:R-:W-:-:S13]  /*11c00*/  ISETP.LT.OR P0, PT, R8, 0x1, P1 ;  /* 0x000000010800780c */ /* 0x000fda0000f01670 */
[----:B------:R1:W-:Y:S04]  /*11c10*/  LDGSTS.E.BYPASS.LTC128B.128 [R7+0x3400], desc[UR36][R2.64+0x80], !P0 ;  /* 0x0340008002077fae */ /* 0x0003e8000c101d64 */
[----:B-1----:R-:W1:Y:S01]  /*11c20*/  SHFL.IDX PT, R3, R18, 0x1, 0x181f ;  /* 0x00381f0012037f89 */ /* 0x002e6200000e0000 */
        /* <DEDUP_REMOVED lines=25> */
[----:B------:R-:W2:Y:S04]  /*11dc0*/  SHFL.IDX PT, R18, R18, 0x5, 0x181f ;  /* 0x00b81f0012127f89 */ /* 0x000ea800000e0000 */
[----:B------:R3:W4:Y:S01]  /*11dd0*/  SHFL.IDX PT, R14, R17, 0x5, 0x181f ;  /* 0x00b81f00110e7f89 */ /* 0x00072200000e0000 */
[----:B-1----:R-:W-:Y:S01]  /*11de0*/  IMAD.X R3, RZ, RZ, R3, P0 ;  /* 0x000000ffff037224 */ /* 0x002fe200000e0603 */
[----:B------:R-:W-:-:S13]  /*11df0*/  ISETP.LT.OR P0, PT, R8, 0x41, P2 ;  /* 0x000000410800780c */ /* 0x000fda0001701670 */
[----:B------:R3:W-:Y:S01]  /*11e00*/  LDGSTS.E.BYPASS.LTC128B.128 [R7+0x2400], desc[UR36][R2.64], !P0 ;  /* 0x0240000002077fae */ /* 0x0007e2000c101d64 */
[----:B------:R-:W-:-:S13]  /*11e10*/  ISETP.LT.OR P0, PT, R8, 0x41, P1 ;  /* 0x000000410800780c */ /* 0x000fda0000f01670 */
[----:B--2-4-:R3:W-:Y:S02]  /*11e20*/  LDGSTS.E.BYPASS.LTC128B.128 [R7+0x5400], desc[UR36][R2.64+0x80], !P0 ;  /* 0x0540008002077fae */ /* 0x0147e4000c101d64 */
.L_x_1200:
[----:B0--3--:R-:W-:Y:S01]  /*11e30*/  IADD3 R2, P0, R14, R5, RZ ;  /* 0x000000050e027210 */ /* 0x009fe20007f1e0ff */
[----:B------:R-:W-:Y:S02]  /*11e40*/  ULDC.64 UR4, c[0x0][0x328] ;  /* 0x0000ca0000047ab9 */ /* 0x000fe40000000a00 */
[----:B------:R-:W-:Y:S02]  /*11e50*/  IMAD R21, R21, UR4, RZ ;  /* 0x0000000415157c24 */ /* 0x000fe4000f8e02ff */
[----:B------:R-:W-:Y:S01]  /*11e60*/  IMAD.X R3, RZ, RZ, R18, P0 ;  /* 0x000000ffff037224 */ /* 0x000fe200000e0612 */
        /* <DEDUP_REMOVED lines=17> */
.L_x_1107:
        /* <DEDUP_REMOVED lines=10> */
.L_x_1108:
        /* <DEDUP_REMOVED lines=8> */
[C---:B------:R-:W-:Y:S01]  /*120a0*/  LEA R17, P0, R2.reuse, UR4, 0x1 ;  /* 0x0000000402117c11 */ /* 0x040fe2000f8008ff */
[----:B------:R-:W-:Y:S02]  /*120b0*/  IMAD.IADD R3, R5, 0x1, R3 ;  /* 0x0000000105037824 */ /* 0x000fe400078e0203 */
[----:B------:R-:W-:Y:S02]  /*120c0*/  IMAD.MOV.U32 R9, RZ, RZ, R23 ;  /* 0x000000ffff097224 */ /* 0x000fe400078e0017 */
[----:B------:R-:W-:Y:S01]  /*120d0*/  IMAD.MOV.U32 R20, RZ, RZ, R26 ;  /* 0x000000ffff147224 */ /* 0x000fe200078e001a */
[----:B------:R-:W-:Y:S01]  /*120e0*/  LEA.HI.X R18, R2, UR5, R3, 0x1, P0 ;  /* 0x0000000502127c11 */ /* 0x000fe200080f0c03 */
[----:B------:R-:W-:Y:S01]  /*120f0*/  IMAD.MOV.U32 R27, RZ, RZ, R24 ;  /* 0x000000ffff1b7224 */ /* 0x000fe200078e0018 */
[----:B------:R-:W-:-:S13]  /*12100*/  ISETP.GT.AND P0, PT, R24, UR46, PT ;  /* 0x0000002e18007c0c */ /* 0x000fda000bf04270 */
[----:B-1----:R-:W-:Y:S05]  /*12110*/  @P0 BRA `(.L_x_1109) ;  /* 0xfffffff000500947 */ /* 0x002fea000383ffff */
[----:B------:R-:W-:Y:S05]  /*12120*/  BSYNC B0 ;  /* 0x0000000000007941 */ /* 0x000fea0003800000 */
.L_x_1096:
        /* <DEDUP_REMOVED lines=8> */
[----:B------:R-:W1:Y:S08]  /*121b0*/  FLO.U32 R0, UR4 ;  /* 0x0000000400007d00 */ /* 0x000e7000080e0000 */
[----:B------:R-:W0:Y:S01]  /*121c0*/  POPC R5, UR4 ;  /* 0x0000000400057d09 */ /* 0x000e220008000000 */
[----:B-1----:R-:W-:-:S13]  /*121d0*/  ISETP.EQ.U32.AND P0, PT, R0, R7, PT ;  /* 0x000000070000720c */ /* 0x002fda0003f02070 */
[----:B0-----:R-:W2:Y:S01]  /*121e0*/  @P0 ATOMG.E.ADD.STRONG.GPU PT, R3, desc[UR36][R2.64], R5 ;  /* 0x00000005020309a8 */ /* 0x001ea200081ee1e4 */
[----:B------:R-:W0:Y:S02]  /*121f0*/  S2R R4, SR_LTMASK ;  /* 0x0000000000047919 */ /* 0x000e240000003900 */
[----:B0-----:R-:W-:-:S04]  /*12200*/  LOP3.LUT R4, R4, UR4, RZ, 0xc0, !PT ;  /* 0x0000000404047c12 */ /* 0x001fc8000f8ec0ff */
[----:B------:R-:W0:Y:S01]  /*12210*/  POPC R7, R4 ;  /* 0x0000000400077309 */ /* 0x000e220000000000 */
[----:B--2---:R-:W0:Y:S02]  /*12220*/  SHFL.IDX PT, R0, R3, R0, 0x1f ;  /* 0x00001f0003007589 */ /* 0x004e2400000e0000 */
[----:B0-----:R-:W-:-:S07]  /*12230*/  IADD3 R34, R0, UR47, R7 ;  /* 0x0000002f00227c10 */ /* 0x001fce000fffe007 */
.L_x_1111:
[----:B------:R-:W-:Y:S05]  /*12240*/  BSYNC B0 ;  /* 0x0000000000007941 */ /* 0x000fea0003800000 */
.L_x_1110:
[----:B------:R-:W-:-:S13]  /*12250*/  LOP3.LUT P0, RZ, R19, 0x40, RZ, 0xc0, !PT ;  /* 0x0000004013ff7812 */ /* 0x000fda000780c0ff */
[----:B------:R-:W-:Y:S05]  /*12260*/  @!P0 BRA `(.L_x_1112) ;  /* 0x0000000000048947 */ /* 0x000fea0003800000 */
[----:B------:R-:W-:Y:S01]  /*12270*/  BPT.TRAP 0x1 ;  /* 0x000000040000795c */ /* 0x000fe20000300000 */
.L_x_1112:
[----:B------:R-:W-:Y:S01]  /*12280*/  IMAD R4, R23, 0x8, R16 ;  /* 0x0000000817047824 */ /* 0x000fe200078e0210 */
[----:B0-----:R-:W-:Y:S01]  /*12290*/  SHF.L.U32 R3, R26, 0x1f, RZ ;  /* 0x0000001f1a037819 */ /* 0x001fe200000006ff */
[----:B------:R-:W-:Y:S01]  /*122a0*/  IMAD.MOV.U32 R5, RZ, RZ, -0x60 ;  /* 0xffffffa0ff057424 */ /* 0x000fe200078e00ff */
[----:B------:R-:W-:Y:S02]  /*122b0*/  BSSY B0, `(.L_x_1113) ;  /* 0x0000004000007945 */ /* 0x000fe40003800000 */
[----:B------:R-:W0:Y:S01]  /*122c0*/  SYNCS.PHASECHK.TRANS64.TRYWAIT P0, [R4+URZ+0x2a860], R3 ;  /* 0x02a86003040075a7 */ /* 0x000e22000800017f */
[----:B------:R-:W-:Y:S01]  /*122d0*/  IMAD R5, R24, R5, UR38 ;  /* 0x0000002618057e24 */ /* 0x000fe2000f8e0205 */
[----:B0-----:R-:W-:Y:S06]  /*122e0*/  @!P0 BRA `(.L_x_1114) ;  /* 0x0000002c00fc8947 */ /* 0x001fec0003800000 */
.L_x_1201:
[----:B------:R-:W-:Y:S05]  /*122f0*/  BSYNC B0 ;  /* 0x0000000000007941 */ /* 0x000fea0003800000 */
.L_x_1113:
        /* <DEDUP_REMOVED lines=10> */
[----:B------:R-:W1:Y:S03]  /*123a0*/  SHFL.IDX PT, R14, R17, 0x1, 0x181f ;  /* 0x00381f00110e7f89 */ /* 0x000e6600000e0000 */
[----:B0-----:R-:W-:Y:S01]  /*123b0*/  IMAD.X R3, RZ, RZ, R0, P0 ;  /* 0x000000ffff037224 */ /* 0x001fe200000e0600 */
[----:B------:R-:W-:Y:S01]  /*123c0*/  ISETP.LT.OR P0, PT, R5, 0x1, P3 ;  /* 0x000000010500780c */ /* 0x000fe20001f01670 */
[----:B------:R-:W-:Y:S02]  /*123d0*/  IMAD R0, R7, 0x2, R16 ;  /* 0x0000000207007824 */ /* 0x000fe400078e0210 */
[----:B------:R-:W0:Y:S10]  /*123e0*/  SHFL.IDX PT, R7, R18, 0x1, 0x181f ;  /* 0x00381f0012077f89 */ /* 0x000e3400000e0000 */
        /* <DEDUP_REMOVED lines=28> */
[----:B------:R1:W2:Y:S03]  /*125b0*/  SHFL.IDX PT, R14, R17, 0x5, 0x181f ;  /* 0x00b81f00110e7f89 */ /* 0x0002a600000e0000 */
[----:B0-----:R-:W-:Y:S01]  /*125c0*/  IMAD.X R3, RZ, RZ, R7, P0 ;  /* 0x000000ffff037224 */ /* 0x001fe200000e0607 */
[----:B------:R-:W-:Y:S01]  /*125d0*/  ISETP.LT.OR P0, PT, R5, 0x41, P3 ;  /* 0x000000410500780c */ /* 0x000fe20001f01670 */
[----:B------:R1:W3:-:S12]  /*125e0*/  SHFL.IDX PT, R7, R18, 0x5, 0x181f ;  /* 0x00b81f0012077f89 */ /* 0x0002d800000e0000 */
[----:B------:R1:W-:Y:S01]  /*125f0*/  LDGSTS.E.BYPASS.LTC128B.128 [R0+0x2400], desc[UR36][R2.64], !P0 ;  /* 0x0240000002007fae */ /* 0x0003e2000c101d64 */
[----:B------:R-:W-:-:S13]  /*12600*/  ISETP.LT.OR P0, PT, R5, 0x41, P1 ;  /* 0x000000410500780c */ /* 0x000fda0000f01670 */
[----:B--23--:R1:W-:Y:S02]  /*12610*/  LDGSTS.E.BYPASS.LTC128B.128 [R0+0x5400], desc[UR36][R2.64+0x80], !P0 ;  /* 0x0540008002007fae */ /* 0x00c3e4000c101d64 */
.L_x_1215:
        /* <DEDUP_REMOVED lines=11> */
.L_x_1116:
        /* <DEDUP_REMOVED lines=10> */
.L_x_1117:
[----:B------:R1:W-:Y:S01]  /*12770*/  SYNCS.ARRIVE.TRANS64.A1T0 RZ, [R4+URZ+0x2a850], RZ ;  /* 0x02a850ff04ff79a7 */ /* 0x0003e2000810003f */
[----:B------:R-:W-:-:S05]  /*12780*/  VIADD R23, R23, 0x1 ;  /* 0x0000000117177836 */ /* 0x000fca0000000000 */
[----:B------:R-:W-:-:S04]  /*12790*/  ISETP.NE.AND P0, PT, R23, 0x2, PT ;  /* 0x000000021700780c */ /* 0x000fc80003f05270 */
[----:B0-----:R-:W-:Y:S02]  /*127a0*/  SEL R3, RZ, 0x1, P0 ;  /* 0x00000001ff037807 */ /* 0x001fe40000000000 */
[----:B------:R-:W-:Y:S02]  /*127b0*/  SEL R23, R23, RZ, P0 ;  /* 0x000000ff17177207 */ /* 0x000fe40000000000 */
[----:B-1----:R-:W-:-:S07]  /*127c0*/  LOP3.LUT R26, R26, R3, RZ, 0x3c, !PT ;  /* 0x000000031a1a7212 */ /* 0x002fce00078e3cff */
.L_x_1077:
[----:B------:R-:W-:Y:S05]  /*127d0*/  BSYNC B7 ;  /* 0x0000000000077941 */ /* 0x000fea0003800000 */
.L_x_1075:
[----:B------:R-:W-:-:S13]  /*127e0*/  LOP3.LUT P0, RZ, R19, 0x800, RZ, 0xc0, !PT ;  /* 0x0000080013ff7812 */ /* 0x000fda000780c0ff */
[----:B------:R-:W-:Y:S05]  /*127f0*/  @!P0 BRA `(.L_x_1118) ;  /* 0x0000000000248947 */ /* 0x000fea0003800000 */
[----:B------:R-:W-:Y:S05]  /*12800*/  WARPSYNC.ALL ;  /* 0x0000000000007948 */ /* 0x000fea0003800000 */
[----:B------:R-:W0:Y:S08]  /*12810*/  S2UR UR5, SR_CgaCtaId ;  /* 0x00000000000579c3 */ /* 0x000e300000008800 */
[----:B------:R-:W-:Y:S06]  /*12820*/  BAR.SYNC.DEFER_BLOCKING 0x5, 0x180 ;  /* 0x0146000000007b1d */ /* 0x000fec0000010000 */
[----:B------:R-:W-:-:S02]  /*12830*/  UMOV UR4, 0x400 ;  /* 0x0000040000047882 */ /* 0x000fc40000000000 */
[----:B0-----:R-:W-:-:S06]  /*12840*/  ULEA UR4, UR5, UR4, 0x18 ;  /* 0x0000000405047291 */ /* 0x001fcc000f8ec03f */
[----:B------:R-:W-:-:S05]  /*12850*/  IMAD.U32 R16, RZ, RZ, UR4 ;  /* 0x00000004ff107e24 */ /* 0x000fca000f8e00ff */
[----:B------:R0:W1:Y:S01]  /*12860*/  LDS R34, [R16+0x2a8d0] ;  /* 0x02a8d00010227984 */ /* 0x0000620000000800 */
[----:B------:R-:W-:Y:S06]  /*12870*/  BAR.ARV 0x4, 0x180 ;  /* 0x0106000000007b1d */ /* 0x000fec0000002000 */
[----:B------:R-:W-:Y:S05]  /*12880*/  BRA `(.L_x_1119) ;  /* 0x00000000002c7947 */ /* 0x000fea0003800000 */
.L_x_1118:
[----:B------:R-:W-:-:S03]  /*12890*/  UMOV UR4, 0xffffffff ;  /* 0xffffffff00047882 */ /* 0x000fc60000000000 */
[----:B------:R-:W-:Y:S05]  /*128a0*/  BRA.DIV UR4, `(.L_x_1120) ;  /* 0x0000003204a87947 */ /* 0x000fea000b800000 */
[----:B------:R0:W1:Y:S02]  /*128b0*/  SHFL.IDX PT, R14, R34, RZ, 0x1f ;  /* 0x00001fff220e7589 */ /* 0x00006400000e0000 */
.L_x_1218:
[----:B------:R-:W2:Y:S01]  /*128c0*/  @!P2 S2R R3, SR_CgaCtaId ;  /* 0x000000000003a919 */ /* 0x000ea20000008800 */
[----:B------:R-:W-:Y:S05]  /*128d0*/  WARPSYNC.ALL ;  /* 0x0000000000007948 */ /* 0x000fea0003800000 */
[----:B------:R-:W-:Y:S01]  /*128e0*/  BAR.SYNC.DEFER_BLOCKING 0x4, 0x180 ;  /* 0x0106000000007b1d */ /* 0x000fe20000010000 */
[----:B------:R-:W-:-:S04]  /*128f0*/  @!P2 MOV R0, 0x400 ;  /* 0x000004000000a802 */ /* 0x000fc80000000f00 */
[----:B--2---:R-:W-:-:S05]  /*12900*/  @!P2 LEA R16, R3, R0, 0x18 ;  /* 0x000000000310a211 */ /* 0x004fca00078ec0ff */
[----:B------:R0:W-:Y:S02]  /*12910*/  @!P2 STS [R16+0x2a8d0], R34 ;  /* 0x02a8d0221000a388 */ /* 0x0001e40000000800 */
[----:B01----:R-:W-:Y:S01]  /*12920*/  IMAD.MOV.U32 R34, RZ, RZ, R14 ;  /* 0x000000ffff227224 */ /* 0x003fe200078e000e */
[----:B------:R-:W-:Y:S06]  /*12930*/  BAR.ARV 0x5, 0x180 ;  /* 0x0146000000007b1d */ /* 0x000fec0000002000 */
.L_x_1119:
[----:B------:R-:W-:Y:S02]  /*12940*/  ULDC UR4, c[0x0][0xc38] ;  /* 0x00030e0000047ab9 */ /* 0x000fe40000000800 */
[----:B-1----:R-:W-:-:S13]  /*12950*/  ISETP.GE.AND P0, PT, R34, UR4, PT ;  /* 0x0000000422007c0c */ /* 0x002fda000bf06270 */
[----:B------:R-:W-:Y:S05]  /*12960*/  @!P0 BRA `(.L_x_1121) ;  /* 0xffffffc400188947 */ /* 0x000fea000383ffff */
.L_x_1066:
[----:B------:R-:W2:Y:S01]  /*12970*/  LDL.LU R0, [R1] ;  /* 0x0000000001007983 */ /* 0x000ea20000300800 */
[----:B------:R-:W-:Y:S01]  /*12980*/  BSSY B0, `(.L_x_1122) ;  /* 0x000000b000007945 */ /* 0x000fe20003800000 */
[----:B------:R-:W1:Y:S01]  /*12990*/  S2R R5, SR_CgaCtaId ;  /* 0x0000000000057919 */ /* 0x000e620000008800 */
[----:B--2---:R-:W-:-:S05]  /*129a0*/  VIADD R0, R0, 0x1 ;  /* 0x0000000100007836 */ /* 0x004fca0000000000 */
[----:B------:R-:W-:-:S04]  /*129b0*/  LEA.HI R2, R0, R0, RZ, 0x1 ;  /* 0x0000000000027211 */ /* 0x000fc800078f08ff */
[----:B------:R-:W-:Y:S02]  /*129c0*/  LOP3.LUT R3, R2, 0xfffffffe, RZ, 0xc0, !PT ;  /* 0xfffffffe02037812 */ /* 0x000fe400078ec0ff */
[----:B------:R-:W-:-:S03]  /*129d0*/  MOV R2, 0x400 ;  /* 0x0000040000027802 */ /* 0x000fc60000000f00 */
[----:B------:R-:W-:Y:S01]  /*129e0*/  IMAD.IADD R0, R0, 0x1, -R3 ;  /* 0x0000000100007824 */ /* 0x000fe200078e0a03 */
[----:B-1----:R-:W-:-:S04]  /*129f0*/  LEA R4, R5, R2, 0x18 ;  /* 0x0000000205047211 */ /* 0x002fc800078ec0ff */
[----:B------:R-:W-:-:S04]  /*12a00*/  SHF.L.U32 R0, R0, 0x1f, RZ ;  /* 0x0000001f00007819 */ /* 0x000fc800000006ff */
[----:B------:R-:W1:Y:S02]  /*12a10*/  SYNCS.PHASECHK.TRANS64.TRYWAIT P0, [R4+URZ+0x2a820], R0 ;  /* 0x02a82000040075a7 */ /* 0x000e64000800017f */
[----:B-1----:R-:W-:Y:S05]  /*12a20*/  @!P0 BRA `(.L_x_1123) ;  /* 0x0000003000708947 */ /* 0x002fea0003800000 */
.L_x_1219:
[----:B------:R-:W-:Y:S05]  /*12a30*/  BSYNC B0 ;  /* 0x0000000000007941 */ /* 0x000fea0003800000 */
.L_x_1122:
[----:B------:R-:W-:-:S03]  /*12a40*/  UMOV UR4, 0xffffffff ;  /* 0xffffffff00047882 */ /* 0x000fc60000000000 */
[----:B------:R-:W-:Y:S05]  /*12a50*/  BRA.DIV UR4, `(.L_x_1124) ;  /* 0x0000003204787947 */ /* 0x000fea000b800000 */
[----:B-1----:R-:W1:Y:S02]  /*12a60*/  S2R R0, SR_TID.X ;  /* 0x0000000000007919 */ /* 0x002e640000002100 */
[----:B-1----:R-:W-:-:S04]  /*12a70*/  SHF.R.U32.HI R0, RZ, 0x5, R0 ;  /* 0x00000005ff007819 */ /* 0x002fc80000011600 */
[----:B------:R-:W-:-:S05]  /*12a80*/  LOP3.LUT R0, R0, 0x3, RZ, 0xc0, !PT ;  /* 0x0000000300007812 */ /* 0x000fca00078ec0ff */
[----:B------:R1:W2:Y:S02]  /*12a90*/  SHFL.IDX PT, R14, R0, RZ, 0x1f ;  /* 0x00001fff000e7589 */ /* 0x0002a400000e0000 */
.L_x_1222:
[----:B--2---:R-:W-:Y:S01]  /*12aa0*/  ISETP.NE.AND P0, PT, R14, RZ, PT ;  /* 0x000000ff0e00720c */ /* 0x004fe20003f05270 */
[----:B------:R-:W-:-:S12]  /*12ab0*/  BSSY B0, `(.L_x_1125) ;  /* 0x0000026000007945 */ /* 0x000fd80003800000 */
[----:B------:R-:W-:Y:S05]  /*12ac0*/  @P0 BRA `(.L_x_1126) ;  /* 0x0000000000900947 */ /* 0x000fea0003800000 */
[----:B------:R-:W-:-:S03]  /*12ad0*/  UMOV UR4, 0xffffffff ;  /* 0xffffffff00047882 */ /* 0x000fc60000000000 */
[----:B------:R-:W-:Y:S05]  /*12ae0*/  BRA.DIV UR4, `(.L_x_1127) ;  /* 0x0000003204887947 */ /* 0x000fea000b800000 */
[----:B------:R-:W-:-:S13]  /*12af0*/  ELECT P6, URZ, PT ;  /* 0x00000000003f782f */ /* 0x000fda00038c0000 */
.L_x_1225:
[----:B------:R-:W-:Y:S05]  /*12b00*/  @!P6 BRA `(.L_x_1126) ;  /* 0x000000000080e947 */ /* 0x000fea0003800000 */
[----:B-1----:R-:W2:Y:S02]  /*12b10*/  LDL R0, [R1+0x4] ;  /* 0x0000040001007983 */ /* 0x002ea40000100800 */
[----:B--2---:R-:W-:-:S13]  /*12b20*/  R2UR UR4, R0 ;  /* 0x00000000000472ca */ /* 0x004fda00000e0000 */
[----:B------:R-:W-:-:S06]  /*12b30*/  ULOP3.LUT UR4, UR4, 0x2, URZ, 0xfc, !UPT ;  /* 0x0000000204047892 */ /* 0x000fcc000f8efc3f */
[----:B------:R-:W-:-:S05]  /*12b40*/  IMAD.U32 R0, RZ, RZ, UR4 ;  /* 0x00000004ff007e24 */ /* 0x000fca000f8e00ff */
[----:B------:R-:W-:-:S13]  /*12b50*/  ISETP.NE.AND P0, PT, R0, 0x3, PT ;  /* 0x000000030000780c */ /* 0x000fda0003f05270 */
[----:B------:R-:W-:Y:S05]  /*12b60*/  @!P0 BRA `(.L_x_1128) ;  /* 0x0000000000048947 */ /* 0x000fea0003800000 */
[----:B------:R-:W-:Y:S01]  /*12b70*/  BPT.TRAP 0x1 ;  /* 0x000000040000795c */ /* 0x000fe20000300000 */
.L_x_1128:
[C---:B------:R-:W-:Y:S01]  /*12b80*/  IMAD R5, R23.reuse, 0x8, R4 ;  /* 0x0000000817057824 */ /* 0x040fe200078e0204 */
[----:B------:R-:W-:Y:S01]  /*12b90*/  SHF.L.U32 R0, R26, 0x1f, RZ ;  /* 0x0000001f1a007819 */ /* 0x000fe200000006ff */
[----:B------:R-:W-:-:S03]  /*12ba0*/  VIADD R23, R23, 0x1 ;  /* 0x0000000117177836 */ /* 0x000fc60000000000 */
[----:B------:R-:W1:Y:S02]  /*12bb0*/  SYNCS.PHASECHK.TRANS64.TRYWAIT P1, [R5+URZ+0x2a840], R0 ;  /* 0x02a84000050075a7 */ /* 0x000e64000802017f */
[----:B------:R-:W-:-:S04]  /*12bc0*/  ISETP.NE.AND P2, PT, R23, 0x2, PT ;  /* 0x000000021700780c */ /* 0x000fc80003f45270 */
[----:B------:R-:W-:Y:S01]  /*12bd0*/  SEL R3, RZ, 0x1, P2 ;  /* 0x00000001ff037807 */ /* 0x000fe20001000000 */
[----:B-1----:R-:W-:Y:S08]  /*12be0*/  @!P1 BRA `(.L_x_1129) ;  /* 0x0000003000689947 */ /* 0x002ff00003800000 */
.L_x_1226:
[----:B------:R-:W-:Y:S02]  /*12bf0*/  SEL R23, R23, RZ, P2 ;  /* 0x000000ff17177207 */ /* 0x000fe40001000000 */
[----:B------:R-:W-:Y:S01]  /*12c00*/  LOP3.LUT R2, R26, R3, RZ, 0x3c, !PT ;  /* 0x000000031a027212 */ /* 0x000fe200078e3cff */
[----:B------:R-:W-:Y:S06]  /*12c10*/  @!P0 BRA `(.L_x_1130) ;  /* 0x0000000000048947 */ /* 0x000fec0003800000 */
[----:B------:R-:W-:Y:S01]  /*12c20*/  BPT.TRAP 0x1 ;  /* 0x000000040000795c */ /* 0x000fe20000300000 */
.L_x_1130:
[----:B------:R-:W-:Y:S01]  /*12c30*/  IMAD R23, R23, 0x8, R4 ;  /* 0x0000000817177824 */ /* 0x000fe200078e0204 */
[----:B------:R-:W-:-:S04]  /*12c40*/  SHF.L.U32 R2, R2, 0x1f, RZ ;  /* 0x0000001f02027819 */ /* 0x000fc800000006ff */
[----:B------:R-:W2:Y:S02]  /*12c50*/  SYNCS.PHASECHK.TRANS64.TRYWAIT P1, [R23+URZ+0x2a840], R2 ;  /* 0x02a84002170075a7 */ /* 0x000ea4000802017f */
[----:B--2---:R-:W-:Y:S05]  /*12c60*/  @!P1 BRA `(.L_x_1131) ;  /* 0x00000030005c9947 */ /* 0x004fea0003800000 */
.L_x_1227:
[----:B------:R-:W-:Y:S05]  /*12c70*/  @!P0 BRA `(.L_x_1132) ;  /* 0x0000000000048947 */ /* 0x000fea0003800000 */
[----:B------:R-:W-:Y:S01]  /*12c80*/  BPT.TRAP 0x1 ;  /* 0x000000040000795c */ /* 0x000fe20000300000 */
.L_x_1132:
[----:B------:R-:W3:Y:S02]  /*12c90*/  SYNCS.PHASECHK.TRANS64.TRYWAIT P1, [R5+URZ+0x2a860], R0 ;  /* 0x02a86000050075a7 */ /* 0x000ee4000802017f */
[----:B---3--:R-:W-:Y:S05]  /*12ca0*/  @!P1 BRA `(.L_x_1133) ;  /* 0x0000003000609947 */ /* 0x008fea0003800000 */
.L_x_1228:
[----:B------:R-:W-:Y:S05]  /*12cb0*/  @!P0 BRA `(.L_x_1134) ;  /* 0x0000000000048947 */ /* 0x000fea0003800000 */
[----:B------:R-:W-:Y:S01]  /*12cc0*/  BPT.TRAP 0x1 ;  /* 0x000000040000795c */ /* 0x000fe20000300000 */
.L_x_1134:
[----:B----4-:R4:W0:Y:S02]  /*12cd0*/  SYNCS.PHASECHK.TRANS64.TRYWAIT P0, [R23+URZ+0x2a860], R2 ;  /* 0x02a86002170075a7 */ /* 0x010824000800017f */
[----:B0-----:R-:W-:Y:S05]  /*12ce0*/  @!P0 NANOSLEEP.SYNCS 0x989680 ;  /* 0x009896800000895d */ /* 0x001fea0003900000 */
[----:B------:R-:W0:Y:S02]  /*12cf0*/  @!P0 SYNCS.PHASECHK.TRANS64 P0, [R23+URZ+0x2a860], R2 ;  /* 0x02a86002170085a7 */ /* 0x000e24000800007f */
[----:B0-----:R-:W-:Y:S05]  /*12d00*/  @!P0 BRA `(.L_x_1134) ;  /* 0xfffffffc00f08947 */ /* 0x001fea000383ffff */
.L_x_1126:
[----:B------:R-:W-:Y:S05]  /*12d10*/  BSYNC B0 ;  /* 0x0000000000007941 */ /* 0x000fea0003800000 */
.L_x_1125:
[----:B------:R-:W-:Y:S05]  /*12d20*/  EXIT ;  /* 0x000000000000794d */ /* 0x000fea0003800000 */
.L_x_971:
[----:B0-----:R-:W-:-:S04]  /*12d30*/  IMAD.U32 R3, RZ, RZ, UR40 ;  /* 0x00000028ff037e24 */ /* 0x001fc8000f8e00ff */
[----:B------:R0:W1:Y:S03]  /*12d40*/  SYNCS.PHASECHK.TRANS64.TRYWAIT P1, [R3+URZ+0x2a800], R0 ;  /* 0x02a80000030075a7 */ /* 0x000066000802017f */
[----:B-1----:R-:W-:Y:S05]  /*12d50*/  @!P1 NANOSLEEP.SYNCS 0x989680 ;  /* 0x009896800000995d */ /* 0x002fea0003900000 */
[----:B------:R-:W1:Y:S02]  /*12d60*/  @!P1 SYNCS.PHASECHK.TRANS64 P1, [R3+URZ+0x2a800], R0 ;  /* 0x02a80000030095a7 */ /* 0x000e64000802007f */
[----:B-1----:R-:W-:Y:S05]  /*12d70*/  @!P1 BRA `(.L_x_971) ;  /* 0xfffffffc00ec9947 */ /* 0x002fea000383ffff */
[----:B------:R-:W-:Y:S05]  /*12d80*/  BRA `(.L_x_1135) ;  /* 0xfffffeec00007947 */ /* 0x000fea000383ffff */
.L_x_975:
[----:B-1----:R1:W2:Y:S02]  /*12d90*/  SYNCS.PHASECHK.TRANS64.TRYWAIT P1, [R3+URZ+0x2a830], R0 ;  /* 0x02a83000030075a7 */ /* 0x0022a4000802017f */
[----:B--2---:R-:W-:Y:S05]  /*12da0*/  @!P1 NANOSLEEP.SYNCS 0x989680 ;  /* 0x009896800000995d */ /* 0x004fea0003900000 */
[----:B------:R-:W2:Y:S02]  /*12db0*/  @!P1 SYNCS.PHASECHK.TRANS64 P1, [R3+URZ+0x2a830], R0 ;  /* 0x02a83000030095a7 */ /* 0x000ea4000802007f */
[----:B--2---:R-:W-:Y:S05]  /*12dc0*/  @!P1 BRA `(.L_x_975) ;  /* 0xfffffffc00f09947 */ /* 0x004fea000383ffff */
[----:B------:R-:W-:Y:S05]  /*12dd0*/  BRA `(.L_x_974) ;  /* 0xfffffeec001c7947 */ /* 0x000fea000383ffff */
.L_x_992:
[----:B-1----:R-:W-:-:S04]  /*12de0*/  IMAD.U32 R10, RZ, RZ, UR6 ;  /* 0x00000006ff0a7e24 */ /* 0x002fc8000f8e00ff */
[----:B------:R1:W2:Y:S03]  /*12df0*/  SYNCS.PHASECHK.TRANS64.TRYWAIT P1, [R10+URZ+0x2a830], R9 ;  /* 0x02a830090a0075a7 */ /* 0x0002a6000802017f */
[----:B--2---:R-:W-:Y:S05]  /*12e00*/  @!P1 NANOSLEEP.SYNCS 0x989680 ;  /* 0x009896800000995d */ /* 0x004fea0003900000 */
[----:B------:R-:W2:Y:S02]  /*12e10*/  @!P1 SYNCS.PHASECHK.TRANS64 P1, [R10+URZ+0x2a830], R9 ;  /* 0x02a830090a0095a7 */ /* 0x000ea4000802007f */
[----:B--2---:R-:W-:Y:S05]  /*12e20*/  @!P1 BRA `(.L_x_992) ;  /* 0xfffffffc00ec9947 */ /* 0x004fea000383ffff */
[----:B------:R-:W-:Y:S05]  /*12e30*/  BRA `(.L_x_991) ;  /* 0xffffff1800187947 */ /* 0x000fea000383ffff */
.L_x_996:
[----:B01----:R-:W-:-:S04]  /*12e40*/  IMAD.U32 R9, RZ, RZ, UR5 ;  /* 0x00000005ff097e24 */ /* 0x003fc8000f8e00ff */
[----:B------:R0:W1:Y:S03]  /*12e50*/  SYNCS.PHASECHK.TRANS64.TRYWAIT P1, [R9+URZ+0x2a850], R0 ;  /* 0x02a85000090075a7 */ /* 0x000066000802017f */
[----:B-1----:R-:W-:Y:S05]  /*12e60*/  @!P1 NANOSLEEP.SYNCS 0x989680 ;  /* 0x009896800000995d */ /* 0x002fea0003900000 */
[----:B------:R-:W1:Y:S02]  /*12e70*/  @!P1 SYNCS.PHASECHK.TRANS64 P1, [R9+URZ+0x2a850], R0 ;  /* 0x02a85000090095a7 */ /* 0x000e64000802007f */
[----:B-1----:R-:W-:Y:S05]  /*12e80*/  @!P1 BRA `(.L_x_996) ;  /* 0xfffffffc00ec9947 */ /* 0x002fea000383ffff */
[----:B------:R-:W-:Y:S05]  /*12e90*/  BRA `(.L_x_995) ;  /* 0xffffff2000407947 */ /* 0x000fea000383ffff */
.L_x_1015:
[----:B-1----:R-:W-:-:S04]  /*12ea0*/  IMAD.U32 R10, RZ, RZ, UR6 ;  /* 0x00000006ff0a7e24 */ /* 0x002fc8000f8e00ff */
[----:B------:R1:W2:Y:S03]  /*12eb0*/  SYNCS.PHASECHK.TRANS64.TRYWAIT P1, [R10+URZ+0x2a830], R9 ;  /* 0x02a830090a0075a7 */ /* 0x0002a6000802017f */
[----:B--2---:R-:W-:Y:S05]  /*12ec0*/  @!P1 NANOSLEEP.SYNCS 0x989680 ;  /* 0x009896800000995d */ /* 0x004fea0003900000 */
[----:B------:R-:W2:Y:S02]  /*12ed0*/  @!P1 SYNCS.PHASECHK.TRANS64 P1, [R10+URZ+0x2a830], R9 ;  /* 0x02a830090a0095a7 */ /* 0x000ea4000802007f */
[----:B--2---:R-:W-:Y:S05]  /*12ee0*/  @!P1 BRA `(.L_x_1015) ;  /* 0xfffffffc00ec9947 */ /* 0x004fea000383ffff */
[----:B------:R-:W-:Y:S05]  /*12ef0*/  BRA `(.L_x_1014) ;  /* 0xffffff4400dc7947 */ /* 0x000fea000383ffff */
.L_x_1019:
[----:B01----:R-:W-:-:S04]  /*12f00*/  IMAD.U32 R9, RZ, RZ, UR5 ;  /* 0x00000005ff097e24 */ /* 0x003fc8000f8e00ff */
[----:B------:R0:W1:Y:S03]  /*12f10*/  SYNCS.PHASECHK.TRANS64.TRYWAIT P1, [R9+URZ+0x2a850], R0 ;  /* 0x02a85000090075a7 */ /* 0x000066000802017f */
[----:B-1----:R-:W-:Y:S05]  /*12f20*/  @!P1 NANOSLEEP.SYNCS 0x989680 ;  /* 0x009896800000995d */ /* 0x002fea0003900000 */
[----:B------:R-:W1:Y:S02]  /*12f30*/  @!P1 SYNCS.PHASECHK.TRANS64 P1, [R9+URZ+0x2a850], R0 ;  /* 0x02a85000090095a7 */ /* 0x000e64000802007f */
[----:B-1----:R-:W-:Y:S05]  /*12f40*/  @!P1 BRA `(.L_x_1019) ;  /* 0xfffffffc00ec9947 */ /* 0x002fea000383ffff */
[----:B------:R-:W-:Y:S05]  /*12f50*/  BRA `(.L_x_1018) ;  /* 0xffffff5000047947 */ /* 0x000fea000383ffff */
.L_x_1027:
[----:B-1----:R-:W-:-:S04]  /*12f60*/  IMAD.U32 R10, RZ, RZ, UR5 ;  /* 0x00000005ff0a7e24 */ /* 0x002fc8000f8e00ff */
[----:B------:R1:W2:Y:S03]  /*12f70*/  SYNCS.PHASECHK.TRANS64.TRYWAIT P1, [R10+URZ+0x2a830], R9 ;  /* 0x02a830090a0075a7 */ /* 0x0002a6000802017f */
[----:B--2---:R-:W-:Y:S05]  /*12f80*/  @!P1 NANOSLEEP.SYNCS 0x989680 ;  /* 0x009896800000995d */ /* 0x004fea0003900000 */
[----:B------:R-:W2:Y:S02]  /*12f90*/  @!P1 SYNCS.PHASECHK.TRANS64 P1, [R10+URZ+0x2a830], R9 ;  /* 0x02a830090a0095a7 */ /* 0x000ea4000802007f */
[----:B--2---:R-:W-:Y:S05]  /*12fa0*/  @!P1 BRA `(.L_x_1027) ;  /* 0xfffffffc00ec9947 */ /* 0x004fea000383ffff */
[----:B------:R-:W-:Y:S05]  /*12fb0*/  BRA `(.L_x_1026) ;  /* 0xffffff6000d07947 */ /* 0x000fea000383ffff */
.L_x_1031:
[----:B01----:R-:W-:-:S04]  /*12fc0*/  IMAD.U32 R9, RZ, RZ, UR5 ;  /* 0x00000005ff097e24 */ /* 0x003fc8000f8e00ff */
[----:B------:R0:W1:Y:S03]  /*12fd0*/  SYNCS.PHASECHK.TRANS64.TRYWAIT P1, [R9+URZ+0x2a850], R0 ;  /* 0x02a85000090075a7 */ /* 0x000066000802017f */
[----:B-1----:R-:W-:Y:S05]  /*12fe0*/  @!P1 NANOSLEEP.SYNCS 0x989680 ;  /* 0x009896800000995d */ /* 0x002fea0003900000 */
[----:B------:R-:W1:Y:S02]  /*12ff0*/  @!P1 SYNCS.PHASECHK.TRANS64 P1, [R9+URZ+0x2a850], R0 ;  /* 0x02a85000090095a7 */ /* 0x000e64000802007f */
[----:B-1----:R-:W-:Y:S05]  /*13000*/  @!P1 BRA `(.L_x_1031) ;  /* 0xfffffffc00ec9947 */ /* 0x002fea000383ffff */
[----:B------:R-:W-:Y:S05]  /*13010*/  BRA `(.L_x_1030) ;  /* 0xffffff6800f87947 */ /* 0x000fea000383ffff */
.L_x_1046:
[----:B-1----:R-:W-:-:S04]  /*13020*/  IMAD.U32 R5, RZ, RZ, UR5 ;  /* 0x00000005ff057e24 */ /* 0x002fc8000f8e00ff */
[----:B------:R1:W2:Y:S03]  /*13030*/  SYNCS.PHASECHK.TRANS64.TRYWAIT P1, [R5+URZ+0x2a850], R0 ;  /* 0x02a85000050075a7 */ /* 0x0002a6000802017f */
[----:B--2---:R-:W-:Y:S05]  /*13040*/  @!P1 NANOSLEEP.SYNCS 0x989680 ;  /* 0x009896800000995d */ /* 0x004fea0003900000 */
[----:B------:R-:W2:Y:S02]  /*13050*/  @!P1 SYNCS.PHASECHK.TRANS64 P1, [R5+URZ+0x2a850], R0 ;  /* 0x02a85000050095a7 */ /* 0x000ea4000802007f */
[----:B--2---:R-:W-:Y:S05]  /*13060*/  @!P1 BRA `(.L_x_1046) ;  /* 0xfffffffc00ec9947 */ /* 0x004fea000383ffff */
[----:B------:R-:W-:Y:S05]  /*13070*/  BRA `(.L_x_1045) ;  /* 0xffffff9000e07947 */ /* 0x000fea000383ffff */
.L_x_1083:
[----:B------:R-:W2:Y:S01]  /*13080*/  S2R R17, SR_TID.X ;  /* 0x0000000000117919 */ /* 0x000ea20000002100 */
[----:B------:R-:W-:Y:S02]  /*13090*/  IMAD.MOV.U32 R12, RZ, RZ, RZ ;  /* 0x000000ffff0c7224 */ /* 0x000fe400078e00ff */
[----:B------:R-:W-:Y:S02]  /*130a0*/  IMAD.MOV.U32 R11, RZ, RZ, 0x1f ;  /* 0x0000001fff0b7424 */ /* 0x000fe400078e00ff */
[----:B------:R-:W-:Y:S01]  /*130b0*/  IMAD.MOV.U32 R15, RZ, RZ, -0x1 ;  /* 0xffffffffff0f7424 */ /* 0x000fe200078e00ff */
[----:B--2---:R-:W-:-:S04]  /*130c0*/  SHF.R.U32.HI R17, RZ, 0x5, R17 ;  /* 0x00000005ff117819 */ /* 0x004fc80000011611 */
[----:B------:R-:W-:-:S05]  /*130d0*/  LOP3.LUT R17, R17, 0x3, RZ, 0xc0, !PT ;  /* 0x0000000311117812 */ /* 0x000fca00078ec0ff */
[----:B------:R-:W-:-:S07]  /*130e0*/  IMAD.MOV.U32 R13, RZ, RZ, R17 ;  /* 0x000000ffff0d7224 */ /* 0x000fce00078e0011 */
[----:B01---5:R-:W-:Y:S05]  /*130f0*/  WARPSYNC.COLLECTIVE R15, `(.L_x_1136) ;  /* 0x000000000f087348 */ /* 0x023fea0003c00000 */
[----:B------:R2:W3:Y:S02]  /*13100*/  SHFL.IDX P6, R14, R13, R12, R11 ;  /* 0x0000000c0d0e7389 */ /* 0x0004e400000c000b */
[----:B0123-5:R-:W-:Y:S01]  /*13110*/  ENDCOLLECTIVE ;  /* 0x000000000000791b */ /* 0x02ffe20003800000 */
.L_x_1136:
[----:B------:R-:W-:Y:S05]  /*13120*/  BRA `(.L_x_1137) ;  /* 0xffffffc8008c7947 */ /* 0x000fea000383ffff */
.L_x_1086:
[----:B0-----:R0:W1:Y:S02]  /*13130*/  SYNCS.PHASECHK.TRANS64.TRYWAIT P0, [R0+URZ+0x2a840], R3 ;  /* 0x02a84003000075a7 */ /* 0x001064000800017f */
[----:B-1----:R-:W-:Y:S05]  /*13140*/  @!P0 NANOSLEEP.SYNCS 0x989680 ;  /* 0x009896800000895d */ /* 0x002fea0003900000 */
[----:B------:R-:W1:Y:S02]  /*13150*/  @!P0 SYNCS.PHASECHK.TRANS64 P0, [R0+URZ+0x2a840], R3 ;  /* 0x02a84003000085a7 */ /* 0x000e64000800007f */
[----:B-1----:R-:W-:Y:S05]  /*13160*/  @!P0 BRA `(.L_x_1086) ;  /* 0xfffffffc00f08947 */ /* 0x002fea000383ffff */
[----:B------:R-:W-:Y:S05]  /*13170*/  BRA `(.L_x_1138) ;  /* 0xffffffcc00907947 */ /* 0x000fea000383ffff */
.L_x_1087:
        /* <DEDUP_REMOVED lines=8> */
.L_x_1140:
[----:B------:R-:W-:Y:S05]  /*13200*/  BSYNC B0 ;  /* 0x0000000000007941 */ /* 0x000fea0003800000 */
.L_x_1139:
[----:B------:R-:W-:Y:S02]  /*13210*/  IMAD.MOV.U32 R13, RZ, RZ, R4 ;  /* 0x000000ffff0d7224 */ /* 0x000fe400078e0004 */
[----:B------:R-:W-:Y:S02]  /*13220*/  IMAD.MOV.U32 R12, RZ, RZ, RZ ;  /* 0x000000ffff0c7224 */ /* 0x000fe400078e00ff */
[----:B------:R-:W-:Y:S02]  /*13230*/  IMAD.MOV.U32 R11, RZ, RZ, 0x181f ;  /* 0x0000181fff0b7424 */ /* 0x000fe400078e00ff */
[----:B------:R-:W-:Y:S02]  /*13240*/  IMAD.MOV.U32 R15, RZ, RZ, -0x1 ;  /* 0xffffffffff0f7424 */ /* 0x000fe400078e00ff */
[----:B------:R-:W-:Y:S02]  /*13250*/  IMAD.MOV.U32 R2, RZ, RZ, R14 ;  /* 0x000000ffff027224 */ /* 0x000fe400078e000e */
[----:B------:R-:W-:-:S07]  /*13260*/  @P0 IMAD R9, R5, 0x2, R16 ;  /* 0x0000000205090824 */ /* 0x000fce00078e0210 */
[----:B------:R-:W-:Y:S05]  /*13270*/  WARPSYNC.COLLECTIVE R15, `(.L_x_1141) ;  /* 0x000000000f087348 */ /* 0x000fea0003c00000 */
[----:B------:R0:W1:Y:S02]  /*13280*/  SHFL.IDX P6, R14, R13, R12, R11 ;  /* 0x0000000c0d0e7389 */ /* 0x00006400000c000b */
[----:B01----:R-:W-:Y:S01]  /*13290*/  ENDCOLLECTIVE ;  /* 0x000000000000791b */ /* 0x003fe20003800000 */
.L_x_1141:
[----:B------:R-:W-:Y:S02]  /*132a0*/  IMAD.MOV.U32 R13, RZ, RZ, R6 ;  /* 0x000000ffff0d7224 */ /* 0x000fe400078e0006 */
[----:B------:R-:W-:Y:S01]  /*132b0*/  IMAD.MOV.U32 R12, RZ, RZ, 0x1 ;  /* 0x00000001ff0c7424 */ /* 0x000fe200078e00ff */
[----:B------:R-:W-:-:S05]  /*132c0*/  @P0 LEA R14, P1, R37, R14, 0x1 ;  /* 0x0000000e250e0211 */ /* 0x000fca00078208ff */
[----:B------:R-:W-:Y:S02]  /*132d0*/  @P0 IMAD.X R3, RZ, RZ, R2, P1 ;  /* 0x000000ffff030224 */ /* 0x000fe400008e0602 */
[----:B------:R-:W-:-:S07]  /*132e0*/  @P0 IMAD.MOV.U32 R2, RZ, RZ, R14 ;  /* 0x000000ffff020224 */ /* 0x000fce00078e000e */
[----:B------:R-:W-:Y:S05]  /*132f0*/  WARPSYNC.COLLECTIVE R15, `(.L_x_1142) ;  /* 0x000000000f087348 */ /* 0x000fea0003c00000 */
[----:B------:R0:W1:Y:S02]  /*13300*/  SHFL.IDX P6, R14, R13, R12, R11 ;  /* 0x0000000c0d0e7389 */ /* 0x00006400000c000b */
[----:B01----:R-:W-:Y:S01]  /*13310*/  ENDCOLLECTIVE ;  /* 0x000000000000791b */ /* 0x003fe20003800000 */
.L_x_1142:
        /* <DEDUP_REMOVED lines=12> */
.L_x_1143:
[----:B------:R-:W-:Y:S02]  /*133e0*/  @P0 IMAD R25, R5, 0x2, R16 ;  /* 0x0000000205190824 */ /* 0x000fe400078e0210 */
[----:B------:R-:W-:Y:S02]  /*133f0*/  IMAD.MOV.U32 R13, RZ, RZ, R6 ;  /* 0x000000ffff0d7224 */ /* 0x000fe400078e0006 */
[----:B------:R-:W-:Y:S01]  /*13400*/  IMAD.MOV.U32 R12, RZ, RZ, 0x2 ;  /* 0x00000002ff0c7424 */ /* 0x000fe200078e00ff */
[----:B------:R-:W-:-:S05]  /*13410*/  @P0 LEA R14, P1, R37, R14, 0x1 ;  /* 0x0000000e250e0211 */ /* 0x000fca00078208ff */
[----:B------:R-:W-:-:S08]  /*13420*/  @P0 IMAD.MOV.U32 R2, RZ, RZ, R14 ;  /* 0x000000ffff020224 */ /* 0x000fd000078e000e */
[----:B------:R-:W-:Y:S05]  /*13430*/  WARPSYNC.COLLECTIVE R15, `(.L_x_1144) ;  /* 0x000000000f087348 */ /* 0x000fea0003c00000 */
[----:B------:R0:W1:Y:S02]  /*13440*/  SHFL.IDX P6, R14, R13, R12, R11 ;  /* 0x0000000c0d0e7389 */ /* 0x00006400000c000b */
[----:B01----:R-:W-:Y:S01]  /*13450*/  ENDCOLLECTIVE ;  /* 0x000000000000791b */ /* 0x003fe20003800000 */
.L_x_1144:
        /* <DEDUP_REMOVED lines=9> */
[----:B------:R-:W-:Y:S01]  /*134f0*/  ISETP.GE.AND P0, PT, R7, 0x21, PT ;  /* 0x000000210700780c */ /* 0x000fe20003f06270 */
[----:B------:R-:W-:-:S12]  /*13500*/  IMAD.MOV.U32 R8, RZ, RZ, R14 ;  /* 0x000000ffff087224 */ /* 0x000fd800078e000e */
[----:B0-----:R-:W-:Y:S05]  /*13510*/  WARPSYNC.COLLECTIVE R15, `(.L_x_1145) ;  /* 0x000000000f087348 */ /* 0x001fea0003c00000 */
[----:B------:R1:W2:Y:S02]  /*13520*/  SHFL.IDX P6, R14, R13, R12, R11 ;  /* 0x0000000c0d0e7389 */ /* 0x0002a400000c000b */
[----:B012---:R-:W-:Y:S01]  /*13530*/  ENDCOLLECTIVE ;  /* 0x000000000000791b */ /* 0x007fe20003800000 */
.L_x_1145:
        /* <DEDUP_REMOVED lines=8> */
.L_x_1146:
        /* <DEDUP_REMOVED lines=14> */
.L_x_1147:
        /* <DEDUP_REMOVED lines=8> */
.L_x_1148:
        /* <DEDUP_REMOVED lines=14> */
.L_x_1149:
        /* <DEDUP_REMOVED lines=8> */
.L_x_1150:
        /* <DEDUP_REMOVED lines=13> */
.L_x_1151:
[----:B------:R-:W-:Y:S05]  /*13950*/  BRA `(.L_x_1152) ;  /* 0xffffffc800e87947 */ /* 0x000fea000383ffff */
.L_x_1092:
[----:B------:R-:W-:Y:S02]  /*13960*/  IMAD.MOV.U32 R13, RZ, RZ, R5 ;  /* 0x000000ffff0d7224 */ /* 0x000fe400078e0005 */
[----:B------:R-:W-:Y:S02]  /*13970*/  IMAD.MOV.U32 R12, RZ, RZ, RZ ;  /* 0x000000ffff0c7224 */ /* 0x000fe400078e00ff */
[----:B------:R-:W-:Y:S02]  /*13980*/  IMAD.MOV.U32 R11, RZ, RZ, 0x181f ;  /* 0x0000181fff0b7424 */ /* 0x000fe400078e00ff */
[----:B------:R-:W-:Y:S02]  /*13990*/  IMAD.MOV.U32 R15, RZ, RZ, -0x1 ;  /* 0xffffffffff0f7424 */ /* 0x000fe400078e00ff */
[----:B------:R-:W-:-:S07]  /*139a0*/  VIADD R4, R36, UR44 ;  /* 0x0000002c24047c36 */ /* 0x000fce0008000000 */
[----:B------:R-:W-:Y:S05]  /*139b0*/  WARPSYNC.COLLECTIVE R15, `(.L_x_1153) ;  /* 0x000000000f087348 */ /* 0x000fea0003c00000 */
[----:B------:R0:W1:Y:S02]  /*139c0*/  SHFL.IDX P6, R14, R13, R12, R11 ;  /* 0x0000000c0d0e7389 */ /* 0x00006400000c000b */
[----:B01----:R-:W-:Y:S01]  /*139d0*/  ENDCOLLECTIVE ;  /* 0x000000000000791b */ /* 0x003fe20003800000 */
.L_x_1153:
[C---:B------:R-:W-:Y:S01]  /*139e0*/  VIADD R6, R4.reuse, 0x10 ;  /* 0x0000001004067836 */ /* 0x040fe20000000000 */
[----:B------:R-:W-:Y:S01]  /*139f0*/  ISETP.GE.AND P0, PT, R4, UR39, PT ;  /* 0x0000002704007c0c */ /* 0x000fe2000bf06270 */
[----:B------:R-:W-:Y:S02]  /*13a00*/  IMAD.MOV.U32 R13, RZ, RZ, R0 ;  /* 0x000000ffff0d7224 */ /* 0x000fe400078e0000 */
[----:B------:R-:W-:-:S10]  /*13a10*/  IMAD.MOV.U32 R2, RZ, RZ, R14 ;  /* 0x000000ffff027224 */ /* 0x000fd400078e000e */
[----:B------:R-:W-:Y:S05]  /*13a20*/  WARPSYNC.COLLECTIVE R15, `(.L_x_1154) ;  /* 0x000000000f087348 */ /* 0x000fea0003c00000 */
[----:B------:R0:W1:Y:S02]  /*13a30*/  SHFL.IDX P6, R14, R13, R12, R11 ;  /* 0x0000000c0d0e7389 */ /* 0x00006400000c000b */
[----:B01----:R-:W-:Y:S01]  /*13a40*/  ENDCOLLECTIVE ;  /* 0x000000000000791b */ /* 0x003fe20003800000 */
.L_x_1154:
[----:B------:R-:W-:Y:S02]  /*13a50*/  IMAD.MOV.U32 R13, RZ, RZ, R5 ;  /* 0x000000ffff0d7224 */ /* 0x000fe400078e0005 */
[----:B------:R-:W-:Y:S01]  /*13a60*/  IMAD.MOV.U32 R12, RZ, RZ, 0x1 ;  /* 0x00000001ff0c7424 */ /* 0x000fe200078e00ff */
[----:B------:R-:W-:-:S05]  /*13a70*/  @!P0 LEA R14, P1, R37, R14, 0x1 ;  /* 0x0000000e250e8211 */ /* 0x000fca00078208ff */
[----:B------:R-:W-:Y:S02]  /*13a80*/  @!P0 IMAD.X R3, RZ, RZ, R2, P1 ;  /* 0x000000ffff038224 */ /* 0x000fe400008e0602 */
[----:B------:R-:W-:-:S07]  /*13a90*/  @!P0 IMAD.MOV.U32 R2, RZ, RZ, R14 ;  /* 0x000000ffff028224 */ /* 0x000fce00078e000e */
[----:B------:R-:W-:Y:S05]  /*13aa0*/  WARPSYNC.COLLECTIVE R15, `(.L_x_1155) ;  /* 0x000000000f087348 */ /* 0x000fea0003c00000 */
[----:B------:R0:W1:Y:S02]  /*13ab0*/  SHFL.IDX P6, R14, R13, R12, R11 ;  /* 0x0000000c0d0e7389 */ /* 0x00006400000c000b */
[----:B01----:R-:W-:Y:S01]  /*13ac0*/  ENDCOLLECTIVE ;  /* 0x000000000000791b */ /* 0x003fe20003800000 */
.L_x_1155:
[----:B------:R-:W-:Y:S01]  /*13ad0*/  @!PT LDS RZ, [RZ] ;  /* 0x00000000fffff984 */ /* 0x000fe20000000800 */
[----:B------:R-:W-:Y:S01]  /*13ae0*/  @!PT LDS RZ, [RZ] ;  /* 0x00000000fffff984 */ /* 0x000fe20000000800 */
[----:B------:R-:W-:Y:S01]  /*13af0*/  @!PT LDS RZ, [RZ] ;  /* 0x00000000fffff984 */ /* 0x000fe20000000800 */
[----:B------:R0:W-:Y:S04]  /*13b00*/  @!P0 LDGSTS.E.BYPASS.LTC128B.128 [R31+0xc400], desc[UR36][R2.64], !P3 ;  /* 0x0c400000021f8fae */ /* 0x0001e8000d901d64 */
[----:B------:R0:W-:Y:S04]  /*13b10*/  @!P0 LDGSTS.E.BYPASS.LTC128B.128 [R31+0x10400], desc[UR36][R2.64+0x80], !P4 ;  /* 0x10400080021f8fae */ /* 0x0001e8000e101d64 */
[----:B------:R0:W-:Y:S01]  /*13b20*/  @!P0 LDGSTS.E.BYPASS.LTC128B.128 [R31+0x14400], desc[UR36][R2.64+0x100], !P5 ;  /* 0x14400100021f8fae */ /* 0x0001e2000e901d64 */
[----:B------:R-:W-:Y:S01]  /*13b30*/  ISETP.GE.AND P0, PT, R6, UR39, PT ;  /* 0x0000002706007c0c */ /* 0x000fe2000bf06270 */
[----:B------:R-:W-:-:S02]  /*13b40*/  IMAD.MOV.U32 R13, RZ, RZ, R0 ;  /* 0x000000ffff0d7224 */ /* 0x000fc400078e0000 */
[----:B------:R-:W-:-:S10]  /*13b50*/  IMAD.MOV.U32 R6, RZ, RZ, R14 ;  /* 0x000000ffff067224 */ /* 0x000fd400078e000e */
[----:B0-----:R-:W-:Y:S05]  /*13b60*/  WARPSYNC.COLLECTIVE R15, `(.L_x_1156) ;  /* 0x000000000f087348 */ /* 0x001fea0003c00000 */
[----:B------:R1:W2:Y:S02]  /*13b70*/  SHFL.IDX P6, R14, R13, R12, R11 ;  /* 0x0000000c0d0e7389 */ /* 0x0002a400000c000b */
[----:B012---:R-:W-:Y:S01]  /*13b80*/  ENDCOLLECTIVE ;  /* 0x000000000000791b */ /* 0x007fe20003800000 */
.L_x_1156:
[----:B------:R-:W-:Y:S02]  /*13b90*/  IMAD.MOV.U32 R13, RZ, RZ, R5 ;  /* 0x000000ffff0d7224 */ /* 0x000fe400078e0005 */
[----:B------:R-:W-:Y:S01]  /*13ba0*/  IMAD.MOV.U32 R12, RZ, RZ, 0x2 ;  /* 0x00000002ff0c7424 */ /* 0x000fe200078e00ff */
[----:B------:R-:W-:-:S05]  /*13bb0*/  @!P0 LEA R14, P1, R37, R14, 0x1 ;  /* 0x0000000e250e8211 */ /* 0x000fca00078208ff */
[----:B------:R-:W-:-:S08]  /*13bc0*/  @!P0 IMAD.MOV.U32 R2, RZ, RZ, R14 ;  /* 0x000000ffff028224 */ /* 0x000fd000078e000e */
[----:B------:R-:W-:Y:S05]  /*13bd0*/  WARPSYNC.COLLECTIVE R15, `(.L_x_1157) ;  /* 0x000000000f087348 */ /* 0x000fea0003c00000 */
[----:B------:R0:W1:Y:S02]  /*13be0*/  SHFL.IDX P6, R14, R13, R12, R11 ;  /* 0x0000000c0d0e7389 */ /* 0x00006400000c000b */
[----:B01----:R-:W-:Y:S01]  /*13bf0*/  ENDCOLLECTIVE ;  /* 0x000000000000791b */ /* 0x003fe20003800000 */
.L_x_1157:
[----:B------:R-:W-:Y:S02]  /*13c00*/  @!P0 IMAD.X R7, RZ, RZ, R6, P1 ;  /* 0x000000ffff078224 */ /* 0x000fe400008e0606 */
[----:B------:R-:W-:Y:S02]  /*13c10*/  VIADD R6, R4, 0x20 ;  /* 0x0000002004067836 */ /* 0x000fe40000000000 */
[----:B------:R-:W-:-:S05]  /*13c20*/  @!P0 IMAD.MOV.U32 R3, RZ, RZ, R7 ;  /* 0x000000ffff038224 */ /* 0x000fca00078e0007 */
[----:B------:R-:W-:Y:S01]  /*13c30*/  @!PT LDS RZ, [RZ] ;  /* 0x00000000fffff984 */ /* 0x000fe20000000800 */
[----:B------:R-:W-:Y:S01]  /*13c40*/  @!PT LDS RZ, [RZ] ;  /* 0x00000000fffff984 */ /* 0x000fe20000000800 */
[----:B------:R-:W-:Y:S01]  /*13c50*/  @!PT LDS RZ, [RZ] ;  /* 0x00000000fffff984 */ /* 0x000fe20000000800 */
[----:B------:R0:W-:Y:S01]  /*13c60*/  @!P0 LDGSTS.E.BYPASS.LTC128B.128 [R31+0xcc00], desc[UR36][R2.64], !P3 ;  /* 0x0cc00000021f8fae */ /* 0x0001e2000d901d64 */
[----:B------:R-:W-:-:S03]  /*13c70*/  IMAD.MOV.U32 R13, RZ, RZ, R0 ;  /* 0x000000ffff0d7224 */ /* 0x000fc600078e0000 */
[----:B------:R0:W-:Y:S04]  /*13c80*/  @!P0 LDGSTS.E.BYPASS.LTC128B.128 [R31+0x10c00], desc[UR36][R2.64+0x80], !P4 ;  /* 0x10c00080021f8fae */ /* 0x0001e8000e101d64 */
[----:B------:R0:W-:Y:S01]  /*13c90*/  @!P0 LDGSTS.E.BYPASS.LTC128B.128 [R31+0x14c00], desc[UR36][R2.64+0x100], !P5 ;  /* 0x14c00100021f8fae */ /* 0x0001e2000e901d64 */
[----:B------:R-:W-:Y:S01]  /*13ca0*/  ISETP.GE.AND P0, PT, R6, UR39, PT ;  /* 0x0000002706007c0c */ /* 0x000fe2000bf06270 */
[----:B------:R-:W-:-:S12]  /*13cb0*/  IMAD.MOV.U32 R6, RZ, RZ, R14 ;  /* 0x000000ffff067224 */ /* 0x000fd800078e000e */
[----:B0-----:R-:W-:Y:S05]  /*13cc0*/  WARPSYNC.COLLECTIVE R15, `(.L_x_1158) ;  /* 0x000000000f087348 */ /* 0x001fea0003c00000 */
[----:B------:R1:W2:Y:S02]  /*13cd0*/  SHFL.IDX P6, R14, R13, R12, R11 ;  /* 0x0000000c0d0e7389 */ /* 0x0002a400000c000b */
[----:B012---:R-:W-:Y:S01]  /*13ce0*/  ENDCOLLECTIVE ;  /* 0x000000000000791b */ /* 0x007fe20003800000 */
.L_x_1158:
[----:B------:R-:W-:Y:S02]  /*13cf0*/  IMAD.MOV.U32 R13, RZ, RZ, R5 ;  /* 0x000000ffff0d7224 */ /* 0x000fe400078e0005 */
[----:B------:R-:W-:Y:S01]  /*13d00*/  IMAD.MOV.U32 R12, RZ, RZ, 0x3 ;  /* 0x00000003ff0c7424 */ /* 0x000fe200078e00ff */
[----:B------:R-:W-:-:S05]  /*13d10*/  @!P0 LEA R14, P1, R37, R14, 0x1 ;  /* 0x0000000e250e8211 */ /* 0x000fca00078208ff */
[----:B------:R-:W-:-:S08]  /*13d20*/  @!P0 IMAD.MOV.U32 R2, RZ, RZ, R14 ;  /* 0x000000ffff028224 */ /* 0x000fd000078e000e */
[----:B------:R-:W-:Y:S05]  /*13d30*/  WARPSYNC.COLLECTIVE R15, `(.L_x_1159) ;  /* 0x000000000f087348 */ /* 0x000fea0003c00000 */
[----:B------:R0:W1:Y:S02]  /*13d40*/  SHFL.IDX P6, R14, R13, R12, R11 ;  /* 0x0000000c0d0e7389 */ /* 0x00006400000c000b */
[----:B01----:R-:W-:Y:S01]  /*13d50*/  ENDCOLLECTIVE ;  /* 0x000000000000791b */ /* 0x003fe20003800000 */
.L_x_1159:
        /* <DEDUP_REMOVED lines=15> */
.L_x_1160:
[----:B------:R-:W-:Y:S02]  /*13e50*/  IMAD.MOV.U32 R13, RZ, RZ, R5 ;  /* 0x000000ffff0d7224 */ /* 0x000fe400078e0005 */
[----:B------:R-:W-:Y:S01]  /*13e60*/  IMAD.MOV.U32 R12, RZ, RZ, 0x4 ;  /* 0x00000004ff0c7424 */ /* 0x000fe200078e00ff */
[----:B------:R-:W-:-:S05]  /*13e70*/  @!P0 LEA R14, P1, R37, R14, 0x1 ;  /* 0x0000000e250e8211 */ /* 0x000fca00078208ff */
[----:B------:R-:W-:-:S08]  /*13e80*/  @!P0 IMAD.MOV.U32 R2, RZ, RZ, R14 ;  /* 0x000000ffff028224 */ /* 0x000fd000078e000e */
[----:B------:R-:W-:Y:S05]  /*13e90*/  WARPSYNC.COLLECTIVE R15, `(.L_x_1161) ;  /* 0x000000000f087348 */ /* 0x000fea0003c00000 */
[----:B------:R0:W1:Y:S02]  /*13ea0*/  SHFL.IDX P6, R14, R13, R12, R11 ;  /* 0x0000000c0d0e7389 */ /* 0x00006400000c000b */
[----:B01----:R-:W-:Y:S01]  /*13eb0*/  ENDCOLLECTIVE ;  /* 0x000000000000791b */ /* 0x003fe20003800000 */
.L_x_1161:
        /* <DEDUP_REMOVED lines=15> */
.L_x_1162:
[----:B------:R-:W-:Y:S02]  /*13fb0*/  IMAD.MOV.U32 R13, RZ, RZ, R5 ;  /* 0x000000ffff0d7224 */ /* 0x000fe400078e0005 */
[----:B------:R-:W-:Y:S01]  /*13fc0*/  IMAD.MOV.U32 R12, RZ, RZ, 0x5 ;  /* 0x00000005ff0c7424 */ /* 0x000fe200078e00ff */
[----:B------:R-:W-:-:S05]  /*13fd0*/  @!P0 LEA R14, P1, R37, R14, 0x1 ;  /* 0x0000000e250e8211 */ /* 0x000fca00078208ff */
[----:B------:R-:W-:-:S08]  /*13fe0*/  @!P0 IMAD.MOV.U32 R2, RZ, RZ, R14 ;  /* 0x000000ffff028224 */ /* 0x000fd000078e000e */
[----:B------:R-:W-:Y:S05]  /*13ff0*/  WARPSYNC.COLLECTIVE R15, `(.L_x_1163) ;  /* 0x000000000f087348 */ /* 0x000fea0003c00000 */
[----:B------:R0:W1:Y:S02]  /*14000*/  SHFL.IDX P6, R14, R13, R12, R11 ;  /* 0x0000000c0d0e7389 */ /* 0x00006400000c000b */
[----:B01----:R-:W-:Y:S01]  /*14010*/  ENDCOLLECTIVE ;  /* 0x000000000000791b */ /* 0x003fe20003800000 */
.L_x_1163:
        /* <DEDUP_REMOVED lines=15> */
.L_x_1164:
[----:B------:R-:W-:Y:S02]  /*14110*/  IMAD.MOV.U32 R13, RZ, RZ, R5 ;  /* 0x000000ffff0d7224 */ /* 0x000fe400078e0005 */
[----:B------:R-:W-:Y:S01]  /*14120*/  IMAD.MOV.U32 R12, RZ, RZ, 0x6 ;  /* 0x00000006ff0c7424 */ /* 0x000fe200078e00ff */
[----:B------:R-:W-:-:S05]  /*14130*/  @!P0 LEA R14, P1, R37, R14, 0x1 ;  /* 0x0000000e250e8211 */ /* 0x000fca00078208ff */
[----:B------:R-:W-:-:S08]  /*14140*/  @!P0 IMAD.MOV.U32 R2, RZ, RZ, R14 ;  /* 0x000000ffff028224 */ /* 0x000fd000078e000e */
[----:B------:R-:W-:Y:S05]  /*14150*/  WARPSYNC.COLLECTIVE R15, `(.L_x_1165) ;  /* 0x000000000f087348 */ /* 0x000fea0003c00000 */
[----:B------:R0:W1:Y:S02]  /*14160*/  SHFL.IDX P6, R14, R13, R12, R11 ;  /* 0x0000000c0d0e7389 */ /* 0x00006400000c000b */
[----:B01----:R-:W-:Y:S01]  /*14170*/  ENDCOLLECTIVE ;  /* 0x000000000000791b */ /* 0x003fe20003800000 */
.L_x_1165:
        /* <DEDUP_REMOVED lines=15> */
.L_x_1166:
[----:B------:R-:W-:Y:S02]  /*14270*/  IMAD.MOV.U32 R13, RZ, RZ, R5 ;  /* 0x000000ffff0d7224 */ /* 0x000fe400078e0005 */
[----:B------:R-:W-:Y:S01]  /*14280*/  IMAD.MOV.U32 R12, RZ, RZ, 0x7 ;  /* 0x00000007ff0c7424 */ /* 0x000fe200078e00ff */
[----:B------:R-:W-:-:S05]  /*14290*/  @!P0 LEA R14, P1, R37, R14, 0x1 ;  /* 0x0000000e250e8211 */ /* 0x000fca00078208ff */
[----:B------:R-:W-:-:S08]  /*142a0*/  @!P0 IMAD.MOV.U32 R2, RZ, RZ, R14 ;  /* 0x000000ffff028224 */ /* 0x000fd000078e000e */
[----:B------:R-:W-:Y:S05]  /*142b0*/  WARPSYNC.COLLECTIVE R15, `(.L_x_1167) ;  /* 0x000000000f087348 */ /* 0x000fea0003c00000 */
[----:B------:R0:W1:Y:S02]  /*142c0*/  SHFL.IDX P6, R14, R13, R12, R11 ;  /* 0x0000000c0d0e7389 */ /* 0x00006400000c000b */
[----:B01----:R-:W-:Y:S01]  /*142d0*/  ENDCOLLECTIVE ;  /* 0x000000000000791b */ /* 0x003fe20003800000 */
.L_x_1167:
[----:B------:R-:W-:-:S04]  /*142e0*/  @!P0 IMAD.X R7, RZ, RZ, R6, P1 ;  /* 0x000000ffff078224 */ /* 0x000fc800008e0606 */
        /* <DEDUP_REMOVED lines=8> */
[----:B------:R-:W-:-:S07]  /*14370*/  IMAD.MOV.U32 R6, RZ, RZ, R14 ;  /* 0x000000ffff067224 */ /* 0x000fce00078e000e */
[----:B0-----:R-:W-:Y:S05]  /*14380*/  WARPSYNC.COLLECTIVE R15, `(.L_x_1168) ;  /* 0x000000000f087348 */ /* 0x001fea0003c00000 */
[----:B------:R1:W2:Y:S02]  /*14390*/  SHFL.IDX P6, R14, R13, R12, R11 ;  /* 0x0000000c0d0e7389 */ /* 0x0002a400000c000b */
[----:B012---:R-:W-:Y:S01]  /*143a0*/  ENDCOLLECTIVE ;  /* 0x000000000000791b */ /* 0x007fe20003800000 */
.L_x_1168:
[----:B------:R-:W-:Y:S05]  /*143b0*/  BRA `(.L_x_1169) ;  /* 0xffffffcc00087947 */ /* 0x000fea000383ffff */
.L_x_1095:
[----:B0-----:R0:W1:Y:S02]  /*143c0*/  SYNCS.PHASECHK.TRANS64.TRYWAIT P0, [R16+URZ+0x2a820], R3 ;  /* 0x02a82003100075a7 */ /* 0x001064000800017f */
[----:B-1----:R-:W-:Y:S05]  /*143d0*/  @!P0 NANOSLEEP.SYNCS 0x989680 ;  /* 0x009896800000895d */ /* 0x002fea0003900000 */
[----:B------:R-:W1:Y:S02]  /*143e0*/  @!P0 SYNCS.PHASECHK.TRANS64 P0, [R16+URZ+0x2a820], R3 ;  /* 0x02a82003100085a7 */ /* 0x000e64000800007f */
[----:B-1----:R-:W-:Y:S05]  /*143f0*/  @!P0 BRA `(.L_x_1095) ;  /* 0xfffffffc00f08947 */ /* 0x002fea000383ffff */
[----:B------:R-:W-:Y:S05]  /*14400*/  BRA `(.L_x_1170) ;  /* 0xffffffcc006c7947 */ /* 0x000fea000383ffff */
.L_x_1099:
[----:B0-----:R0:W1:Y:S02]  /*14410*/  SYNCS.PHASECHK.TRANS64.TRYWAIT P0, [R6+URZ+0x2a840], R3 ;  /* 0x02a84003060075a7 */ /* 0x001064000800017f */
[----:B-1----:R-:W-:Y:S05]  /*14420*/  @!P0 NANOSLEEP.SYNCS 0x989680 ;  /* 0x009896800000895d */ /* 0x002fea0003900000 */
[----:B------:R-:W1:Y:S02]  /*14430*/  @!P0 SYNCS.PHASECHK.TRANS64 P0, [R6+URZ+0x2a840], R3 ;  /* 0x02a84003060085a7 */ /* 0x000e64000800007f */
[----:B-1----:R-:W-:Y:S05]  /*14440*/  @!P0 BRA `(.L_x_1099) ;  /* 0xfffffffc00f08947 */ /* 0x002fea000383ffff */
[----:B------:R-:W-:Y:S05]  /*14450*/  BRA `(.L_x_1171) ;  /* 0xffffffd0002c7947 */ /* 0x000fea000383ffff */
.L_x_1100:
        /* <DEDUP_REMOVED lines=8> */
.L_x_1173:
[----:B------:R-:W-:Y:S05]  /*144e0*/  BSYNC B1 ;  /* 0x0000000000017941 */ /* 0x000fea0003800000 */
.L_x_1172:
[----:B------:R-:W-:Y:S02]  /*144f0*/  IMAD.MOV.U32 R13, RZ, RZ, R7 ;  /* 0x000000ffff0d7224 */ /* 0x000fe400078e0007 */
[----:B------:R-:W-:Y:S02]  /*14500*/  IMAD.MOV.U32 R12, RZ, RZ, RZ ;  /* 0x000000ffff0c7224 */ /* 0x000fe400078e00ff */
[----:B------:R-:W-:Y:S02]  /*14510*/  IMAD.MOV.U32 R11, RZ, RZ, 0x181f ;  /* 0x0000181fff0b7424 */ /* 0x000fe400078e00ff */
[----:B------:R-:W-:Y:S02]  /*14520*/  IMAD.MOV.U32 R15, RZ, RZ, -0x1 ;  /* 0xffffffffff0f7424 */ /* 0x000fe400078e00ff */
[----:B------:R-:W-:Y:S02]  /*14530*/  IMAD.MOV.U32 R3, RZ, RZ, R14 ;  /* 0x000000ffff037224 */ /* 0x000fe400078e000e */
[----:B------:R-:W-:-:S07]  /*14540*/  IMAD.SHL.U32 R5, R37, 0x2, RZ ;  /* 0x0000000225057824 */ /* 0x000fce00078e00ff */
[----:B------:R-:W-:Y:S05]  /*14550*/  WARPSYNC.COLLECTIVE R15, `(.L_x_1174) ;  /* 0x000000000f087348 */ /* 0x000fea0003c00000 */
[----:B------:R0:W1:Y:S02]  /*14560*/  SHFL.IDX P6, R14, R13, R12, R11 ;  /* 0x0000000c0d0e7389 */ /* 0x00006400000c000b */
[----:B01----:R-:W-:Y:S01]  /*14570*/  ENDCOLLECTIVE ;  /* 0x000000000000791b */ /* 0x003fe20003800000 */
.L_x_1174:
[----:B------:R-:W-:Y:S02]  /*14580*/  IMAD R8, R8, 0x2, R16 ;  /* 0x0000000208087824 */ /* 0x000fe400078e0210 */
[----:B------:R-:W-:Y:S02]  /*14590*/  IMAD.MOV.U32 R13, RZ, RZ, R10 ;  /* 0x000000ffff0d7224 */ /* 0x000fe400078e000a */
[----:B------:R-:W-:Y:S01]  /*145a0*/  IMAD.MOV.U32 R12, RZ, RZ, 0x1 ;  /* 0x00000001ff0c7424 */ /* 0x000fe200078e00ff */
[----:B------:R-:W-:-:S13]  /*145b0*/  IADD3 R2, P0, R14, R5, RZ ;  /* 0x000000050e027210 */ /* 0x000fda0007f1e0ff */
[----:B------:R-:W-:Y:S05]  /*145c0*/  WARPSYNC.COLLECTIVE R15, `(.L_x_1175) ;  /* 0x000000000f087348 */ /* 0x000fea0003c00000 */
[----:B------:R0:W1:Y:S02]  /*145d0*/  SHFL.IDX P6, R14, R13, R12, R11 ;  /* 0x0000000c0d0e7389 */ /* 0x00006400000c000b */
[----:B01----:R-:W-:Y:S01]  /*145e0*/  ENDCOLLECTIVE ;  /* 0x000000000000791b */ /* 0x003fe20003800000 */
.L_x_1175:
[----:B------:R-:W-:-:S05]  /*145f0*/  IMAD.X R3, RZ, RZ, R3, P0 ;  /* 0x000000ffff037224 */ /* 0x000fca00000e0603 */
[----:B------:R-:W-:Y:S01]  /*14600*/  @!PT LDS RZ, [RZ] ;  /* 0x00000000fffff984 */ /* 0x000fe20000000800 */
[----:B------:R-:W-:Y:S01]  /*14610*/  @!PT LDS RZ, [RZ] ;  /* 0x00000000fffff984 */ /* 0x000fe20000000800 */
[----:B------:R-:W-:Y:S01]  /*14620*/  @!PT LDS RZ, [RZ] ;  /* 0x00000000fffff984 */ /* 0x000fe20000000800 */
[----:B------:R-:W-:Y:S04]  /*14630*/  LDGSTS.E.BYPASS.LTC128B.128 [R8+0x18400], desc[UR36][R2.64], !P3 ;  /* 0x1840000002087fae */ /* 0x000fe8000d901d64 */
[----:B------:R-:W-:Y:S01]  /*14640*/  LDGSTS.E.BYPASS.LTC128B.128 [R8+0x1b400], desc[UR36][R2.64+0x80], !P2 ;  /* 0x1b40008002087fae */ /* 0x000fe2000d101d64 */
[----:B------:R-:W-:-:S03]  /*14650*/  IMAD.MOV.U32 R13, RZ, RZ, R7 ;  /* 0x000000ffff0d7224 */ /* 0x000fc600078e0007 */
[----:B------:R0:W-:Y:S02]  /*14660*/  LDGSTS.E.BYPASS.LTC128B.128 [R8+0x1e400], desc[UR36][R2.64+0x100], !P1 ;  /* 0x1e40010002087fae */ /* 0x0001e4000c901d64 */
[----:B0-----:R-:W-:-:S07]  /*14670*/  IMAD.MOV.U32 R3, RZ, RZ, R14 ;  /* 0x000000ffff037224 */ /* 0x001fce00078e000e */
[----:B------:R-:W-:Y:S05]  /*14680*/  WARPSYNC.COLLECTIVE R15, `(.L_x_1176) ;  /* 0x000000000f087348 */ /* 0x000fea0003c00000 */
[----:B------:R0:W1:Y:S02]  /*14690*/  SHFL.IDX P6, R14, R13, R12, R11 ;  /* 0x0000000c0d0e7389 */ /* 0x00006400000c000b */
[----:B01----:R-:W-:Y:S01]  /*146a0*/  ENDCOLLECTIVE ;  /* 0x000000000000791b */ /* 0x003fe20003800000 */
.L_x_1176:
[----:B------:R-:W-:Y:S02]  /*146b0*/  IMAD.MOV.U32 R13, RZ, RZ, R10 ;  /* 0x000000ffff0d7224 */ /* 0x000fe400078e000a */
[----:B------:R-:W-:Y:S01]  /*146c0*/  IMAD.MOV.U32 R12, RZ, RZ, 0x2 ;  /* 0x00000002ff0c7424 */ /* 0x000fe200078e00ff */
[----:B------:R-:W-:-:S13]  /*146d0*/  IADD3 R2, P0, R14, R5, RZ ;  /* 0x000000050e027210 */ /* 0x000fda0007f1e0ff */
[----:B------:R-:W-:Y:S05]  /*146e0*/  WARPSYNC.COLLECTIVE R15, `(.L_x_1177) ;  /* 0x000000000f087348 */ /* 0x000fea0003c00000 */
[----:B------:R0:W1:Y:S02]  /*146f0*/  SHFL.IDX P6, R14, R13, R12, R11 ;  /* 0x0000000c0d0e7389 */ /* 0x00006400000c000b */
[----:B01----:R-:W-:Y:S01]  /*14700*/  ENDCOLLECTIVE ;  /* 0x000000000000791b */ /* 0x003fe20003800000 */
.L_x_1177:
        /* <DEDUP_REMOVED lines=12> */
.L_x_1178:
[----:B------:R-:W-:Y:S02]  /*147d0*/  IMAD.MOV.U32 R13, RZ, RZ, R10 ;  /* 0x000000ffff0d7224 */ /* 0x000fe400078e000a */
[----:B------:R-:W-:Y:S01]  /*147e0*/  IMAD.MOV.U32 R12, RZ, RZ, 0x3 ;  /* 0x00000003ff0c7424 */ /* 0x000fe200078e00ff */
[----:B------:R-:W-:-:S13]  /*147f0*/  IADD3 R2, P0, R14, R5, RZ ;  /* 0x000000050e027210 */ /* 0x000fda0007f1e0ff */
[----:B------:R-:W-:Y:S05]  /*14800*/  WARPSYNC.COLLECTIVE R15, `(.L_x_1179) ;  /* 0x000000000f087348 */ /* 0x000fea0003c00000 */
[----:B------:R0:W1:Y:S02]  /*14810*/  SHFL.IDX P6, R14, R13, R12, R11 ;  /* 0x0000000c0d0e7389 */ /* 0x00006400000c000b */
[----:B01----:R-:W-:Y:S01]  /*14820*/  ENDCOLLECTIVE ;  /* 0x000000000000791b */ /* 0x003fe20003800000 */
.L_x_1179:
        /* <DEDUP_REMOVED lines=12> */
.L_x_1180:
[----:B------:R-:W-:Y:S02]  /*148f0*/  IMAD.MOV.U32 R13, RZ, RZ, R10 ;  /* 0x000000ffff0d7224 */ /* 0x000fe400078e000a */
[----:B------:R-:W-:Y:S01]  /*14900*/  IMAD.MOV.U32 R12, RZ, RZ, 0x4 ;  /* 0x00000004ff0c7424 */ /* 0x000fe200078e00ff */
[----:B------:R-:W-:-:S13]  /*14910*/  IADD3 R2, P0, R14, R5, RZ ;  /* 0x000000050e027210 */ /* 0x000fda0007f1e0ff */
[----:B------:R-:W-:Y:S05]  /*14920*/  WARPSYNC.COLLECTIVE R15, `(.L_x_1181) ;  /* 0x000000000f087348 */ /* 0x000fea0003c00000 */
[----:B------:R0:W1:Y:S02]  /*14930*/  SHFL.IDX P6, R14, R13, R12, R11 ;  /* 0x0000000c0d0e7389 */ /* 0x00006400000c000b */
[----:B01----:R-:W-:Y:S01]  /*14940*/  ENDCOLLECTIVE ;  /* 0x000000000000791b */ /* 0x003fe20003800000 */
.L_x_1181:
        /* <DEDUP_REMOVED lines=12> */
.L_x_1182:
[----:B------:R-:W-:Y:S02]  /*14a10*/  IMAD.MOV.U32 R13, RZ, RZ, R10 ;  /* 0x000000ffff0d7224 */ /* 0x000fe400078e000a */
[----:B------:R-:W-:Y:S01]  /*14a20*/  IMAD.MOV.U32 R12, RZ, RZ, 0x5 ;  /* 0x00000005ff0c7424 */ /* 0x000fe200078e00ff */
[----:B------:R-:W-:-:S13]  /*14a30*/  IADD3 R2, P0, R14, R5, RZ ;  /* 0x000000050e027210 */ /* 0x000fda0007f1e0ff */
[----:B------:R-:W-:Y:S05]  /*14a40*/  WARPSYNC.COLLECTIVE R15, `(.L_x_1183) ;  /* 0x000000000f087348 */ /* 0x000fea0003c00000 */
[----:B------:R0:W1:Y:S02]  /*14a50*/  SHFL.IDX P6, R14, R13, R12, R11 ;  /* 0x0000000c0d0e7389 */ /* 0x00006400000c000b */
[----:B01----:R-:W-:Y:S01]  /*14a60*/  ENDCOLLECTIVE ;  /* 0x000000000000791b */ /* 0x003fe20003800000 */
.L_x_1183:
        /* <DEDUP_REMOVED lines=12> */
.L_x_1184:
[----:B------:R-:W-:Y:S05]  /*14b30*/  BRA `(.L_x_1185) ;  /* 0xffffffcc007c7947 */ /* 0x000fea000383ffff */
.L_x_1105:
[----:B0-----:R0:W1:Y:S02]  /*14b40*/  SYNCS.PHASECHK.TRANS64.TRYWAIT P0, [R6+URZ+0x2a860], R3 ;  /* 0x02a86003060075a7 */ /* 0x001064000800017f */
[----:B-1----:R-:W-:Y:S05]  /*14b50*/  @!P0 NANOSLEEP.SYNCS 0x989680 ;  /* 0x009896800000895d */ /* 0x002fea0003900000 */
[----:B------:R-:W1:Y:S02]  /*14b60*/  @!P0 SYNCS.PHASECHK.TRANS64 P0, [R6+URZ+0x2a860], R3 ;  /* 0x02a86003060085a7 */ /* 0x000e64000800007f */
[----:B-1----:R-:W-:Y:S05]  /*14b70*/  @!P0 BRA `(.L_x_1105) ;  /* 0xfffffffc00f08947 */ /* 0x002fea000383ffff */
[----:B------:R-:W-:Y:S05]  /*14b80*/  BRA `(.L_x_1186) ;  /* 0xffffffcc00d87947 */ /* 0x000fea000383ffff */
.L_x_1106:
        /* <DEDUP_REMOVED lines=8> */
.L_x_1188:
[----:B------:R-:W-:Y:S05]  /*14c10*/  BSYNC B1 ;  /* 0x0000000000017941 */ /* 0x000fea0003800000 */
.L_x_1187:
[----:B------:R-:W-:Y:S02]  /*14c20*/  IMAD.MOV.U32 R13, RZ, RZ, R17 ;  /* 0x000000ffff0d7224 */ /* 0x000fe400078e0011 */
[----:B------:R-:W-:Y:S02]  /*14c30*/  IMAD.MOV.U32 R12, RZ, RZ, RZ ;  /* 0x000000ffff0c7224 */ /* 0x000fe400078e00ff */
[----:B------:R-:W-:Y:S02]  /*14c40*/  IMAD.MOV.U32 R11, RZ, RZ, 0x181f ;  /* 0x0000181fff0b7424 */ /* 0x000fe400078e00ff */
[----:B------:R-:W-:Y:S02]  /*14c50*/  IMAD.MOV.U32 R15, RZ, RZ, -0x1 ;  /* 0xffffffffff0f7424 */ /* 0x000fe400078e00ff */
[----:B------:R-:W-:Y:S02]  /*14c60*/  IMAD.MOV.U32 R3, RZ, RZ, R14 ;  /* 0x000000ffff037224 */ /* 0x000fe400078e000e */
[----:B------:R-:W-:-:S07]  /*14c70*/  IMAD R7, R7, 0x2, R16 ;  /* 0x0000000207077824 */ /* 0x000fce00078e0210 */
[----:B------:R-:W-:Y:S05]  /*14c80*/  WARPSYNC.COLLECTIVE R15, `(.L_x_1189) ;  /* 0x000000000f087348 */ /* 0x000fea0003c00000 */
[----:B------:R0:W1:Y:S02]  /*14c90*/  SHFL.IDX P6, R14, R13, R12, R11 ;  /* 0x0000000c0d0e7389 */ /* 0x00006400000c000b */
[----:B01----:R-:W-:Y:S01]  /*14ca0*/  ENDCOLLECTIVE ;  /* 0x000000000000791b */ /* 0x003fe20003800000 */
.L_x_1189:
[----:B------:R-:W-:Y:S02]  /*14cb0*/  IMAD.MOV.U32 R13, RZ, RZ, R18 ;  /* 0x000000ffff0d7224 */ /* 0x000fe400078e0012 */
[----:B------:R-:W-:Y:S01]  /*14cc0*/  IMAD.MOV.U32 R12, RZ, RZ, 0x1 ;  /* 0x00000001ff0c7424 */ /* 0x000fe200078e00ff */
[----:B------:R-:W-:-:S13]  /*14cd0*/  IADD3 R2, P0, R14, R5, RZ ;  /* 0x000000050e027210 */ /* 0x000fda0007f1e0ff */
[----:B------:R-:W-:Y:S05]  /*14ce0*/  WARPSYNC.COLLECTIVE R15, `(.L_x_1190) ;  /* 0x000000000f087348 */ /* 0x000fea0003c00000 */
[----:B------:R0:W1:Y:S02]  /*14cf0*/  SHFL.IDX P6, R14, R13, R12, R11 ;  /* 0x0000000c0d0e7389 */ /* 0x00006400000c000b */
[----:B01----:R-:W-:Y:S01]  /*14d00*/  ENDCOLLECTIVE ;  /* 0x000000000000791b */ /* 0x003fe20003800000 */
.L_x_1190:
        /* <DEDUP_REMOVED lines=13> */
.L_x_1191:
[----:B------:R-:W-:Y:S02]  /*14de0*/  IMAD.MOV.U32 R13, RZ, RZ, R18 ;  /* 0x000000ffff0d7224 */ /* 0x000fe400078e0012 */
[----:B------:R-:W-:Y:S01]  /*14df0*/  IMAD.MOV.U32 R12, RZ, RZ, 0x2 ;  /* 0x00000002ff0c7424 */ /* 0x000fe200078e00ff */
[----:B------:R-:W-:-:S13]  /*14e00*/  IADD3 R2, P0, R14, R5, RZ ;  /* 0x000000050e027210 */ /* 0x000fda0007f1e0ff */
[----:B------:R-:W-:Y:S05]  /*14e10*/  WARPSYNC.COLLECTIVE R15, `(.L_x_1192) ;  /* 0x000000000f087348 */ /* 0x000fea0003c00000 */
[----:B------:R0:W1:Y:S02]  /*14e20*/  SHFL.IDX P6, R14, R13, R12, R11 ;  /* 0x0000000c0d0e7389 */ /* 0x00006400000c000b */
[----:B01----:R-:W-:Y:S01]  /*14e30*/  ENDCOLLECTIVE ;  /* 0x000000000000791b */ /* 0x003fe20003800000 */
.L_x_1192:
        /* <DEDUP_REMOVED lines=13> */
.L_x_1193:
[----:B------:R-:W-:Y:S02]  /*14f10*/  IMAD.MOV.U32 R13, RZ, RZ, R18 ;  /* 0x000000ffff0d7224 */ /* 0x000fe400078e0012 */
[----:B------:R-:W-:Y:S01]  /*14f20*/  IMAD.MOV.U32 R12, RZ, RZ, 0x3 ;  /* 0x00000003ff0c7424 */ /* 0x000fe200078e00ff */
[----:B------:R-:W-:-:S13]  /*14f30*/  IADD3 R2, P0, R14, R5, RZ ;  /* 0x000000050e027210 */ /* 0x000fda0007f1e0ff */
[----:B------:R-:W-:Y:S05]  /*14f40*/  WARPSYNC.COLLECTIVE R15, `(.L_x_1194) ;  /* 0x000000000f087348 */ /* 0x000fea0003c00000 */
[----:B------:R0:W1:Y:S02]  /*14f50*/  SHFL.IDX P6, R14, R13, R12, R11 ;  /* 0x0000000c0d0e7389 */ /* 0x00006400000c000b */
[----:B01----:R-:W-:Y:S01]  /*14f60*/  ENDCOLLECTIVE ;  /* 0x000000000000791b */ /* 0x003fe20003800000 */
.L_x_1194:
        /* <DEDUP_REMOVED lines=13> */
.L_x_1195:
[----:B------:R-:W-:Y:S02]  /*15040*/  IMAD.MOV.U32 R13, RZ, RZ, R18 ;  /* 0x000000ffff0d7224 */ /* 0x000fe400078e0012 */
[----:B------:R-:W-:Y:S01]  /*15050*/  IMAD.MOV.U32 R12, RZ, RZ, 0x4 ;  /* 0x00000004ff0c7424 */ /* 0x000fe200078e00ff */
[----:B------:R-:W-:-:S13]  /*15060*/  IADD3 R2, P0, R14, R5, RZ ;  /* 0x000000050e027210 */ /* 0x000fda0007f1e0ff */
[----:B------:R-:W-:Y:S05]  /*15070*/  WARPSYNC.COLLECTIVE R15, `(.L_x_1196) ;  /* 0x000000000f087348 */ /* 0x000fea0003c00000 */
[----:B------:R0:W1:Y:S02]  /*15080*/  SHFL.IDX P6, R14, R13, R12, R11 ;  /* 0x0000000c0d0e7389 */ /* 0x00006400000c000b */
[----:B01----:R-:W-:Y:S01]  /*15090*/  ENDCOLLECTIVE ;  /* 0x000000000000791b */ /* 0x003fe20003800000 */
.L_x_1196:
        /* <DEDUP_REMOVED lines=13> */
.L_x_1197:
[----:B------:R-:W-:Y:S02]  /*15170*/  IMAD.MOV.U32 R13, RZ, RZ, R18 ;  /* 0x000000ffff0d7224 */ /* 0x000fe400078e0012 */
[----:B------:R-:W-:Y:S01]  /*15180*/  IMAD.MOV.U32 R12, RZ, RZ, 0x5 ;  /* 0x00000005ff0c7424 */ /* 0x000fe200078e00ff */
[----:B------:R-:W-:-:S13]  /*15190*/  IADD3 R2, P0, R14, R5, RZ ;  /* 0x000000050e027210 */ /* 0x000fda0007f1e0ff */
[----:B------:R-:W-:Y:S05]  /*151a0*/  WARPSYNC.COLLECTIVE R15, `(.L_x_1198) ;  /* 0x000000000f087348 */ /* 0x000fea0003c00000 */
[----:B------:R0:W1:Y:S02]  /*151b0*/  SHFL.IDX P6, R14, R13, R12, R11 ;  /* 0x0000000c0d0e7389 */ /* 0x00006400000c000b */
[----:B01----:R-:W-:Y:S01]  /*151c0*/  ENDCOLLECTIVE ;  /* 0x000000000000791b */ /* 0x003fe20003800000 */
.L_x_1198:
        /* <DEDUP_REMOVED lines=12> */
.L_x_1199:
[----:B------:R-:W-:Y:S01]  /*15290*/  @!PT LDS RZ, [RZ] ;  /* 0x00000000fffff984 */ /* 0x000fe20000000800 */
[----:B------:R-:W-:Y:S01]  /*152a0*/  @!PT LDS RZ, [RZ] ;  /* 0x00000000fffff984 */ /* 0x000fe20000000800 */
[----:B------:R-:W-:Y:S01]  /*152b0*/  @!PT LDS RZ, [RZ] ;  /* 0x00000000fffff984 */ /* 0x000fe20000000800 */
[----:B------:R0:W-:Y:S01]  /*152c0*/  LDGSTS.E.BYPASS.LTC128B.128 [R7+0x5400], desc[UR36][R2.64+0x80], !P0 ;  /* 0x0540008002077fae */ /* 0x0001e2000c101d64 */
[----:B------:R-:W-:Y:S05]  /*152d0*/  BRA `(.L_x_1200) ;  /* 0xffffffc800d47947 */ /* 0x000fea000383ffff */
.L_x_1114:
[----:B0-----:R0:W1:Y:S02]  /*152e0*/  SYNCS.PHASECHK.TRANS64.TRYWAIT P0, [R4+URZ+0x2a860], R3 ;  /* 0x02a86003040075a7 */ /* 0x001064000800017f */
[----:B-1----:R-:W-:Y:S05]  /*152f0*/  @!P0 NANOSLEEP.SYNCS 0x989680 ;  /* 0x009896800000895d */ /* 0x002fea0003900000 */
[----:B------:R-:W1:Y:S02]  /*15300*/  @!P0 SYNCS.PHASECHK.TRANS64 P0, [R4+URZ+0x2a860], R3 ;  /* 0x02a86003040085a7 */ /* 0x000e64000800007f */
[----:B-1----:R-:W-:Y:S05]  /*15310*/  @!P0 BRA `(.L_x_1114) ;  /* 0xfffffffc00f08947 */ /* 0x002fea000383ffff */
[----:B------:R-:W-:Y:S05]  /*15320*/  BRA `(.L_x_1201) ;  /* 0xffffffcc00f07947 */ /* 0x000fea000383ffff */
.L_x_1115:
        /* <DEDUP_REMOVED lines=8> */
.L_x_1203:
[----:B------:R-:W-:Y:S05]  /*153b0*/  BSYNC B0 ;  /* 0x0000000000007941 */ /* 0x000fea0003800000 */
.L_x_1202:
        /* <DEDUP_REMOVED lines=9> */
.L_x_1204:
[----:B------:R-:W-:Y:S02]  /*15450*/  IMAD.MOV.U32 R13, RZ, RZ, R18 ;  /* 0x000000ffff0d7224 */ /* 0x000fe400078e0012 */
[----:B------:R-:W-:Y:S01]  /*15460*/  IMAD.MOV.U32 R12, RZ, RZ, 0x1 ;  /* 0x00000001ff0c7424 */ /* 0x000fe200078e00ff */
[----:B------:R-:W-:-:S13]  /*15470*/  IADD3 R2, P0, R14, R6, RZ ;  /* 0x000000060e027210 */ /* 0x000fda0007f1e0ff */
[----:B------:R-:W-:Y:S05]  /*15480*/  WARPSYNC.COLLECTIVE R15, `(.L_x_1205) ;  /* 0x000000000f087348 */ /* 0x000fea0003c00000 */
[----:B------:R0:W1:Y:S02]  /*15490*/  SHFL.IDX P6, R14, R13, R12, R11 ;  /* 0x0000000c0d0e7389 */ /* 0x00006400000c000b */
[----:B01----:R-:W-:Y:S01]  /*154a0*/  ENDCOLLECTIVE ;  /* 0x000000000000791b */ /* 0x003fe20003800000 */
.L_x_1205:
[----:B------:R-:W-:Y:S01]  /*154b0*/  IMAD.X R3, RZ, RZ, R0, P0 ;  /* 0x000000ffff037224 */ /* 0x000fe200000e0600 */
[----:B------:R-:W-:Y:S01]  /*154c0*/  ISETP.LT.OR P0, PT, R5, 0x1, P3 ;  /* 0x000000010500780c */ /* 0x000fe20001f01670 */
[----:B------:R-:W-:Y:S02]  /*154d0*/  IMAD R0, R7, 0x2, R16 ;  /* 0x0000000207007824 */ /* 0x000fe400078e0210 */
[----:B------:R-:W-:-:S10]  /*154e0*/  IMAD.MOV.U32 R13, RZ, RZ, R17 ;  /* 0x000000ffff0d7224 */ /* 0x000fd400078e0011 */
        /* <DEDUP_REMOVED lines=9> */
.L_x_1206:
        /* <DEDUP_REMOVED lines=10> */
.L_x_1207:
        /* <DEDUP_REMOVED lines=12> */
.L_x_1208:
        /* <DEDUP_REMOVED lines=10> */
.L_x_1209:
        /* <DEDUP_REMOVED lines=12> */
.L_x_1210:
        /* <DEDUP_REMOVED lines=10> */
.L_x_1211:
        /* <DEDUP_REMOVED lines=12> */
.L_x_1212:
        /* <DEDUP_REMOVED lines=10> */
.L_x_1213:
        /* <DEDUP_REMOVED lines=12> */
.L_x_1214:
[----:B------:R-:W-:Y:S01]  /*15b00*/  @!PT LDS RZ, [RZ] ;  /* 0x00000000fffff984 */ /* 0x000fe20000000800 */
[----:B------:R-:W-:Y:S01]  /*15b10*/  @!PT LDS RZ, [RZ] ;  /* 0x00000000fffff984 */ /* 0x000fe20000000800 */
[----:B------:R-:W-:Y:S01]  /*15b20*/  @!PT LDS RZ, [RZ] ;  /* 0x00000000fffff984 */ /* 0x000fe20000000800 */
[----:B------:R0:W-:Y:S01]  /*15b30*/  LDGSTS.E.BYPASS.LTC128B.128 [R0+0x5400], desc[UR36][R2.64+0x80], !P0 ;  /* 0x0540008002007fae */ /* 0x0001e2000c101d64 */
[----:B------:R-:W-:Y:S05]  /*15b40*/  BRA `(.L_x_1215) ;  /* 0xffffffc800b47947 */ /* 0x000fea000383ffff */
.L_x_1120:
[----:B------:R-:W-:Y:S01]  /*15b50*/  BSSY B0, `(.L_x_1216) ;  /* 0x0000008000007945 */ /* 0x000fe20003800000 */
[----:B------:R-:W-:Y:S02]  /*15b60*/  IMAD.MOV.U32 R13, RZ, RZ, R34 ;  /* 0x000000ffff0d7224 */ /* 0x000fe400078e0022 */
[----:B------:R-:W-:Y:S02]  /*15b70*/  IMAD.MOV.U32 R12, RZ, RZ, RZ ;  /* 0x000000ffff0c7224 */ /* 0x000fe400078e00ff */
[----:B------:R-:W-:Y:S02]  /*15b80*/  IMAD.MOV.U32 R11, RZ, RZ, 0x1f ;  /* 0x0000001fff0b7424 */ /* 0x000fe400078e00ff */
[----:B------:R-:W-:-:S07]  /*15b90*/  IMAD.MOV.U32 R15, RZ, RZ, -0x1 ;  /* 0xffffffffff0f7424 */ /* 0x000fce00078e00ff */
[----:B-----5:R-:W-:Y:S05]  /*15ba0*/  WARPSYNC.COLLECTIVE R15, `(.L_x_1217) ;  /* 0x000000000f087348 */ /* 0x020fea0003c00000 */
[----:B------:R0:W1:Y:S02]  /*15bb0*/  SHFL.IDX P6, R14, R13, R12, R11 ;  /* 0x0000000c0d0e7389 */ /* 0x00006400000c000b */
[----:B01---5:R-:W-:Y:S01]  /*15bc0*/  ENDCOLLECTIVE ;  /* 0x000000000000791b */ /* 0x023fe20003800000 */
.L_x_1217:
[----:B------:R-:W-:Y:S05]  /*15bd0*/  BSYNC B0 ;  /* 0x0000000000007941 */ /* 0x000fea0003800000 */
.L_x_1216:
[----:B------:R-:W-:Y:S05]  /*15be0*/  BRA `(.L_x_1218) ;  /* 0xffffffcc00347947 */ /* 0x000fea000383ffff */
.L_x_1123:
[----:B-1----:R1:W2:Y:S02]  /*15bf0*/  SYNCS.PHASECHK.TRANS64.TRYWAIT P0, [R4+URZ+0x2a820], R0 ;  /* 0x02a82000040075a7 */ /* 0x0022a4000800017f */
[----:B--2---:R-:W-:Y:S05]  /*15c00*/  @!P0 NANOSLEEP.SYNCS 0x989680 ;  /* 0x009896800000895d */ /* 0x004fea0003900000 */
[----:B------:R-:W2:Y:S02]  /*15c10*/  @!P0 SYNCS.PHASECHK.TRANS64 P0, [R4+URZ+0x2a820], R0 ;  /* 0x02a82000040085a7 */ /* 0x000ea4000800007f */
[----:B--2---:R-:W-:Y:S05]  /*15c20*/  @!P0 BRA `(.L_x_1123) ;  /* 0xfffffffc00f08947 */ /* 0x004fea000383ffff */
[----:B------:R-:W-:Y:S05]  /*15c30*/  BRA `(.L_x_1219) ;  /* 0xffffffcc007c7947 */ /* 0x000fea000383ffff */
.L_x_1124:
[----:B------:R-:W2:Y:S01]  /*15c40*/  S2R R2, SR_TID.X ;  /* 0x0000000000027919 */ /* 0x000ea20000002100 */
[----:B------:R-:W-:Y:S01]  /*15c50*/  BSSY B0, `(.L_x_1220) ;  /* 0x000000a000007945 */ /* 0x000fe20003800000 */
        /* <DEDUP_REMOVED lines=9> */
.L_x_1221:
[----:B------:R-:W-:Y:S05]  /*15cf0*/  BSYNC B0 ;  /* 0x0000000000007941 */ /* 0x000fea0003800000 */
.L_x_1220:
[----:B------:R-:W-:Y:S05]  /*15d00*/  BRA `(.L_x_1222) ;  /* 0xffffffcc00647947 */ /* 0x000fea000383ffff */
.L_x_1127:
[----:B------:R-:W-:Y:S01]  /*15d10*/  BSSY B1, `(.L_x_1223) ;  /* 0x0000006000017945 */ /* 0x000fe20003800000 */
[----:B------:R-:W-:-:S07]  /*15d20*/  IMAD.MOV.U32 R15, RZ, RZ, -0x1 ;  /* 0xffffffffff0f7424 */ /* 0x000fce00078e00ff */
[----:B01---5:R-:W-:Y:S05]  /*15d30*/  WARPSYNC.COLLECTIVE R15, `(.L_x_1224) ;  /* 0x000000000f0c7348 */ /* 0x023fea0003c00000 */
[----:B------:R-:W-:Y:S02]  /*15d40*/  ELECT P6, UR62, PT ;  /* 0x00000000003e782f */ /* 0x000fe400038c0000 */
[----:B------:R-:W-:Y:S01]  /*15d50*/  MOV R14, UR62 ;  /* 0x0000003e000e7c02 */ /* 0x000fe20008000f00 */
[----:B01---5:R-:W-:Y:S10]  /*15d60*/  ENDCOLLECTIVE ;  /* 0x000000000000791b */ /* 0x023ff40003800000 */
.L_x_1224:
[----:B------:R-:W-:Y:S05]  /*15d70*/  BSYNC B1 ;  /* 0x0000000000017941 */ /* 0x000fea0003800000 */
.L_x_1223:
[----:B------:R-:W-:Y:S05]  /*15d80*/  BRA `(.L_x_1225) ;  /* 0xffffffcc005c7947 */ /* 0x000fea000383ffff */
.L_x_1129:
[----:B-1----:R1:W2:Y:S02]  /*15d90*/  SYNCS.PHASECHK.TRANS64.TRYWAIT P1, [R5+URZ+0x2a840], R0 ;  /* 0x02a84000050075a7 */ /* 0x0022a4000802017f */
[----:B--2---:R-:W-:Y:S05]  /*15da0*/  @!P1 NANOSLEEP.SYNCS 0x989680 ;  /* 0x009896800000995d */ /* 0x004fea0003900000 */
[----:B------:R-:W2:Y:S02]  /*15db0*/  @!P1 SYNCS.PHASECHK.TRANS64 P1, [R5+URZ+0x2a840], R0 ;  /* 0x02a84000050095a7 */ /* 0x000ea4000802007f */
[----:B--2---:R-:W-:Y:S05]  /*15dc0*/  @!P1 BRA `(.L_x_1129) ;  /* 0xfffffffc00f09947 */ /* 0x004fea000383ffff */
[----:B------:R-:W-:Y:S05]  /*15dd0*/  BRA `(.L_x_1226) ;  /* 0xffffffcc00847947 */ /* 0x000fea000383ffff */
.L_x_1131:
[----:B--2---:R2:W3:Y:S02]  /*15de0*/  SYNCS.PHASECHK.TRANS64.TRYWAIT P1, [R23+URZ+0x2a840], R2 ;  /* 0x02a84002170075a7 */ /* 0x0044e4000802017f */
[----:B---3--:R-:W-:Y:S05]  /*15df0*/  @!P1 NANOSLEEP.SYNCS 0x989680 ;  /* 0x009896800000995d */ /* 0x008fea0003900000 */
[----:B------:R-:W3:Y:S02]  /*15e00*/  @!P1 SYNCS.PHASECHK.TRANS64 P1, [R23+URZ+0x2a840], R2 ;  /* 0x02a84002170095a7 */ /* 0x000ee4000802007f */
[----:B---3--:R-:W-:Y:S05]  /*15e10*/  @!P1 BRA `(.L_x_1131) ;  /* 0xfffffffc00f09947 */ /* 0x008fea000383ffff */
[----:B------:R-:W-:Y:S05]  /*15e20*/  BRA `(.L_x_1227) ;  /* 0xffffffcc00907947 */ /* 0x000fea000383ffff */
.L_x_1133:
[----:B---3--:R3:W4:Y:S02]  /*15e30*/  SYNCS.PHASECHK.TRANS64.TRYWAIT P1, [R5+URZ+0x2a860], R0 ;  /* 0x02a86000050075a7 */ /* 0x008724000802017f */
[----:B----4-:R-:W-:Y:S05]  /*15e40*/  @!P1 NANOSLEEP.SYNCS 0x989680 ;  /* 0x009896800000995d */ /* 0x010fea0003900000 */
[----:B------:R-:W4:Y:S02]  /*15e50*/  @!P1 SYNCS.PHASECHK.TRANS64 P1, [R5+URZ+0x2a860], R0 ;  /* 0x02a86000050095a7 */ /* 0x000f24000802007f */
[----:B----4-:R-:W-:Y:S05]  /*15e60*/  @!P1 BRA `(.L_x_1133) ;  /* 0xfffffffc00f09947 */ /* 0x010fea000383ffff */
[----:B------:R-:W-:Y:S05]  /*15e70*/  BRA `(.L_x_1228) ;  /* 0xffffffcc008c7947 */ /* 0x000fea000383ffff */
.L_x_1229:
        /* <DEDUP_REMOVED lines=16> */
.L_x_3229:


//--------------------- .text._ZN7cutlass13device_kernelIN5flash11enable_sm90INS1_16FlashAttnFwdSm90INS1_25CollectiveMainloopFwdSm90ILi2EN4cute5tupleIJNS5_1CILi1EEES8_S8_EEENS6_IJNS7_ILi128EEENS7_ILi96EEENS7_ILi192EEEEEELi128ENS_10bfloat16_tEfNS_4arch4Sm90ELb0ELb1ELb0ELb1ELb1ELb0ELb0ELb1ELb1ELb1ELb0ELb0EEENS1_21CollectiveEpilogueFwdINS6_IJSA_SA_SB_EEES9_SE_SG_Li256ELb1ELb1ELb0ELb0EEENS1_36VarlenDynamicPersistentTileSchedulerILi128ELi96ELi256ELi128ELb0ELb1ELb1ELb1ELb0ELb1EEEEEEEEEvNT_6ParamsE --------------------------
	.section	.text._ZN7cutlass13device_kernelIN5flash11enable_sm90INS1_16FlashAttnFwdSm90INS1_25CollectiveMainloopFwdSm90ILi2EN4cute5tupleIJNS5_1CILi1EEES8_S8_EEENS6_IJNS7_ILi128EEENS7_ILi96EEENS7_ILi192EEEEEELi128ENS_10bfloat16_tEfNS_4arch4Sm90ELb0ELb1ELb0ELb1ELb1ELb0ELb0ELb1ELb1ELb1ELb0ELb0EEENS1_21CollectiveEpilogueFwdINS6_IJSA_SA_SB_EEES9_SE_SG_Li256ELb1ELb1ELb0ELb0EEENS1_36VarlenDynamicPersistentTileSchedulerILi128ELi96ELi256ELi128ELb0ELb1ELb1ELb1ELb0ELb1EEEEEEEEEvNT_6ParamsE,"ax",@progbits
	.align	128
.text._ZN7cutlass13device_kernelIN5flash11enable_sm90INS1_16FlashAttnFwdSm90INS1_25CollectiveMainloopFwdSm90ILi2EN4cute5tupleIJNS5_1CILi1EEES8_S8_EEENS6_IJNS7_ILi128EEENS7_ILi96EEENS7_ILi192EEEEEELi128ENS_10bfloat16_tEfNS_4arch4Sm90ELb0ELb1ELb0ELb1ELb1ELb0ELb0ELb1ELb1ELb1ELb0ELb0EEENS1_21CollectiveEpilogueFwdINS6_IJSA_SA_SB_EEES9_SE_SG_Li256ELb1ELb1ELb0ELb0EEENS1_36VarlenDynamicPersistentTileSchedulerILi128ELi96ELi256ELi128ELb0ELb1ELb1ELb1ELb0ELb1EEEEEEEEEvNT_6ParamsE:
        .type           _ZN7cutlass13device_kernelIN5flash11enable_sm90INS1_16FlashAttnFwdSm90INS1_25CollectiveMainloopFwdSm90ILi2EN4cute5tupleIJNS5_1CILi1EEES8_S8_EEENS6_IJNS7_ILi128EEENS7_ILi96EEENS7_ILi192EEEEEELi128ENS_10bfloat16_tEfNS_4arch4Sm90ELb0ELb1ELb0ELb1ELb1ELb0ELb0ELb1ELb1ELb1ELb0ELb0EEENS1_21CollectiveEpilogueFwdINS6_IJSA_SA_SB_EEES9_SE_SG_Li256ELb1ELb1ELb0ELb0EEENS1_36VarlenDynamicPersistentTileSchedulerILi128ELi96ELi256ELi128ELb0ELb1ELb1ELb1ELb0ELb1EEEEEEEEEvNT_6ParamsE,@function
        .size           _ZN7cutlass13device_kernelIN5flash11enable_sm90INS1_16FlashAttnFwdSm90INS1_25CollectiveMainloopFwdSm90ILi2EN4cute5tupleIJNS5_1CILi1EEES8_S8_EEENS6_IJNS7_ILi128EEENS7_ILi96EEENS7_ILi192EEEEEELi128ENS_10bfloat16_tEfNS_4arch4Sm90ELb0ELb1ELb0ELb1ELb1ELb0ELb0ELb1ELb1ELb1ELb0ELb0EEENS1_21CollectiveEpilogueFwdINS6_IJSA_SA_SB_EEES9_SE_SG_Li256ELb1ELb1ELb0ELb0EEENS1_36VarlenDynamicPersistentTileSchedulerILi128ELi96ELi256ELi128ELb0ELb1ELb1ELb1ELb0ELb1EEEEEEEEEvNT_6ParamsE,(.L_x_3230 - _ZN7cutlass13device_kernelIN5flash11enable_sm90INS1_16FlashAttnFwdSm90INS1_25CollectiveMainloopFwdSm90ILi2EN4cute5tupleIJNS5_1CILi1EEES8_S8_EEENS6_IJNS7_ILi128EEENS7_ILi96EEENS7_ILi192EEEEEELi128ENS_10bfloat16_tEfNS_4arch4Sm90ELb0ELb1ELb0ELb1ELb1ELb0ELb0ELb1ELb1ELb1ELb0ELb0EEENS1_21CollectiveEpilogueFwdINS6_IJSA_SA_SB_EEES9_SE_SG_Li256ELb1ELb1ELb0ELb0EEENS1_36VarlenDynamicPersistentTileSchedulerILi128ELi96ELi256ELi128ELb0ELb1ELb1ELb1ELb0ELb1EEEEEEEEEvNT_6ParamsE)
        .other          _ZN7cutlass13device_kernelIN5flash11enable_sm90INS1_16FlashAttnFwdSm90INS1_25CollectiveMainloopFwdSm90ILi2EN4cute5tupleIJNS5_1CILi1EEES8_S8_EEENS6_IJNS7_ILi128EEENS7_ILi96EEENS7_ILi192EEEEEELi128ENS_10bfloat16_tEfNS_4arch4Sm90ELb0ELb1ELb0ELb1ELb1ELb0ELb0ELb1ELb1ELb1ELb0ELb0EEENS1_21CollectiveEpilogueFwdINS6_IJSA_SA_SB_EEES9_SE_SG_Li256ELb1ELb1ELb0ELb0EEENS1_36VarlenDynamicPersistentTileSchedulerILi128ELi96ELi256ELi128ELb0ELb1ELb1ELb1ELb0ELb1EEEEEEEEEvNT_6ParamsE,@"STO_CUDA_ENTRY STV_DEFAULT"
_ZN7cutlass13device_kernelIN5flash11enable_sm90INS1_16FlashAttnFwdSm90INS1_25CollectiveMainloopFwdSm90ILi2EN4cute5tupleIJNS5_1CILi1EEES8_S8_EEENS6_IJNS7_ILi128EEENS7_ILi96EEENS7_ILi192EEEEEELi128ENS_10bfloat16_tEfNS_4arch4Sm90ELb0ELb1ELb0ELb1ELb1ELb0ELb0ELb1ELb1ELb1ELb0ELb0EEENS1_21CollectiveEpilogueFwdINS6_IJSA_SA_SB_EEES9_SE_SG_Li256ELb1ELb1ELb0ELb0EEENS1_36VarlenDynamicPersistentTileSchedulerILi128ELi96ELi256ELi128ELb0ELb1ELb1ELb1ELb0ELb1EEEEEEEEEvNT_6ParamsE:
        /* <DEDUP_REMOVED lines=45> */
.L_x_1230:
        /* <DEDUP_REMOVED lines=22> */
.L_x_1231:
        /* <DEDUP_REMOVED lines=18> */
.L_x_1232:
        /* <DEDUP_REMOVED lines=22> */
.L_x_1233:
        /* <DEDUP_REMOVED lines=23> */
.L_x_1234:
        /* <DEDUP_REMOVED lines=10> */
.L_x_1236:
[----:B------:R-:W-:-:S08]  /*08c0*/  NOP ;  /* 0x0000000000007918 */ /* 0x000fd00000000000 */
[----:B------:R-:W1:Y:S02]  /*08d0*/  USETMAXREG.TRY_ALLOC.CTAPOOL UP0, 0xe8 ;  /* 0x000000e8000079c8 */ /* 0x000e640008000600 */
[----:B-1----:R-:W-:-:S13]  /*08e0*/  PLOP3.LUT P0, PT, PT, PT, UP0, 0x80, 0x0 ;  /* 0x000000000000781c */ /* 0x002fda0003f0f008 */
[----:B------:R-:W-:Y:S05]  /*08f0*/  @!P0 BRA `(.L_x_1236) ;  /* 0xfffffffc00f08947 */ /* 0x000fea000383ffff */
[----:B------:R-:W1:Y:S08]  /*0900*/  S2UR UR5, SR_CgaCtaId ;  /* 0x00000000000579c3 */ /* 0x000e700000008800 */
[----:B------:R-:W-:Y:S06]  /*0910*/  BAR.ARV 0x8, 0x180 ;  /* 0x0206000000007b1d */ /* 0x000fec0000002000 */
[----:B------:R-:W-:-:S02]  /*0920*/  UMOV UR4, 0x400 ;  /* 0x0000040000047882 */ /* 0x000fc40000000000 */
[----:B------:R-:W-:Y:S01]  /*0930*/  BAR.SYNC.DEFER_BLOCKING 0x5, 0x180 ;  /* 0x0146000000007b1d */ /* 0x000fe20000010000 */
[----:B-1----:R-:W-:-:S09]  /*0940*/  ULEA UR4, UR5, UR4, 0x18 ;  /* 0x0000000405047291 */ /* 0x002fd2000f8ec03f */
[----:B------:R-:W1:Y:S01]  /*0950*/  LDS.128 R44, [UR4+0x2a8d0] ;  /* 0x02a8d004ff2c7984 */ /* 0x000e620008000c00 */
[----:B------:R-:W-:Y:S01]  /*0960*/  ULDC UR4, c[0x0][0xc3c] ;  /* 0x00030f0000047ab9 */ /* 0x000fe20000000800 */
[----:B------:R-:W-:Y:S06]  /*0970*/  BAR.ARV 0x4, 0x180 ;  /* 0x0106000000007b1d */ /* 0x000fec0000002000 */
[----:B-1----:R-:W-:-:S13]  /*0980*/  ISETP.GE.AND P0, PT, R47, UR4, PT ;  /* 0x000000042f007c0c */ /* 0x002fda000bf06270 */
[----:B------:R-:W-:Y:S05]  /*0990*/  @P0 EXIT ;  /* 0x000000000000094d */ /* 0x000fea0003800000 */
[----:B0-----:R-:W2:Y:S01]  /*09a0*/  LDL R2, [R1+0x18] ;  /* 0x0000180001027983 */ /* 0x001ea20000100800 */
[----:B------:R-:W-:Y:S01]  /*09b0*/  IMAD.MOV.U32 R166, RZ, RZ, RZ ;  /* 0x000000ffffa67224 */ /* 0x000fe200078e00ff */
[----:B------:R-:W-:Y:S01]  /*09c0*/  UMOV UR38, URZ ;  /* 0x0000003f00267c82 */ /* 0x000fe20008000000 */
[----:B------:R-:W-:Y:S01]  /*09d0*/  UMOV UR39, URZ ;  /* 0x0000003f00277c82 */ /* 0x000fe20008000000 */
[----:B------:R-:W0:Y:S02]  /*09e0*/  S2R R0, SR_TID.X ;  /* 0x0000000000007919 */ /* 0x000e240000002100 */
[----:B0-----:R-:W-:-:S05]  /*09f0*/  VIADD R174, R0, 0xffffff80 ;  /* 0xffffff8000ae7836 */ /* 0x001fca0000000000 */
[----:B------:R-:W-:-:S04]  /*0a00*/  SHF.R.S32.HI R3, RZ, 0x1f, R174 ;  /* 0x0000001fff037819 */ /* 0x000fc800000114ae */
[CC--:B------:R-:W-:Y:S02]  /*0a10*/  LEA.HI R0, R3.reuse, R174.reuse, RZ, 0x7 ;  /* 0x000000ae03007211 */ /* 0x0c0fe400078f38ff */
[CC--:B------:R-:W-:Y:S02]  /*0a20*/  LEA.HI R4, R3.reuse, R174.reuse, RZ, 0x5 ;  /* 0x000000ae03047211 */ /* 0x0c0fe400078f28ff */
[----:B------:R-:W-:Y:S02]  /*0a30*/  LOP3.LUT R167, R0, 0xffffff80, RZ, 0xc0, !PT ;  /* 0xffffff8000a77812 */ /* 0x000fe400078ec0ff */
[----:B------:R-:W-:Y:S01]  /*0a40*/  LEA.HI R11, R3, R174, RZ, 0x2 ;  /* 0x000000ae030b7211 */ /* 0x000fe200078f10ff */
[----:B------:R-:W-:Y:S01]  /*0a50*/  IMAD.SHL.U32 R4, R4, 0x20, RZ ;  /* 0x0000002004047824 */ /* 0x000fe200078e00ff */
[----:B------:R-:W-:Y:S01]  /*0a60*/  SHF.R.S32.HI R169, RZ, 0x7, R0 ;  /* 0x00000007ffa97819 */ /* 0x000fe20000011400 */
[----:B------:R-:W-:Y:S01]  /*0a70*/  IMAD.IADD R167, R174, 0x1, -R167 ;  /* 0x00000001aea77824 */ /* 0x000fe200078e0aa7 */
[----:B------:R-:W-:-:S02]  /*0a80*/  LOP3.LUT R11, R11, 0xfffffffc, RZ, 0xc0, !PT ;  /* 0xfffffffc0b0b7812 */ /* 0x000fc400078ec0ff */
[----:B------:R-:W-:Y:S02]  /*0a90*/  LOP3.LUT R4, R4, 0xfffffc00, RZ, 0xc0, !PT ;  /* 0xfffffc0004047812 */ /* 0x000fe400078ec0ff */
[----:B------:R-:W-:Y:S01]  /*0aa0*/  SHF.R.S32.HI R6, RZ, 0x1f, R167 ;  /* 0x0000001fff067819 */ /* 0x000fe200000114a7 */
[----:B------:R-:W-:Y:S01]  /*0ab0*/  IMAD.IADD R11, R174, 0x1, -R11 ;  /* 0x00000001ae0b7824 */ /* 0x000fe200078e0a0b */
[----:B------:R-:W-:Y:S02]  /*0ac0*/  LEA.HI R0, R0, R169, RZ, 0x1 ;  /* 0x000000a900007211 */ /* 0x000fe400078f08ff */
[CC--:B------:R-:W-:Y:S02]  /*0ad0*/  LEA.HI R8, R6.reuse, R167.reuse, RZ, 0x2 ;  /* 0x000000a706087211 */ /* 0x0c0fe400078f10ff */
[----:B------:R-:W-:Y:S02]  /*0ae0*/  LEA.HI R6, R6, R167, RZ, 0x5 ;  /* 0x000000a706067211 */ /* 0x000fe400078f28ff */
[----:B------:R-:W-:-:S02]  /*0af0*/  SHF.R.S32.HI R9, RZ, 0x2, R8 ;  /* 0x00000002ff097819 */ /* 0x000fc40000011408 */
[----:B------:R-:W-:Y:S02]  /*0b00*/  SHF.R.S32.HI R10, RZ, 0x1f, R8 ;  /* 0x0000001fff0a7819 */ /* 0x000fe40000011408 */
[----:B------:R-:W-:Y:S02]  /*0b10*/  SHF.R.S32.HI R6, RZ, 0x5, R6 ;  /* 0x00000005ff067819 */ /* 0x000fe40000011406 */
[----:B------:R-:W-:Y:S02]  /*0b20*/  LEA.HI R10, R10, R9, RZ, 0x3 ;  /* 0x000000090a0a7211 */ /* 0x000fe400078f18ff */
[----:B------:R-:W-:Y:S02]  /*0b30*/  LOP3.LUT R0, R0, 0x3fffffe, RZ, 0xc0, !PT ;  /* 0x03fffffe00007812 */ /* 0x000fe400078ec0ff */
[----:B------:R-:W-:Y:S02]  /*0b40*/  LOP3.LUT R10, R10, 0xfffffff8, RZ, 0xc0, !PT ;  /* 0xfffffff80a0a7812 */ /* 0x000fe400078ec0ff */
[----:B------:R-:W-:Y:S01]  /*0b50*/  LOP3.LUT R8, R8, 0x7ffffffc, RZ, 0xc0, !PT ;  /* 0x7ffffffc08087812 */ /* 0x000fe200078ec0ff */
[----:B------:R-:W-:-:S02]  /*0b60*/  IMAD.IADD R0, R169, 0x1, -R0 ;  /* 0x00000001a9007824 */ /* 0x000fc400078e0a00 */
[----:B------:R-:W-:Y:S02]  /*0b70*/  IMAD.IADD R9, R9, 0x1, -R10 ;  /* 0x0000000109097824 */ /* 0x000fe400078e0a0a */
[----:B------:R-:W-:Y:S02]  /*0b80*/  IMAD.IADD R19, R167, 0x1, -R8 ;  /* 0x00000001a7137824 */ /* 0x000fe400078e0a08 */
[----:B------:R-:W-:-:S04]  /*0b90*/  IMAD R9, R6, 0x10, R9 ;  /* 0x0000001006097824 */ /* 0x000fc800078e0209 */
[----:B------:R-:W-:Y:S01]  /*0ba0*/  IMAD R170, R0, 0x40, R9 ;  /* 0x0000004000aa7824 */ /* 0x000fe200078e0209 */
[----:B--2---:R-:W-:Y:S02]  /*0bb0*/  R2UR UR4, R2 ;  /* 0x00000000020472ca */ /* 0x004fe400000e0000 */
[CC--:B------:R-:W-:Y:S02]  /*0bc0*/  LEA.HI R2, R3.reuse, R174.reuse, RZ, 0x4 ;  /* 0x000000ae03027211 */ /* 0x0c0fe400078f20ff */
[----:B------:R-:W-:Y:S02]  /*0bd0*/  LEA.HI R3, R3, R174, RZ, 0x3 ;  /* 0x000000ae03037211 */ /* 0x000fe400078f18ff */
[----:B------:R-:W-:Y:S02]  /*0be0*/  SHF.R.S32.HI R7, RZ, 0x4, R2 ;  /* 0x00000004ff077819 */ /* 0x000fe40000011402 */
[C---:B------:R-:W-:Y:S02]  /*0bf0*/  LOP3.LUT R5, R2.reuse, 0x3fffff0, RZ, 0xc0, !PT ;  /* 0x03fffff002057812 */ /* 0x040fe400078ec0ff */
[----:B------:R-:W-:-:S02]  /*0c00*/  LEA.HI R2, R2, R7, RZ, 0x1 ;  /* 0x0000000702027211 */ /* 0x000fc400078f08ff */
[----:B------:R-:W-:Y:S01]  /*0c10*/  SHF.R.S32.HI R165, RZ, 0x3, R3 ;  /* 0x00000003ffa57819 */ /* 0x000fe20000011403 */
[----:B------:R-:W-:Y:S01]  /*0c20*/  IMAD.IADD R5, R174, 0x1, -R5 ;  /* 0x00000001ae057824 */ /* 0x000fe200078e0a05 */
[----:B------:R-:W-:Y:S01]  /*0c30*/  LOP3.LUT R2, R2, 0x1ffffffe, RZ, 0xc0, !PT ;  /* 0x1ffffffe02027812 */ /* 0x000fe200078ec0ff */
[----:B------:R-:W-:Y:S02]  /*0c40*/  ULOP3.LUT UR61, UR4, 0x1, URZ, 0xfc, !UPT ;  /* 0x00000001043d7892 */ /* 0x000fe4000f8efc3f */
[----:B------:R-:W-:Y:S01]  /*0c50*/  IMAD R5, R5, 0x40, R4 ;  /* 0x0000004005057824 */ /* 0x000fe200078e0204 */
[----:B------:R-:W-:Y:S01]  /*0c60*/  LEA.HI R4, R11, R11, RZ, 0x1 ;  /* 0x0000000b0b047211 */ /* 0x000fe200078f08ff */
[----:B------:R-:W-:Y:S01]  /*0c70*/  IMAD.IADD R2, R7, 0x1, -R2 ;  /* 0x0000000107027824 */ /* 0x000fe200078e0a02 */
[----:B------:R-:W-:Y:S02]  /*0c80*/  LOP3.LUT R7, R3, 0xfffffff8, RZ, 0xc0, !PT ;  /* 0xfffffff803077812 */ /* 0x000fe400078ec0ff */
[----:B------:R-:W-:Y:S01]  /*0c90*/  LOP3.LUT R4, R4, 0x1ffffffe, RZ, 0xc0, !PT ;  /* 0x1ffffffe04047812 */ /* 0x000fe200078ec0ff */
[----:B------:R-:W-:-:S02]  /*0ca0*/  IMAD R171, R2, 0x8, R5 ;  /* 0x0000000802ab7824 */ /* 0x000fc400078e0205 */
[----:B------:R-:W-:Y:S02]  /*0cb0*/  IMAD.IADD R162, R174, 0x1, -R7 ;  /* 0x00000001aea27824 */ /* 0x000fe400078e0a07 */
[----:B------:R-:W-:Y:S02]  /*0cc0*/  IMAD.IADD R11, R11, 0x1, -R4 ;  /* 0x000000010b0b7824 */ /* 0x000fe400078e0a04 */
[----:B------:R-:W-:Y:S02]  /*0cd0*/  IMAD.SHL.U32 R160, R162, 0x8, RZ ;  /* 0x00000008a2a07824 */ /* 0x000fe400078e00ff */
[----:B------:R-:W-:Y:S02]  /*0ce0*/  IMAD R22, R11, 0x8, R170 ;  /* 0x000000080b167824 */ /* 0x000fe400078e02aa */
[----:B------:R-:W-:Y:S01]  /*0cf0*/  VIADD R161, R160, 0x40 ;  /* 0x00000040a0a17836 */ /* 0x000fe20000000000 */
[----:B------:R-:W-:-:S04]  /*0d00*/  SHF.R.S32.HI R173, RZ, 0x1f, R160 ;  /* 0x0000001fffad7819 */ /* 0x000fc800000114a0 */
[----:B------:R-:W-:-:S07]  /*0d10*/  SHF.R.S32.HI R172, RZ, 0x1f, R161 ;  /* 0x0000001fffac7819 */ /* 0x000fce00000114a1 */
.L_x_1344:
[----:B0---4-:R-:W0:Y:S01]  /*0d20*/  LDC.64 R2, c[0x0][0xa28] ;  /* 0x00028a00ff027b82 */ /* 0x011e220000000a00 */
[----:B------:R-:W-:Y:S01]  /*0d30*/  IMAD.MOV.U32 R7, RZ, RZ, RZ ;  /* 0x000000ffff077224 */ /* 0x000fe200078e00ff */
[----:B------:R-:W-:Y:S01]  /*0d40*/  ULDC.64 UR4, c[0x0][0x418] ;  /* 0x0001060000047ab9 */ /* 0x000fe20000000a00 */
[----:B------:R-:W-:-:S05]  /*0d50*/  ULDC.64 UR6, c[0x0][0xa20] ;  /* 0x0002880000067ab9 */ /* 0x000fca0000000a00 */
[----:B--2---:R-:W1:Y:S01]  /*0d60*/  LDC.64 R4, c[0x0][0xa18] ;  /* 0x00028600ff047b82 */ /* 0x004e620000000a00 */
[----:B0-----:R-:W-:-:S04]  /*0d70*/  ISETP.NE.U32.AND P0, PT, R2, RZ, PT ;  /* 0x000000ff0200720c */ /* 0x001fc80003f05070 */
[----:B------:R-:W-:Y:S02]  /*0d80*/  ISETP.NE.AND.EX P0, PT, R3, RZ, PT, P0 ;  /* 0x000000ff0300720c */ /* 0x000fe40003f05300 */
[----:B-1----:R-:W-:-:S04]  /*0d90*/  ISETP.NE.U32.AND P1, PT, R4, RZ, PT ;  /* 0x000000ff0400720c */ /* 0x002fc80003f25070 */
[----:B------:R-:W-:-:S07]  /*0da0*/  ISETP.NE.AND.EX P1, PT, R5, RZ, PT, P1 ;  /* 0x000000ff0500720c */ /* 0x000fce0003f25310 */
[----:B------:R-:W0:Y:S08]  /*0db0*/  @P0 LDC.64 R2, c[0x0][0xa28] ;  /* 0x00028a00ff020b82 */ /* 0x000e300000000a00 */
[----:B------:R-:W1:Y:S01]  /*0dc0*/  @P1 LDC.64 R4, c[0x0][0xa18] ;  /* 0x00028600ff041b82 */ /* 0x000e620000000a00 */
[----:B0-----:R-:W-:-:S05]  /*0dd0*/  @P0 IMAD.WIDE R2, R47, 0x4, R2 ;  /* 0x000000042f020825 */ /* 0x001fca00078e0202 */
[----:B------:R0:W5:Y:S01]  /*0de0*/  @P0 LDG.E R7, desc[UR36][R2.64] ;  /* 0x0000002402070981 */ /* 0x000162000c1e1900 */
[----:B-1----:R-:W-:-:S05]  /*0df0*/  @P1 IMAD.WIDE R4, R47, 0x4, R4 ;  /* 0x000000042f041825 */ /* 0x002fca00078e0204 */
[----:B------:R0:W5:Y:S01]  /*0e00*/  @P1 LDG.E R17, desc[UR36][R4.64] ;  /* 0x0000002404111981 */ /* 0x000162000c1e1900 */
[----:B------:R-:W-:Y:S01]  /*0e10*/  UISETP.NE.U32.AND UP0, UPT, UR4, URZ, UPT ;  /* 0x0000003f0400728c */ /* 0x000fe2000bf05070 */
[----:B------:R-:W-:Y:S01]  /*0e20*/  ISETP.NE.U32.AND P2, PT, RZ, UR6, PT ;  /* 0x00000006ff007c0c */ /* 0x000fe2000bf45070 */
[----:B------:R-:W-:Y:S01]  /*0e30*/  IMAD.MOV.U32 R163, RZ, RZ, R46 ;  /* 0x000000ffffa37224 */ /* 0x000fe200078e002e */
[----:B------:R-:W-:Y:S01]  /*0e40*/  ULDC UR4, c[0x0][0x424] ;  /* 0x0001090000047ab9 */ /* 0x000fe20000000800 */
[----:B------:R-:W-:Y:S01]  /*0e50*/  UISETP.NE.AND.EX UP0, UPT, UR5, URZ, UPT, UP0 ;  /* 0x0000003f0500728c */ /* 0x000fe2000bf05300 */
[----:B------:R-:W-:Y:S02]  /*0e60*/  ISETP.NE.AND.EX P2, PT, RZ, UR7, PT, P2 ;  /* 0x00000007ff007c0c */ /* 0x000fe4000bf45320 */
[----:B------:R-:W-:Y:S01]  /*0e70*/  ULDC UR5, c[0x0][0x2f0] ;  /* 0x0000bc0000057ab9 */ /* 0x000fe20000000800 */
[----:B------:R-:W-:-:S04]  /*0e80*/  USEL UR4, UR4, 0x1, UP0 ;  /* 0x0000000104047887 */ /* 0x000fc80008000000 */
[----:B------:R-:W-:Y:S01]  /*0e90*/  UIMAD UR4, UR4, UR5, URZ ;  /* 0x00000005040472a4 */ /* 0x000fe2000f8e023f */
[----:B0--3--:R-:W-:Y:S11]  /*0ea0*/  @P1 BRA `(.L_x_1237) ;  /* 0x0000000000281947 */ /* 0x009ff60003800000 */
[----:B------:R-:W-:Y:S01]  /*0eb0*/  ULDC.64 UR6, c[0x0][0xa00] ;  /* 0x0002800000067ab9 */ /* 0x000fe20000000a00 */
[----:B-----5:R-:W0:Y:S01]  /*0ec0*/  LDC R17, c[0x0][0x288] ;  /* 0x0000a200ff117b82 */ /* 0x020e220000000800 */
[----:B------:R-:W-:-:S04]  /*0ed0*/  ISETP.NE.U32.AND P0, PT, RZ, UR6, PT ;  /* 0x00000006ff007c0c */ /* 0x000fc8000bf05070 */
[----:B------:R-:W-:-:S13]  /*0ee0*/  ISETP.NE.AND.EX P0, PT, RZ, UR7, PT, P0 ;  /* 0x00000007ff007c0c */ /* 0x000fda000bf05300 */
[----:B------:R-:W-:Y:S05]  /*0ef0*/  @!P0 BRA `(.L_x_1237) ;  /* 0x0000000000148947 */ /* 0x000fea0003800000 */
[----:B------:R-:W1:Y:S02]  /*0f00*/  LDC.64 R2, c[0x0][0xa00] ;  /* 0x00028000ff027b82 */ /* 0x000e640000000a00 */
[----:B-1----:R-:W-:-:S05]  /*0f10*/  IMAD.WIDE R2, R47, 0x4, R2 ;  /* 0x000000042f027825 */ /* 0x002fca00078e0202 */
[----:B0-----:R-:W2:Y:S04]  /*0f20*/  LDG.E R17, desc[UR36][R2.64] ;  /* 0x0000002402117981 */ /* 0x001ea8000c1e1900 */
[----:B------:R-:W2:Y:S02]  /*0f30*/  LDG.E R0, desc[UR36][R2.64+0x4] ;  /* 0x0000042402007981 */ /* 0x000ea4000c1e1900 */
[----:B--2---:R-:W-:-:S07]  /*0f40*/  IMAD.IADD R17, R0, 0x1, -R17 ;  /* 0x0000000100117824 */ /* 0x004fce00078e0a11 */
.L_x_1237:
[----:B------:R-:W-:Y:S02]  /*0f50*/  IMAD.U32 R16, RZ, RZ, UR4 ;  /* 0x00000004ff107e24 */ /* 0x000fe4000f8e00ff */
[----:B------:R-:W-:Y:S01]  /*0f60*/  IMAD.MOV.U32 R164, RZ, RZ, R47 ;  /* 0x000000ffffa47224 */ /* 0x000fe200078e002f */
[----:B------:R-:W-:Y:S06]  /*0f70*/  @!P2 BRA `(.L_x_1238) ;  /* 0x000000000010a947 */ /* 0x000fec0003800000 */
[----:B------:R-:W1:Y:S02]  /*0f80*/  LDC.64 R2, c[0x0][0xa20] ;  /* 0x00028800ff027b82 */ /* 0x000e640000000a00 */
[----:B-1----:R-:W-:-:S05]  /*0f90*/  IMAD.WIDE R2, R47, 0x4, R2 ;  /* 0x000000042f027825 */ /* 0x002fca00078e0202 */
[----:B------:R1:W5:Y:S01]  /*0fa0*/  LDG.E R16, desc[UR36][R2.64] ;  /* 0x0000002402107981 */ /* 0x000362000c1e1900 */
[----:B------:R-:W-:Y:S05]  /*0fb0*/  BRA `(.L_x_1239) ;  /* 0x0000000000247947 */ /* 0x000fea0003800000 */
.L_x_1238:
[----:B------:R-:W-:Y:S02]  /*0fc0*/  ULDC.64 UR4, c[0x0][0xa08] ;  /* 0x0002820000047ab9 */ /* 0x000fe40000000a00 */
[----:B------:R-:W-:-:S04]  /*0fd0*/  ISETP.NE.U32.AND P0, PT, RZ, UR4, PT ;  /* 0x00000004ff007c0c */ /* 0x000fc8000bf05070 */
[----:B------:R-:W-:-:S13]  /*0fe0*/  ISETP.NE.AND.EX P0, PT, RZ, UR5, PT, P0 ;  /* 0x00000005ff007c0c */ /* 0x000fda000bf05300 */
[----:B------:R-:W-:Y:S05]  /*0ff0*/  @!P0 BRA `(.L_x_1239) ;  /* 0x0000000000148947 */ /* 0x000fea0003800000 */
[----:B------:R-:W1:Y:S02]  /*1000*/  LDC.64 R2, c[0x0][0xa08] ;  /* 0x00028200ff027b82 */ /* 0x000e640000000a00 */
[----:B-1----:R-:W-:-:S05]  /*1010*/  IMAD.WIDE R2, R47, 0x4, R2 ;  /* 0x000000042f027825 */ /* 0x002fca00078e0202 */
[----:B------:R-:W2:Y:S04]  /*1020*/  LDG.E R16, desc[UR36][R2.64] ;  /* 0x0000002402107981 */ /* 0x000ea8000c1e1900 */
[----:B------:R-:W2:Y:S02]  /*1030*/  LDG.E R5, desc[UR36][R2.64+0x4] ;  /* 0x0000042402057981 */ /* 0x000ea4000c1e1900 */
[----:B--2---:R-:W-:-:S07]  /*1040*/  IMAD.IADD R16, R5, 0x1, -R16 ;  /* 0x0000000105107824 */ /* 0x004fce00078e0a10 */
.L_x_1239:
[----:B------:R-:W2:Y:S01]  /*1050*/  LDL.LU R4, [R1] ;  /* 0x0000000001047983 */ /* 0x000ea20000300800 */
[----:B------:R-:W3:Y:S01]  /*1060*/  LDC R168, c[0x0][0x448] ;  /* 0x00011200ffa87b82 */ /* 0x000ee20000000800 */
[----:B------:R-:W-:Y:S02]  /*1070*/  IMAD.SHL.U32 R18, R45, 0x80, RZ ;  /* 0x000000802d127824 */ /* 0x000fe400078e00ff */
[----:B-----5:R-:W-:Y:S02]  /*1080*/  IMAD.IADD R16, R16, 0x1, -R7 ;  /* 0x0000000110107824 */ /* 0x020fe400078e0a07 */
[----:B------:R-:W-:-:S03]  /*1090*/  VIADD R0, R18, 0x7f ;  /* 0x0000007f12007836 */ /* 0x000fc60000000000 */
[----:B------:R-:W4:Y:S01]  /*10a0*/  LDC.64 R8, c[0x0][0x9e0] ;  /* 0x00027800ff087b82 */ /* 0x000f220000000a00 */
[----:B---3--:R-:W-:Y:S02]  /*10b0*/  ISETP.NE.AND P2, PT, R168, 0x1, PT ;  /* 0x00000001a800780c */ /* 0x008fe40003f45270 */
[----:B----4-:R-:W-:-:S11]  /*10c0*/  ISETP.GE.AND P1, PT, R9, 0x1, PT ;  /* 0x000000010900780c */ /* 0x010fd60003f26270 */
[----:B-1----:R-:W1:Y:S08]  /*10d0*/  @P2 LDC R3, c[0x0][0x44c] ;  /* 0x00011300ff032b82 */ /* 0x002e700000000800 */
[----:B------:R-:W3:Y:S01]  /*10e0*/  @P2 LDC R5, c[0x0][0x450] ;  /* 0x00011400ff052b82 */ /* 0x000ee20000000800 */
[----:B-1----:R-:W-:Y:S01]  /*10f0*/  @P2 IMAD.HI.U32 R2, R0, R3, RZ ;  /* 0x0000000300022227 */ /* 0x002fe200078e00ff */
[----:B0-----:R-:W-:-:S04]  /*1100*/  IADD3 R3, R16, 0x1, -R17 ;  /* 0x0000000110037810 */ /* 0x001fc80007ffe811 */
[----:B---3--:R-:W-:-:S05]  /*1110*/  @P2 SHF.R.U32.HI R0, RZ, R5, R2 ;  /* 0x00000005ff002219 */ /* 0x008fca0000011602 */
[----:B------:R-:W-:-:S04]  /*1120*/  IMAD.IADD R3, R3, 0x1, R0 ;  /* 0x0000000103037824 */ /* 0x000fc800078e0200 */
[----:B------:R-:W-:Y:S01]  /*1130*/  IMAD.IADD R0, R3, 0x1, R8 ;  /* 0x0000000103007824 */ /* 0x000fe200078e0208 */
[----:B--2---:R-:W-:-:S04]  /*1140*/  LOP3.LUT R4, R4, 0xffefffff, RZ, 0xc0, !PT ;  /* 0xffefffff04047812 */ /* 0x004fc800078ec0ff */
[----:B------:R-:W-:-:S04]  /*1150*/  @P2 LOP3.LUT R4, R4, 0x100000, RZ, 0xfc, !PT ;  /* 0x0010000004042812 */ /* 0x000fc800078efcff */
[----:B------:R-:W-:-:S04]  /*1160*/  LOP3.LUT R4, R4, 0xfff7ffff, RZ, 0xc0, !PT ;  /* 0xfff7ffff04047812 */ /* 0x000fc800078ec0ff */
[----:B------:R-:W-:-:S05]  /*1170*/  @P1 LOP3.LUT R4, R4, 0x80000, RZ, 0xfc, !PT ;  /* 0x0008000004041812 */ /* 0x000fca00078efcff */
[----:B------:R0:W-:Y:S01]  /*1180*/  STL [R1], R4 ;  /* 0x0000000401007387 */ /* 0x0001e20000100800 */
[----:B------:R-:W-:Y:S05]  /*1190*/  @!P1 BRA `(.L_x_1240) ;  /* 0x0000000000409947 */ /* 0x000fea0003800000 */
[C---:B------:R-:W-:Y:S01]  /*11a0*/  ISETP.GT.AND P0, PT, R3.reuse, RZ, PT ;  /* 0x000000ff0300720c */ /* 0x040fe20003f04270 */
[----:B------:R-:W-:-:S12]  /*11b0*/  VIADD R2, R3, 0xffffffff ;  /* 0xffffffff03027836 */ /* 0x000fd80000000000 */
[----:B------:R-:W-:Y:S05]  /*11c0*/  @P0 BRA `(.L_x_1241) ;  /* 0x00000000001c0947 */ /* 0x000fea0003800000 */
[----:B------:R-:W-:Y:S01]  /*11d0*/  ISETP.NE.AND P0, PT, R9, 0x1, PT ;  /* 0x000000010900780c */ /* 0x000fe20003f05270 */
[----:B------:R-:W-:-:S12]  /*11e0*/  IMAD.MOV R3, RZ, RZ, -R3 ;  /* 0x000000ffff037224 */ /* 0x000fd800078e0a03 */
[----:B0-----:R-:W0:Y:S02]  /*11f0*/  @P0 LDC.64 R4, c[0x0][0x9e8] ;  /* 0x00027a00ff040b82 */ /* 0x001e240000000a00 */
[----:B0-----:R-:W-:-:S05]  /*1200*/  @P0 IMAD.HI.U32 R2, R3, R4, RZ ;  /* 0x0000000403020227 */ /* 0x001fca00078e00ff */
[----:B------:R-:W-:-:S04]  /*1210*/  @P0 SHF.R.U32.HI R3, RZ, R5, R2 ;  /* 0x00000005ff030219 */ /* 0x000fc80000011602 */
[----:B------:R-:W-:Y:S01]  /*1220*/  LOP3.LUT R2, RZ, R3, RZ, 0x33, !PT ;  /* 0x00000003ff027212 */ /* 0x000fe200078e33ff */
[----:B------:R-:W-:Y:S06]  /*1230*/  BRA `(.L_x_1242) ;  /* 0x0000000000107947 */ /* 0x000fec0003800000 */
.L_x_1241:
[----:B------:R-:W-:-:S13]  /*1240*/  ISETP.NE.AND P0, PT, R9, 0x1, PT ;  /* 0x000000010900780c */ /* 0x000fda0003f05270 */
[----:B0-----:R-:W0:Y:S02]  /*1250*/  @P0 LDC.64 R4, c[0x0][0x9e8] ;  /* 0x00027a00ff040b82 */ /* 0x001e240000000a00 */
[----:B0-----:R-:W-:-:S05]  /*1260*/  @P0 IMAD.HI.U32 R4, R2, R4, RZ ;  /* 0x0000000402040227 */ /* 0x001fca00078e00ff */
[----:B------:R-:W-:-:S07]  /*1270*/  @P0 SHF.R.U32.HI R2, RZ, R5, R4 ;  /* 0x00000005ff020219 */ /* 0x000fce0000011604 */
.L_x_1242:
[----:B------:R-:W-:-:S05]  /*1280*/  IMAD R3, R2, R9, R9 ;  /* 0x0000000902037224 */ /* 0x000fca00078e0209 */
[----:B------:R-:W-:-:S07]  /*1290*/  VIMNMX R0, R0, R3, PT ;  /* 0x0000000300007248 */ /* 0x000fce0003fe0100 */
.L_x_1240:
[----:B------:R-:W1:Y:S01]  /*12a0*/  @P2 LDC R3, c[0x0][0x44c] ;  /* 0x00011300ff032b82 */ /* 0x000e620000000800 */
[----:B------:R-:W-:Y:S01]  /*12b0*/  VIADD R2, R0, 0x5f ;  /* 0x0000005f00027836 */ /* 0x000fe20000000000 */
[----:B------:R-:W-:Y:S01]  /*12c0*/  ULDC UR4, c[0x0][0x9dc] ;  /* 0x0002770000047ab9 */ /* 0x000fe20000000800 */
[----:B------:R-:W-:Y:S02]  /*12d0*/  VIADD R0, R16, 0x5f ;  /* 0x0000005f10007836 */ /* 0x000fe40000000000 */
[----:B0-----:R-:W-:Y:S02]  /*12e0*/  IMAD.MOV.U32 R4, RZ, RZ, R18 ;  /* 0x000000ffff047224 */ /* 0x001fe400078e0012 */
[----:B------:R-:W-:Y:S01]  /*12f0*/  IMAD.HI R0, R0, 0x2aaaaaab, RZ ;  /* 0x2aaaaaab00007827 */ /* 0x000fe200078e02ff */
[----:B------:R-:W0:Y:S03]  /*1300*/  @P2 LDC R6, c[0x0][0x450] ;  /* 0x00011400ff062b82 */ /* 0x000e260000000800 */
[----:B------:R-:W-:-:S04]  /*1310*/  IMAD.HI R2, R2, 0x2aaaaaab, RZ ;  /* 0x2aaaaaab02027827 */ /* 0x000fc800078e02ff */
[----:B------:R-:W-:Y:S01]  /*1320*/  IMAD.IADD R73, R16, 0x1, -R17 ;  /* 0x0000000110497824 */ /* 0x000fe200078e0a11 */
[----:B------:R-:W-:-:S04]  /*1330*/  SHF.R.U32.HI R5, RZ, 0x1f, R2 ;  /* 0x0000001fff057819 */ /* 0x000fc80000011602 */
[----:B------:R-:W-:Y:S01]  /*1340*/  LEA.HI.SX32 R72, R2, R5, 0x1c ;  /* 0x0000000502487211 */ /* 0x000fe200078fe2ff */
[----:B-1----:R-:W-:-:S05]  /*1350*/  @P2 IMAD.HI.U32 R3, R18, R3, RZ ;  /* 0x0000000312032227 */ /* 0x002fca00078e00ff */
[----:B0-----:R-:W-:Y:S02]  /*1360*/  @P2 SHF.R.U32.HI R4, RZ, R6, R3 ;  /* 0x00000006ff042219 */ /* 0x001fe40000011603 */
[----:B------:R-:W-:-:S04]  /*1370*/  SHF.R.U32.HI R3, RZ, 0x1f, R0 ;  /* 0x0000001fff037819 */ /* 0x000fc80000011600 */
[----:B------:R-:W-:Y:S01]  /*1380*/  LEA.HI.SX32 R3, R0, R3, 0x1c ;  /* 0x0000000300037211 */ /* 0x000fe200078fe2ff */
[----:B------:R-:W-:-:S03]  /*1390*/  IMAD.IADD R0, R73, 0x1, R4 ;  /* 0x0000000149007824 */ /* 0x000fc600078e0204 */
[----:B------:R-:W-:Y:S01]  /*13a0*/  VIMNMX R72, R3, R72, PT ;  /* 0x0000004803487248 */ /* 0x000fe20003fe0100 */
        /* <DEDUP_REMOVED lines=11> */
.L_x_1244:
[----:B------:R-:W-:-:S13]  /*1460*/  ISETP.NE.AND P0, PT, R9, 0x1, PT ;  /* 0x000000010900780c */ /* 0x000fda0003f05270 */
[----:B------:R-:W0:Y:S02]  /*1470*/  @P0 LDC.64 R4, c[0x0][0x9e8] ;  /* 0x00027a00ff040b82 */ /* 0x000e240000000a00 */
[----:B0-----:R-:W-:-:S05]  /*1480*/  @P0 IMAD.HI.U32 R4, R0, R4, RZ ;  /* 0x0000000400040227 */ /* 0x001fca00078e00ff */
[----:B------:R-:W-:-:S07]  /*1490*/  @P0 SHF.R.U32.HI R0, RZ, R5, R4 ;  /* 0x00000005ff000219 */ /* 0x000fce0000011604 */
.L_x_1245:
[----:B------:R-:W-:-:S05]  /*14a0*/  IMAD R3, R0, R9, RZ ;  /* 0x0000000900037224 */ /* 0x000fca00078e02ff */
[----:B------:R-:W-:-:S07]  /*14b0*/  VIMNMX R2, R2, R3, !PT ;  /* 0x0000000302027248 */ /* 0x000fce0007fe0100 */
.L_x_1243:
        /* <DEDUP_REMOVED lines=37> */
[----:B------:R-:W-:Y:S02]  /*1710*/  IMAD.MOV.U32 R8, RZ, RZ, RZ ;  /* 0x000000ffff087224 */ /* 0x000fe400078e00ff */
[----:B------:R-:W-:Y:S02]  /*1720*/  IMAD.MOV.U32 R91, RZ, RZ, RZ ;  /* 0x000000ffff5b7224 */ /* 0x000fe400078e00ff */
[----:B------:R-:W-:-:S02]  /*1730*/  IMAD.MOV.U32 R10, RZ, RZ, RZ ;  /* 0x000000ffff0a7224 */ /* 0x000fc400078e00ff */
        /* <DEDUP_REMOVED lines=35> */
.L_x_1247:
        /* <DEDUP_REMOVED lines=8> */
.L_x_1439:
[----:B------:R-:W-:Y:S05]  /*19f0*/  @!P0 BRA `(.L_x_1249) ;  /* 0x0000000000048947 */ /* 0x000fea0003800000 */
[----:B------:R-:W-:Y:S01]  /*1a00*/  BPT.TRAP 0x1 ;  /* 0x000000040000795c */ /* 0x000fe20000300000 */
.L_x_1249:
[----:B0-----:R-:W-:Y:S02]  /*1a10*/  IMAD.U32 R3, RZ, RZ, UR39 ;  /* 0x00000027ff037e24 */ /* 0x001fe4000f8e00ff */
[----:B------:R-:W-:-:S03]  /*1a20*/  IMAD.U32 R0, RZ, RZ, UR38 ;  /* 0x00000026ff007e24 */ /* 0x000fc6000f8e00ff */
[----:B------:R-:W-:Y:S02]  /*1a30*/  LEA R3, R3, UR40, 0x3 ;  /* 0x0000002803037c11 */ /* 0x000fe4000f8e18ff */
[----:B------:R-:W-:-:S04]  /*1a40*/  SHF.L.U32 R0, R0, 0x1f, RZ ;  /* 0x0000001f00007819 */ /* 0x000fc800000006ff */
[----:B------:R0:W1:Y:S01]  /*1a50*/  SYNCS.PHASECHK.TRANS64.TRYWAIT P1, [R3+URZ+0x2a830], R0 ;  /* 0x02a83000030075a7 */ /* 0x000062000802017f */
[----:B------:R-:W-:Y:S05]  /*1a60*/  @!P0 BRA `(.L_x_1250) ;  /* 0x0000000000048947 */ /* 0x000fea0003800000 */
[----:B------:R-:W-:Y:S01]  /*1a70*/  BPT.TRAP 0x1 ;  /* 0x000000040000795c */ /* 0x000fe20000300000 */
.L_x_1250:
[----:B-1----:R-:W-:Y:S05]  /*1a80*/  @P1 BRA `(.L_x_1251) ;  /* 0x0000000000081947 */ /* 0x002fea0003800000 */
[----:B------:R-:W1:Y:S02]  /*1a90*/  SYNCS.PHASECHK.TRANS64.TRYWAIT P1, [R3+URZ+0x2a830], R0 ;  /* 0x02a83000030075a7 */ /* 0x000e64000802017f */
[----:B-1----:R-:W-:Y:S05]  /*1aa0*/  @!P1 BRA `(.L_x_1252) ;  /* 0x0000012c00cc9947 */ /* 0x002fea0003800000 */
.L_x_1251:
        /* <DEDUP_REMOVED lines=99> */
.L_x_1253:
[----:B------:R-:W2:Y:S01]  /*20e0*/  LDL R90, [R1] ;  /* 0x00000000015a7983 */ /* 0x000ea20000100800 */
[----:B------:R-:W-:Y:S01]  /*20f0*/  ISETP.NE.AND P2, PT, R168, 0x1, PT ;  /* 0x00000001a800780c */ /* 0x000fe20003f45270 */
[----:B------:R-:W-:Y:S01]  /*2100*/  IMAD.IADD R2, R22, 0x1, R18 ;  /* 0x0000000116027824 */ /* 0x000fe200078e0212 */
[----:B------:R-:W-:Y:S01]  /*2110*/  R2UR UR4, R3 ;  /* 0x00000000030472ca */ /* 0x000fe200000e0000 */
[----:B01----:R-:W-:Y:S01]  /*2120*/  IMAD.MOV.U32 R3, RZ, RZ, -0x60 ;  /* 0xffffffa0ff037424 */ /* 0x003fe200078e00ff */
[----:B------:R-:W-:Y:S01]  /*2130*/  ULDC UR43, c[0x0][0x9dc] ;  /* 0x00027700002b7ab9 */ /* 0x000fe20000000800 */
[----:B------:R-:W-:Y:S02]  /*2140*/  ULDC UR5, c[0x0][0x9e0] ;  /* 0x0002780000057ab9 */ /* 0x000fe40000000800 */
[----:B------:R-:W-:-:S04]  /*2150*/  IMAD R8, R72, R3, 0x61 ;  /* 0x0000006148087424 */ /* 0x000fc800078e0203 */
[----:B------:R-:W-:Y:S02]  /*2160*/  IMAD R3, R19, -0x2, R8 ;  /* 0xfffffffe13037824 */ /* 0x000fe400078e0208 */
[----:B------:R-:W0:Y:S01]  /*2170*/  @P2 LDC R9, c[0x0][0x44c] ;  /* 0x00011300ff092b82 */ /* 0x000e220000000800 */
[----:B------:R-:W-:Y:S01]  /*2180*/  VIADD R14, R8, 0xffffffff ;  /* 0xffffffff080e7836 */ /* 0x000fe20000000000 */
[----:B------:R-:W-:Y:S01]  /*2190*/  UIADD3 UR4, UR4, 0x2a840, URZ ;  /* 0x0002a84004047890 */ /* 0x000fe2000fffe03f */
[----:B------:R-:W-:-:S03]  /*21a0*/  VIADD R20, R3, 0xffffffff ;  /* 0xffffffff03147836 */ /* 0x000fc60000000000 */
[----:B------:R-:W-:Y:S02]  /*21b0*/  UPRMT UR4, UR60, 0x654, UR4 ;  /* 0x000006543c047896 */ /* 0x000fe40008000004 */
[----:B------:R-:W1:Y:S07]  /*21c0*/  @P2 LDC R11, c[0x0][0x450] ;  /* 0x00011400ff0b2b82 */ /* 0x000e6e0000000800 */
[----:B------:R-:W-:Y:S01]  /*21d0*/  SYNCS.ARRIVE.TRANS64.RED.A1T0 RZ, [UR4], RZ ;  /* 0x000000ffffff79a7 */ /* 0x000fe20008100404 */
[----:B------:R-:W-:Y:S01]  /*21e0*/  ULOP3.LUT UR4, URZ, UR43, URZ, 0x33, !UPT ;  /* 0x0000002b3f047292 */ /* 0x000fe2000f8e333f */
[----:B0-----:R-:W-:Y:S01]  /*21f0*/  @P2 IMAD.HI.U32 R0, R2, R9, RZ ;  /* 0x0000000902002227 */ /* 0x001fe200078e00ff */
[----:B------:R-:W-:-:S05]  /*2200*/  IADD3 R9, -R17, R3, R16 ;  /* 0x0000000311097210 */ /* 0x000fca0007ffe110 */
[C---:B------:R-:W-:Y:S01]  /*2210*/  VIADD R13, R9.reuse, UR5 ;  /* 0x00000005090d7c36 */ /* 0x040fe20008000000 */
[----:B-1----:R-:W-:Y:S01]  /*2220*/  @P2 SHF.R.U32.HI R2, RZ, R11, R0 ;  /* 0x0000000bff022219 */ /* 0x002fe20000011600 */
[----:B------:R-:W-:Y:S02]  /*2230*/  IMAD R0, R72, -0x60, R16 ;  /* 0xffffffa048007824 */ /* 0x000fe400078e0210 */
[----:B------:R-:W-:Y:S02]  /*2240*/  VIADD R12, R9, UR4 ;  /* 0x00000004090c7c36 */ /* 0x000fe40008000000 */
[----:B------:R-:W0:Y:S01]  /*2250*/  SHFL.IDX PT, R11, R2, RZ, 0x1c1f ;  /* 0x001c1fff020b7589 */ /* 0x000e2200000e0000 */
[----:B------:R-:W-:-:S04]  /*2260*/  VIADD R0, R0, 0x60 ;  /* 0x0000006000007836 */ /* 0x000fc80000000000 */
[----:B------:R-:W-:-:S05]  /*2270*/  IMAD R10, R19, -0x2, R0 ;  /* 0xfffffffe130a7824 */ /* 0x000fca00078e0200 */
[----:B0-----:R-:W-:Y:S01]  /*2280*/  VIADDMNMX R0, R11, R13, R10, PT ;  /* 0x0000000d0b007246 */ /* 0x001fe2000380010a */
[----:B------:R-:W-:Y:S01]  /*2290*/  IMAD.IADD R3, R12, 0x1, R11 ;  /* 0x000000010c037824 */ /* 0x000fe200078e020b */
[----:B--2---:R-:W-:-:S13]  /*22a0*/  LOP3.LUT P1, RZ, R90, 0x80000, RZ, 0xc0, !PT ;  /* 0x000800005aff7812 */ /* 0x004fda000782c0ff */
[----:B------:R-:W-:Y:S05]  /*22b0*/  @!P1 BRA `(.L_x_1254) ;  /* 0x00000000005c9947 */ /* 0x000fea0003800000 */
[----:B------:R-:W-:Y:S01]  /*22c0*/  IADD3 R9, -R17, R16, R11 ;  /* 0x0000001011097210 */ /* 0x000fe20007ffe10b */
        /* <DEDUP_REMOVED lines=12> */
.L_x_1256:
[----:B------:R-:W-:Y:S02]  /*2390*/  ULDC UR4, c[0x0][0x9e4] ;  /* 0x0002790000047ab9 */ /* 0x000fe40000000800 */
[----:B------:R-:W-:-:S05]  /*23a0*/  IMAD.U32 R11, RZ, RZ, UR4 ;  /* 0x00000004ff0b7e24 */ /* 0x000fca000f8e00ff */
[----:B------:R-:W-:-:S13]  /*23b0*/  ISETP.NE.AND P1, PT, R11, 0x1, PT ;  /* 0x000000010b00780c */ /* 0x000fda0003f25270 */
[----:B------:R-:W0:Y:S02]  /*23c0*/  @P1 LDC.64 R74, c[0x0][0x9e8] ;  /* 0x00027a00ff4a1b82 */ /* 0x000e240000000a00 */
[----:B0-----:R-:W-:-:S05]  /*23d0*/  @P1 IMAD.HI.U32 R8, R9, R74, RZ ;  /* 0x0000004a09081227 */ /* 0x001fca00078e00ff */
[----:B------:R-:W-:-:S07]  /*23e0*/  @P1 SHF.R.U32.HI R9, RZ, R75, R8 ;  /* 0x0000004bff091219 */ /* 0x000fce0000011608 */
.L_x_1257:
[----:B------:R-:W-:Y:S05]  /*23f0*/  BSYNC B0 ;  /* 0x0000000000007941 */ /* 0x000fea0003800000 */
.L_x_1255:
[----:B------:R-:W-:-:S05]  /*2400*/  IMAD R9, R9, R11, R20 ;  /* 0x0000000b09097224 */ /* 0x000fca00078e0214 */
[----:B------:R-:W-:Y:S02]  /*2410*/  VIADDMNMX R0, R9, R11, R0, PT ;  /* 0x0000000b09007246 */ /* 0x000fe40003800100 */
[----:B------:R-:W-:-:S07]  /*2420*/  VIMNMX R3, R3, R9, !PT ;  /* 0x0000000903037248 */ /* 0x000fce0007fe0100 */
.L_x_1254:
        /* <DEDUP_REMOVED lines=133> */
.L_x_1260:
[----:B------:R-:W-:Y:S02]  /*2c80*/  ULDC UR4, c[0x0][0x9e4] ;  /* 0x0002790000047ab9 */ /* 0x000fe40000000800 */
[----:B------:R-:W-:-:S05]  /*2c90*/  IMAD.U32 R9, RZ, RZ, UR4 ;  /* 0x00000004ff097e24 */ /* 0x000fca000f8e00ff */
[----:B------:R-:W-:-:S13]  /*2ca0*/  ISETP.NE.AND P5, PT, R9, 0x1, PT ;  /* 0x000000010900780c */ /* 0x000fda0003fa5270 */
[----:B------:R-:W0:Y:S02]  /*2cb0*/  @P5 LDC.64 R12, c[0x0][0x9e8] ;  /* 0x00027a00ff0c5b82 */ /* 0x000e240000000a00 */
[----:B0-----:R-:W-:-:S05]  /*2cc0*/  @P5 IMAD.HI.U32 R2, R3, R12, RZ ;  /* 0x0000000c03025227 */ /* 0x001fca00078e00ff */
[----:B------:R-:W-:-:S07]  /*2cd0*/  @P5 SHF.R.U32.HI R3, RZ, R13, R2 ;  /* 0x0000000dff035219 */ /* 0x000fce0000011602 */
.L_x_1261:
[----:B------:R-:W-:Y:S05]  /*2ce0*/  BSYNC B0 ;  /* 0x0000000000007941 */ /* 0x000fea0003800000 */
.L_x_1259:
[----:B------:R-:W-:-:S05]  /*2cf0*/  IMAD R3, R3, R9, R20 ;  /* 0x0000000903037224 */ /* 0x000fca00078e0214 */
[----:B------:R-:W-:Y:S02]  /*2d00*/  VIADDMNMX R0, R3, R9, R0, PT ;  /* 0x0000000903007246 */ /* 0x000fe40003800100 */
[----:B------:R-:W-:-:S07]  /*2d10*/  VIMNMX R8, R8, R3, !PT ;  /* 0x0000000308087248 */ /* 0x000fce0007fe0100 */
.L_x_1258:
        /* <DEDUP_REMOVED lines=178> */
[----:B------:R3:W-:Y:S08]  /*3840*/  MUFU.EX2 R95, R12 ;  /* 0x0000000c005f7308 */ /* 0x0007f00000000800 */
        /* <DEDUP_REMOVED lines=69> */
[----:B------:R3:W4:Y:S01]  /*3ca0*/  MUFU.EX2 R32, R43 ;  /* 0x0000002b00207308 */ /* 0x0007220000000800 */
[----:B------:R-:W-:Y:S01]  /*3cb0*/  FADD.FTZ R39, R97, R42 ;  /* 0x0000002a61277221 */ /* 0x000fe20000010000 */
[----:B-1----:R-:W-:Y:S01]  /*3cc0*/  FADD.FTZ R35, R31, R40 ;  /* 0x000000281f237221 */ /* 0x002fe20000010000 */
[----:B------:R-:W-:Y:S02]  /*3cd0*/  F2FP.BF16.F32.PACK_AB R155, R30, R31 ;  /* 0x0000001f1e9b723e */ /* 0x000fe400000010ff */
[----:B------:R-:W-:Y:S01]  /*3ce0*/  FADD.FTZ R44, R150, R39 ;  /* 0x00000027962c7221 */ /* 0x000fe20000010000 */
[----:B------:R-:W-:Y:S01]  /*3cf0*/  FADD.FTZ R42, R30, R35 ;  /* 0x000000231e2a7221 */ /* 0x000fe20000010000 */
[C---:B------:R-:W-:Y:S01]  /*3d00*/  F2FP.BF16.F32.PACK_AB R150, R99.reuse, R150 ;  /* 0x000000966396723e */ /* 0x040fe200000010ff */
[----:B------:R-:W1:Y:S01]  /*3d10*/  MUFU.EX2 R83, R83 ;  /* 0x0000005300537308 */ /* 0x000e620000000800 */
[----:B------:R-:W-:Y:S01]  /*3d20*/  FADD.FTZ R44, R99, R44 ;  /* 0x0000002c632c7221 */ /* 0x000fe20000010000 */
[----:B--2---:R-:W-:Y:S01]  /*3d30*/  FADD.FTZ R35, R81, R42 ;  /* 0x0000002a51237221 */ /* 0x004fe20000010000 */
[----:B---3--:R-:W2:Y:S02]  /*3d40*/  @P5 LDC R43, c[0x0][0x44c] ;  /* 0x00011300ff2b5b82 */ /* 0x008ea40000000800 */
[----:B------:R-:W-:-:S03]  /*3d50*/  FADD.FTZ R39, R37, R44 ;  /* 0x0000002c25277221 */ /* 0x000fc60000010000 */
[----:B------:R-:W3:Y:S01]  /*3d60*/  MUFU.EX2 R33, R33 ;  /* 0x0000002100217308 */ /* 0x000ee20000000800 */
[----:B----4-:R-:W-:Y:S01]  /*3d70*/  FADD.FTZ R42, R32, R35 ;  /* 0x00000023202a7221 */ /* 0x010fe20000010000 */
[C---:B------:R-:W-:Y:S01]  /*3d80*/  FADD.FTZ R44, R144.reuse, R39 ;  /* 0x00000027902c7221 */ /* 0x040fe20000010000 */
[----:B------:R-:W-:Y:S02]  /*3d90*/  F2FP.BF16.F32.PACK_AB R144, R144, R37 ;  /* 0x000000259090723e */ /* 0x000fe400000010ff */
[----:B------:R-:W-:-:S03]  /*3da0*/  F2FP.BF16.F32.PACK_AB R149, R32, R81 ;  /* 0x000000512095723e */ /* 0x000fc600000010ff */
[----:B------:R-:W4:Y:S01]  /*3db0*/  MUFU.EX2 R34, R47 ;  /* 0x0000002f00227308 */ /* 0x000f220000000800 */
[----:B-1----:R-:W-:-:S07]  /*3dc0*/  FADD.FTZ R35, R83, R42 ;  /* 0x0000002a53237221 */ /* 0x002fce0000010000 */
[----:B------:R-:W1:Y:S01]  /*3dd0*/  MUFU.EX2 R146, R53 ;  /* 0x0000003500927308 */ /* 0x000e620000000800 */
[----:B---3--:R-:W-:Y:S01]  /*3de0*/  FADD.FTZ R39, R33, R44 ;  /* 0x0000002c21277221 */ /* 0x008fe20000010000 */
[----:B--2---:R-:W-:-:S06]  /*3df0*/  @P5 IMAD.HI.U32 R43, R18, R43, RZ ;  /* 0x0000002b122b5227 */ /* 0x004fcc00078e00ff */
[----:B------:R-:W2:Y:S01]  /*3e00*/  MUFU.EX2 R85, R85 ;  /* 0x0000005500557308 */ /* 0x000ea20000000800 */
[----:B----4-:R-:W-:Y:S01]  /*3e10*/  FADD.FTZ R42, R34, R35 ;  /* 0x00000023222a7221 */ /* 0x010fe20000010000 */
[----:B0-----:R-:W-:Y:S02]  /*3e20*/  @P5 SHF.R.U32.HI R46, RZ, R48, R43 ;  /* 0x00000030ff2e5219 */ /* 0x001fe4000001162b */
[----:B------:R-:W-:Y:S02]  /*3e30*/  LOP3.LUT P5, RZ, R90, 0x80000, RZ, 0xc0, !PT ;  /* 0x000800005aff7812 */ /* 0x000fe400078ac0ff */
[----:B------:R-:W-:Y:S01]  /*3e40*/  F2FP.BF16.F32.PACK_AB R151, R34, R83 ;  /* 0x000000532297723e */ /* 0x000fe200000010ff */
[----:B------:R-:W-:Y:S01]  /*3e50*/  IMAD.IADD R73, R73, 0x1, R46 ;  /* 0x0000000149497824 */ /* 0x000fe200078e022e */
[----:B------:R-:W0:Y:S01]  /*3e60*/  MUFU.EX2 R29, R29 ;  /* 0x0000001d001d7308 */ /* 0x000e220000000800 */
[C---:B-1----:R-:W-:Y:S01]  /*3e70*/  FADD.FTZ R44, R146.reuse, R39 ;  /* 0x00000027922c7221 */ /* 0x042fe20000010000 */
[----:B------:R-:W-:-:S06]  /*3e80*/  F2FP.BF16.F32.PACK_AB R146, R146, R33 ;  /* 0x000000219292723e */ /* 0x000fcc00000010ff */
[----:B------:R-:W1:Y:S01]  /*3e90*/  MUFU.EX2 R36, R51 ;  /* 0x0000003300247308 */ /* 0x000e620000000800 */
[----:B--2---:R-:W-:-:S07]  /*3ea0*/  FADD.FTZ R15, R85, R42 ;  /* 0x0000002a550f7221 */ /* 0x004fce0000010000 */
[----:B------:R-:W2:Y:S01]  /*3eb0*/  MUFU.EX2 R140, R57 ;  /* 0x00000039008c7308 */ /* 0x000ea20000000800 */
[----:B0-----:R-:W-:-:S07]  /*3ec0*/  FADD.FTZ R35, R29, R44 ;  /* 0x0000002c1d237221 */ /* 0x001fce0000010000 */
[----:B------:R-:W0:Y:S01]  /*3ed0*/  MUFU.EX2 R27, R27 ;  /* 0x0000001b001b7308 */ /* 0x000e220000000800 */
[C---:B-1----:R-:W-:Y:S01]  /*3ee0*/  FADD.FTZ R42, R36.reuse, R15 ;  /* 0x0000000f242a7221 */ /* 0x042fe20000010000 */
[----:B------:R-:W-:-:S06]  /*3ef0*/  F2FP.BF16.F32.PACK_AB R145, R36, R85 ;  /* 0x000000552491723e */ /* 0x000fcc00000010ff */
[----:B------:R-:W1:Y:S01]  /*3f00*/  MUFU.EX2 R25, R25 ;  /* 0x0000001900197308 */ /* 0x000e620000000800 */
[C---:B--2---:R-:W-:Y:S01]  /*3f10*/  FADD.FTZ R44, R140.reuse, R35 ;  /* 0x000000238c2c7221 */ /* 0x044fe20000010000 */
[----:B------:R-:W-:-:S06]  /*3f20*/  F2FP.BF16.F32.PACK_AB R140, R140, R29 ;  /* 0x0000001d8c8c723e */ /* 0x000fcc00000010ff */
[----:B------:R-:W2:Y:S01]  /*3f30*/  MUFU.EX2 R38, R55 ;  /* 0x0000003700267308 */ /* 0x000ea20000000800 */
[----:B0-----:R-:W-:-:S07]  /*3f40*/  FADD.FTZ R15, R27, R42 ;  /* 0x0000002a1b0f7221 */ /* 0x001fce0000010000 */
[----:B------:R-:W0:Y:S01]  /*3f50*/  MUFU.EX2 R142, R61 ;  /* 0x0000003d008e7308 */ /* 0x000e220000000800 */
[----:B-1----:R-:W-:-:S07]  /*3f60*/  FADD.FTZ R35, R25, R44 ;  /* 0x0000002c19237221 */ /* 0x002fce0000010000 */
[----:B------:R-:W1:Y:S01]  /*3f70*/  MUFU.EX2 R13, R13 ;  /* 0x0000000d000d7308 */ /* 0x000e620000000800 */
[C---:B--2---:R-:W-:Y:S01]  /*3f80*/  FADD.FTZ R8, R38.reuse, R15 ;  /* 0x0000000f26087221 */ /* 0x044fe20000010000 */
[----:B------:R-:W-:-:S06]  /*3f90*/  F2FP.BF16.F32.PACK_AB R147, R38, R27 ;  /* 0x0000001b2693723e */ /* 0x000fcc00000010ff */
[----:B------:R-:W2:Y:S01]  /*3fa0*/  MUFU.EX2 R2, R2 ;  /* 0x0000000200027308 */ /* 0x000ea20000000800 */
[C---:B0-----:R-:W-:Y:S01]  /*3fb0*/  FADD.FTZ R35, R142.reuse, R35 ;  /* 0x000000238e237221 */ /* 0x041fe20000010000 */
[----:B------:R-:W-:-:S06]  /*3fc0*/  F2FP.BF16.F32.PACK_AB R142, R142, R25 ;  /* 0x000000198e8e723e */ /* 0x000fcc00000010ff */
[----:B------:R-:W0:Y:S01]  /*3fd0*/  MUFU.EX2 R40, R59 ;  /* 0x0000003b00287308 */ /* 0x000e220000000800 */
[----:B-1----:R-:W-:-:S07]  /*3fe0*/  FADD.FTZ R15, R13, R8 ;  /* 0x000000080d0f7221 */ /* 0x002fce0000010000 */
[----:B------:R-:W1:Y:S01]  /*3ff0*/  MUFU.EX2 R65, R65 ;  /* 0x0000004100417308 */ /* 0x000e620000000800 */
[----:B--2---:R-:W-:-:S07]  /*4000*/  FADD.FTZ R28, R2, R35 ;  /* 0x00000023021c7221 */ /* 0x004fce0000010000 */
[----:B------:R-:W2:Y:S01]  /*4010*/  MUFU.EX2 R3, R3 ;  /* 0x0000000300037308 */ /* 0x000ea20000000800 */
[C---:B0-----:R-:W-:Y:S01]  /*4020*/  FADD.FTZ R8, R40.reuse, R15 ;  /* 0x0000000f28087221 */ /* 0x041fe20000010000 */
[----:B------:R-:W-:-:S06]  /*4030*/  F2FP.BF16.F32.PACK_AB R141, R40, R13 ;  /* 0x0000000d288d723e */ /* 0x000fcc00000010ff */
        /* <DEDUP_REMOVED lines=9> */
[----:B------:R-:W-:Y:S01]  /*40d0*/  F2FP.BF16.F32.PACK_AB R143, R0, R3 ;  /* 0x00000003008f723e */ /* 0x000fe200000010ff */
[----:B------:R-:W-:-:S05]  /*40e0*/  VIADD R0, R73, UR5 ;  /* 0x0000000549007c36 */ /* 0x000fca0008000000 */
[----:B------:R-:W1:Y:S01]  /*40f0*/  MUFU.EX2 R89, R89 ;  /* 0x0000005900597308 */ /* 0x000e620000000800 */
[----:B--2---:R-:W-:-:S07]  /*4100*/  FADD.FTZ R15, R87, R28 ;  /* 0x0000001c570f7221 */ /* 0x004fce0000010000 */
[----:B------:R-:W2:Y:S01]  /*4110*/  MUFU.EX2 R2, R71 ;  /* 0x0000004700027308 */ /* 0x000ea20000000800 */
[C---:B0-----:R-:W-:Y:S01]  /*4120*/  FADD.FTZ R12, R20.reuse, R15 ;  /* 0x0000000f140c7221 */ /* 0x041fe20000010000 */
[----:B------:R-:W-:-:S06]  /*4130*/  F2FP.BF16.F32.PACK_AB R137, R20, R87 ;  /* 0x000000571489723e */ /* 0x000fcc00000010ff */
[----:B------:R-:W0:Y:S01]  /*4140*/  MUFU.EX2 R14, R14 ;  /* 0x0000000e000e7308 */ /* 0x000e220000000800 */
[----:B-1----:R-:W-:-:S04]  /*4150*/  FADD.FTZ R15, R89, R12 ;  /* 0x0000000c590f7221 */ /* 0x002fc80000010000 */
[C---:B--2---:R-:W-:Y:S01]  /*4160*/  FADD.FTZ R3, R2.reuse, R15 ;  /* 0x0000000f02037221 */ /* 0x044fe20000010000 */
[----:B------:R-:W-:Y:S01]  /*4170*/  F2FP.BF16.F32.PACK_AB R139, R2, R89 ;  /* 0x00000059028b723e */ /* 0x000fe200000010ff */
[----:B------:R-:W-:Y:S02]  /*4180*/  VIADD R15, R72, 0xfffffffe ;  /* 0xfffffffe480f7836 */ /* 0x000fe40000000000 */
[C---:B0-----:R-:W-:Y:S01]  /*4190*/  FADD.FTZ R8, R14.reuse, R25 ;  /* 0x000000190e087221 */ /* 0x041fe20000010000 */
        /* <DEDUP_REMOVED lines=13> */
.L_x_1263:
[----:B------:R-:W0:Y:S02]  /*4270*/  LDC R12, c[0x0][0x9e4] ;  /* 0x00027900ff0c7b82 */ /* 0x000e240000000800 */
[----:B0-----:R-:W-:-:S13]  /*4280*/  ISETP.NE.AND P1, PT, R12, 0x1, PT ;  /* 0x000000010c00780c */ /* 0x001fda0003f25270 */
[----:B------:R-:W0:Y:S02]  /*4290*/  @P1 LDC.64 R20, c[0x0][0x9e8] ;  /* 0x00027a00ff141b82 */ /* 0x000e240000000a00 */
[----:B0-----:R-:W-:-:S05]  /*42a0*/  @P1 IMAD.HI.U32 R2, R13, R20, RZ ;  /* 0x000000140d021227 */ /* 0x001fca00078e00ff */
[----:B------:R-:W-:-:S07]  /*42b0*/  @P1 SHF.R.U32.HI R13, RZ, R21, R2 ;  /* 0x00000015ff0d1219 */ /* 0x000fce0000011602 */
.L_x_1264:
[----:B------:R-:W-:-:S05]  /*42c0*/  IMAD R13, R13, R12, R12 ;  /* 0x0000000c0d0d7224 */ /* 0x000fca00078e020c */
[----:B------:R-:W-:-:S07]  /*42d0*/  VIMNMX R0, R0, R13, PT ;  /* 0x0000000d00007248 */ /* 0x000fce0003fe0100 */
.L_x_1262:
        /* <DEDUP_REMOVED lines=49> */
.L_x_1284:
[----:B------:R-:W-:-:S04]  /*45f0*/  UISETP.NE.AND UP0, UPT, UR4, 0x1, UPT ;  /* 0x000000010400788c */ /* 0x000fc8000bf05270 */
[----:B------:R-:W-:-:S04]  /*4600*/  USEL UR38, URZ, 0x1, UP0 ;  /* 0x000000013f267887 */ /* 0x000fc80008000000 */
[----:B------:R-:W-:Y:S01]  /*4610*/  ULOP3.LUT UR38, UR7, UR38, URZ, 0x3c, !UPT ;  /* 0x0000002607267292 */ /* 0x000fe2000f8e3c3f */
[----:B------:R-:W-:Y:S11]  /*4620*/  @!P0 BRA `(.L_x_1266) ;  /* 0x0000000000048947 */ /* 0x000ff60003800000 */
[----:B------:R-:W-:Y:S01]  /*4630*/  BPT.TRAP 0x1 ;  /* 0x000000040000795c */ /* 0x000fe20000300000 */
.L_x_1266:
        /* <DEDUP_REMOVED lines=9> */
.L_x_1267:
[----:B-1----:R-:W-:Y:S05]  /*46d0*/  @P1 BRA `(.L_x_1268) ;  /* 0x0000000000081947 */ /* 0x002fea0003800000 */
[----:B------:R-:W1:Y:S02]  /*46e0*/  SYNCS.PHASECHK.TRANS64.TRYWAIT P1, [UR6+0x2a830], R9 ;  /* 0x02a83009ff0075a7 */ /* 0x000e640008020146 */
[----:B-1----:R-:W-:Y:S05]  /*46f0*/  @!P1 BRA `(.L_x_1269) ;  /* 0x0000010000cc9947 */ /* 0x002fea0003800000 */
.L_x_1268:
        /* <DEDUP_REMOVED lines=135> */
.L_x_1270:
[----:B------:R-:W-:Y:S01]  /*4f70*/  ULEA UR5, UR4, UR40, 0x3 ;  /* 0x0000002804057291 */ /* 0x000fe2000f8e183f */
[----:B------:R-:W-:-:S05]  /*4f80*/  IMAD.U32 R0, RZ, RZ, UR7 ;  /* 0x00000007ff007e24 */ /* 0x000fca000f8e00ff */
[----:B------:R-:W-:-:S04]  /*4f90*/  SHF.L.U32 R0, R0, 0x1f, RZ ;  /* 0x0000001f00007819 */ /* 0x000fc800000006ff */
[----:B------:R2:W3:Y:S01]  /*4fa0*/  SYNCS.PHASECHK.TRANS64.TRYWAIT P1, [UR5+0x2a850], R0 ;  /* 0x02a85000ff0075a7 */ /* 0x0004e20008020145 */
[----:B------:R-:W-:Y:S05]  /*4fb0*/  @!P0 BRA `(.L_x_1271) ;  /* 0x0000000000048947 */ /* 0x000fea0003800000 */
[----:B------:R-:W-:Y:S01]  /*4fc0*/  BPT.TRAP 0x1 ;  /* 0x000000040000795c */ /* 0x000fe20000300000 */
.L_x_1271:
[----:B---3--:R-:W-:Y:S05]  /*4fd0*/  @P1 BRA `(.L_x_1272) ;  /* 0x0000000000081947 */ /* 0x008fea0003800000 */
[----:B------:R-:W3:Y:S02]  /*4fe0*/  SYNCS.PHASECHK.TRANS64.TRYWAIT P1, [UR5+0x2a850], R0 ;  /* 0x02a85000ff0075a7 */ /* 0x000ee40008020145 */
[----:B---3--:R-:W-:Y:S05]  /*4ff0*/  @!P1 BRA `(.L_x_1273) ;  /* 0x000000f800a49947 */ /* 0x008fea0003800000 */
.L_x_1272:
        /* <DEDUP_REMOVED lines=38> */
.L_x_1274:
[----:B------:R-:W3:Y:S01]  /*5260*/  LDL R148, [R1] ;  /* 0x0000000001947983 */ /* 0x000ee20000100800 */
[----:B------:R-:W-:Y:S01]  /*5270*/  ISETP.NE.AND P2, PT, R168, 0x1, PT ;  /* 0x00000001a800780c */ /* 0x000fe20003f45270 */
[----:B01----:R-:W-:Y:S01]  /*5280*/  IMAD.IADD R9, R22, 0x1, R18 ;  /* 0x0000000116097824 */ /* 0x003fe200078e0212 */
[----:B------:R-:W-:Y:S01]  /*5290*/  UIADD3 UR6, UR6, 0x2a840, URZ ;  /* 0x0002a84006067890 */ /* 0x000fe2000fffe03f */
[----:B------:R-:W-:Y:S01]  /*52a0*/  IMAD R20, R15, -0x60, RZ ;  /* 0xffffffa00f147824 */ /* 0x000fe200078e02ff */
[----:B------:R-:W-:Y:S02]  /*52b0*/  ULOP3.LUT UR4, URZ, UR43, URZ, 0x33, !UPT ;  /* 0x0000002b3f047292 */ /* 0x000fe4000f8e333f */
[----:B------:R-:W-:-:S07]  /*52c0*/  UPRMT UR6, UR60, 0x654, UR6 ;  /* 0x000006543c067896 */ /* 0x000fce0008000006 */
[----:B--2---:R-:W0:Y:S08]  /*52d0*/  @P2 LDC R0, c[0x0][0x44c] ;  /* 0x00011300ff002b82 */ /* 0x004e300000000800 */
[----:B------:R-:W1:Y:S01]  /*52e0*/  @P2 LDC R11, c[0x0][0x450] ;  /* 0x00011400ff0b2b82 */ /* 0x000e620000000800 */
[----:B------:R-:W-:Y:S01]  /*52f0*/  SYNCS.ARRIVE.TRANS64.RED.A1T0 RZ, [UR6], RZ ;  /* 0x000000ffffff79a7 */ /* 0x000fe20008100406 */
[----:B0-----:R-:W-:-:S05]  /*5300*/  @P2 IMAD.HI.U32 R0, R9, R0, RZ ;  /* 0x0000000009002227 */ /* 0x001fca00078e00ff */
[----:B-1----:R-:W-:Y:S01]  /*5310*/  @P2 SHF.R.U32.HI R9, RZ, R11, R0 ;  /* 0x0000000bff092219 */ /* 0x002fe20000011600 */
[----:B------:R-:W-:-:S04]  /*5320*/  VIADD R0, R20, 0x1 ;  /* 0x0000000114007836 */ /* 0x000fc80000000000 */
[----:B------:R-:W0:Y:S01]  /*5330*/  SHFL.IDX PT, R11, R9, RZ, 0x1c1f ;  /* 0x001c1fff090b7589 */ /* 0x000e2200000e0000 */
[----:B------:R-:W-:-:S04]  /*5340*/  IMAD R0, R19, -0x2, R0 ;  /* 0xfffffffe13007824 */ /* 0x000fc800078e0200 */
[----:B------:R-:W-:Y:S01]  /*5350*/  VIADD R140, R0, 0xffffffff ;  /* 0xffffffff008c7836 */ /* 0x000fe20000000000 */
[----:B------:R-:W-:-:S05]  /*5360*/  IADD3 R2, -R17, R0, R16 ;  /* 0x0000000011027210 */ /* 0x000fca0007ffe110 */
[C---:B------:R-:W-:Y:S02]  /*5370*/  VIADD R136, R2.reuse, UR54 ;  /* 0x0000003602887c36 */ /* 0x040fe40008000000 */
[----:B------:R-:W-:Y:S02]  /*5380*/  VIADD R138, R2, UR4 ;  /* 0x00000004028a7c36 */ /* 0x000fe40008000000 */
[--C-:B0-----:R-:W-:Y:S02]  /*5390*/  IMAD.IADD R0, R136, 0x1, R11.reuse ;  /* 0x0000000188007824 */ /* 0x101fe400078e020b */
[----:B------:R-:W-:Y:S01]  /*53a0*/  IMAD.IADD R2, R138, 0x1, R11 ;  /* 0x000000018a027824 */ /* 0x000fe200078e020b */
[----:B---3--:R-:W-:-:S13]  /*53b0*/  LOP3.LUT P1, RZ, R148, 0x80000, RZ, 0xc0, !PT ;  /* 0x0008000094ff7812 */ /* 0x008fda000782c0ff */
[----:B------:R-:W-:Y:S05]  /*53c0*/  @!P1 BRA `(.L_x_1275) ;  /* 0x0000000000549947 */ /* 0x000fea0003800000 */
[----:B------:R-:W-:Y:S01]  /*53d0*/  IADD3 R11, -R17, R16, R11 ;  /* 0x00000010110b7210 */ /* 0x000fe20007ffe10b */
        /* <DEDUP_REMOVED lines=11> */
.L_x_1277:
[----:B------:R-:W-:-:S05]  /*5490*/  IMAD.U32 R21, RZ, RZ, UR42 ;  /* 0x0000002aff157e24 */ /* 0x000fca000f8e00ff */
[----:B------:R-:W-:-:S13]  /*54a0*/  ISETP.NE.AND P1, PT, R21, 0x1, PT ;  /* 0x000000011500780c */ /* 0x000fda0003f25270 */
[----:B------:R-:W0:Y:S02]  /*54b0*/  @P1 LDC.64 R142, c[0x0][0x9e8] ;  /* 0x00027a00ff8e1b82 */ /* 0x000e240000000a00 */
[----:B0-----:R-:W-:-:S05]  /*54c0*/  @P1 IMAD.HI.U32 R10, R11, R142, RZ ;  /* 0x0000008e0b0a1227 */ /* 0x001fca00078e00ff */
[----:B------:R-:W-:-:S07]  /*54d0*/  @P1 SHF.R.U32.HI R11, RZ, R143, R10 ;  /* 0x0000008fff0b1219 */ /* 0x000fce000001160a */
.L_x_1278:
[----:B------:R-:W-:Y:S05]  /*54e0*/  BSYNC B0 ;  /* 0x0000000000007941 */ /* 0x000fea0003800000 */
.L_x_1276:
[----:B------:R-:W-:-:S05]  /*54f0*/  IMAD R11, R11, R21, R140 ;  /* 0x000000150b0b7224 */ /* 0x000fca00078e028c */
[----:B------:R-:W-:Y:S02]  /*5500*/  VIADDMNMX R0, R11, R21, R0, PT ;  /* 0x000000150b007246 */ /* 0x000fe40003800100 */
[----:B------:R-:W-:-:S07]  /*5510*/  VIMNMX R2, R2, R11, !PT ;  /* 0x0000000b02027248 */ /* 0x000fce0007fe0100 */
.L_x_1275:
        /* <DEDUP_REMOVED lines=132> */
.L_x_1281:
[----:B------:R-:W-:-:S05]  /*5d60*/  IMAD.U32 R10, RZ, RZ, UR42 ;  /* 0x0000002aff0a7e24 */ /* 0x000fca000f8e00ff */
[----:B------:R-:W-:-:S13]  /*5d70*/  ISETP.NE.AND P6, PT, R10, 0x1, PT ;  /* 0x000000010a00780c */ /* 0x000fda0003fc5270 */
[----:B------:R-:W0:Y:S02]  /*5d80*/  @P6 LDC.64 R148, c[0x0][0x9e8] ;  /* 0x00027a00ff946b82 */ /* 0x000e240000000a00 */
[----:B0-----:R-:W-:-:S05]  /*5d90*/  @P6 IMAD.HI.U32 R148, R9, R148, RZ ;  /* 0x0000009409946227 */ /* 0x001fca00078e00ff */
[----:B------:R-:W-:-:S07]  /*5da0*/  @P6 SHF.R.U32.HI R9, RZ, R149, R148 ;  /* 0x00000095ff096219 */ /* 0x000fce0000011694 */
.L_x_1282:
[----:B------:R-:W-:Y:S05]  /*5db0*/  BSYNC B0 ;  /* 0x0000000000007941 */ /* 0x000fea0003800000 */
.L_x_1280:
[----:B------:R-:W-:-:S05]  /*5dc0*/  IMAD R9, R9, R10, R140 ;  /* 0x0000000a09097224 */ /* 0x000fca00078e028c */
[----:B------:R-:W-:Y:S02]  /*5dd0*/  VIADDMNMX R0, R9, R10, R0, PT ;  /* 0x0000000a09007246 */ /* 0x000fe40003800100 */
[----:B------:R-:W-:-:S07]  /*5de0*/  VIMNMX R2, R2, R9, !PT ;  /* 0x0000000902027248 */ /* 0x000fce0007fe0100 */
.L_x_1279:
        /* <DEDUP_REMOVED lines=125> */
[----:B------:R-:W-:Y:S02]  /*65c0*/  FMNMX.FTZ R88, R99, R88, !PT ;  /* 0x0000005863587209 */ /* 0x000fe40007810000 */
[----:B------:R-:W-:-:S02]  /*65d0*/  FSEL R2, R9, RZ, P1 ;  /* 0x000000ff09027208 */ /* 0x000fc40000800000 */
        /* <DEDUP_REMOVED lines=18> */
[----:B------:R-:W-:Y:S01]  /*6700*/  FADD.FTZ R97, -R2, R13 ;  /* 0x0000000d02617221 */ /* 0x000fe20000010100 */
        /* <DEDUP_REMOVED lines=18> */
[----:B------:R-:W-:Y:S01]  /*6830*/  FFMA.FTZ R13, R133, R10, -R20 ;  /* 0x0000000a850d7223 */ /* 0x000fe20000010814 */
[----:B------:R-:W-:Y:S02]  /*6840*/  MUFU.EX2 R189, R189 ;  /* 0x000000bd00bd7308 */ /* 0x000fe40000000800 */
[----:B------:R-:W-:-:S04]  /*6850*/  FMNMX.FTZ R88, R123, R88, !PT ;  /* 0x000000587b587209 */ /* 0x000fc80007810000 */
[----:B------:R-:W-:Y:S02]  /*6860*/  FMNMX.FTZ R88, R181, R88, !PT ;  /* 0x00000058b5587209 */ /* 0x000fe40007810000 */
[----:B------:R-:W-:Y:S02]  /*6870*/  MUFU.EX2 R156, R156 ;  /* 0x0000009c009c7308 */ /* 0x000fe40000000800 */
[----:B------:R-:W-:-:S04]  /*6880*/  FMNMX.FTZ R88, R127, R88, !PT ;  /* 0x000000587f587209 */ /* 0x000fc80007810000 */
[----:B------:R-:W-:Y:S02]  /*6890*/  FMNMX.FTZ R88, R185, R88, !PT ;  /* 0x00000058b9587209 */ /* 0x000fe40007810000 */
[----:B------:R-:W-:Y:S02]  /*68a0*/  MUFU.EX2 R158, R158 ;  /* 0x0000009e009e7308 */ /* 0x000fe40000000800 */
[----:B------:R-:W-:-:S04]  /*68b0*/  FMNMX.FTZ R88, R139, R88, !PT ;  /* 0x000000588b587209 */ /* 0x000fc80007810000 */
[----:B------:R-:W-:Y:S02]  /*68c0*/  FMNMX.FTZ R88, R141, R88, !PT ;  /* 0x000000588d587209 */ /* 0x000fe40007810000 */
[----:B------:R-:W-:Y:S02]  /*68d0*/  MUFU.EX2 R177, R177 ;  /* 0x000000b100b17308 */ /* 0x000fe40000000800 */
        /* <DEDUP_REMOVED lines=12> */
[----:B0-----:R-:W-:Y:S01]  /*69a0*/  FMNMX.FTZ R11, R0, R113, !PT ;  /* 0x00000071000b7209 */ /* 0x001fe20007810000 */
[----:B------:R-:W-:-:S03]  /*69b0*/  FMUL.FTZ R0, R97, R10 ;  /* 0x0000000a61007220 */ /* 0x000fc60000410000 */
[C---:B------:R-:W-:Y:S01]  /*69c0*/  FSETP.NEU.FTZ.AND P1, PT, R11.reuse, -INF , PT ;  /* 0xff8000000b00780b */ /* 0x040fe20003f3d000 */
[----:B------:R-:W-:Y:S02]  /*69d0*/  FMUL.FTZ R94, R11, R10 ;  /* 0x0000000a0b5e7220 */ /* 0x000fe40000410000 */
[----:B------:R-:W-:Y:S03]  /*69e0*/  MUFU.EX2 R105, R105 ;  /* 0x0000006900697308 */ /* 0x000fe60000000800 */
[----:B------:R-:W-:-:S05]  /*69f0*/  FSEL R94, R94, RZ, P1 ;  /* 0x000000ff5e5e7208 */ /* 0x000fca0000800000 */
[----:B------:R-:W0:Y:S01]  /*6a00*/  MUFU.EX2 R0, R0 ;  /* 0x0000000000007308 */ /* 0x000e220000000800 */
[-CC-:B------:R-:W-:Y:S01]  /*6a10*/  FFMA.FTZ R90, R99, R10.reuse, -R94.reuse ;  /* 0x0000000a635a7223 */ /* 0x180fe2000001085e */
[----:B------:R-:W-:Y:S01]  /*6a20*/  FSEL R99, R11, RZ, P1 ;  /* 0x000000ff0b637208 */ /* 0x000fe20000800000 */
[-CC-:B------:R-:W-:Y:S01]  /*6a30*/  FFMA.FTZ R97, R191, R10.reuse, -R94.reuse ;  /* 0x0000000abf617223 */ /* 0x180fe2000001085e */
[-CC-:B------:R-:W-:Y:S01]  /*6a40*/  FFMA.FTZ R20, R149, R10.reuse, -R94.reuse ;  /* 0x0000000a95147223 */ /* 0x180fe2000001085e */
[-CC-:B------:R-:W-:Y:S01]  /*6a50*/  FFMA.FTZ R88, R151, R10.reuse, -R94.reuse ;  /* 0x0000000a97587223 */ /* 0x180fe2000001085e */
[-C--:B------:R-:W-:Y:S01]  /*6a60*/  FFMA.FTZ R95, R95, R10.reuse, -R94 ;  /* 0x0000000a5f5f7223 */ /* 0x080fe2000001085e */
[----:B------:R-:W-:Y:S01]  /*6a70*/  FADD.FTZ R99, -R99, R14 ;  /* 0x0000000e63637221 */ /* 0x000fe20000010100 */
[-CC-:B------:R-:W-:Y:S01]  /*6a80*/  FFMA.FTZ R153, R153, R10.reuse, -R94.reuse ;  /* 0x0000000a99997223 */ /* 0x180fe2000001085e */
[----:B------:R-:W-:Y:S01]  /*6a90*/  MUFU.EX2 R97, R97 ;  /* 0x0000006100617308 */ /* 0x000fe20000000800 */
[-CC-:B------:R-:W-:Y:S01]  /*6aa0*/  FFMA.FTZ R14, R91, R10.reuse, -R94.reuse ;  /* 0x0000000a5b0e7223 */ /* 0x180fe2000001085e */
[-C--:B------:R-:W-:Y:S01]  /*6ab0*/  FMUL.FTZ R99, R99, R10.reuse ;  /* 0x0000000a63637220 */ /* 0x080fe20000410000 */
[-CC-:B------:R-:W-:Y:S01]  /*6ac0*/  FFMA.FTZ R155, R155, R10.reuse, -R94.reuse ;  /* 0x0000000a9b9b7223 */ /* 0x180fe2000001085e */
[-CC-:B------:R-:W-:Y:S01]  /*6ad0*/  FFMA.FTZ R92, R103, R10.reuse, -R94.reuse ;  /* 0x0000000a675c7223 */ /* 0x180fe2000001085e */
[-CC-:B------:R-:W-:Y:S01]  /*6ae0*/  FFMA.FTZ R149, R157, R10.reuse, -R94.reuse ;  /* 0x0000000a9d957223 */ /* 0x180fe2000001085e */
[-CC-:B------:R-:W-:Y:S01]  /*6af0*/  FFMA.FTZ R96, R107, R10.reuse, -R94.reuse ;  /* 0x0000000a6b607223 */ /* 0x180fe2000001085e */
[--C-:B------:R-:W-:Y:S01]  /*6b00*/  FFMA.FTZ R151, R159, R10, -R94.reuse ;  /* 0x0000000a9f977223 */ /* 0x100fe2000001085e */
[----:B------:R-:W1:Y:S01]  /*6b10*/  MUFU.EX2 R2, R99 ;  /* 0x0000006300027308 */ /* 0x000e620000000800 */
[----:B0-----:R-:W-:Y:S01]  /*6b20*/  FFMA.FTZ R91, R0, R8, R189 ;  /* 0x00000008005b7223 */ /* 0x001fe200000100bd */
[-CC-:B------:R-:W-:Y:S01]  /*6b30*/  FFMA.FTZ R98, R111, R10.reuse, -R94.reuse ;  /* 0x0000000a6f627223 */ /* 0x180fe2000001085e */
[-CC-:B------:R-:W-:Y:S01]  /*6b40*/  FFMA.FTZ R115, R115, R10.reuse, -R94.reuse ;  /* 0x0000000a73737223 */ /* 0x180fe2000001085e */
[-CC-:B------:R-:W-:Y:S01]  /*6b50*/  FFMA.FTZ R175, R175, R10.reuse, -R94.reuse ;  /* 0x0000000aafaf7223 */ /* 0x180fe2000001085e */
[----:B------:R-:W-:Y:S01]  /*6b60*/  FADD.FTZ R91, R156, R91 ;  /* 0x0000005b9c5b7221 */ /* 0x000fe20000010000 */
[-CC-:B------:R-:W-:Y:S01]  /*6b70*/  FFMA.FTZ R119, R119, R10.reuse, -R94.reuse ;  /* 0x0000000a77777223 */ /* 0x180fe2000001085e */
[-CC-:B------:R-:W-:Y:S01]  /*6b80*/  FFMA.FTZ R179, R179, R10.reuse, -R94.reuse ;  /* 0x0000000ab3b37223 */ /* 0x180fe2000001085e */
[----:B------:R-:W0:Y:S01]  /*6b90*/  MUFU.EX2 R20, R20 ;  /* 0x0000001400147308 */ /* 0x000e220000000800 */
[----:B------:R-:W-:Y:S01]  /*6ba0*/  FADD.FTZ R8, R158, R91 ;  /* 0x0000005b9e087221 */ /* 0x000fe20000010000 */
[-CC-:B------:R-:W-:Y:S01]  /*6bb0*/  FFMA.FTZ R123, R123, R10.reuse, -R94.reuse ;  /* 0x0000000a7b7b7223 */ /* 0x180fe2000001085e */
[-CC-:B------:R-:W-:Y:S01]  /*6bc0*/  FFMA.FTZ R181, R181, R10.reuse, -R94.reuse ;  /* 0x0000000ab5b57223 */ /* 0x180fe2000001085e */
[-CC-:B------:R-:W-:Y:S01]  /*6bd0*/  FFMA.FTZ R127, R127, R10.reuse, -R94.reuse ;  /* 0x0000000a7f7f7223 */ /* 0x180fe2000001085e */
[-CC-:B------:R-:W-:Y:S01]  /*6be0*/  FFMA.FTZ R185, R185, R10.reuse, -R94.reuse ;  /* 0x0000000ab9b97223 */ /* 0x180fe2000001085e */
[-CC-:B------:R-:W-:Y:S01]  /*6bf0*/  FFMA.FTZ R139, R139, R10.reuse, -R94.reuse ;  /* 0x0000000a8b8b7223 */ /* 0x180fe2000001085e */
[-CC-:B------:R-:W-:Y:S01]  /*6c00*/  FFMA.FTZ R141, R141, R10.reuse, -R94.reuse ;  /* 0x0000000a8d8d7223 */ /* 0x180fe2000001085e */
[----:B------:R-:W2:Y:S01]  /*6c10*/  MUFU.EX2 R88, R88 ;  /* 0x0000005800587308 */ /* 0x000ea20000000800 */
[----:B-1----:R-:W-:Y:S01]  /*6c20*/  FFMA.FTZ R3, R2, R3, R97 ;  /* 0x0000000302037223 */ /* 0x002fe20000010061 */
[----:B------:R-:W-:-:S06]  /*6c30*/  FFMA.FTZ R94, R135, R10, -R94 ;  /* 0x0000000a875e7223 */ /* 0x000fcc000001085e */
[----:B------:R-:W1:Y:S01]  /*6c40*/  MUFU.EX2 R95, R95 ;  /* 0x0000005f005f7308 */ /* 0x000e620000000800 */
[----:B0-----:R-:W-:-:S07]  /*6c50*/  FADD.FTZ R3, R20, R3 ;  /* 0x0000000314037221 */ /* 0x001fce0000010000 */
[----:B------:R-:W0:Y:S01]  /*6c60*/  MUFU.EX2 R153, R153 ;  /* 0x0000009900997308 */ /* 0x000e220000000800 */
[----:B--2---:R-:W-:Y:S01]  /*6c70*/  FADD.FTZ R100, R88, R3 ;  /* 0x0000000358647221 */ /* 0x004fe20000010000 */
[----:B------:R-:W-:-:S04]  /*6c80*/  FADD.FTZ R3, R177, R8 ;  /* 0x00000008b1037221 */ /* 0x000fc80000010000 */
[----:B------:R-:W-:Y:S02]  /*6c90*/  FADD.FTZ R8, R152, R3 ;  /* 0x0000000398087221 */ /* 0x000fe40000010000 */
[----:B------:R-:W2:Y:S01]  /*6ca0*/  MUFU.EX2 R90, R90 ;  /* 0x0000005a005a7308 */ /* 0x000ea20000000800 */
[----:B-1----:R-:W-:Y:S01]  /*6cb0*/  FADD.FTZ R100, R95, R100 ;  /* 0x000000645f647221 */ /* 0x002fe20000010000 */
[----:B------:R-:W-:-:S06]  /*6cc0*/  FADD.FTZ R91, R145, R8 ;  /* 0x00000008915b7221 */ /* 0x000fcc0000010000 */
[----:B------:R-:W1:Y:S01]  /*6cd0*/  MUFU.EX2 R155, R155 ;  /* 0x0000009b009b7308 */ /* 0x000e620000000800 */
[----:B0-----:R-:W-:Y:S01]  /*6ce0*/  FADD.FTZ R3, R153, R100 ;  /* 0x0000006499037221 */ /* 0x001fe20000010000 */
[----:B------:R-:W-:-:S04]  /*6cf0*/  FADD.FTZ R100, R154, R91 ;  /* 0x0000005b9a647221 */ /* 0x000fc80000010000 */
[----:B------:R-:W-:Y:S02]  /*6d00*/  FADD.FTZ R91, R137, R100 ;  /* 0x00000064895b7221 */ /* 0x000fe40000010000 */
[----:B------:R-:W0:Y:S01]  /*6d10*/  MUFU.EX2 R92, R92 ;  /* 0x0000005c005c7308 */ /* 0x000e220000000800 */
[----:B--2---:R-:W-:Y:S01]  /*6d20*/  FADD.FTZ R8, R90, R3 ;  /* 0x000000035a087221 */ /* 0x004fe20000010000 */
[----:B------:R-:W-:-:S04]  /*6d30*/  FADD.FTZ R100, R148, R91 ;  /* 0x0000005b94647221 */ /* 0x000fc80000010000 */
[----:B------:R-:W-:Y:S02]  /*6d40*/  FADD.FTZ R91, R131, R100 ;  /* 0x00000064835b7221 */ /* 0x000fe40000010000 */
[----:B------:R-:W2:Y:S01]  /*6d50*/  MUFU.EX2 R149, R149 ;  /* 0x0000009500957308 */ /* 0x000ea20000000800 */
[----:B-1----:R-:W-:Y:S01]  /*6d60*/  FADD.FTZ R3, R155, R8 ;  /* 0x000000089b037221 */ /* 0x002fe20000010000 */
[----:B------:R-:W-:-:S04]  /*6d70*/  FADD.FTZ R100, R150, R91 ;  /* 0x0000005b96647221 */ /* 0x000fc80000010000 */
[----:B------:R-:W-:Y:S02]  /*6d80*/  FADD.FTZ R91, R105, R100 ;  /* 0x00000064695b7221 */ /* 0x000fe40000010000 */
        /* <DEDUP_REMOVED lines=54> */
[----:B0-----:R-:W-:-:S03]  /*70f0*/  FADD.FTZ R8, R13, R8 ;  /* 0x000000080d087221 */ /* 0x001fc60000010000 */
[----:B--2---:R-:W-:Y:S01]  /*7100*/  FADD.FTZ R3, R94, R3 ;  /* 0x000000035e037221 */ /* 0x004fe20000010000 */
[----:B------:R-:W-:Y:S06]  /*7110*/  @!P0 BRA `(.L_x_1283) ;  /* 0x0000000000048947 */ /* 0x000fec0003800000 */
[----:B------:R-:W-:Y:S01]  /*7120*/  BPT.TRAP 0x1 ;  /* 0x000000040000795c */ /* 0x000fe20000300000 */
.L_x_1283:
[----:B------:R-:W-:Y:S01]  /*7130*/  UIADD3 UR5, UR5, 0x2a860, URZ ;  /* 0x0002a86005057890 */ /* 0x000fe2000fffe03f */
[----:B------:R-:W-:Y:S01]  /*7140*/  ISETP.GT.AND P1, PT, R15, R12, PT ;  /* 0x0000000c0f00720c */ /* 0x000fe20003f24270 */
[----:B------:R-:W-:Y:S01]  /*7150*/  UMOV UR7, UR38 ;  /* 0x0000002600077c82 */ /* 0x000fe20008000000 */
[----:B------:R-:W-:Y:S01]  /*7160*/  UMOV UR4, UR39 ;  /* 0x0000002700047c82 */ /* 0x000fe20008000000 */
[----:B------:R-:W-:Y:S01]  /*7170*/  UPRMT UR5, UR60, 0x654, UR5 ;  /* 0x000006543c057896 */ /* 0x000fe20008000005 */
[----:B------:R-:W-:Y:S01]  /*7180*/  F2FP.BF16.F32.PACK_AB R152, R145, R152 ;  /* 0x000000989198723e */ /* 0x000fe200000010ff */
[----:B------:R-:W-:Y:S01]  /*7190*/  VIADD R15, R15, 0xffffffff ;  /* 0xffffffff0f0f7836 */ /* 0x000fe20000000000 */
[----:B------:R-:W-:Y:S02]  /*71a0*/  F2FP.BF16.F32.PACK_AB R154, R137, R154 ;  /* 0x0000009a899a723e */ /* 0x000fe400000010ff */
[----:B------:R-:W-:Y:S01]  /*71b0*/  F2FP.BF16.F32.PACK_AB R145, R115, R14 ;  /* 0x0000000e7391723e */ /* 0x000fe200000010ff */
[----:B------:R-:W-:Y:S01]  /*71c0*/  IMAD.MOV.U32 R14, RZ, RZ, R11 ;  /* 0x000000ffff0e7224 */ /* 0x000fe200078e000b */
[----:B------:R-:W-:-:S02]  /*71d0*/  F2FP.BF16.F32.PACK_AB R137, R139, R100 ;  /* 0x000000648b89723e */ /* 0x000fc400000010ff */
[----:B------:R-:W-:Y:S01]  /*71e0*/  SYNCS.ARRIVE.TRANS64.RED.A1T0 RZ, [UR5], RZ ;  /* 0x000000ffffff79a7 */ /* 0x000fe20008100405 */
[----:B------:R-:W-:Y:S01]  /*71f0*/  F2FP.BF16.F32.PACK_AB R138, R13, R138 ;  /* 0x0000008a0d8a723e */ /* 0x000fe200000010ff */
[----:B------:R-:W-:Y:S01]  /*7200*/  IMAD.MOV.U32 R13, RZ, RZ, R9 ;  /* 0x000000ffff0d7224 */ /* 0x000fe200078e0009 */
        /* <DEDUP_REMOVED lines=20> */
.L_x_1265:
[----:B------:R-:W2:Y:S01]  /*7350*/  LDL R12, [R1] ;  /* 0x00000000010c7983 */ /* 0x000ea20000100800 */
[----:B------:R-:W-:Y:S02]  /*7360*/  ISETP.NE.AND P2, PT, R168, 0x1, PT ;  /* 0x00000001a800780c */ /* 0x000fe40003f45270 */
[----:B------:R-:W-:-:S11]  /*7370*/  IADD3 R21, R16, 0x1, -R17 ;  /* 0x0000000110157810 */ /* 0x000fd60007ffe811 */
[----:B------:R-:W0:Y:S08]  /*7380*/  @P2 LDC R13, c[0x0][0x44c] ;  /* 0x00011300ff0d2b82 */ /* 0x000e300000000800 */
[----:B------:R-:W1:Y:S01]  /*7390*/  @P2 LDC R14, c[0x0][0x450] ;  /* 0x00011400ff0e2b82 */ /* 0x000e620000000800 */
[----:B--2---:R-:W-:Y:S01]  /*73a0*/  LOP3.LUT P1, RZ, R12, 0x80000, RZ, 0xc0, !PT ;  /* 0x000800000cff7812 */ /* 0x004fe2000782c0ff */
[----:B------:R-:W-:-:S04]  /*73b0*/  VIADD R12, R18, 0x7f ;  /* 0x0000007f120c7836 */ /* 0x000fc80000000000 */
        /* <DEDUP_REMOVED lines=15> */
.L_x_1286:
[----:B------:R-:W0:Y:S02]  /*74b0*/  LDC R89, c[0x0][0x9e4] ;  /* 0x00027900ff597b82 */ /* 0x000e240000000800 */
[----:B0-----:R-:W-:-:S13]  /*74c0*/  ISETP.NE.AND P1, PT, R89, 0x1, PT ;  /* 0x000000015900780c */ /* 0x001fda0003f25270 */
[----:B------:R-:W0:Y:S02]  /*74d0*/  @P1 LDC.64 R20, c[0x0][0x9e8] ;  /* 0x00027a00ff141b82 */ /* 0x000e240000000a00 */
[----:B0-----:R-:W-:-:S05]  /*74e0*/  @P1 IMAD.HI.U32 R14, R12, R20, RZ ;  /* 0x000000140c0e1227 */ /* 0x001fca00078e00ff */
[----:B------:R-:W-:-:S07]  /*74f0*/  @P1 SHF.R.U32.HI R12, RZ, R21, R14 ;  /* 0x00000015ff0c1219 */ /* 0x000fce000001160e */
.L_x_1287:
[----:B------:R-:W-:-:S05]  /*7500*/  IMAD R12, R12, R89, RZ ;  /* 0x000000590c0c7224 */ /* 0x000fca00078e02ff */
[----:B------:R-:W-:-:S07]  /*7510*/  VIMNMX R13, R13, R12, !PT ;  /* 0x0000000c0d0d7248 */ /* 0x000fce0007fe0100 */
.L_x_1285:
        /* <DEDUP_REMOVED lines=11> */
.L_x_1299:
[----:B------:R-:W-:-:S04]  /*75d0*/  UISETP.NE.AND UP0, UPT, UR4, 0x1, UPT ;  /* 0x000000010400788c */ /* 0x000fc8000bf05270 */
[----:B------:R-:W-:-:S04]  /*75e0*/  USEL UR38, URZ, 0x1, UP0 ;  /* 0x000000013f267887 */ /* 0x000fc80008000000 */
[----:B------:R-:W-:Y:S01]  /*75f0*/  ULOP3.LUT UR38, UR7, UR38, URZ, 0x3c, !UPT ;  /* 0x0000002607267292 */ /* 0x000fe2000f8e3c3f */
[----:B------:R-:W-:Y:S11]  /*7600*/  @!P0 BRA `(.L_x_1289) ;  /* 0x0000000000048947 */ /* 0x000ff60003800000 */
[----:B------:R-:W-:Y:S01]  /*7610*/  BPT.TRAP 0x1 ;  /* 0x000000040000795c */ /* 0x000fe20000300000 */
.L_x_1289:
        /* <DEDUP_REMOVED lines=9> */
.L_x_1290:
[----:B-1----:R-:W-:Y:S05]  /*76b0*/  @P1 BRA `(.L_x_1291) ;  /* 0x0000000000081947 */ /* 0x002fea0003800000 */
[----:B------:R-:W1:Y:S02]  /*76c0*/  SYNCS.PHASECHK.TRANS64.TRYWAIT P1, [UR6+0x2a830], R9 ;  /* 0x02a83009ff0075a7 */ /* 0x000e640008020146 */
[----:B-1----:R-:W-:Y:S05]  /*76d0*/  @!P1 BRA `(.L_x_1292) ;  /* 0x000000d400049947 */ /* 0x002fea0003800000 */
.L_x_1291:
        /* <DEDUP_REMOVED lines=135> */
.L_x_1293:
[----:B------:R-:W-:Y:S01]  /*7f50*/  ULEA UR5, UR4, UR40, 0x3 ;  /* 0x0000002804057291 */ /* 0x000fe2000f8e183f */
[----:B------:R-:W-:-:S05]  /*7f60*/  IMAD.U32 R0, RZ, RZ, UR7 ;  /* 0x00000007ff007e24 */ /* 0x000fca000f8e00ff */
[----:B------:R-:W-:-:S04]  /*7f70*/  SHF.L.U32 R0, R0, 0x1f, RZ ;  /* 0x0000001f00007819 */ /* 0x000fc800000006ff */
[----:B------:R2:W3:Y:S01]  /*7f80*/  SYNCS.PHASECHK.TRANS64.TRYWAIT P1, [UR5+0x2a850], R0 ;  /* 0x02a85000ff0075a7 */ /* 0x0004e20008020145 */
[----:B------:R-:W-:Y:S05]  /*7f90*/  @!P0 BRA `(.L_x_1294) ;  /* 0x0000000000048947 */ /* 0x000fea0003800000 */
[----:B------:R-:W-:Y:S01]  /*7fa0*/  BPT.TRAP 0x1 ;  /* 0x000000040000795c */ /* 0x000fe20000300000 */
.L_x_1294:
[----:B---3--:R-:W-:Y:S05]  /*7fb0*/  @P1 BRA `(.L_x_1295) ;  /* 0x0000000000081947 */ /* 0x008fea0003800000 */
[----:B------:R-:W3:Y:S02]  /*7fc0*/  SYNCS.PHASECHK.TRANS64.TRYWAIT P1, [UR5+0x2a850], R0 ;  /* 0x02a85000ff0075a7 */ /* 0x000ee40008020145 */
[----:B---3--:R-:W-:Y:S05]  /*7fd0*/  @!P1 BRA `(.L_x_1296) ;  /* 0x000000c800dc9947 */ /* 0x008fea0003800000 */
.L_x_1295:
        /* <DEDUP_REMOVED lines=38> */
.L_x_1297:
        /* <DEDUP_REMOVED lines=65> */
[-C--:B------:R-:W-:Y:S01]  /*8650*/  FMUL.FTZ R136, R13, R10.reuse ;  /* 0x0000000a0d887220 */ /* 0x080fe20000410000 */
[-CC-:B------:R-:W-:Y:S01]  /*8660*/  FFMA.FTZ R105, R113, R10.reuse, -R137.reuse ;  /* 0x0000000a71697223 */ /* 0x180fe20000010889 */
[----:B------:R-:W-:Y:S01]  /*8670*/  FADD.FTZ R13, -R11, R14 ;  /* 0x0000000e0b0d7221 */ /* 0x000fe20000010100 */
[-CC-:B------:R-:W-:Y:S01]  /*8680*/  FFMA.FTZ R113, R121, R10.reuse, -R137.reuse ;  /* 0x0000000a79717223 */ /* 0x180fe20000010889 */
[-CC-:B------:R-:W-:Y:S01]  /*8690*/  FFMA.FTZ R121, R129, R10.reuse, -R137.reuse ;  /* 0x0000000a81797223 */ /* 0x180fe20000010889 */
[-C--:B------:R-:W-:Y:S01]  /*86a0*/  FMUL.FTZ R129, R11, R10.reuse ;  /* 0x0000000a0b817220 */ /* 0x080fe20000410000 */
[-C--:B------:R-:W-:Y:S01]  /*86b0*/  FMUL.FTZ R2, R13, R10.reuse ;  /* 0x0000000a0d027220 */ /* 0x080fe20000410000 */
[-C--:B------:R-:W-:Y:S01]  /*86c0*/  FFMA.FTZ R13, R88, R10.reuse, -R137 ;  /* 0x0000000a580d7223 */ /* 0x080fe20000010889 */
[----:B------:R-:W-:Y:S01]  /*86d0*/  MUFU.EX2 R0, R136 ;  /* 0x0000008800007308 */ /* 0x000fe20000000800 */
[-CC-:B------:R-:W-:Y:S01]  /*86e0*/  FFMA.FTZ R157, R90, R10.reuse, -R129.reuse ;  /* 0x0000000a5a9d7223 */ /* 0x180fe20000010881 */
[-C--:B------:R-:W-:Y:S01]  /*86f0*/  FFMA.FTZ R14, R91, R10.reuse, -R129 ;  /* 0x0000000a5b0e7223 */ /* 0x080fe20000010881 */
[-C--:B------:R-:W-:Y:S01]  /*8700*/  FFMA.FTZ R158, R92, R10.reuse, -R137 ;  /* 0x0000000a5c9e7223 */ /* 0x080fe20000010889 */
[-C--:B------:R-:W-:Y:S01]  /*8710*/  FFMA.FTZ R159, R94, R10.reuse, -R129 ;  /* 0x0000000a5e9f7223 */ /* 0x080fe20000010881 */
[-C--:B------:R-:W-:Y:S01]  /*8720*/  FFMA.FTZ R21, R93, R10.reuse, -R137 ;  /* 0x0000000a5d157223 */ /* 0x080fe20000010889 */
[-C--:B------:R-:W-:Y:S01]  /*8730*/  FFMA.FTZ R20, R95, R10.reuse, -R129 ;  /* 0x0000000a5f147223 */ /* 0x080fe20000010881 */
[-C--:B------:R-:W-:Y:S01]  /*8740*/  FFMA.FTZ R152, R96, R10.reuse, -R137 ;  /* 0x0000000a60987223 */ /* 0x080fe20000010889 */
[----:B------:R-:W0:Y:S01]  /*8750*/  MUFU.EX2 R13, R13 ;  /* 0x0000000d000d7308 */ /* 0x000e220000000800 */
[-CC-:B------:R-:W-:Y:S01]  /*8760*/  FFMA.FTZ R153, R98, R10.reuse, -R129.reuse ;  /* 0x0000000a62997223 */ /* 0x180fe20000010881 */
[-C--:B------:R-:W-:Y:S01]  /*8770*/  FFMA.FTZ R88, R99, R10.reuse, -R129 ;  /* 0x0000000a63587223 */ /* 0x080fe20000010881 */
[-C--:B------:R-:W-:Y:S01]  /*8780*/  FFMA.FTZ R154, R100, R10.reuse, -R137 ;  /* 0x0000000a649a7223 */ /* 0x080fe20000010889 */
[-C--:B------:R-:W-:Y:S01]  /*8790*/  FFMA.FTZ R155, R102, R10.reuse, -R129 ;  /* 0x0000000a669b7223 */ /* 0x080fe20000010881 */
[-C--:B------:R-:W-:Y:S01]  /*87a0*/  FFMA.FTZ R93, R101, R10.reuse, -R137 ;  /* 0x0000000a655d7223 */ /* 0x080fe20000010889 */
[-C--:B------:R-:W-:Y:S01]  /*87b0*/  FFMA.FTZ R90, R103, R10.reuse, -R129 ;  /* 0x0000000a675a7223 */ /* 0x080fe20000010881 */
        /* <DEDUP_REMOVED lines=8> */
[----:B------:R-:W-:Y:S01]  /*8840*/  FFMA.FTZ R144, R112, R10, -R137 ;  /* 0x0000000a70907223 */ /* 0x000fe20000010889 */
[----:B------:R-:W1:Y:S01]  /*8850*/  MUFU.EX2 R157, R157 ;  /* 0x0000009d009d7308 */ /* 0x000e620000000800 */
[----:B0-----:R-:W-:Y:S01]  /*8860*/  FFMA.FTZ R91, R0, R8, R13 ;  /* 0x00000008005b7223 */ /* 0x001fe2000001000d */
[-CC-:B------:R-:W-:Y:S01]  /*8870*/  FFMA.FTZ R145, R114, R10.reuse, -R129.reuse ;  /* 0x0000000a72917223 */ /* 0x180fe20000010881 */
[-C--:B------:R-:W-:Y:S01]  /*8880*/  FFMA.FTZ R115, R115, R10.reuse, -R129 ;  /* 0x0000000a73737223 */ /* 0x080fe20000010881 */
[-C--:B------:R-:W-:Y:S01]  /*8890*/  FFMA.FTZ R146, R116, R10.reuse, -R137 ;  /* 0x0000000a74927223 */ /* 0x080fe20000010889 */
[-C--:B------:R-:W-:Y:S01]  /*88a0*/  FFMA.FTZ R118, R118, R10.reuse, -R129 ;  /* 0x0000000a76767223 */ /* 0x080fe20000010881 */
[-C--:B------:R-:W-:Y:S01]  /*88b0*/  FFMA.FTZ R109, R117, R10.reuse, -R137 ;  /* 0x0000000a756d7223 */ /* 0x080fe20000010889 */
[-C--:B------:R-:W-:Y:S01]  /*88c0*/  FFMA.FTZ R119, R119, R10.reuse, -R129 ;  /* 0x0000000a77777223 */ /* 0x080fe20000010881 */
[----:B------:R-:W0:Y:S01]  /*88d0*/  MUFU.EX2 R156, R156 ;  /* 0x0000009c009c7308 */ /* 0x000e220000000800 */
[-C--:B------:R-:W-:Y:S01]  /*88e0*/  FFMA.FTZ R140, R120, R10.reuse, -R137 ;  /* 0x0000000a788c7223 */ /* 0x080fe20000010889 */
[-CC-:B------:R-:W-:Y:S01]  /*88f0*/  FFMA.FTZ R122, R122, R10.reuse, -R129.reuse ;  /* 0x0000000a7a7a7223 */ /* 0x180fe20000010881 */
[-C--:B------:R-:W-:Y:S01]  /*8900*/  FFMA.FTZ R123, R123, R10.reuse, -R129 ;  /* 0x0000000a7b7b7223 */ /* 0x080fe20000010881 */
[-C--:B------:R-:W-:Y:S01]  /*8910*/  FFMA.FTZ R142, R124, R10.reuse, -R137 ;  /* 0x0000000a7c8e7223 */ /* 0x080fe20000010889 */
[-C--:B------:R-:W-:Y:S01]  /*8920*/  FFMA.FTZ R126, R126, R10.reuse, -R129 ;  /* 0x0000000a7e7e7223 */ /* 0x080fe20000010881 */
[-C--:B------:R-:W-:Y:S01]  /*8930*/  FFMA.FTZ R117, R125, R10.reuse, -R137 ;  /* 0x0000000a7d757223 */ /* 0x080fe20000010889 */
[-C--:B------:R-:W-:Y:S01]  /*8940*/  FFMA.FTZ R127, R127, R10.reuse, -R129 ;  /* 0x0000000a7f7f7223 */ /* 0x080fe20000010881 */
[----:B------:R-:W2:Y:S01]  /*8950*/  MUFU.EX2 R14, R14 ;  /* 0x0000000e000e7308 */ /* 0x000ea20000000800 */
[----:B-1----:R-:W-:Y:S01]  /*8960*/  FFMA.FTZ R3, R2, R3, R157 ;  /* 0x0000000302037223 */ /* 0x002fe2000001009d */
[-C--:B------:R-:W-:Y:S01]  /*8970*/  FFMA.FTZ R136, R128, R10.reuse, -R137 ;  /* 0x0000000a80887223 */ /* 0x080fe20000010889 */
[-CC-:B------:R-:W-:Y:S01]  /*8980*/  FFMA.FTZ R130, R130, R10.reuse, -R129.reuse ;  /* 0x0000000a82827223 */ /* 0x180fe20000010881 */
[-C--:B------:R-:W-:Y:S01]  /*8990*/  FFMA.FTZ R131, R131, R10.reuse, -R129 ;  /* 0x0000000a83837223 */ /* 0x080fe20000010881 */
[-CC-:B------:R-:W-:Y:S01]  /*89a0*/  FFMA.FTZ R138, R132, R10.reuse, -R137.reuse ;  /* 0x0000000a848a7223 */ /* 0x180fe20000010889 */
[-C--:B------:R-:W-:Y:S01]  /*89b0*/  FFMA.FTZ R125, R133, R10.reuse, -R137 ;  /* 0x0000000a857d7223 */ /* 0x080fe20000010889 */
[-C--:B------:R-:W-:Y:S01]  /*89c0*/  FFMA.FTZ R134, R134, R10.reuse, -R129 ;  /* 0x0000000a86867223 */ /* 0x080fe20000010881 */
        /* <DEDUP_REMOVED lines=93> */
.L_x_1298:
        /* <DEDUP_REMOVED lines=34> */
.L_x_1288:
        /* <DEDUP_REMOVED lines=8> */
[----:B------:R-:W-:-:S05]  /*9240*/  ULDC UR54, c[0x0][0x9e0] ;  /* 0x0002780000367ab9 */ /* 0x000fca0000000800 */
.L_x_1319:
        /* <DEDUP_REMOVED lines=8> */
.L_x_1301:
[----:B------:R-:W-:Y:S01]  /*92d0*/  ULEA UR5, UR39, UR40, 0x3 ;  /* 0x0000002827057291 */ /* 0x000fe2000f8e183f */
[----:B------:R-:W-:-:S05]  /*92e0*/  IMAD.U32 R9, RZ, RZ, UR38 ;  /* 0x00000026ff097e24 */ /* 0x000fca000f8e00ff */
[----:B------:R-:W-:-:S04]  /*92f0*/  SHF.L.U32 R9, R9, 0x1f, RZ ;  /* 0x0000001f09097819 */ /* 0x000fc800000006ff */
[----:B------:R0:W1:Y:S01]  /*9300*/  SYNCS.PHASECHK.TRANS64.TRYWAIT P1, [UR5+0x2a830], R9 ;  /* 0x02a83009ff0075a7 */ /* 0x0000620008020145 */
[----:B------:R-:W-:Y:S05]  /*9310*/  @!P0 BRA `(.L_x_1302) ;  /* 0x0000000000048947 */ /* 0x000fea0003800000 */
[----:B------:R-:W-:Y:S01]  /*9320*/  BPT.TRAP 0x1 ;  /* 0x000000040000795c */ /* 0x000fe20000300000 */
.L_x_1302:
[----:B-1----:R-:W-:Y:S05]  /*9330*/  @P1 BRA `(.L_x_1303) ;  /* 0x0000000000081947 */ /* 0x002fea0003800000 */
[----:B------:R-:W1:Y:S02]  /*9340*/  SYNCS.PHASECHK.TRANS64.TRYWAIT P1, [UR5+0x2a830], R9 ;  /* 0x02a83009ff0075a7 */ /* 0x000e640008020145 */
[----:B-1----:R-:W-:Y:S05]  /*9350*/  @!P1 BRA `(.L_x_1304) ;  /* 0x000000b800149947 */ /* 0x002fea0003800000 */
.L_x_1303:
        /* <DEDUP_REMOVED lines=135> */
.L_x_1305:
[----:B------:R-:W-:Y:S01]  /*9bd0*/  ULEA UR5, UR4, UR40, 0x3 ;  /* 0x0000002804057291 */ /* 0x000fe2000f8e183f */
[----:B------:R-:W-:-:S05]  /*9be0*/  IMAD.U32 R0, RZ, RZ, UR6 ;  /* 0x00000006ff007e24 */ /* 0x000fca000f8e00ff */
[----:B------:R-:W-:-:S04]  /*9bf0*/  SHF.L.U32 R0, R0, 0x1f, RZ ;  /* 0x0000001f00007819 */ /* 0x000fc800000006ff */
[----:B------:R2:W3:Y:S01]  /*9c00*/  SYNCS.PHASECHK.TRANS64.TRYWAIT P1, [UR5+0x2a850], R0 ;  /* 0x02a85000ff0075a7 */ /* 0x0004e20008020145 */
[----:B------:R-:W-:Y:S05]  /*9c10*/  @!P0 BRA `(.L_x_1306) ;  /* 0x0000000000048947 */ /* 0x000fea0003800000 */
[----:B------:R-:W-:Y:S01]  /*9c20*/  BPT.TRAP 0x1 ;  /* 0x000000040000795c */ /* 0x000fe20000300000 */
.L_x_1306:
[----:B---3--:R-:W-:Y:S05]  /*9c30*/  @P1 BRA `(.L_x_1307) ;  /* 0x0000000000081947 */ /* 0x008fea0003800000 */
[----:B------:R-:W3:Y:S02]  /*9c40*/  SYNCS.PHASECHK.TRANS64.TRYWAIT P1, [UR5+0x2a850], R0 ;  /* 0x02a85000ff0075a7 */ /* 0x000ee40008020145 */
[----:B---3--:R-:W-:Y:S05]  /*9c50*/  @!P1 BRA `(.L_x_1308) ;  /* 0x000000ac00ec9947 */ /* 0x008fea0003800000 */
.L_x_1307:
        /* <DEDUP_REMOVED lines=38> */
.L_x_1309:
[----:B------:R-:W3:Y:S01]  /*9ec0*/  LDL R148, [R1] ;  /* 0x0000000001947983 */ /* 0x000ee20000100800 */
[----:B------:R-:W-:Y:S01]  /*9ed0*/  ISETP.NE.AND P2, PT, R168, 0x1, PT ;  /* 0x00000001a800780c */ /* 0x000fe20003f45270 */
[----:B01----:R-:W-:Y:S01]  /*9ee0*/  IMAD.IADD R9, R22, 0x1, R18 ;  /* 0x0000000116097824 */ /* 0x003fe200078e0212 */
[----:B------:R-:W-:Y:S01]  /*9ef0*/  ULEA UR4, UR7, UR40, 0x3 ;  /* 0x0000002807047291 */ /* 0x000fe2000f8e183f */
[----:B------:R-:W-:-:S03]  /*9f00*/  IMAD R14, R15, -0x60, RZ ;  /* 0xffffffa00f0e7824 */ /* 0x000fc600078e02ff */
        /* <DEDUP_REMOVED lines=31> */
.L_x_1312:
[----:B------:R-:W-:-:S05]  /*a100*/  IMAD.U32 R21, RZ, RZ, UR42 ;  /* 0x0000002aff157e24 */ /* 0x000fca000f8e00ff */
[----:B------:R-:W-:-:S13]  /*a110*/  ISETP.NE.AND P1, PT, R21, 0x1, PT ;  /* 0x000000011500780c */ /* 0x000fda0003f25270 */
[----:B------:R-:W0:Y:S02]  /*a120*/  @P1 LDC.64 R140, c[0x0][0x9e8] ;  /* 0x00027a00ff8c1b82 */ /* 0x000e240000000a00 */
[----:B0-----:R-:W-:-:S05]  /*a130*/  @P1 IMAD.HI.U32 R10, R11, R140, RZ ;  /* 0x0000008c0b0a1227 */ /* 0x001fca00078e00ff */
[----:B------:R-:W-:-:S07]  /*a140*/  @P1 SHF.R.U32.HI R11, RZ, R141, R10 ;  /* 0x0000008dff0b1219 */ /* 0x000fce000001160a */
.L_x_1313:
[----:B------:R-:W-:Y:S05]  /*a150*/  BSYNC B0 ;  /* 0x0000000000007941 */ /* 0x000fea0003800000 */
.L_x_1311:
[----:B------:R-:W-:-:S05]  /*a160*/  IMAD R11, R11, R21, R138 ;  /* 0x000000150b0b7224 */ /* 0x000fca00078e028a */
[----:B------:R-:W-:Y:S02]  /*a170*/  VIADDMNMX R0, R11, R21, R0, PT ;  /* 0x000000150b007246 */ /* 0x000fe40003800100 */
[----:B------:R-:W-:-:S07]  /*a180*/  VIMNMX R2, R2, R11, !PT ;  /* 0x0000000b02027248 */ /* 0x000fce0007fe0100 */
.L_x_1310:
        /* <DEDUP_REMOVED lines=132> */
.L_x_1316:
[----:B------:R-:W-:-:S05]  /*a9d0*/  IMAD.U32 R10, RZ, RZ, UR42 ;  /* 0x0000002aff0a7e24 */ /* 0x000fca000f8e00ff */
[----:B------:R-:W-:-:S13]  /*a9e0*/  ISETP.NE.AND P6, PT, R10, 0x1, PT ;  /* 0x000000010a00780c */ /* 0x000fda0003fc5270 */
[----:B------:R-:W0:Y:S02]  /*a9f0*/  @P6 LDC.64 R148, c[0x0][0x9e8] ;  /* 0x00027a00ff946b82 */ /* 0x000e240000000a00 */
[----:B0-----:R-:W-:-:S05]  /*aa00*/  @P6 IMAD.HI.U32 R148, R9, R148, RZ ;  /* 0x0000009409946227 */ /* 0x001fca00078e00ff */
[----:B------:R-:W-:-:S07]  /*aa10*/  @P6 SHF.R.U32.HI R9, RZ, R149, R148 ;  /* 0x00000095ff096219 */ /* 0x000fce0000011694 */
.L_x_1317:
[----:B------:R-:W-:Y:S05]  /*aa20*/  BSYNC B0 ;  /* 0x0000000000007941 */ /* 0x000fea0003800000 */
.L_x_1315:
[----:B------:R-:W-:-:S05]  /*aa30*/  IMAD R9, R9, R10, R138 ;  /* 0x0000000a09097224 */ /* 0x000fca00078e028a */
[----:B------:R-:W-:Y:S02]  /*aa40*/  VIADDMNMX R0, R9, R10, R0, PT ;  /* 0x0000000a09007246 */ /* 0x000fe40003800100 */
[----:B------:R-:W-:-:S07]  /*aa50*/  VIMNMX R2, R2, R9, !PT ;  /* 0x0000000902027248 */ /* 0x000fce0007fe0100 */
.L_x_1314:
        /* <DEDUP_REMOVED lines=256> */
[----:B------:R-:W-:-:S06]  /*ba60*/  FADD.FTZ R96, R144, R91 ;  /* 0x0000005b90607221 */ /* 0x000fcc0000010000 */
        /* <DEDUP_REMOVED lines=51> */
.L_x_1318:
        /* <DEDUP_REMOVED lines=34> */
.L_x_1300:
        /* <DEDUP_REMOVED lines=67> */
.L_x_1320:
[----:B------:R-:W-:Y:S01]  /*c3f0*/  ULEA UR5, UR39, UR40, 0x3 ;  /* 0x0000002827057291 */ /* 0x000fe2000f8e183f */
[----:B------:R-:W-:-:S05]  /*c400*/  IMAD.U32 R0, RZ, RZ, UR38 ;  /* 0x00000026ff007e24 */ /* 0x000fca000f8e00ff */
[----:B------:R-:W-:-:S04]  /*c410*/  SHF.L.U32 R0, R0, 0x1f, RZ ;  /* 0x0000001f00007819 */ /* 0x000fc800000006ff */
[----:B------:R0:W1:Y:S01]  /*c420*/  SYNCS.PHASECHK.TRANS64.TRYWAIT P1, [UR5+0x2a850], R0 ;  /* 0x02a85000ff0075a7 */ /* 0x0000620008020145 */
[----:B------:R-:W-:Y:S05]  /*c430*/  @!P0 BRA `(.L_x_1321) ;  /* 0x0000000000048947 */ /* 0x000fea0003800000 */
[----:B------:R-:W-:Y:S01]  /*c440*/  BPT.TRAP 0x1 ;  /* 0x000000040000795c */ /* 0x000fe20000300000 */
.L_x_1321:
[----:B-1----:R-:W-:Y:S05]  /*c450*/  @P1 BRA `(.L_x_1322) ;  /* 0x0000000000081947 */ /* 0x002fea0003800000 */
[----:B------:R-:W1:Y:S02]  /*c460*/  SYNCS.PHASECHK.TRANS64.TRYWAIT P1, [UR5+0x2a850], R0 ;  /* 0x02a85000ff0075a7 */ /* 0x000e640008020145 */
[----:B-1----:R-:W-:Y:S05]  /*c470*/  @!P1 BRA `(.L_x_1323) ;  /* 0x0000008400fc9947 */ /* 0x002fea0003800000 */
.L_x_1322:
[----:B------:R-:W-:Y:S01]  /*c480*/  UIADD3 UR40, UR40, 0x400, URZ ;  /* 0x0000040028287890 */ /* 0x000fe2000fffe03f */
[----:B------:R-:W-:Y:S01]  /*c490*/  WARPGROUP.ARRIVE ;  /* 0x00000000000079c5 */ /* 0x000fe20000000000 */
[----:B------:R-:W-:Y:S01]  /*c4a0*/  UMOV UR7, 0x40000040 ;  /* 0x4000004000077882 */ /* 0x000fe20000000000 */
[----:B-1----:R-:W1:Y:S01]  /*c4b0*/  SHFL.BFLY PT, R5, R8, 0x2, 0x1f ;  /* 0x0c401f0008057f89 */ /* 0x002e6200000e0000 */
[----:B------:R-:W-:Y:S01]  /*c4c0*/  USHF.R.U32.HI UR40, URZ, 0x4, UR40 ;  /* 0x000000043f287899 */ /* 0x000fe20008011628 */
[----:B------:R-:W-:Y:S02]  /*c4d0*/  IMAD.MOV.U32 R13, RZ, RZ, RZ ;  /* 0x000000ffff0d7224 */ /* 0x000fe400078e00ff */
[----:B0-----:R-:W0:Y:S01]  /*c4e0*/  SHFL.BFLY PT, R0, R3, 0x2, 0x1f ;  /* 0x0c401f0003007f89 */ /* 0x001e2200000e0000 */
[----:B------:R-:W-:-:S04]  /*c4f0*/  ULOP3.LUT UR40, UR40, 0x3fff, URZ, 0xc0, !UPT ;  /* 0x00003fff28287892 */ /* 0x000fc8000f8ec03f */
[----:B------:R-:W-:-:S04]  /*c500*/  ULOP3.LUT UR4, UR40, 0x3000000, URZ, 0xfc, !UPT ;  /* 0x0300000028047892 */ /* 0x000fc8000f8efc3f */
[----:B------:R-:W-:-:S07]  /*c510*/  UIMAD UR4, UR39, 0x600, UR4 ;  /* 0x00000600270478a4 */ /* 0x000fce000f8e0204 */
[----:B------:R-:W-:Y:S02]  /*c520*/  UMOV UR6, UR4 ;  /* 0x0000000400067c82 */ /* 0x000fe40008000000 */
[----:B------:R-:W-:Y:S01]  /*c530*/  HGMMA.64x128x16.F32.BF16 R24, R156, gdesc[UR4].tnspB, R24, gsb0 ;  /* 0x41e000049c187df0 */ /* 0x000fe20008001818 */
[----:B------:R-:W-:Y:S01]  /*c540*/  UIADD3 UR6, UR4, 0x80, URZ ;  /* 0x0000008004067890 */ /* 0x000fe2000fffe03f */
[----:B-1----:R-:W-:Y:S01]  /*c550*/  FADD.FTZ R5, R5, R8 ;  /* 0x0000000805057221 */ /* 0x002fe20000010000 */
[----:B------:R-:W-:Y:S01]  /*c560*/  UMOV UR7, 0x40000040 ;  /* 0x4000004000077882 */ /* 0x000fe20000000000 */
[----:B0-----:R-:W-:Y:S01]  /*c570*/  FADD.FTZ R2, R0, R3 ;  /* 0x0000000300027221 */ /* 0x001fe20000010000 */
[----:B------:R-:W-:Y:S02]  /*c580*/  IMAD.MOV.U32 R3, RZ, RZ, RZ ;  /* 0x000000ffff037224 */ /* 0x000fe400078e00ff */
[----:B------:R-:W0:Y:S04]  /*c590*/  SHFL.BFLY PT, R0, R5, 0x1, 0x1f ;  /* 0x0c201f0005007f89 */ /* 0x000e2800000e0000 */
[----:B------:R-:W1:Y:S01]  /*c5a0*/  SHFL.BFLY PT, R7, R2, 0x1, 0x1f ;  /* 0x0c201f0002077f89 */ /* 0x000e6200000e0000 */
[----:B0-----:R-:W-:Y:S01]  /*c5b0*/  FADD.FTZ R12, R5, R0 ;  /* 0x00000000050c7221 */ /* 0x001fe20000010000 */
[----:B------:R-:W-:-:S02]  /*c5c0*/  IMAD.MOV.U32 R0, RZ, RZ, -0x800000 ;  /* 0xff800000ff007424 */ /* 0x000fc400078e00ff */
[----:B-1----:R-:W-:Y:S02]  /*c5d0*/  FADD.FTZ R14, R2, R7 ;  /* 0x00000007020e7221 */ /* 0x002fe40000010000 */
[----:B------:R-:W-:Y:S01]  /*c5e0*/  FSETP.NE.FTZ.AND P1, PT, R12, RZ, PT ;  /* 0x000000ff0c00720b */ /* 0x000fe20003f35000 */
[----:B------:R-:W-:Y:S02]  /*c5f0*/  IMAD.MOV.U32 R2, RZ, RZ, -0x800000 ;  /* 0xff800000ff027424 */ /* 0x000fe400078e00ff */
        /* <DEDUP_REMOVED lines=38> */
.L_x_1324:
        /* <DEDUP_REMOVED lines=9> */
[----:B------:R-:W-:Y:S01]  /*c8f0*/  FMUL.FTZ R7, R31, R13 ;  /* 0x0000000d1f077220 */ /* 0x000fe20000410000 */
[-C--:B------:R-:W-:Y:S01]  /*c900*/  FMUL.FTZ R95, R24, R3.reuse ;  /* 0x00000003185f7220 */ /* 0x080fe20000410000 */
[-C--:B------:R-:W-:Y:S01]  /*c910*/  FMUL.FTZ R12, R25, R3.reuse ;  /* 0x00000003190c7220 */ /* 0x080fe20000410000 */
        /* <DEDUP_REMOVED lines=62> */
.L_x_1246:
        /* <DEDUP_REMOVED lines=9> */
[----:B------:R-:W-:Y:S02]  /*cd90*/  F2FP.BF16.F32.PACK_AB R7, R7, R8 ;  /* 0x000000080707723e */ /* 0x000fe400000010ff */
[----:B------:R-:W-:Y:S01]  /*cda0*/  F2FP.BF16.F32.PACK_AB R6, R6, R91 ;  /* 0x0000005b0606723e */ /* 0x000fe200000010ff */
[----:B------:R-:W-:Y:S01]  /*cdb0*/  BAR.SYNC.DEFER_BLOCKING 0x1, 0x100 ;  /* 0x0044000000007b1d */ /* 0x000fe20000010000 */
        /* <DEDUP_REMOVED lines=15> */
[----:B------:R-:W-:Y:S02]  /*ceb0*/  IADD3 R97, P4, R4, 0x60, RZ ;  /* 0x0000006004617810 */ /* 0x000fe40007f9e0ff */
[----:B------:R-:W-:Y:S01]  /*cec0*/  SHF.R.U64 R9, R9, 0x3, RZ ;  /* 0x0000000309097819 */ /* 0x000fe200000012ff */
[--C-:B------:R-:W-:Y:S01]  /*ced0*/  IMAD.X R27, RZ, RZ, R5.reuse, P6 ;  /* 0x000000ffff1b7224 */ /* 0x100fe200030e0605 */
[----:B------:R-:W-:Y:S01]  /*cee0*/  LOP3.LUT R14, R23, 0x380, RZ, 0xc0, !PT ;  /* 0x00000380170e7812 */ /* 0x000fe200078ec0ff */
[----:B------:R-:W-:Y:S01]  /*cef0*/  IMAD.X R15, RZ, RZ, R5, P4 ;  /* 0x000000ffff0f7224 */ /* 0x000fe200020e0605 */
[----:B-1----:R-:W-:-:S02]  /*cf00*/  LOP3.LUT R44, R97, 0x380, RZ, 0xc0, !PT ;  /* 0x00000380612c7812 */ /* 0x002fc400078ec0ff */
[C---:B------:R-:W-:Y:S02]  /*cf10*/  IADD3 R73, P5, R4.reuse, 0x40, RZ ;  /* 0x0000004004497810 */ /* 0x040fe40007fbe0ff */
[C---:B------:R-:W-:Y:S02]  /*cf20*/  IADD3 R99, P3, R4.reuse, 0x4000, RZ ;  /* 0x0000400004637810 */ /* 0x040fe40007f7e0ff */
[C---:B------:R-:W-:Y:S01]  /*cf30*/  IADD3 R101, P2, R4.reuse, 0x4020, RZ ;  /* 0x0000402004657810 */ /* 0x040fe20007f5e0ff */
[--C-:B------:R-:W-:Y:S01]  /*cf40*/  IMAD.X R25, RZ, RZ, R5.reuse, P5 ;  /* 0x000000ffff197224 */ /* 0x100fe200028e0605 */
[C---:B------:R-:W-:Y:S01]  /*cf50*/  IADD3 R90, P1, R4.reuse, 0x4040, RZ ;  /* 0x00004040045a7810 */ /* 0x040fe20007f3e0ff */
[--C-:B------:R-:W-:Y:S01]  /*cf60*/  IMAD.X R21, RZ, RZ, R5.reuse, P3 ;  /* 0x000000ffff157224 */ /* 0x100fe200018e0605 */
[----:B------:R-:W-:Y:S01]  /*cf70*/  IADD3 R103, P0, R4, 0x4060, RZ ;  /* 0x0000406004677810 */ /* 0x000fe20007f1e0ff */
[--C-:B------:R-:W-:Y:S01]  /*cf80*/  IMAD.X R13, RZ, RZ, R5.reuse, P2 ;  /* 0x000000ffff0d7224 */ /* 0x100fe200010e0605 */
[----:B------:R-:W-:Y:S01]  /*cf90*/  LOP3.LUT R4, R9, R4, RZ, 0x3c, !PT ;  /* 0x0000000409047212 */ /* 0x000fe200078e3cff */
[--C-:B------:R-:W-:Y:S01]  /*cfa0*/  IMAD.X R11, RZ, RZ, R5.reuse, P1 ;  /* 0x000000ffff0b7224 */ /* 0x100fe200008e0605 */
[----:B------:R-:W-:Y:S01]  /*cfb0*/  SHF.R.U64 R14, R14, 0x3, RZ ;  /* 0x000000030e0e7819 */ /* 0x000fe200000012ff */
[----:B------:R-:W-:Y:S01]  /*cfc0*/  IMAD.X R9, RZ, RZ, R5, P0 ;  /* 0x000000ffff097224 */ /* 0x000fe200000e0605 */
[----:B------:R-:W-:-:S02]  /*cfd0*/  SHF.R.U64 R44, R44, 0x3, RZ ;  /* 0x000000032c2c7819 */ /* 0x000fc400000012ff */
[----:B------:R-:W-:Y:S02]  /*cfe0*/  MOV R94, R4 ;  /* 0x00000004005e7202 */ /* 0x000fe40000000f00 */
[----:B------:R-:W-:Y:S02]  /*cff0*/  LOP3.LUT R26, R14, R23, RZ, 0x3c, !PT ;  /* 0x000000170e1a7212 */ /* 0x000fe400078e3cff */
[----:B------:R-:W-:Y:S02]  /*d000*/  F2FP.BF16.F32.PACK_AB R5, R10, R93 ;  /* 0x0000005d0a05723e */ /* 0x000fe400000010ff */
[----:B------:R-:W-:Y:S02]  /*d010*/  LOP3.LUT R14, R44, R97, RZ, 0x3c, !PT ;  /* 0x000000612c0e7212 */ /* 0x000fe400078e3cff */
[----:B------:R-:W-:Y:S01]  /*d020*/  LOP3.LUT R10, R101, 0x380, RZ, 0xc0, !PT ;  /* 0x00000380650a7812 */ /* 0x000fe200078ec0ff */
[----:B------:R-:W1:Y:S01]  /*d030*/  LDC.64 R96, c[0x0][0xc00] ;  /* 0x00030000ff607b82 */ /* 0x000e620000000a00 */
[----:B------:R-:W-:-:S02]  /*d040*/  LOP3.LUT R23, R90, 0x380, RZ, 0xc0, !PT ;  /* 0x000003805a177812 */ /* 0x000fc400078ec0ff */
[----:B------:R-:W-:Y:S02]  /*d050*/  LOP3.LUT R44, R103, 0x380, RZ, 0xc0, !PT ;  /* 0x00000380672c7812 */ /* 0x000fe400078ec0ff */
[----:B------:R-:W-:Y:S02]  /*d060*/  LOP3.LUT R20, R73, 0x380, RZ, 0xc0, !PT ;  /* 0x0000038049147812 */ /* 0x000fe400078ec0ff */
[----:B------:R-:W-:Y:S02]  /*d070*/  LOP3.LUT R72, R99, 0x380, RZ, 0xc0, !PT ;  /* 0x0000038063487812 */ /* 0x000fe400078ec0ff */
[----:B------:R-:W-:Y:S02]  /*d080*/  SHF.R.U64 R10, R10, 0x3, RZ ;  /* 0x000000030a0a7819 */ /* 0x000fe400000012ff */
[----:B------:R-:W-:Y:S02]  /*d090*/  SHF.R.U64 R23, R23, 0x3, RZ ;  /* 0x0000000317177819 */ /* 0x000fe400000012ff */
[----:B------:R-:W-:-:S02]  /*d0a0*/  SHF.R.U64 R44, R44, 0x3, RZ ;  /* 0x000000032c2c7819 */ /* 0x000fc400000012ff */
[----:B------:R-:W-:Y:S02]  /*d0b0*/  SHF.R.U64 R20, R20, 0x3, RZ ;  /* 0x0000000314147819 */ /* 0x000fe400000012ff */
[----:B------:R-:W-:Y:S02]  /*d0c0*/  F2FP.BF16.F32.PACK_AB R4, R12, R95 ;  /* 0x0000005f0c04723e */ /* 0x000fe400000010ff */
[----:B------:R-:W-:Y:S02]  /*d0d0*/  SHF.R.U64 R72, R72, 0x3, RZ ;  /* 0x0000000348487819 */ /* 0x000fe400000012ff */
[----:B------:R-:W-:Y:S01]  /*d0e0*/  LOP3.LUT R12, R10, R101, RZ, 0x3c, !PT ;  /* 0x000000650a0c7212 */ /* 0x000fe200078e3cff */
[----:B------:R2:W-:Y:S01]  /*d0f0*/  STSM.16.M88.4 [R94], R4 ;  /* 0x000000045e007844 */ /* 0x0005e20000000200 */
[----:B------:R-:W-:Y:S02]  /*d100*/  LOP3.LUT R10, R23, R90, RZ, 0x3c, !PT ;  /* 0x0000005a170a7212 */ /* 0x000fe400078e3cff */
[----:B------:R-:W-:-:S02]  /*d110*/  LOP3.LUT R8, R44, R103, RZ, 0x3c, !PT ;  /* 0x000000672c087212 */ /* 0x000fc400078e3cff */
[----:B------:R-:W-:Y:S02]  /*d120*/  LOP3.LUT R24, R20, R73, RZ, 0x3c, !PT ;  /* 0x0000004914187212 */ /* 0x000fe400078e3cff */
[----:B------:R-:W-:Y:S02]  /*d130*/  LOP3.LUT R20, R72, R99, RZ, 0x3c, !PT ;  /* 0x0000006348147212 */ /* 0x000fe400078e3cff */
[----:B------:R-:W-:Y:S02]  /*d140*/  MOV R72, R10 ;  /* 0x0000000a00487202 */ /* 0x000fe40000000f00 */
[----:B------:R-:W-:Y:S02]  /*d150*/  MOV R44, R8 ;  /* 0x00000008002c7202 */ /* 0x000fe40000000f00 */
[----:B------:R-:W-:Y:S02]  /*d160*/  MOV R92, R26 ;  /* 0x0000001a005c7202 */ /* 0x000fe40000000f00 */
[----:B------:R-:W-:-:S02]  /*d170*/  F2FP.BF16.F32.PACK_AB R8, R88, R89 ;  /* 0x000000595808723e */ /* 0x000fc400000010ff */
[----:B------:R-:W-:Y:S02]  /*d180*/  F2FP.BF16.F32.PACK_AB R9, R35, R34 ;  /* 0x000000222309723e */ /* 0x000fe400000010ff */
[----:B------:R-:W-:Y:S02]  /*d190*/  F2FP.BF16.F32.PACK_AB R10, R37, R36 ;  /* 0x00000024250a723e */ /* 0x000fe400000010ff */
[----:B------:R-:W-:Y:S02]  /*d1a0*/  F2FP.BF16.F32.PACK_AB R11, R39, R38 ;  /* 0x00000026270b723e */ /* 0x000fe400000010ff */
[----:B------:R-:W-:Y:S02]  /*d1b0*/  MOV R91, R24 ;  /* 0x00000018005b7202 */ /* 0x000fe40000000f00 */
[----:B--2---:R-:W-:Y:S01]  /*d1c0*/  F2FP.BF16.F32.PACK_AB R4, R41, R40 ;  /* 0x000000282904723e */ /* 0x004fe200000010ff */
[----:B------:R-:W-:Y:S01]  /*d1d0*/  STSM.16.M88.4 [R92], R8 ;  /* 0x000000085c007844 */ /* 0x000fe20000000200 */
[----:B------:R-:W-:-:S02]  /*d1e0*/  F2FP.BF16.F32.PACK_AB R5, R43, R42 ;  /* 0x0000002a2b05723e */ /* 0x000fc400000010ff */
[----:B------:R-:W-:Y:S02]  /*d1f0*/  F2FP.BF16.F32.PACK_AB R6, R32, R33 ;  /* 0x000000212006723e */ /* 0x000fe400000010ff */
[----:B------:R-:W-:Y:S02]  /*d200*/  F2FP.BF16.F32.PACK_AB R7, R30, R31 ;  /* 0x0000001f1e07723e */ /* 0x000fe400000010ff */
[----:B------:R-:W-:Y:S02]  /*d210*/  MOV R90, R14 ;  /* 0x0000000e005a7202 */ /* 0x000fe40000000f00 */
[----:B------:R-:W-:Y:S01]  /*d220*/  MOV R73, R12 ;  /* 0x0000000c00497202 */ /* 0x000fe20000000f00 */
[----:B------:R2:W-:Y:S01]  /*d230*/  STSM.16.M88.4 [R91], R4 ;  /* 0x000000045b007844 */ /* 0x0005e20000000200 */
[----:B------:R-:W-:Y:S02]  /*d240*/  F2FP.BF16.F32.PACK_AB R12, R49, R48 ;  /* 0x00000030310c723e */ /* 0x000fe400000010ff */
[----:B------:R-:W-:-:S02]  /*d250*/  F2FP.BF16.F32.PACK_AB R13, R51, R50 ;  /* 0x00000032330d723e */ /* 0x000fc400000010ff */
[----:B------:R-:W-:Y:S02]  /*d260*/  F2FP.BF16.F32.PACK_AB R14, R53, R52 ;  /* 0x00000034350e723e */ /* 0x000fe400000010ff */
[----:B------:R-:W-:Y:S01]  /*d270*/  F2FP.BF16.F32.PACK_AB R15, R55, R54 ;  /* 0x00000036370f723e */ /* 0x000fe200000010ff */
[----:B------:R-:W-:Y:S01]  /*d280*/  ULDC UR4, c[0x0][0xa88] ;  /* 0x0002a20000047ab9 */ /* 0x000fe20000000800 */
[----:B------:R-:W-:Y:S01]  /*d290*/  MOV R23, R20 ;  /* 0x0000001400177202 */ /* 0x000fe20000000f00 */
[----:B------:R-:W3:Y:S01]  /*d2a0*/  LDC R52, c[0x0][0xbe8] ;  /* 0x0002fa00ff347b82 */ /* 0x000ee20000000800 */
[----:B------:R-:W-:Y:S01]  /*d2b0*/  F2FP.BF16.F32.PACK_AB R24, R57, R56 ;  /* 0x000000383918723e */ /* 0x000fe200000010ff */
[----:B------:R-:W-:Y:S01]  /*d2c0*/  STSM.16.M88.4 [R90], R12 ;  /* 0x0000000c5a007844 */ /* 0x000fe20000000200 */
[----:B------:R-:W-:Y:S02]  /*d2d0*/  F2FP.BF16.F32.PACK_AB R25, R59, R58 ;  /* 0x0000003a3b19723e */ /* 0x000fe400000010ff */
[----:B------:R-:W-:-:S02]  /*d2e0*/  F2FP.BF16.F32.PACK_AB R26, R61, R60 ;  /* 0x0000003c3d1a723e */ /* 0x000fc400000010ff */
[----:B------:R-:W-:Y:S01]  /*d2f0*/  F2FP.BF16.F32.PACK_AB R27, R63, R62 ;  /* 0x0000003e3f1b723e */ /* 0x000fe200000010ff */
[----:B--2---:R-:W2:Y:S01]  /*d300*/  LDC.64 R4, c[0x0][0xc08] ;  /* 0x00030200ff047b82 */ /* 0x004ea20000000a00 */
[----:B------:R-:W-:Y:S02]  /*d310*/  F2FP.BF16.F32.PACK_AB R30, R77, R76 ;  /* 0x0000004c4d1e723e */ /* 0x000fe400000010ff */
[----:B------:R-:W-:Y:S01]  /*d320*/  F2FP.BF16.F32.PACK_AB R31, R79, R78 ;  /* 0x0000004e4f1f723e */ /* 0x000fe200000010ff */
[----:B------:R4:W-:Y:S01]  /*d330*/  STSM.16.M88.4 [R23], R24 ;  /* 0x0000001817007844 */ /* 0x0009e20000000200 */
[----:B-1----:R-:W-:-:S03]  /*d340*/  ISETP.NE.U32.AND P0, PT, R96, RZ, PT ;  /* 0x000000ff6000720c */ /* 0x002fc60003f05070 */
[----:B------:R-:W1:Y:S01]  /*d350*/  LDC.64 R20, c[0x0][0xc00] ;  /* 0x00030000ff147b82 */ /* 0x000e620000000a00 */
[----:B------:R0:W-:Y:S01]  /*d360*/  STSM.16.M88.4 [R73], R64 ;  /* 0x0000004049007844 */ /* 0x0001e20000000200 */
[----:B------:R-:W-:-:S03]  /*d370*/  ISETP.NE.AND.EX P0, PT, R97, RZ, PT, P0 ;  /* 0x000000ff6100720c */ /* 0x000fc60003f05300 */
[----:B------:R0:W-:Y:S04]  /*d380*/  STSM.16.M88.4 [R72], R28 ;  /* 0x0000001c48007844 */ /* 0x0001e80000000200 */
[----:B------:R0:W-:Y:S01]  /*d390*/  STSM.16.M88.4 [R44], R80 ;  /* 0x000000502c007844 */ /* 0x0001e20000000200 */
[----:B------:R-:W-:Y:S02]  /*d3a0*/  IMAD.U32 R7, RZ, RZ, UR4 ;  /* 0x00000004ff077e24 */ /* 0x000fe4000f8e00ff */
[----:B----4-:R-:W-:Y:S01]  /*d3b0*/  IMAD.MOV.U32 R23, RZ, RZ, RZ ;  /* 0x000000ffff177224 */ /* 0x010fe200078e00ff */
[----:B------:R-:W-:Y:S01]  /*d3c0*/  BAR.SYNC.DEFER_BLOCKING 0x1, 0x100 ;  /* 0x0044000000007b1d */ /* 0x000fe20000010000 */
[----:B--2---:R-:W-:-:S04]  /*d3d0*/  ISETP.NE.U32.AND P2, PT, R4, RZ, PT ;  /* 0x000000ff0400720c */ /* 0x004fc80003f45070 */
[----:B------:R-:W-:Y:S01]  /*d3e0*/  ISETP.NE.AND.EX P2, PT, R5, RZ, PT, P2 ;  /* 0x000000ff0500720c */ /* 0x000fe20003f45320 */
[----:B-1----:R-:W-:-:S12]  /*d3f0*/  IMAD.WIDE R20, R164, 0x4, R20 ;  /* 0x00000004a4147825 */ /* 0x002fd800078e0214 */
[----:B------:R-:W1:Y:S01]  /*d400*/  @P2 LDC.64 R4, c[0x0][0xc08] ;  /* 0x00030200ff042b82 */ /* 0x000e620000000a00 */
[----:B------:R0:W5:Y:S01]  /*d410*/  @P0 LDG.E R23, desc[UR36][R20.64] ;  /* 0x0000002414170981 */ /* 0x000162000c1e1900 */
[----:B---3--:R-:W-:-:S13]  /*d420*/  ISETP.NE.AND P1, PT, R52, 0x1, PT ;  /* 0x000000013400780c */ /* 0x008fda0003f25270 */
[----:B------:R-:W2:Y:S01]  /*d430*/  @P1 LDC R6, c[0x0][0xbec] ;  /* 0x0002fb00ff061b82 */ /* 0x000ea20000000800 */
[----:B-1----:R-:W-:-:S07]  /*d440*/  @P2 IMAD.WIDE R4, R164, 0x4, R4 ;  /* 0x00000004a4042825 */ /* 0x002fce00078e0204 */
[----:B------:R-:W1:Y:S01]  /*d450*/  @P1 LDC R11, c[0x0][0xbf0] ;  /* 0x0002fc00ff0b1b82 */ /* 0x000e620000000800 */
[----:B------:R0:W5:Y:S01]  /*d460*/  @P2 LDG.E R7, desc[UR36][R4.64] ;  /* 0x0000002404072981 */ /* 0x000162000c1e1900 */
[----:B------:R-:W-:Y:S05]  /*d470*/  @P2 BRA `(.L_x_1327) ;  /* 0x0000000000102947 */ /* 0x000fea0003800000 */
[----:B------:R-:W-:Y:S05]  /*d480*/  @!P0 BRA `(.L_x_1327) ;  /* 0x00000000000c8947 */ /* 0x000fea0003800000 */
[----:B0-----:R-:W3:Y:S04]  /*d490*/  LDG.E R4, desc[UR36][R20.64] ;  /* 0x0000002414047981 */ /* 0x001ee8000c1e1900 */
[----:B-----5:R-:W3:Y:S02]  /*d4a0*/  LDG.E R7, desc[UR36][R20.64+0x4] ;  /* 0x0000042414077981 */ /* 0x020ee4000c1e1900 */
[----:B---3--:R-:W-:-:S07]  /*d4b0*/  IMAD.IADD R7, R7, 0x1, -R4 ;  /* 0x0000000107077824 */ /* 0x008fce00078e0a04 */
.L_x_1327:
[----:B0-----:R-:W-:Y:S01]  /*d4c0*/  SHF.R.S32.HI R44, RZ, 0x1f, R163 ;  /* 0x0000001fff2c7819 */ /* 0x001fe200000114a3 */
[----:B------:R-:W-:Y:S01]  /*d4d0*/  IMAD.IADD R15, R22, 0x1, R18 ;  /* 0x00000001160f7824 */ /* 0x000fe200078e0212 */
[----:B------:R-:W-:Y:S01]  /*d4e0*/  ULDC.64 UR4, c[0x0][0xb90] ;  /* 0x0002e40000047ab9 */ /* 0x000fe20000000a00 */
[--C-:B-----5:R-:W-:Y:S01]  /*d4f0*/  SHF.R.S32.HI R21, RZ, 0x1f, R23.reuse ;  /* 0x0000001fff157819 */ /* 0x120fe20000011417 */
[----:B------:R-:W-:Y:S01]  /*d500*/  IMAD.MOV.U32 R20, RZ, RZ, R23 ;  /* 0x000000ffff147224 */ /* 0x000fe200078e0017 */
[----:B------:R-:W-:Y:S01]  /*d510*/  SHF.R.S32.HI R8, RZ, 0x1f, R164 ;  /* 0x0000001fff087819 */ /* 0x000fe200000114a4 */
[----:B------:R-:W-:Y:S01]  /*d520*/  IMAD R4, R44, UR4, RZ ;  /* 0x000000042c047c24 */ /* 0x000fe2000f8e02ff */
[----:B------:R-:W-:Y:S01]  /*d530*/  SEL R53, R164, RZ, !P0 ;  /* 0x000000ffa4357207 */ /* 0x000fe20004000000 */
[----:B--2---:R-:W-:-:S04]  /*d540*/  @P1 IMAD.HI.U32 R6, R15, R6, RZ ;  /* 0x000000060f061227 */ /* 0x004fc800078e00ff */
[----:B------:R-:W-:Y:S01]  /*d550*/  IMAD.MOV.U32 R9, RZ, RZ, R15 ;  /* 0x000000ffff097224 */ /* 0x000fe200078e000f */
[----:B-1----:R-:W-:Y:S01]  /*d560*/  @P1 SHF.R.U32.HI R9, RZ, R11, R6 ;  /* 0x0000000bff091219 */ /* 0x002fe20000011606 */
[C---:B------:R-:W-:Y:S02]  /*d570*/  IMAD R13, R163.reuse, UR5, R4 ;  /* 0x00000005a30d7c24 */ /* 0x040fe4000f8e0204 */
[----:B------:R-:W-:Y:S01]  /*d580*/  IMAD.WIDE.U32 R4, R163, UR4, R20 ;  /* 0x00000004a3047c25 */ /* 0x000fe2000f8e0014 */
[----:B------:R-:W-:Y:S01]  /*d590*/  SEL R20, R8, RZ, !P0 ;  /* 0x000000ff08147207 */ /* 0x000fe20004000000 */
[----:B------:R-:W-:Y:S02]  /*d5a0*/  ULDC.64 UR4, c[0x0][0xb98] ;  /* 0x0002e60000047ab9 */ /* 0x000fe40000000a00 */
[----:B------:R-:W-:Y:S02]  /*d5b0*/  IMAD R11, R165, 0x40, R160 ;  /* 0x00000040a50b7824 */ /* 0x000fe400078e02a0 */
[----:B------:R-:W-:-:S02]  /*d5c0*/  IMAD.IADD R5, R5, 0x1, R13 ;  /* 0x0000000105057824 */ /* 0x000fc400078e020d */
        /* <DEDUP_REMOVED lines=13> */
[----:B------:R-:W-:Y:S01]  /*d6a0*/  IMAD.IADD R24, R170, 0x1, R18 ;  /* 0x00000001aa187824 */ /* 0x000fe200078e0212 */
[----:B------:R-:W-:Y:S01]  /*d6b0*/  IADD3.X R5, R13, R5, R8, P2, !PT ;  /* 0x000000050d057210 */ /* 0x000fe200017fe408 */
[----:B------:R-:W-:Y:S01]  /*d6c0*/  IMAD R55, R7, R52, RZ ;  /* 0x0000003407377224 */ /* 0x000fe200078e02ff */
[----:B------:R-:W-:Y:S01]  /*d6d0*/  IADD3 R9, P3, R16, 0x2000, RZ ;  /* 0x0000200010097810 */ /* 0x000fe20007f7e0ff */
[----:B------:R-:W-:Y:S01]  /*d6e0*/  IMAD R10, R6, UR4, RZ ;  /* 0x00000004060a7c24 */ /* 0x000fe2000f8e02ff */
[----:B------:R-:W-:Y:S01]  /*d6f0*/  IADD3 R15, P0, R16, 0x1000, RZ ;  /* 0x00001000100f7810 */ /* 0x000fe20007f1e0ff */
[----:B------:R-:W-:Y:S01]  /*d700*/  IMAD.WIDE.U32 R4, R11, UR4, R4 ;  /* 0x000000040b047c25 */ /* 0x000fe2000f8e0004 */
[----:B------:R-:W-:-:S02]  /*d710*/  LOP3.LUT R8, R9, 0x380, RZ, 0xc0, !PT ;  /* 0x0000038009087812 */ /* 0x000fc400078ec0ff */
[----:B------:R-:W-:Y:S01]  /*d720*/  LOP3.LUT R36, R37, 0x380, RZ, 0xc0, !PT ;  /* 0x0000038025247812 */ /* 0x000fe200078ec0ff */
[----:B------:R-:W-:Y:S01]  /*d730*/  IMAD R13, R11, UR5, R10 ;  /* 0x000000050b0d7c24 */ /* 0x000fe2000f8e020a */
[----:B------:R-:W-:Y:S01]  /*d740*/  ULDC.64 UR4, c[0x0][0xb50] ;  /* 0x0002d40000047ab9 */ /* 0x000fe20000000a00 */
[----:B------:R-:W-:Y:S01]  /*d750*/  SHF.R.U64 R6, R8, 0x3, RZ ;  /* 0x0000000308067819 */ /* 0x000fe200000012ff */
[----:B------:R-:W-:Y:S01]  /*d760*/  IMAD.X R7, RZ, RZ, R17, P3 ;  /* 0x000000ffff077224 */ /* 0x000fe200018e0611 */
[----:B------:R-:W-:Y:S01]  /*d770*/  LEA R10, P4, R4, UR4, 0x2 ;  /* 0x00000004040a7c11 */ /* 0x000fe2000f8810ff */
[----:B------:R-:W-:Y:S01]  /*d780*/  IMAD.IADD R5, R5, 0x1, R13 ;  /* 0x0000000105057824 */ /* 0x000fe200078e020d */
[----:B------:R-:W-:Y:S01]  /*d790*/  LOP3.LUT R6, R6, R9, RZ, 0x3c, !PT ;  /* 0x0000000906067212 */ /* 0x000fe200078e3cff */
[----:B------:R-:W-:Y:S01]  /*d7a0*/  IMAD.X R13, RZ, RZ, R17, P0 ;  /* 0x000000ffff0d7224 */ /* 0x000fe200000e0611 */
[----:B------:R-:W-:Y:S01]  /*d7b0*/  IADD3 R9, P2, R16, 0x3000, RZ ;  /* 0x0000300010097810 */ /* 0x000fe20007f5e0ff */
[----:B------:R-:W-:Y:S01]  /*d7c0*/  SHFL.IDX PT, R48, R10, RZ, 0x1c1f ;  /* 0x001c1fff0a307589 */ /* 0x000fe200000e0000 */
[----:B------:R-:W-:Y:S01]  /*d7d0*/  LEA.HI.X R14, R4, UR5, R5, 0x2, P4 ;  /* 0x00000005040e7c11 */ /* 0x000fe2000a0f1405 */
[----:B------:R-:W-:Y:S01]  /*d7e0*/  VIADD R4, R24, 0x8 ;  /* 0x0000000818047836 */ /* 0x000fe20000000000 */
[----:B------:R-:W-:Y:S01]  /*d7f0*/  LOP3.LUT R8, R9, 0x380, RZ, 0xc0, !PT ;  /* 0x0000038009087812 */ /* 0x000fe200078ec0ff */
[----:B------:R-:W-:Y:S01]  /*d800*/  SHFL.IDX PT, R50, R10, 0x1, 0x1c1f ;  /* 0x003c1f000a327f89 */ /* 0x000fe200000e0000 */
[----:B------:R-:W-:Y:S01]  /*d810*/  LOP3.LUT P0, RZ, R167, 0x3, RZ, 0xc0, !PT ;  /* 0x00000003a7ff7812 */ /* 0x000fe2000780c0ff */
[----:B------:R-:W-:Y:S01]  /*d820*/  ULDC.64 UR4, c[0x0][0xaa0] ;  /* 0x0002a80000047ab9 */ /* 0x000fe20000000a00 */
[----:B------:R-:W-:Y:S01]  /*d830*/  SHF.R.U64 R8, R8, 0x3, RZ ;  /* 0x0000000308087819 */ /* 0x000fe200000012ff */
[----:B------:R-:W0:Y:S01]  /*d840*/  SHFL.IDX PT, R49, R14, RZ, 0x1c1f ;  /* 0x001c1fff0e317589 */ /* 0x000e2200000e0000 */
[----:B------:R-:W-:-:S02]  /*d850*/  IADD3 R33, P4, R16, 0x6000, RZ ;  /* 0x0000600010217810 */ /* 0x000fc40007f9e0ff */
[----:B------:R-:W-:Y:S01]  /*d860*/  LOP3.LUT R8, R8, R9, RZ, 0x3c, !PT ;  /* 0x0000000908087212 */ /* 0x000fe200078e3cff */
[----:B------:R-:W1:Y:S01]  /*d870*/  SHFL.IDX PT, R51, R14, 0x1, 0x1c1f ;  /* 0x003c1f000e337f89 */ /* 0x000e6200000e0000 */
[----:B------:R-:W-:Y:S01]  /*d880*/  IMAD.X R9, RZ, RZ, R17, P2 ;  /* 0x000000ffff097224 */ /* 0x000fe200010e0611 */
[-C--:B------:R-:W-:Y:S02]  /*d890*/  ISETP.GE.OR P2, PT, R24, R55.reuse, P0 ;  /* 0x000000371800720c */ /* 0x080fe40000746670 */
[----:B------:R-:W-:Y:S02]  /*d8a0*/  ISETP.GE.OR P0, PT, R4, R55, P0 ;  /* 0x000000370400720c */ /* 0x000fe40000706670 */
[----:B------:R-:W-:Y:S02]  /*d8b0*/  LOP3.LUT R11, R16, 0x380, RZ, 0xc0, !PT ;  /* 0x00000380100b7812 */ /* 0x000fe400078ec0ff */
[----:B------:R-:W-:Y:S02]  /*d8c0*/  LOP3.LUT R32, R33, 0x380, RZ, 0xc0, !PT ;  /* 0x0000038021207812 */ /* 0x000fe400078ec0ff */
[----:B------:R-:W-:-:S02]  /*d8d0*/  SHF.R.U64 R11, R11, 0x3, RZ ;  /* 0x000000030b0b7819 */ /* 0x000fc400000012ff */
[----:B------:R-:W-:Y:S02]  /*d8e0*/  IADD3 R5, P3, R16, 0x7000, RZ ;  /* 0x0000700010057810 */ /* 0x000fe40007f7e0ff */
[----:B------:R-:W-:Y:S02]  /*d8f0*/  SHF.R.U64 R40, R40, 0x3, RZ ;  /* 0x0000000328287819 */ /* 0x000fe400000012ff */
[----:B------:R-:W-:Y:S01]  /*d900*/  SHF.R.U64 R36, R36, 0x3, RZ ;  /* 0x0000000324247819 */ /* 0x000fe200000012ff */
[--C-:B------:R-:W-:Y:S01]  /*d910*/  IMAD.X R29, RZ, RZ, R17.reuse, P3 ;  /* 0x000000ffff1d7224 */ /* 0x100fe200018e0611 */
[----:B------:R-:W-:Y:S02]  /*d920*/  SHF.R.U64 R32, R32, 0x3, RZ ;  /* 0x0000000320207819 */ /* 0x000fe400000012ff */
[----:B------:R-:W-:Y:S01]  /*d930*/  LOP3.LUT R16, R11, R16, RZ, 0x3c, !PT ;  /* 0x000000100b107212 */ /* 0x000fe200078e3cff */
[----:B0-----:R0:W-:Y:S01]  /*d940*/  @!P2 ST.E desc[UR36][R48.64], R2 ;  /* 0x000000023000a985 */ /* 0x0011e2000c101924 */
[----:B------:R-:W-:Y:S01]  /*d950*/  LOP3.LUT R40, R40, R41, RZ, 0x3c, !PT ;  /* 0x0000002928287212 */ /* 0x000fe200078e3cff */
[--C-:B------:R-:W-:Y:S01]  /*d960*/  IMAD.X R41, RZ, RZ, R17.reuse, P6 ;  /* 0x000000ffff297224 */ /* 0x100fe200030e0611 */
[----:B------:R-:W-:Y:S01]  /*d970*/  LOP3.LUT R36, R36, R37, RZ, 0x3c, !PT ;  /* 0x0000002524247212 */ /* 0x000fe200078e3cff */
[----:B-1----:R1:W-:Y:S01]  /*d980*/  @!P0 ST.E desc[UR36][R50.64], R0 ;  /* 0x0000000032008985 */ /* 0x0023e2000c101924 */
[----:B------:R-:W-:Y:S01]  /*d990*/  LOP3.LUT R32, R32, R33, RZ, 0x3c, !PT ;  /* 0x0000002120207212 */ /* 0x000fe200078e3cff */
[--C-:B------:R-:W-:Y:S01]  /*d9a0*/  IMAD.X R37, RZ, RZ, R17.reuse, P5 ;  /* 0x000000ffff257224 */ /* 0x100fe200028e0611 */
[----:B------:R-:W-:Y:S01]  /*d9b0*/  LOP3.LUT R12, R15, 0x380, RZ, 0xc0, !PT ;  /* 0x000003800f0c7812 */ /* 0x000fe200078ec0ff */
[----:B------:R-:W-:Y:S01]  /*d9c0*/  IMAD.X R33, RZ, RZ, R17, P4 ;  /* 0x000000ffff217224 */ /* 0x000fe200020e0611 */
[----:B------:R2:W5:Y:S01]  /*d9d0*/  LD.E.128 R24, desc[UR36][R16.64] ;  /* 0x0000002410187980 */ /* 0x000562000c101d00 */
[----:B------:R-:W-:Y:S01]  /*d9e0*/  LOP3.LUT R4, R5, 0x380, RZ, 0xc0, !PT ;  /* 0x0000038005047812 */ /* 0x000fe200078ec0ff */
[----:B0-----:R-:W0:Y:S01]  /*d9f0*/  @P1 LDC R49, c[0x0][0xbec] ;  /* 0x0002fb00ff311b82 */ /* 0x001e220000000800 */
[----:B------:R-:W-:Y:S01]  /*da00*/  SHF.R.U64 R12, R12, 0x3, RZ ;  /* 0x000000030c0c7819 */ /* 0x000fe200000012ff */
[----:B------:R-:W5:Y:S01]  /*da10*/  LD.E.128 R8, desc[UR36][R8.64] ;  /* 0x0000002408087980 */ /* 0x000f62000c101d00 */
[----:B------:R-:W-:Y:S01]  /*da20*/  SHF.R.U64 R4, R4, 0x3, RZ ;  /* 0x0000000304047819 */ /* 0x000fe200000012ff */
[----:B-1----:R-:W-:Y:S01]  /*da30*/  IMAD R0, R21, UR4, RZ ;  /* 0x0000000415007c24 */ /* 0x002fe2000f8e02ff */
[----:B------:R-:W-:Y:S01]  /*da40*/  LOP3.LUT R12, R12, R15, RZ, 0x3c, !PT ;  /* 0x0000000f0c0c7212 */ /* 0x000fe200078e3cff */
[----:B------:R-:W5:Y:S01]  /*da50*/  LD.E.128 R40, desc[UR36][R40.64] ;  /* 0x0000002428287980 */ /* 0x000f62000c101d00 */
[----:B--2---:R-:W-:Y:S01]  /*da60*/  IMAD.WIDE.U32 R16, R23, UR4, RZ ;  /* 0x0000000417107c25 */ /* 0x004fe2000f8e00ff */
[----:B------:R-:W-:-:S02]  /*da70*/  LOP3.LUT R28, R4, R5, RZ, 0x3c, !PT ;  /* 0x00000005041c7212 */ /* 0x000fc400078e3cff */
[----:B------:R-:W5:Y:S01]  /*da80*/  LD.E.128 R4, desc[UR36][R6.64] ;  /* 0x0000002406047980 */ /* 0x000f62000c101d00 */
[----:B------:R-:W-:Y:S01]  /*da90*/  IMAD R21, R23, UR5, R0 ;  /* 0x0000000517157c24 */ /* 0x000fe2000f8e0200 */
[----:B------:R-:W-:Y:S01]  /*daa0*/  ULDC.64 UR4, c[0x0][0xae8] ;  /* 0x0002ba0000047ab9 */ /* 0x000fe20000000a00 */
[----:B------:R-:W1:Y:S01]  /*dab0*/  @P1 LDC R23, c[0x0][0xbf0] ;  /* 0x0002fc00ff171b82 */ /* 0x000e620000000800 */
[----:B------:R-:W5:Y:S01]  /*dac0*/  LD.E.128 R12, desc[UR36][R12.64] ;  /* 0x000000240c0c7980 */ /* 0x000f62000c101d00 */
[----:B------:R-:W-:Y:S02]  /*dad0*/  IMAD.IADD R17, R17, 0x1, R21 ;  /* 0x0000000111117824 */ /* 0x000fe400078e0215 */
[----:B------:R-:W-:Y:S01]  /*dae0*/  IMAD R21, R162, 0x20, R165 ;  /* 0x00000020a2157824 */ /* 0x000fe200078e02a5 */
[----:B------:R-:W5:Y:S01]  /*daf0*/  LD.E.128 R36, desc[UR36][R36.64] ;  /* 0x0000002424247980 */ /* 0x000f62000c101d00 */
[----:B------:R-:W-:Y:S02]  /*db00*/  IMAD R0, R44, UR4, RZ ;  /* 0x000000042c007c24 */ /* 0x000fe4000f8e02ff */
[----:B------:R-:W-:Y:S01]  /*db10*/  IMAD.IADD R44, R18, 0x1, R21 ;  /* 0x00000001122c7824 */ /* 0x000fe200078e0215 */
[----:B------:R-:W5:Y:S01]  /*db20*/  LD.E.128 R32, desc[UR36][R32.64] ;  /* 0x0000002420207980 */ /* 0x000f62000c101d00 */
[----:B------:R-:W-:-:S02]  /*db30*/  IMAD R21, R163, UR5, R0 ;  /* 0x00000005a3157c24 */ /* 0x000fc4000f8e0200 */
[----:B------:R-:W-:Y:S01]  /*db40*/  IMAD.WIDE.U32 R16, R163, UR4, R16 ;  /* 0x00000004a3107c25 */ /* 0x000fe2000f8e0010 */
[----:B------:R-:W-:Y:S01]  /*db50*/  ULDC.64 UR4, c[0x0][0xaf0] ;  /* 0x0002bc0000047ab9 */ /* 0x000fe20000000a00 */
[----:B------:R-:W5:Y:S02]  /*db60*/  LD.E.128 R28, desc[UR36][R28.64] ;  /* 0x000000241c1c7980 */ /* 0x000f64000c101d00 */
[----:B0-----:R-:W-:Y:S01]  /*db70*/  @P1 IMAD.HI.U32 R0, R44, R49, RZ ;  /* 0x000000312c001227 */ /* 0x001fe200078e00ff */
[----:B------:R-:W-:Y:S01]  /*db80*/  @!PT LDS RZ, [RZ] ;  /* 0x00000000fffff984 */ /* 0x000fe20000000800 */
[----:B------:R-:W-:Y:S01]  /*db90*/  @!PT LDS RZ, [RZ] ;  /* 0x00000000fffff984 */ /* 0x000fe20000000800 */
[----:B------:R-:W-:Y:S01]  /*dba0*/  @!PT LDS RZ, [RZ] ;  /* 0x00000000fffff984 */ /* 0x000fe20000000800 */
[----:B------:R-:W-:Y:S01]  /*dbb0*/  @!PT LDS RZ, [RZ] ;  /* 0x00000000fffff984 */ /* 0x000fe20000000800 */
[----:B------:R0:W-:Y:S06]  /*dbc0*/  MEMBAR.ALL.CTA ;  /* 0x0000000000007992 */ /* 0x0001ec0000008000 */
[----:B0-----:R-:W0:Y:S01]  /*dbd0*/  FENCE.VIEW.ASYNC.S ;  /* 0x00000000000073c6 */ /* 0x001e220000000000 */
[----:B------:R-:W-:-:S02]  /*dbe0*/  IMAD.IADD R17, R17, 0x1, R21 ;  /* 0x0000000111117824 */ /* 0x000fc400078e0215 */
[----:B------:R-:W-:Y:S02]  /*dbf0*/  IMAD.MOV.U32 R21, RZ, RZ, R44 ;  /* 0x000000ffff157224 */ /* 0x000fe400078e002c */
[----:B------:R-:W-:Y:S01]  /*dc00*/  IMAD R2, R20, UR4, RZ ;  /* 0x0000000414027c24 */ /* 0x000fe2000f8e02ff */
[----:B-1----:R-:W-:Y:S01]  /*dc10*/  @P1 SHF.R.U32.HI R21, RZ, R23, R0 ;  /* 0x00000017ff151219 */ /* 0x002fe20000011600 */
[----:B------:R-:W-:-:S03]  /*dc20*/  IMAD.WIDE.U32 R16, R53, UR4, R16 ;  /* 0x0000000435107c25 */ /* 0x000fc6000f8e0010 */
[--C-:B------:R-:W-:Y:S01]  /*dc30*/  SHF.R.S32.HI R0, RZ, 0x1f, R21.reuse ;  /* 0x0000001fff007819 */ /* 0x100fe20000011415 */
[----:B------:R-:W-:Y:S01]  /*dc40*/  IMAD R23, R53, UR5, R2 ;  /* 0x0000000535177c24 */ /* 0x000fe2000f8e0202 */
[----:B------:R-:W-:Y:S01]  /*dc50*/  ULDC.64 UR4, c[0x0][0xae0] ;  /* 0x0002b80000047ab9 */ /* 0x000fe20000000a00 */
[----:B------:R-:W-:Y:S02]  /*dc60*/  IMAD.MOV R49, RZ, RZ, -R21 ;  /* 0x000000ffff317224 */ /* 0x000fe400078e0a15 */
[----:B------:R-:W-:Y:S02]  /*dc70*/  IMAD.IADD R17, R17, 0x1, R23 ;  /* 0x0000000111117824 */ /* 0x000fe400078e0217 */
[----:B------:R-:W-:Y:S02]  /*dc80*/  IMAD R0, R0, UR4, RZ ;  /* 0x0000000400007c24 */ /* 0x000fe4000f8e02ff */
[----:B------:R-:W-:Y:S02]  /*dc90*/  IMAD R23, R52, R49, R44 ;  /* 0x0000003134177224 */ /* 0x000fe400078e022c */
[----:B------:R-:W-:-:S02]  /*dca0*/  IMAD R49, R21, UR5, R0 ;  /* 0x0000000515317c24 */ /* 0x000fc4000f8e0200 */
[----:B------:R-:W-:Y:S01]  /*dcb0*/  IMAD.WIDE.U32 R16, R21, UR4, R16 ;  /* 0x0000000415107c25 */ /* 0x000fe2000f8e0010 */
[----:B------:R-:W-:Y:S01]  /*dcc0*/  SHF.R.S32.HI R0, RZ, 0x1f, R23 ;  /* 0x0000001fff007819 */ /* 0x000fe20000011417 */
[----:B------:R-:W-:Y:S02]  /*dcd0*/  ULDC.64 UR4, c[0x0][0xad8] ;  /* 0x0002b60000047ab9 */ /* 0x000fe40000000a00 */
[----:B------:R-:W-:Y:S02]  /*dce0*/  IMAD.IADD R17, R17, 0x1, R49 ;  /* 0x0000000111117824 */ /* 0x000fe400078e0231 */
[----:B------:R-:W-:Y:S02]  /*dcf0*/  IMAD R2, R0, UR4, RZ ;  /* 0x0000000400027c24 */ /* 0x000fe4000f8e02ff */
[----:B------:R-:W-:Y:S02]  /*dd00*/  IMAD.IADD R44, R165, 0x1, R18 ;  /* 0x00000001a52c7824 */ /* 0x000fe400078e0212 */
[----:B------:R-:W-:-:S02]  /*dd10*/  IMAD R21, R23, UR5, R2 ;  /* 0x0000000517157c24 */ /* 0x000fc4000f8e0202 */
[----:B------:R-:W-:Y:S01]  /*dd20*/  IMAD.WIDE.U32 R16, R23, UR4, R16 ;  /* 0x0000000417107c25 */ /* 0x000fe2000f8e0010 */
[CC--:B------:R-:W-:Y:S01]  /*dd30*/  ISETP.GE.AND P2, PT, R44.reuse, R55.reuse, PT ;  /* 0x000000372c00720c */ /* 0x0c0fe20003f46270 */
[----:B------:R-:W-:Y:S02]  /*dd40*/  ULDC.64 UR4, c[0x0][0xa80] ;  /* 0x0002a00000047ab9 */ /* 0x000fe40000000a00 */
[----:B------:R-:W-:Y:S01]  /*dd50*/  VIADD R0, R44, 0x20 ;  /* 0x000000202c007836 */ /* 0x000fe20000000000 */
[----:B------:R-:W-:Y:S01]  /*dd60*/  LEA R18, P3, R16, UR4, 0x1 ;  /* 0x0000000410127c11 */ /* 0x000fe2000f8608ff */
[----:B------:R-:W-:Y:S02]  /*dd70*/  IMAD.IADD R17, R17, 0x1, R21 ;  /* 0x0000000111117824 */ /* 0x000fe400078e0215 */
[----:B------:R-:W-:Y:S01]  /*dd80*/  VIADD R3, R3, 0x2a820 ;  /* 0x0002a82003037836 */ /* 0x000fe20000000000 */
[----:B------:R-:W-:Y:S01]  /*dd90*/  ISETP.GE.AND P0, PT, R0, R55, PT ;  /* 0x000000370000720c */ /* 0x000fe20003f06270 */
[----:B------:R-:W-:Y:S01]  /*dda0*/  VIADD R0, R44, 0x40 ;  /* 0x000000402c007836 */ /* 0x000fe20000000000 */
[----:B------:R-:W-:-:S02]  /*ddb0*/  LEA.HI.X R20, R16, UR5, R17, 0x1, P3 ;  /* 0x0000000510147c11 */ /* 0x000fc400098f0c11 */
[----:B------:R-:W-:Y:S01]  /*ddc0*/  PRMT R3, RZ, 0x654, R3 ;  /* 0x00000654ff037816 */ /* 0x000fe20000000003 */
[----:B0-----:R0:W1:Y:S01]  /*ddd0*/  SHFL.IDX PT, R16, R18, RZ, 0x181f ;  /* 0x00181fff12107589 */ /* 0x00106200000e0000 */
        /* <DEDUP_REMOVED lines=10> */
[-C--:B0-2---:R-:W-:Y:S02]  /*de80*/  @!P2 LEA.HI.X R3, R160, R0.reuse, R173, 0x1, P4 ;  /* 0x00000000a003a211 */ /* 0x085fe400020f0cad */
[----:B------:R-:W-:-:S03]  /*de90*/  @!P3 LEA.HI.X R17, R161, R0, R172, 0x1, P5 ;  /* 0x00000000a111b211 */ /* 0x000fc600028f0cac */
[----:B-----5:R3:W-:Y:S04]  /*dea0*/  @!P2 ST.E.128 desc[UR36][R2.64], R24 ;  /* 0x000000180200a985 */ /* 0x0207e8000c101d24 */
[----:B------:R3:W-:Y:S02]  /*deb0*/  @!P3 ST.E.128 desc[UR36][R16.64], R40 ;  /* 0x000000281000b985 */ /* 0x0007e4000c101d24 */
.L_x_1329:
[----:B------:R-:W-:Y:S05]  /*dec0*/  BSYNC B1 ;  /* 0x0000000000017941 */ /* 0x000fea0003800000 */
.L_x_1328:
        /* <DEDUP_REMOVED lines=9> */
[-C--:B0---4-:R-:W-:Y:S02]  /*df60*/  @!P3 LEA.HI.X R3, R160, R0.reuse, R173, 0x1, P0 ;  /* 0x00000000a003b211 */ /* 0x091fe400000f0cad */
[----:B------:R-:W-:-:S03]  /*df70*/  @!P4 LEA.HI.X R17, R161, R0, R172, 0x1, P2 ;  /* 0x00000000a111c211 */ /* 0x000fc600010f0cac */
[----:B-----5:R3:W-:Y:S04]  /*df80*/  @!P3 ST.E.128 desc[UR36][R2.64], R12 ;  /* 0x0000000c0200b985 */ /* 0x0207e8000c101d24 */
[----:B------:R3:W-:Y:S02]  /*df90*/  @!P4 ST.E.128 desc[UR36][R16.64], R36 ;  /* 0x000000241000c985 */ /* 0x0007e4000c101d24 */
.L_x_1331:
[----:B------:R-:W-:Y:S05]  /*dfa0*/  BSYNC B1 ;  /* 0x0000000000017941 */ /* 0x000fea0003800000 */
.L_x_1330:
        /* <DEDUP_REMOVED lines=13> */
.L_x_1333:
[----:B------:R-:W-:Y:S05]  /*e080*/  BSYNC B1 ;  /* 0x0000000000017941 */ /* 0x000fea0003800000 */
.L_x_1332:
        /* <DEDUP_REMOVED lines=12> */
[----:B----4-:R-:W-:-:S04]  /*e150*/  LEA R2, P0, R161, R18, 0x1 ;  /* 0x00000012a1027211 */ /* 0x010fc800078008ff */
[----:B------:R-:W-:-:S05]  /*e160*/  LEA.HI.X R3, R161, R20, R172, 0x1, P0 ;  /* 0x00000014a1037211 */ /* 0x000fca00000f0cac */
[----:B------:R0:W-:Y:S01]  /*e170*/  ST.E.128 desc[UR36][R2.64], R28 ;  /* 0x0000001c02007985 */ /* 0x0001e2000c101d24 */
[----:B------:R-:W-:Y:S05]  /*e180*/  BRA `(.L_x_1334) ;  /* 0x0000000800b07947 */ /* 0x000fea0003800000 */
.L_x_1326:
[----:B------:R-:W2:Y:S08]  /*e190*/  LDC.64 R4, c[0x0][0xc00] ;  /* 0x00030000ff047b82 */ /* 0x000eb00000000a00 */
[----:B0-----:R-:W0:Y:S01]  /*e1a0*/  LDC.64 R2, c[0x0][0xc00] ;  /* 0x00030000ff027b82 */ /* 0x001e220000000a00 */
[----:B------:R-:W-:Y:S01]  /*e1b0*/  ULDC UR4, c[0x0][0xa88] ;  /* 0x0002a20000047ab9 */ /* 0x000fe20000000800 */
[----:B------:R-:W-:-:S06]  /*e1c0*/  IMAD.MOV.U32 R6, RZ, RZ, RZ ;  /* 0x000000ffff067224 */ /* 0x000fcc00078e00ff */
[----:B------:R-:W3:Y:S01]  /*e1d0*/  LDC R17, c[0x0][0xbe8] ;  /* 0x0002fa00ff117b82 */ /* 0x000ee20000000800 */
[----:B--2---:R-:W-:-:S04]  /*e1e0*/  ISETP.NE.U32.AND P0, PT, R4, RZ, PT ;  /* 0x000000ff0400720c */ /* 0x004fc80003f05070 */
[----:B------:R-:W-:-:S03]  /*e1f0*/  ISETP.NE.AND.EX P0, PT, R5, RZ, PT, P0 ;  /* 0x000000ff0500720c */ /* 0x000fc60003f05300 */
[----:B------:R-:W2:Y:S01]  /*e200*/  LDC.64 R4, c[0x0][0xc08] ;  /* 0x00030200ff047b82 */ /* 0x000ea20000000a00 */
[----:B0-----:R-:W-:-:S04]  /*e210*/  IMAD.WIDE R2, R164, 0x4, R2 ;  /* 0x00000004a4027825 */ /* 0x001fc800078e0202 */
[----:B------:R-:W-:-:S05]  /*e220*/  IMAD.U32 R0, RZ, RZ, UR4 ;  /* 0x00000004ff007e24 */ /* 0x000fca000f8e00ff */
[----:B------:R0:W5:Y:S01]  /*e230*/  @P0 LDG.E R6, desc[UR36][R2.64] ;  /* 0x0000002402060981 */ /* 0x000162000c1e1900 */
[----:B--2---:R-:W-:-:S04]  /*e240*/  ISETP.NE.U32.AND P1, PT, R4, RZ, PT ;  /* 0x000000ff0400720c */ /* 0x004fc80003f25070 */
[----:B------:R-:W-:-:S13]  /*e250*/  ISETP.NE.AND.EX P1, PT, R5, RZ, PT, P1 ;  /* 0x000000ff0500720c */ /* 0x000fda0003f25310 */
[----:B------:R-:W2:Y:S02]  /*e260*/  @P1 LDC.64 R4, c[0x0][0xc08] ;  /* 0x00030200ff041b82 */ /* 0x000ea40000000a00 */
[----:B--2---:R-:W-:-:S05]  /*e270*/  @P1 IMAD.WIDE R4, R164, 0x4, R4 ;  /* 0x00000004a4041825 */ /* 0x004fca00078e0204 */
[----:B------:R0:W5:Y:S01]  /*e280*/  @P1 LDG.E R0, desc[UR36][R4.64] ;  /* 0x0000002404001981 */ /* 0x000162000c1e1900 */
[----:B---3--:R-:W-:Y:S02]  /*e290*/  ISETP.NE.AND P2, PT, R17, 0x1, PT ;  /* 0x000000011100780c */ /* 0x008fe40003f45270 */
[----:B------:R-:W-:Y:S02]  /*e2a0*/  ISETP.GE.AND P3, PT, R174, 0x80, PT ;  /* 0x00000080ae00780c */ /* 0x000fe40003f66270 */
[----:B------:R-:W-:-:S09]  /*e2b0*/  SHF.R.S32.HI R7, RZ, 0x1f, R164 ;  /* 0x0000001fff077819 */ /* 0x000fd200000114a4 */
[----:B------:R-:W2:Y:S08]  /*e2c0*/  @P2 LDC R16, c[0x0][0xbec] ;  /* 0x0002fb00ff102b82 */ /* 0x000eb00000000800 */
[----:B------:R-:W3:Y:S01]  /*e2d0*/  @P2 LDC R21, c[0x0][0xbf0] ;  /* 0x0002fc00ff152b82 */ /* 0x000ee20000000800 */
[----:B0-----:R-:W-:Y:S05]  /*e2e0*/  @P1 BRA `(.L_x_1335) ;  /* 0x0000000000101947 */ /* 0x001fea0003800000 */
[----:B------:R-:W-:Y:S05]  /*e2f0*/  @!P0 BRA `(.L_x_1335) ;  /* 0x00000000000c8947 */ /* 0x000fea0003800000 */
[----:B------:R-:W4:Y:S04]  /*e300*/  LDG.E R5, desc[UR36][R2.64] ;  /* 0x0000002402057981 */ /* 0x000f28000c1e1900 */
[----:B-----5:R-:W4:Y:S02]  /*e310*/  LDG.E R0, desc[UR36][R2.64+0x4] ;  /* 0x0000042402007981 */ /* 0x020f24000c1e1900 */
[----:B----4-:R-:W-:-:S07]  /*e320*/  IMAD.IADD R0, R0, 0x1, -R5 ;  /* 0x0000000100007824 */ /* 0x010fce00078e0a05 */
.L_x_1335:
        /* <DEDUP_REMOVED lines=9> */
[----:B0-----:R-:W-:-:S04]  /*e3c0*/  IADD3 R9, R18, -0x80, R3 ;  /* 0xffffff8012097810 */ /* 0x001fc80007ffe003 */
        /* <DEDUP_REMOVED lines=18> */
[----:B------:R-:W-:Y:S01]  /*e4f0*/  IADD3 R2, P0, R5, R2, RZ ;  /* 0x0000000205027210 */ /* 0x000fe20007f1e0ff */
[----:B------:R-:W-:Y:S02]  /*e500*/  IMAD.MOV R7, RZ, RZ, -R5 ;  /* 0x000000ffff077224 */ /* 0x000fe400078e0a05 */
[----:B------:R-:W-:Y:S01]  /*e510*/  IMAD R8, R13, UR5, R4 ;  /* 0x000000050d087c24 */ /* 0x000fe2000f8e0204 */
[----:B------:R-:W-:Y:S01]  /*e520*/  ULDC.64 UR4, c[0x0][0xb88] ;  /* 0x0002e20000047ab9 */ /* 0x000fe20000000a00 */
[----:B------:R-:W-:Y:S01]  /*e530*/  IMAD R7, R14, R7, R9 ;  /* 0x000000070e077224 */ /* 0x000fe200078e0209 */
[----:B------:R-:W-:-:S04]  /*e540*/  SHF.R.S32.HI R9, RZ, 0x1f, R5 ;  /* 0x0000001fff097819 */ /* 0x000fc80000011405 */
        /* <DEDUP_REMOVED lines=11> */
.L_x_1337:
[----:B------:R-:W-:Y:S05]  /*e600*/  BSYNC B1 ;  /* 0x0000000000017941 */ /* 0x000fea0003800000 */
.L_x_1336:
[----:B------:R-:W-:Y:S01]  /*e610*/  ULDC.64 UR4, c[0x0][0xaa0] ;  /* 0x0002a80000047ab9 */ /* 0x000fe20000000a00 */
[----:B------:R-:W-:Y:S01]  /*e620*/  IMAD R7, R162, 0x20, R165 ;  /* 0x00000020a2077824 */ /* 0x000fe200078e02a5 */
[----:B------:R-:W-:Y:S01]  /*e630*/  BSSY B1, `(.L_x_1338) ;  /* 0x0000037000017945 */ /* 0x000fe20003800000 */
[----:B0-----:R-:W-:Y:S02]  /*e640*/  IMAD R3, R11, UR4, RZ ;  /* 0x000000040b037c24 */ /* 0x001fe4000f8e02ff */
[----:B------:R-:W-:Y:S02]  /*e650*/  IMAD.IADD R9, R18, 0x1, R7 ;  /* 0x0000000112097824 */ /* 0x000fe400078e0207 */
[C---:B------:R-:W-:Y:S02]  /*e660*/  IMAD R5, R6.reuse, UR5, R3 ;  /* 0x0000000506057c24 */ /* 0x040fe4000f8e0203 */
[----:B------:R-:W-:Y:S01]  /*e670*/  IMAD.WIDE.U32 R2, R6, UR4, RZ ;  /* 0x0000000406027c25 */ /* 0x000fe2000f8e00ff */
[----:B------:R-:W-:-:S03]  /*e680*/  ULDC.64 UR4, c[0x0][0xae8] ;  /* 0x0002ba0000047ab9 */ /* 0x000fc60000000a00 */
[----:B------:R-:W-:Y:S02]  /*e690*/  IMAD.IADD R3, R3, 0x1, R5 ;  /* 0x0000000103037824 */ /* 0x000fe400078e0205 */
[----:B------:R-:W-:Y:S02]  /*e6a0*/  IMAD R6, R10, UR4, RZ ;  /* 0x000000040a067c24 */ /* 0x000fe4000f8e02ff */
[----:B--2---:R-:W-:-:S04]  /*e6b0*/  @P2 IMAD.HI.U32 R4, R9, R16, RZ ;  /* 0x0000001009042227 */ /* 0x004fc800078e00ff */
[C---:B------:R-:W-:Y:S02]  /*e6c0*/  IMAD R7, R163.reuse, UR5, R6 ;  /* 0x00000005a3077c24 */ /* 0x040fe4000f8e0206 */
[----:B------:R-:W-:Y:S01]  /*e6d0*/  IMAD.WIDE.U32 R2, R163, UR4, R2 ;  /* 0x00000004a3027c25 */ /* 0x000fe2000f8e0002 */
[----:B------:R-:W-:-:S03]  /*e6e0*/  ULDC.64 UR4, c[0x0][0xaf0] ;  /* 0x0002bc0000047ab9 */ /* 0x000fc60000000a00 */
[----:B------:R-:W-:Y:S01]  /*e6f0*/  IMAD.MOV.U32 R5, RZ, RZ, R9 ;  /* 0x000000ffff057224 */ /* 0x000fe200078e0009 */
[----:B---3--:R-:W-:Y:S01]  /*e700*/  @P2 SHF.R.U32.HI R5, RZ, R21, R4 ;  /* 0x00000015ff052219 */ /* 0x008fe20000011604 */
[----:B------:R-:W-:Y:S02]  /*e710*/  IMAD R6, R12, UR4, RZ ;  /* 0x000000040c067c24 */ /* 0x000fe4000f8e02ff */
[----:B------:R-:W-:Y:S01]  /*e720*/  IMAD.IADD R3, R3, 0x1, R7 ;  /* 0x0000000103037824 */ /* 0x000fe200078e0207 */
[----:B------:R-:W-:Y:S01]  /*e730*/  SHF.R.S32.HI R4, RZ, 0x1f, R5 ;  /* 0x0000001fff047819 */ /* 0x000fe20000011405 */
[C---:B------:R-:W-:Y:S02]  /*e740*/  IMAD R7, R13.reuse, UR5, R6 ;  /* 0x000000050d077c24 */ /* 0x040fe4000f8e0206 */
        /* <DEDUP_REMOVED lines=12> */
[----:B------:R-:W-:Y:S02]  /*e810*/  IMAD.IADD R18, R165, 0x1, R18 ;  /* 0x00000001a5127824 */ /* 0x000fe400078e0212 */
        /* <DEDUP_REMOVED lines=24> */
.L_x_1339:
[----:B------:R-:W-:Y:S05]  /*e9a0*/  BSYNC B1 ;  /* 0x0000000000017941 */ /* 0x000fea0003800000 */
.L_x_1338:
        /* <DEDUP_REMOVED lines=13> */
.L_x_1341:
[----:B------:R-:W-:Y:S05]  /*ea80*/  BSYNC B1 ;  /* 0x0000000000017941 */ /* 0x000fea0003800000 */
.L_x_1340:
        /* <DEDUP_REMOVED lines=13> */
.L_x_1343:
[----:B------:R-:W-:Y:S05]  /*eb60*/  BSYNC B1 ;  /* 0x0000000000017941 */ /* 0x000fea0003800000 */
.L_x_1342:
        /* <DEDUP_REMOVED lines=14> */
.L_x_1334:
[----:B------:R-:W-:Y:S05]  /*ec50*/  BSYNC B0 ;  /* 0x0000000000007941 */ /* 0x000fea0003800000 */
.L_x_1325:
[----:B------:R-:W-:Y:S02]  /*ec60*/  ULDC UR4, c[0x0][0xc3c] ;  /* 0x00030f0000047ab9 */ /* 0x000fe40000000800 */
[----:B-1----:R-:W-:-:S13]  /*ec70*/  ISETP.GE.AND P0, PT, R47, UR4, PT ;  /* 0x000000042f007c0c */ /* 0x002fda000bf06270 */
[----:B------:R-:W-:Y:S05]  /*ec80*/  @!P0 BRA `(.L_x_1344) ;  /* 0xffffff2000248947 */ /* 0x000fea000383ffff */
[----:B------:R-:W-:Y:S05]  /*ec90*/  EXIT ;  /* 0x000000000000794d */ /* 0x000fea0003800000 */
.L_x_1235:
[----:B------:R-:W-:-:S08]  /*eca0*/  NOP ;  /* 0x0000000000007918 */ /* 0x000fd00000000000 */
[----:B0-----:R-:W0:-:S00]  /*ecb0*/  USETMAXREG.DEALLOC.CTAPOOL 0x28 ;  /* 0x00000028000079c8 */ /* 0x001e0000080e0500 */
[----:B0-----:R-:W2:Y:S01]  /*ecc0*/  LDL.LU R2, [R1] ;  /* 0x0000000001027983 */ /* 0x001ea20000300800 */
[----:B------:R-:W-:-:S06]  /*ecd0*/  LOP3.LUT R0, R0, 0x3, RZ, 0xc0, !PT ;  /* 0x0000000300007812 */ /* 0x000fcc00078ec0ff */
[----:B------:R-:W0:Y:S02]  /*ece0*/  SHFL.IDX PT, R0, R0, RZ, 0x1f ;  /* 0x00001fff00007589 */ /* 0x000e2400000e0000 */
[----:B0-----:R-:W-:Y:S01]  /*ecf0*/  ISETP.NE.AND P0, PT, R0, RZ, PT ;  /* 0x000000ff0000720c */ /* 0x001fe20003f05270 */
[----:B------:R-:W-:Y:S01]  /*ed00*/  IMAD.MOV.U32 R0, RZ, RZ, RZ ;  /* 0x000000ffff007224 */ /* 0x000fe200078e00ff */
[----:B--2---:R-:W-:-:S11]  /*ed10*/  LOP3.LUT R2, R2, 0xfffffeff, RZ, 0xc0, !PT ;  /* 0xfffffeff02027812 */ /* 0x004fd600078ec0ff */
[----:B------:R-:W-:-:S05]  /*ed20*/  @P0 LOP3.LUT R2, R2, 0x100, RZ, 0xfc, !PT ;  /* 0x0000010002020812 */ /* 0x000fca00078efcff */
[----:B------:R0:W-:Y:S01]  /*ed30*/  STL [R1], R2 ;  /* 0x0000000201007387 */ /* 0x0001e20000100800 */
[----:B------:R-:W-:Y:S05]  /*ed40*/  @!P0 BRA `(.L_x_1345) ;  /* 0x00000000001c8947 */ /* 0x000fea0003800000 */
[----:B------:R-:W1:Y:S08]  /*ed50*/  S2UR UR5, SR_CgaCtaId ;  /* 0x00000000000579c3 */ /* 0x000e700000008800 */
[----:B------:R-:W-:Y:S06]  /*ed60*/  BAR.SYNC.DEFER_BLOCKING 0x5, 0x180 ;  /* 0x0146000000007b1d */ /* 0x000fec0000010000 */
[----:B------:R-:W-:-:S02]  /*ed70*/  UMOV UR4, 0x400 ;  /* 0x0000040000047882 */ /* 0x000fc40000000000 */
[----:B-1----:R-:W-:-:S09]  /*ed80*/  ULEA UR4, UR5, UR4, 0x18 ;  /* 0x0000000405047291 */ /* 0x002fd2000f8ec03f */
[----:B------:R-:W1:Y:S01]  /*ed90*/  LDS.128 R16, [UR4+0x2a8d0] ;  /* 0x02a8d004ff107984 */ /* 0x000e620008000c00 */
[----:B------:R-:W-:Y:S06]  /*eda0*/  BAR.ARV 0x4, 0x180 ;  /* 0x0106000000007b1d */ /* 0x000fec0000002000 */
[----:B------:R-:W-:Y:S05]  /*edb0*/  BRA `(.L_x_1346) ;  /* 0x00000008008c7947 */ /* 0x000fea0003800000 */
.L_x_1345:
[----:B0-----:R-:W0:Y:S01]  /*edc0*/  S2R R2, SR_TID.X ;  /* 0x0000000000027919 */ /* 0x001e220000002100 */
        /* <DEDUP_REMOVED lines=36> */
[----:B------:R-:W-:Y:S01]  /*f010*/  IMAD.MOV.U32 R4, RZ, RZ, R3 ;  /* 0x000000ffff047224 */ /* 0x000fe200078e0003 */
[----:B------:R-:W-:Y:S01]  /*f020*/  UMOV UR4, URZ ;  /* 0x0000003f00047c82 */ /* 0x000fe20008000000 */
[----:B------:R-:W-:-:S05]  /*f030*/  ULDC UR5, c[0x0][0xc38] ;  /* 0x00030e0000057ab9 */ /* 0x000fca0000000800 */
.L_x_1351:
        /* <DEDUP_REMOVED lines=12> */
.L_x_1350:
[----:B------:R-:W-:Y:S05]  /*f100*/  BSYNC B0 ;  /* 0x0000000000007941 */ /* 0x000fea0003800000 */
.L_x_1349:
        /* <DEDUP_REMOVED lines=20> */
.L_x_1347:
[----:B------:R-:W-:-:S04]  /*f250*/  IMAD.IADD R11, R4, 0x1, -R3 ;  /* 0x00000001040b7824 */ /* 0x000fc800078e0a03 */
[----:B------:R-:W-:-:S05]  /*f260*/  IMAD R2, R6, UR5, R11 ;  /* 0x0000000506027c24 */ /* 0x000fca000f8e020b */
[----:B------:R-:W-:Y:S02]  /*f270*/  ISETP.GT.AND P0, PT, R2, UR6, PT ;  /* 0x0000000602007c0c */ /* 0x000fe4000bf04270 */
[----:B------:R-:W0:Y:S11]  /*f280*/  LDC.64 R2, c[0x0][0xc90] ;  /* 0x00032400ff027b82 */ /* 0x000e360000000a00 */
[----:B------:R-:W-:-:S04]  /*f290*/  VOTE.ANY R8, PT, !P0 ;  /* 0x0000000000087806 */ /* 0x000fc800040e0100 */
[----:B------:R-:W1:Y:S02]  /*f2a0*/  POPC R13, R8 ;  /* 0x00000008000d7309 */ /* 0x000e640000000000 */
[----:B-1----:R-:W-:-:S04]  /*f2b0*/  VIADD R19, R13, UR4 ;  /* 0x000000040d137c36 */ /* 0x002fc80008000000 */
[----:B0-----:R-:W-:-:S05]  /*f2c0*/  IMAD.WIDE R2, R19, 0x4, R2 ;  /* 0x0000000413027825 */ /* 0x001fca00078e0202 */
[----:B------:R-:W2:Y:S01]  /*f2d0*/  LDG.E R7, desc[UR36][R2.64] ;  /* 0x0000002402077981 */ /* 0x000ea2000c1e1900 */
[----:B------:R-:W-:-:S03]  /*f2e0*/  ISETP.NE.AND P0, PT, R8, RZ, PT ;  /* 0x000000ff0800720c */ /* 0x000fc60003f05270 */
[----:B------:R-:W2:Y:S02]  /*f2f0*/  SHFL.IDX PT, R0, R0, R13, 0x1f ;  /* 0x00001f0d00007589 */ /* 0x000ea400000e0000 */
[----:B--2---:R-:W-:-:S05]  /*f300*/  IMAD R4, R0, R7, RZ ;  /* 0x0000000700047224 */ /* 0x004fca00078e02ff */
[----:B------:R-:W-:-:S04]  /*f310*/  IABS R12, R4 ;  /* 0x00000004000c7213 */ /* 0x000fc80000000000 */
[----:B------:R-:W0:Y:S08]  /*f320*/  I2F.RP R9, R12 ;  /* 0x0000000c00097306 */ /* 0x000e300000209400 */
[----:B0-----:R-:W0:Y:S02]  /*f330*/  MUFU.RCP R9, R9 ;  /* 0x0000000900097308 */ /* 0x001e240000001000 */
[----:B0-----:R-:W-:-:S06]  /*f340*/  VIADD R10, R9, 0xffffffe ;  /* 0x0ffffffe090a7836 */ /* 0x001fcc0000000000 */
[----:B------:R0:W1:Y:S01]  /*f350*/  F2I.FTZ.U32.TRUNC.NTZ R3, R10 ;  /* 0x0000000a00037305 */ /* 0x000062000021f000 */
[----:B------:R-:W-:Y:S05]  /*f360*/  @!P0 BRA `(.L_x_1352) ;  /* 0x0000000000088947 */ /* 0x000fea0003800000 */
[----:B------:R-:W-:-:S05]  /*f370*/  VIADD R9, R13, 0xffffffff ;  /* 0xffffffff0d097836 */ /* 0x000fca0000000000 */
[----:B------:R2:W3:Y:S02]  /*f380*/  SHFL.IDX PT, R16, R6, R9, 0x1f ;  /* 0x00001f0906107589 */ /* 0x0004e400000e0000 */
.L_x_1352:
[----:B-1----:R-:W-:Y:S02]  /*f390*/  IMAD.MOV R2, RZ, RZ, -R3 ;  /* 0x000000ffff027224 */ /* 0x002fe400078e0a03 */
[----:B---3--:R-:W-:Y:S02]  /*f3a0*/  IMAD R16, R16, UR5, R11 ;  /* 0x0000000510107c24 */ /* 0x008fe4000f8e020b */
[----:B------:R-:W-:Y:S01]  /*f3b0*/  IMAD.MOV.U32 R11, RZ, RZ, R2 ;  /* 0x000000ffff0b7224 */ /* 0x000fe200078e0002 */
[----:B------:R-:W-:Y:S02]  /*f3c0*/  IABS R2, R4 ;  /* 0x0000000400027213 */ /* 0x000fe40000000000 */
[----:B--2---:R-:W-:Y:S01]  /*f3d0*/  IADD3 R9, -R16, UR6, RZ ;  /* 0x0000000610097c10 */ /* 0x004fe2000fffe1ff */
[----:B------:R-:W-:Y:S02]  /*f3e0*/  IMAD R11, R11, R12, RZ ;  /* 0x0000000c0b0b7224 */ /* 0x000fe400078e02ff */
[----:B------:R-:W-:Y:S01]  /*f3f0*/  IMAD.MOV R8, RZ, RZ, -R2 ;  /* 0x000000ffff087224 */ /* 0x000fe200078e0a02 */
        /* <DEDUP_REMOVED lines=16> */
[----:B------:R-:W-:-:S05]  /*f500*/  @!P1 LOP3.LUT R2, RZ, R4, RZ, 0x33, !PT ;  /* 0x00000004ff029212 */ /* 0x000fca00078e33ff */
[----:B------:R-:W-:Y:S02]  /*f510*/  IMAD R11, R7, R2, RZ ;  /* 0x00000002070b7224 */ /* 0x000fe400078e02ff */
[----:B------:R-:W-:Y:S02]  /*f520*/  IMAD.MOV R2, RZ, RZ, -R2 ;  /* 0x000000ffff027224 */ /* 0x000fe400078e0a02 */
[----:B------:R-:W-:Y:S02]  /*f530*/  IMAD.MOV R6, RZ, RZ, -R11 ;  /* 0x000000ffff067224 */ /* 0x000fe400078e0a0b */
[----:B------:R-:W-:Y:S02]  /*f540*/  IMAD R4, R4, R2, R9 ;  /* 0x0000000204047224 */ /* 0x000fe400078e0209 */
[----:B------:R-:W-:Y:S01]  /*f550*/  IMAD.MOV.U32 R2, RZ, RZ, RZ ;  /* 0x000000ffff027224 */ /* 0x000fe200078e00ff */
[----:B------:R-:W-:Y:S02]  /*f560*/  VIADDMNMX R13, R6, UR5, R7, PT ;  /* 0x00000005060d7c46 */ /* 0x000fe4000b800107 */
[----:B------:R-:W-:-:S02]  /*f570*/  IABS R9, R4 ;  /* 0x0000000400097213 */ /* 0x000fc40000000000 */
[-C--:B------:R-:W-:Y:S01]  /*f580*/  IABS R8, R13.reuse ;  /* 0x0000000d00087213 */ /* 0x080fe20000000000 */
[----:B------:R-:W-:Y:S01]  /*f590*/  IMAD.MOV R18, RZ, RZ, -R13 ;  /* 0x000000ffff127224 */ /* 0x000fe200078e0a0d */
[----:B0-----:R-:W-:Y:S02]  /*f5a0*/  IABS R10, R13 ;  /* 0x0000000d000a7213 */ /* 0x001fe40000000000 */
[----:B------:R-:W0:Y:S08]  /*f5b0*/  I2F.RP R6, R8 ;  /* 0x0000000800067306 */ /* 0x000e300000209400 */
[----:B0-----:R-:W0:Y:S02]  /*f5c0*/  MUFU.RCP R6, R6 ;  /* 0x0000000600067308 */ /* 0x001e240000001000 */
[----:B0-----:R-:W-:-:S06]  /*f5d0*/  VIADD R3, R6, 0xffffffe ;  /* 0x0ffffffe06037836 */ /* 0x001fcc0000000000 */
[----:B------:R-:W0:Y:S02]  /*f5e0*/  F2I.FTZ.U32.TRUNC.NTZ R3, R3 ;  /* 0x0000000300037305 */ /* 0x000e24000021f000 */
[----:B0-----:R-:W-:-:S04]  /*f5f0*/  IMAD.MOV R7, RZ, RZ, -R3 ;  /* 0x000000ffff077224 */ /* 0x001fc800078e0a03 */
[----:B------:R-:W-:-:S04]  /*f600*/  IMAD R7, R7, R8, RZ ;  /* 0x0000000807077224 */ /* 0x000fc800078e02ff */
[----:B------:R-:W-:-:S04]  /*f610*/  IMAD.HI.U32 R2, R3, R7, R2 ;  /* 0x0000000703027227 */ /* 0x000fc800078e0002 */
[----:B------:R-:W-:Y:S02]  /*f620*/  IMAD.MOV R3, RZ, RZ, -R10 ;  /* 0x000000ffff037224 */ /* 0x000fe400078e0a0a */
        /* <DEDUP_REMOVED lines=8> */
[----:B------:R-:W-:Y:S01]  /*f6b0*/  ISETP.GE.AND P2, PT, R3, RZ, PT ;  /* 0x000000ff0300720c */ /* 0x000fe20003f46270 */
[----:B------:R-:W-:-:S06]  /*f6c0*/  IMAD.IADD R3, R4, 0x1, R11 ;  /* 0x0000000104037824 */ /* 0x000fcc00078e020b */
[----:B------:R-:W-:-:S06]  /*f6d0*/  @P0 VIADD R2, R2, 0x1 ;  /* 0x0000000102020836 */ /* 0x000fcc0000000000 */
[----:B------:R-:W-:Y:S01]  /*f6e0*/  @!P2 IMAD.MOV R2, RZ, RZ, -R2 ;  /* 0x000000ffff02a224 */ /* 0x000fe200078e0a02 */
[----:B------:R-:W-:-:S04]  /*f6f0*/  @!P1 LOP3.LUT R2, RZ, R13, RZ, 0x33, !PT ;  /* 0x0000000dff029212 */ /* 0x000fc800078e33ff */
[----:B------:R-:W-:Y:S01]  /*f700*/  LOP3.LUT R17, RZ, R2, RZ, 0x33, !PT ;  /* 0x00000002ff117212 */ /* 0x000fe200078e33ff */
[----:B------:R-:W-:-:S04]  /*f710*/  IMAD R18, R2, R18, R3 ;  /* 0x0000001202127224 */ /* 0x000fc800078e0203 */
[----:B------:R-:W-:Y:S01]  /*f720*/  IMAD.IADD R17, R0, 0x1, R17 ;  /* 0x0000000100117824 */ /* 0x000fe200078e0211 */
[----:B------:R-:W-:Y:S06]  /*f730*/  BRA `(.L_x_1353) ;  /* 0x0000000000147947 */ /* 0x000fec0003800000 */
.L_x_1348:
[----:B------:R-:W-:Y:S01]  /*f740*/  ULDC UR4, c[0x0][0xc3c] ;  /* 0x00030f0000047ab9 */ /* 0x000fe20000000800 */
[----:B------:R-:W-:Y:S02]  /*f750*/  IMAD.MOV.U32 R17, RZ, RZ, RZ ;  /* 0x000000ffff117224 */ /* 0x000fe400078e00ff */
[----:B------:R-:W-:Y:S02]  /*f760*/  IMAD.U32 R16, RZ, RZ, UR6 ;  /* 0x00000006ff107e24 */ /* 0x000fe4000f8e00ff */
[----:B------:R-:W-:Y:S02]  /*f770*/  IMAD.MOV.U32 R18, RZ, RZ, RZ ;  /* 0x000000ffff127224 */ /* 0x000fe400078e00ff */
[----:B------:R-:W-:-:S07]  /*f780*/  IMAD.U32 R19, RZ, RZ, UR4 ;  /* 0x00000004ff137e24 */ /* 0x000fce000f8e00ff */
.L_x_1353:
[----:B------:R-:W-:-:S13]  /*f790*/  ISETP.NE.AND P0, PT, R5, RZ, PT ;  /* 0x000000ff0500720c */ /* 0x000fda0003f05270 */
[----:B------:R-:W0:Y:S01]  /*f7a0*/  @!P0 S2R R3, SR_CgaCtaId ;  /* 0x0000000000038919 */ /* 0x000e220000008800 */
[----:B------:R-:W-:-:S04]  /*f7b0*/  @!P0 MOV R0, 0x400 ;  /* 0x0000040000008802 */ /* 0x000fc80000000f00 */
[----:B0-----:R-:W-:-:S05]  /*f7c0*/  @!P0 LEA R0, R3, R0, 0x18 ;  /* 0x0000000003008211 */ /* 0x001fca00078ec0ff */
[----:B------:R2:W-:Y:S01]  /*f7d0*/  @!P0 STS.128 [R0+0x2a8d0], R16 ;  /* 0x02a8d01000008388 */ /* 0x0005e20000000c00 */
[----:B------:R-:W-:Y:S06]  /*f7e0*/  BAR.ARV 0x5, 0x180 ;  /* 0x0146000000007b1d */ /* 0x000fec0000002000 */
.L_x_1346:
[----:B------:R3:W-:Y:S01]  /*f7f0*/  STL [R1+0x14], RZ ;  /* 0x000014ff01007387 */ /* 0x0007e20000100800 */
[----:B------:R-:W-:Y:S01]  /*f800*/  ULDC UR4, c[0x0][0xc3c] ;  /* 0x00030f0000047ab9 */ /* 0x000fe20000000800 */
[----:B------:R-:W-:Y:S01]  /*f810*/  IMAD.MOV.U32 R27, RZ, RZ, 0x1 ;  /* 0x00000001ff1b7424 */ /* 0x000fe200078e00ff */
[----:B-1----:R-:W-:Y:S01]  /*f820*/  ISETP.GE.AND P0, PT, R19, UR4, PT ;  /* 0x0000000413007c0c */ /* 0x002fe2000bf06270 */
[----:B------:R-:W-:-:S12]  /*f830*/  IMAD.MOV.U32 R25, RZ, RZ, RZ ;  /* 0x000000ffff197224 */ /* 0x000fd800078e00ff */
[----:B---3--:R-:W-:Y:S05]  /*f840*/  @P0 BRA `(.L_x_1354) ;  /* 0x0000004c005c0947 */ /* 0x008fea0003800000 */
[----:B--2---:R-:W2:Y:S01]  /*f850*/  LDL R0, [R1+0x18] ;  /* 0x0000180001007983 */ /* 0x004ea20000100800 */
[----:B------:R-:W1:Y:S01]  /*f860*/  S2UR UR5, SR_CgaCtaId ;  /* 0x00000000000579c3 */ /* 0x000e620000008800 */
[----:B------:R-:W-:Y:S01]  /*f870*/  BSSY B8, `(.L_x_1354) ;  /* 0x00004d4000087945 */ /* 0x000fe20003800000 */
[----:B------:R-:W-:Y:S01]  /*f880*/  IMAD.MOV.U32 R27, RZ, RZ, 0x1 ;  /* 0x00000001ff1b7424 */ /* 0x000fe200078e00ff */
[----:B------:R-:W3:Y:S01]  /*f890*/  S2R R5, SR_TID.X ;  /* 0x0000000000057919 */ /* 0x000ee20000002100 */
[----:B------:R-:W-:Y:S01]  /*f8a0*/  IMAD.MOV.U32 R25, RZ, RZ, RZ ;  /* 0x000000ffff197224 */ /* 0x000fe200078e00ff */
[----:B------:R-:W-:Y:S01]  /*f8b0*/  ULDC UR39, c[0x0][0xc] ;  /* 0x0000030000277ab9 */ /* 0x000fe20000000800 */
[----:B------:R4:W-:Y:S01]  /*f8c0*/  STL [R1+0x14], RZ ;  /* 0x000014ff01007387 */ /* 0x0009e20000100800 */
[C---:B---3--:R-:W-:Y:S02]  /*f8d0*/  LOP3.LUT R4, R5.reuse, 0x7f, RZ, 0xc0, !PT ;  /* 0x0000007f05047812 */ /* 0x048fe400078ec0ff */
[----:B--2---:R-:W-:Y:S01]  /*f8e0*/  R2UR UR4, R0 ;  /* 0x00000000000472ca */ /* 0x004fe200000e0000 */
[----:B------:R-:W-:-:S05]  /*f8f0*/  IMAD.SHL.U32 R0, R5, 0x8, RZ ;  /* 0x0000000805007824 */ /* 0x000fca00078e00ff */
[----:B0-----:R-:W-:-:S04]  /*f900*/  LOP3.LUT R2, R0, 0x1f8, RZ, 0xc0, !PT ;  /* 0x000001f800027812 */ /* 0x001fc800078ec0ff */
[----:B------:R-:W-:Y:S01]  /*f910*/  LOP3.LUT R3, R2, 0x38, R5, 0x78, !PT ;  /* 0x0000003802037812 */ /* 0x000fe200078e7805 */
[----:B------:R-:W-:Y:S01]  /*f920*/  IMAD.SHL.U32 R2, R5, 0x10, RZ ;  /* 0x0000001005027824 */ /* 0x000fe200078e00ff */
[----:B------:R-:W-:Y:S01]  /*f930*/  SHF.R.U32.HI R5, RZ, 0x3, R4 ;  /* 0x00000003ff057819 */ /* 0x000fe20000011604 */
[----:B------:R-:W-:Y:S01]  /*f940*/  ULOP3.LUT UR38, UR4, 0x2, URZ, 0xfc, !UPT ;  /* 0x0000000204267892 */ /* 0x000fe2000f8efc3f */
[----:B------:R-:W-:Y:S02]  /*f950*/  LOP3.LUT R32, R3, 0x200, R0, 0xf8, !PT ;  /* 0x0000020003207812 */ /* 0x000fe400078ef800 */
[----:B------:R-:W-:Y:S01]  /*f960*/  UMOV UR4, 0x400 ;  /* 0x0000040000047882 */ /* 0x000fe20000000000 */
[----:B------:R-:W-:Y:S01]  /*f970*/  LOP3.LUT R4, R0, 0x38, RZ, 0xc0, !PT ;  /* 0x0000003800047812 */ /* 0x000fe200078ec0ff */
[----:B-1----:R-:W-:Y:S01]  /*f980*/  ULEA UR4, UR5, UR4, 0x18 ;  /* 0x0000000405047291 */ /* 0x002fe2000f8ec03f */
[----:B------:R-:W-:Y:S02]  /*f990*/  LOP3.LUT R3, R5, 0x70, R2, 0xf8, !PT ;  /* 0x0000007005037812 */ /* 0x000fe400078ef802 */
[----:B------:R-:W-:-:S02]  /*f9a0*/  LOP3.LUT R2, R4, 0x40, RZ, 0xfc, !PT ;  /* 0x0000004004027812 */ /* 0x000fc400078efcff */
[----:B------:R-:W-:Y:S01]  /*f9b0*/  LOP3.LUT R0, R4, 0x80, RZ, 0xfc, !PT ;  /* 0x0000008004007812 */ /* 0x000fe200078efcff */
[----:B------:R-:W-:-:S04]  /*f9c0*/  IMAD.U32 R22, RZ, RZ, UR4 ;  /* 0x00000004ff167e24 */ /* 0x000fc8000f8e00ff */
[----:B----4-:R-:W-:-:S07]  /*f9d0*/  IMAD R33, R32, 0x2, R22 ;  /* 0x0000000220217824 */ /* 0x010fce00078e0216 */
.L_x_1425:
[----:B------:R-:W-:Y:S05]  /*f9e0*/  YIELD ;  /* 0x0000000000007946 */ /* 0x000fea0003800000 */
[----:B------:R-:W-:Y:S01]  /*f9f0*/  ULDC.64 UR4, c[0x0][0xa28] ;  /* 0x00028a0000047ab9 */ /* 0x000fe20000000a00 */
[----:B-1----:R-:W2:Y:S01]  /*fa00*/  LDL.LU R6, [R1] ;  /* 0x0000000001067983 */ /* 0x002ea20000300800 */
[----:B------:R-:W-:Y:S01]  /*fa10*/  ISETP.NE.U32.AND P0, PT, RZ, UR4, PT ;  /* 0x00000004ff007c0c */ /* 0x000fe2000bf05070 */
[----:B------:R-:W-:-:S03]  /*fa20*/  IMAD.MOV.U32 R36, RZ, RZ, RZ ;  /* 0x000000ffff247224 */ /* 0x000fc600078e00ff */
[----:B------:R-:W-:Y:S01]  /*fa30*/  ISETP.NE.AND.EX P0, PT, RZ, UR5, PT, P0 ;  /* 0x00000005ff007c0c */ /* 0x000fe2000bf05300 */
[----:B------:R-:W-:-:S12]  /*fa40*/  ULDC.64 UR4, c[0x0][0xa18] ;  /* 0x0002860000047ab9 */ /* 0x000fd80000000a00 */
[----:B0-----:R-:W0:Y:S02]  /*fa50*/  @P0 LDC.64 R2, c[0x0][0xa28] ;  /* 0x00028a00ff020b82 */ /* 0x001e240000000a00 */
[----:B0-----:R-:W-:-:S05]  /*fa60*/  @P0 IMAD.WIDE R2, R19, 0x4, R2 ;  /* 0x0000000413020825 */ /* 0x001fca00078e0202 */
[----:B------:R0:W5:Y:S01]  /*fa70*/  @P0 LDG.E R36, desc[UR36][R2.64] ;  /* 0x0000002402240981 */ /* 0x000162000c1e1900 */
[----:B------:R-:W-:Y:S01]  /*fa80*/  ISETP.NE.U32.AND P0, PT, RZ, UR4, PT ;  /* 0x00000004ff007c0c */ /* 0x000fe2000bf05070 */
[----:B------:R-:W-:-:S03]  /*fa90*/  IMAD.MOV.U32 R34, RZ, RZ, RZ ;  /* 0x000000ffff227224 */ /* 0x000fc600078e00ff */
[----:B------:R-:W-:Y:S01]  /*faa0*/  ISETP.NE.AND.EX P1, PT, RZ, UR5, PT, P0 ;  /* 0x00000005ff007c0c */ /* 0x000fe2000bf25300 */
[----:B------:R-:W-:Y:S02]  /*fab0*/  ULDC.64 UR4, c[0x0][0xa00] ;  /* 0x0002800000047ab9 */ /* 0x000fe40000000a00 */
[----:B------:R-:W-:Y:S01]  /*fac0*/  ISETP.NE.U32.AND P0, PT, RZ, UR4, PT ;  /* 0x00000004ff007c0c */ /* 0x000fe2000bf05070 */
[----:B0-----:R-:W0:Y:S03]  /*fad0*/  LDC.64 R2, c[0x0][0xa00] ;  /* 0x00028000ff027b82 */ /* 0x001e260000000a00 */
[----:B------:R-:W-:Y:S01]  /*fae0*/  ISETP.NE.AND.EX P2, PT, RZ, UR5, PT, P0 ;  /* 0x00000005ff007c0c */ /* 0x000fe2000bf45300 */
[----:B------:R-:W-:-:S05]  /*faf0*/  ULDC.64 UR4, c[0x0][0x418] ;  /* 0x0001060000047ab9 */ /* 0x000fca0000000a00 */
[----:B------:R-:W1:Y:S01]  /*fb00*/  @P1 LDC.64 R4, c[0x0][0xa18] ;  /* 0x00028600ff041b82 */ /* 0x000e620000000a00 */
[----:B0-----:R-:W-:-:S06]  /*fb10*/  IMAD.WIDE R2, R19, 0x4, R2 ;  /* 0x0000000413027825 */ /* 0x001fcc00078e0202 */
[----:B------:R0:W5:Y:S01]  /*fb20*/  @P2 LDG.E R34, desc[UR36][R2.64] ;  /* 0x0000002402222981 */ /* 0x000162000c1e1900 */
[----:B-1----:R-:W-:-:S05]  /*fb30*/  @P1 IMAD.WIDE R4, R19, 0x4, R4 ;  /* 0x0000000413041825 */ /* 0x002fca00078e0204 */
[----:B------:R0:W5:Y:S01]  /*fb40*/  @P1 LDG.E R29, desc[UR36][R4.64] ;  /* 0x00000024041d1981 */ /* 0x000162000c1e1900 */
[----:B------:R-:W-:-:S03]  /*fb50*/  UISETP.NE.U32.AND UP0, UPT, UR4, URZ, UPT ;  /* 0x0000003f0400728c */ /* 0x000fc6000bf05070 */
[----:B------:R-:W-:Y:S01]  /*fb60*/  ULDC UR4, c[0x0][0x424] ;  /* 0x0001090000047ab9 */ /* 0x000fe20000000800 */
[----:B------:R-:W-:-:S03]  /*fb70*/  UISETP.NE.AND.EX UP0, UPT, UR5, URZ, UPT, UP0 ;  /* 0x0000003f0500728c */ /* 0x000fc6000bf05300 */
[----:B------:R-:W-:Y:S01]  /*fb80*/  ULDC UR5, c[0x0][0x2f0] ;  /* 0x0000bc0000057ab9 */ /* 0x000fe20000000800 */
[----:B------:R-:W-:-:S04]  /*fb90*/  USEL UR4, UR4, 0x1, UP0 ;  /* 0x0000000104047887 */ /* 0x000fc80008000000 */
[----:B------:R-:W-:-:S06]  /*fba0*/  UIMAD UR4, UR4, UR5, URZ ;  /* 0x00000005040472a4 */ /* 0x000fcc000f8e023f */
[----:B------:R-:W-:Y:S01]  /*fbb0*/  IMAD.U32 R35, RZ, RZ, UR4 ;  /* 0x00000004ff237e24 */ /* 0x000fe2000f8e00ff */
[----:B--2---:R-:W-:-:S04]  /*fbc0*/  LOP3.LUT R6, R6, 0xffffff7f, RZ, 0xc0, !PT ;  /* 0xffffff7f06067812 */ /* 0x004fc800078ec0ff */
[----:B------:R-:W-:-:S05]  /*fbd0*/  @P2 LOP3.LUT R6, R6, 0x80, RZ, 0xfc, !PT ;  /* 0x0000008006062812 */ /* 0x000fca00078efcff */
[----:B------:R0:W-:Y:S01]  /*fbe0*/  STL [R1], R6 ;  /* 0x0000000601007387 */ /* 0x0001e20000100800 */
[----:B---3--:R-:W-:Y:S05]  /*fbf0*/  @P1 BRA `(.L_x_1355) ;  /* 0x0000000000181947 */ /* 0x008fea0003800000 */
[----:B------:R-:W-:Y:S02]  /*fc00*/  ULDC UR4, c[0x0][0x288] ;  /* 0x0000a20000047ab9 */ /* 0x000fe40000000800 */
[----:B-----5:R-:W-:Y:S01]  /*fc10*/  IMAD.U32 R29, RZ, RZ, UR4 ;  /* 0x00000004ff1d7e24 */ /* 0x020fe2000f8e00ff */
[----:B------:R-:W-:Y:S06]  /*fc20*/  @!P2 BRA `(.L_x_1355) ;  /* 0x00000000000ca947 */ /* 0x000fec0003800000 */
[----:B------:R-:W2:Y:S04]  /*fc30*/  LDG.E R0, desc[UR36][R2.64] ;  /* 0x0000002402007981 */ /* 0x000ea8000c1e1900 */
[----:B------:R-:W2:Y:S02]  /*fc40*/  LDG.E R29, desc[UR36][R2.64+0x4] ;  /* 0x00000424021d7981 */ /* 0x000ea4000c1e1900 */
[----:B--2---:R-:W-:-:S07]  /*fc50*/  IMAD.IADD R29, R29, 0x1, -R0 ;  /* 0x000000011d1d7824 */ /* 0x004fce00078e0a00 */
.L_x_1355:
[----:B------:R-:W-:Y:S02]  /*fc60*/  ULDC.64 UR4, c[0x0][0xa20] ;  /* 0x0002880000047ab9 */ /* 0x000fe40000000a00 */
[----:B------:R-:W-:-:S04]  /*fc70*/  ISETP.NE.U32.AND P0, PT, RZ, UR4, PT ;  /* 0x00000004ff007c0c */ /* 0x000fc8000bf05070 */
[----:B------:R-:W-:-:S13]  /*fc80*/  ISETP.NE.AND.EX P0, PT, RZ, UR5, PT, P0 ;  /* 0x00000005ff007c0c */ /* 0x000fda000bf05300 */
[----:B------:R-:W-:Y:S05]  /*fc90*/  @!P0 BRA `(.L_x_1356) ;  /* 0x0000000000108947 */ /* 0x000fea0003800000 */
[----:B0-----:R-:W0:Y:S02]  /*fca0*/  LDC.64 R2, c[0x0][0xa20] ;  /* 0x00028800ff027b82 */ /* 0x001e240000000a00 */
[----:B0-----:R-:W-:-:S05]  /*fcb0*/  IMAD.WIDE R2, R19, 0x4, R2 ;  /* 0x0000000413027825 */ /* 0x001fca00078e0202 */
[----:B------:R0:W5:Y:S01]  /*fcc0*/  LDG.E R35, desc[UR36][R2.64] ;  /* 0x0000002402237981 */ /* 0x000162000c1e1900 */
[----:B------:R-:W-:Y:S05]  /*fcd0*/  BRA `(.L_x_1357) ;  /* 0x0000000000247947 */ /* 0x000fea0003800000 */
.L_x_1356:
        /* <DEDUP_REMOVED lines=9> */
.L_x_1357:
[----:B------:R-:W1:Y:S01]  /*fd70*/  LDC R0, c[0x0][0x448] ;  /* 0x00011200ff007b82 */ /* 0x000e620000000800 */
[----:B------:R-:W-:Y:S02]  /*fd80*/  IMAD.MOV.U32 R24, RZ, RZ, R6 ;  /* 0x000000ffff187224 */ /* 0x000fe400078e0006 */
[----:B------:R-:W-:Y:S02]  /*fd90*/  IMAD.SHL.U32 R26, R17, 0x80, RZ ;  /* 0x00000080111a7824 */ /* 0x000fe400078e00ff */
[----:B-----5:R-:W-:Y:S01]  /*fda0*/  IMAD.IADD R35, R35, 0x1, -R36 ;  /* 0x0000000123237824 */ /* 0x020fe200078e0a24 */
[----:B------:R-:W-:Y:S02]  /*fdb0*/  LOP3.LUT R24, R24, 0xffffffbf, RZ, 0xc0, !PT ;  /* 0xffffffbf18187812 */ /* 0x000fe400078ec0ff */
[----:B0-----:R-:W0:Y:S01]  /*fdc0*/  LDC.64 R2, c[0x0][0x9e0] ;  /* 0x00027800ff027b82 */ /* 0x001e220000000a00 */
[----:B-1----:R-:W-:Y:S01]  /*fdd0*/  ISETP.NE.AND P2, PT, R0, 0x1, PT ;  /* 0x000000010000780c */ /* 0x002fe20003f45270 */
[----:B------:R-:W-:Y:S01]  /*fde0*/  VIADD R0, R26, 0x7f ;  /* 0x0000007f1a007836 */ /* 0x000fe20000000000 */
[----:B0-----:R-:W-:-:S11]  /*fdf0*/  ISETP.GE.AND P1, PT, R3, 0x1, PT ;  /* 0x000000010300780c */ /* 0x001fd60003f26270 */
[----:B------:R-:W0:Y:S01]  /*fe00*/  @P2 LDC R5, c[0x0][0x44c] ;  /* 0x00011300ff052b82 */ /* 0x000e220000000800 */
[----:B------:R-:W-:-:S05]  /*fe10*/  @P2 LOP3.LUT R24, R24, 0x40, RZ, 0xfc, !PT ;  /* 0x0000004018182812 */ /* 0x000fca00078efcff */
[----:B------:R1:W-:Y:S02]  /*fe20*/  STL [R1], R24 ;  /* 0x0000001801007387 */ /* 0x0003e40000100800 */
[----:B------:R-:W2:Y:S01]  /*fe30*/  @P2 LDC R7, c[0x0][0x450] ;  /* 0x00011400ff072b82 */ /* 0x000ea20000000800 */
[----:B0-----:R-:W-:Y:S01]  /*fe40*/  @P2 IMAD.HI.U32 R4, R0, R5, RZ ;  /* 0x0000000500042227 */ /* 0x001fe200078e00ff */
[----:B------:R-:W-:-:S04]  /*fe50*/  IADD3 R5, R35, 0x1, -R29 ;  /* 0x0000000123057810 */ /* 0x000fc80007ffe81d */
[----:B--2---:R-:W-:-:S05]  /*fe60*/  @P2 SHF.R.U32.HI R0, RZ, R7, R4 ;  /* 0x00000007ff002219 */ /* 0x004fca0000011604 */
[----:B------:R-:W-:-:S04]  /*fe70*/  IMAD.IADD R7, R5, 0x1, R0 ;  /* 0x0000000105077824 */ /* 0x000fc800078e0200 */
[----:B------:R-:W-:Y:S01]  /*fe80*/  IMAD.IADD R2, R7, 0x1, R2 ;  /* 0x0000000107027824 */ /* 0x000fe200078e0202 */
[----:B-1----:R-:W-:Y:S06]  /*fe90*/  @!P1 BRA `(.L_x_1358) ;  /* 0x0000000000489947 */ /* 0x002fec0003800000 */
[C---:B------:R-:W-:Y:S01]  /*fea0*/  ISETP.GT.AND P0, PT, R7.reuse, RZ, PT ;  /* 0x000000ff0700720c */ /* 0x040fe20003f04270 */
[----:B------:R-:W-:Y:S01]  /*feb0*/  BSSY B0, `(.L_x_1359) ;  /* 0x000000e000007945 */ /* 0x000fe20003800000 */
[----:B------:R-:W-:-:S11]  /*fec0*/  VIADD R0, R7, 0xffffffff ;  /* 0xffffffff07007836 */ /* 0x000fd60000000000 */
        /* <DEDUP_REMOVED lines=8> */
.L_x_1360:
[----:B------:R-:W-:-:S13]  /*ff50*/  ISETP.NE.AND P0, PT, R3, 0x1, PT ;  /* 0x000000010300780c */ /* 0x000fda0003f05270 */
[----:B------:R-:W0:Y:S02]  /*ff60*/  @P0 LDC.64 R4, c[0x0][0x9e8] ;  /* 0x00027a00ff040b82 */ /* 0x000e240000000a00 */
[----:B0-----:R-:W-:-:S05]  /*ff70*/  @P0 IMAD.HI.U32 R4, R0, R4, RZ ;  /* 0x0000000400040227 */ /* 0x001fca00078e00ff */
[----:B------:R-:W-:-:S07]  /*ff80*/  @P0 SHF.R.U32.HI R0, RZ, R5, R4 ;  /* 0x00000005ff000219 */ /* 0x000fce0000011604 */
.L_x_1361:
[----:B------:R-:W-:Y:S05]  /*ff90*/  BSYNC B0 ;  /* 0x0000000000007941 */ /* 0x000fea0003800000 */
.L_x_1359:
[----:B------:R-:W-:-:S05]  /*ffa0*/  IMAD R5, R0, R3, R3 ;  /* 0x0000000300057224 */ /* 0x000fca00078e0203 */
[----:B------:R-:W-:-:S07]  /*ffb0*/  VIMNMX R2, R2, R5, PT ;  /* 0x0000000502027248 */ /* 0x000fce0003fe0100 */
.L_x_1358:
[----:B------:R-:W0:Y:S01]  /*ffc0*/  @P2 LDC R5, c[0x0][0x44c] ;  /* 0x00011300ff052b82 */ /* 0x000e220000000800 */
[----:B------:R-:W-:Y:S01]  /*ffd0*/  VIADD R2, R2, 0x5f ;  /* 0x0000005f02027836 */ /* 0x000fe20000000000 */
[----:B------:R-:W-:Y:S01]  /*ffe0*/  ULDC UR4, c[0x0][0x9dc] ;  /* 0x0002770000047ab9 */ /* 0x000fe20000000800 */
[----:B------:R-:W-:-:S05]  /*fff0*/  IMAD.MOV.U32 R0, RZ, RZ, R26 ;  /* 0x000000ffff007224 */ /* 0x000fca00078e001a */
[----:B------:R-:W1:Y:S01]  /*10000*/  @P2 LDC R7, c[0x0][0x450] ;  /* 0x00011400ff072b82 */ /* 0x000e620000000800 */
[----:B0-----:R-:W-:-:S05]  /*10010*/  @P2 IMAD.HI.U32 R4, R26, R5, RZ ;  /* 0x000000051a042227 */ /* 0x001fca00078e00ff */
[----:B-1----:R-:W-:Y:S01]  /*10020*/  @P2 SHF.R.U32.HI R0, RZ, R7, R4 ;  /* 0x00000007ff002219 */ /* 0x002fe20000011604 */
[----:B------:R-:W-:-:S04]  /*10030*/  IMAD.HI R4, R2, 0x2aaaaaab, RZ ;  /* 0x2aaaaaab02047827 */ /* 0x000fc800078e02ff */
[----:B------:R-:W-:Y:S01]  /*10040*/  VIADD R2, R35, 0x5f ;  /* 0x0000005f23027836 */ /* 0x000fe20000000000 */
[----:B------:R-:W-:-:S03]  /*10050*/  SHF.R.U32.HI R5, RZ, 0x1f, R4 ;  /* 0x0000001fff057819 */ /* 0x000fc60000011604 */
[----:B------:R-:W-:Y:S01]  /*10060*/  IMAD.HI R2, R2, 0x2aaaaaab, RZ ;  /* 0x2aaaaaab02027827 */ /* 0x000fe200078e02ff */
[----:B------:R-:W-:-:S04]  /*10070*/  LEA.HI.SX32 R4, R4, R5, 0x1c ;  /* 0x0000000504047211 */ /* 0x000fc800078fe2ff */
[----:B------:R-:W-:-:S04]  /*10080*/  SHF.R.U32.HI R5, RZ, 0x1f, R2 ;  /* 0x0000001fff057819 */ /* 0x000fc80000011602 */
[----:B------:R-:W-:Y:S02]  /*10090*/  LEA.HI.SX32 R5, R2, R5, 0x1c ;  /* 0x0000000502057211 */ /* 0x000fe400078fe2ff */
[----:B------:R-:W-:Y:S02]  /*100a0*/  IADD3 R2, R0, R35, -R29 ;  /* 0x0000002300027210 */ /* 0x000fe40007ffe81d */
[----:B------:R-:W-:-:S03]  /*100b0*/  VIMNMX R23, R5, R4, PT ;  /* 0x0000000405177248 */ /* 0x000fc60003fe0100 */
[----:B------:R-:W-:Y:S02]  /*100c0*/  VIADD R0, R2, -UR4 ;  /* 0x8000000402007c36 */ /* 0x000fe40008000000 */
[----:B------:R0:W-:Y:S01]  /*100d0*/  STL [R1+0x10], R23 ;  /* 0x0000101701007387 */ /* 0x0001e20000100800 */
[----:B------:R-:W-:Y:S05]  /*100e0*/  @!P1 BRA `(.L_x_1362) ;  /* 0x0000000000449947 */ /* 0x000fea0003800000 */
[----:B------:R-:W-:Y:S01]  /*100f0*/  ISETP.GT.AND P0, PT, R2, -0x1, PT ;  /* 0xffffffff0200780c */ /* 0x000fe20003f04270 */
[----:B------:R-:W-:-:S12]  /*10100*/  BSSY B0, `(.L_x_1363) ;  /* 0x000000d000007945 */ /* 0x000fd80003800000 */
[----:B------:R-:W-:Y:S05]  /*10110*/  @P0 BRA `(.L_x_1364) ;  /* 0x00000000001c0947 */ /* 0x000fea0003800000 */
[----:B------:R-:W-:Y:S02]  /*10120*/  ISETP.NE.AND P0, PT, R3, 0x1, PT ;  /* 0x000000010300780c */ /* 0x000fe40003f05270 */
[----:B------:R-:W-:-:S11]  /*10130*/  LOP3.LUT R7, RZ, R2, RZ, 0x33, !PT ;  /* 0x00000002ff077212 */ /* 0x000fd600078e33ff */
[----:B------:R-:W1:Y:S02]  /*10140*/  @P0 LDC.64 R4, c[0x0][0x9e8] ;  /* 0x00027a00ff040b82 */ /* 0x000e640000000a00 */
[----:B-1----:R-:W-:-:S05]  /*10150*/  @P0 IMAD.HI.U32 R4, R7, R4, RZ ;  /* 0x0000000407040227 */ /* 0x002fca00078e00ff */
[----:B------:R-:W-:-:S04]  /*10160*/  @P0 SHF.R.U32.HI R7, RZ, R5, R4 ;  /* 0x00000005ff070219 */ /* 0x000fc80000011604 */
[----:B------:R-:W-:Y:S01]  /*10170*/  LOP3.LUT R2, RZ, R7, RZ, 0x33, !PT ;  /* 0x00000007ff027212 */ /* 0x000fe200078e33ff */
[----:B------:R-:W-:Y:S06]  /*10180*/  BRA `(.L_x_1365) ;  /* 0x0000000000107947 */ /* 0x000fec0003800000 */
.L_x_1364:
[----:B------:R-:W-:-:S13]  /*10190*/  ISETP.NE.AND P0, PT, R3, 0x1, PT ;  /* 0x000000010300780c */ /* 0x000fda0003f05270 */
[----:B------:R-:W1:Y:S02]  /*101a0*/  @P0 LDC.64 R4, c[0x0][0x9e8] ;  /* 0x00027a00ff040b82 */ /* 0x000e640000000a00 */
[----:B-1----:R-:W-:-:S05]  /*101b0*/  @P0 IMAD.HI.U32 R4, R2, R4, RZ ;  /* 0x0000000402040227 */ /* 0x002fca00078e00ff */
[----:B------:R-:W-:-:S07]  /*101c0*/  @P0 SHF.R.U32.HI R2, RZ, R5, R4 ;  /* 0x00000005ff020219 */ /* 0x000fce0000011604 */
.L_x_1365:
[----:B------:R-:W-:Y:S05]  /*101d0*/  BSYNC B0 ;  /* 0x0000000000007941 */ /* 0x000fea0003800000 */
.L_x_1363:
[----:B------:R-:W-:-:S05]  /*101e0*/  IMAD R3, R2, R3, RZ ;  /* 0x0000000302037224 */ /* 0x000fca00078e02ff */
[----:B------:R-:W-:-:S07]  /*101f0*/  VIMNMX R0, R0, R3, !PT ;  /* 0x0000000300007248 */ /* 0x000fce0007fe0100 */
.L_x_1362:
[----:B------:R-:W-:Y:S01]  /*10200*/  IMAD.HI R0, R0, 0x2aaaaaab, RZ ;  /* 0x2aaaaaab00007827 */ /* 0x000fe200078e02ff */
[----:B------:R-:W-:Y:S04]  /*10210*/  BSSY B7, `(.L_x_1366) ;  /* 0x0000377000077945 */ /* 0x000fe80003800000 */
[----:B------:R-:W-:-:S04]  /*10220*/  SHF.R.U32.HI R3, RZ, 0x1f, R0 ;  /* 0x0000001fff037819 */ /* 0x000fc80000011600 */
[----:B------:R-:W-:-:S04]  /*10230*/  LEA.HI.SX32 R3, R0, R3, 0x1c ;  /* 0x0000000300037211 */ /* 0x000fc800078fe2ff */
[----:B------:R-:W-:-:S04]  /*10240*/  VIMNMX R37, RZ, R3, !PT ;  /* 0x00000003ff257248 */ /* 0x000fc80007fe0100 */
[----:B------:R-:W-:-:S13]  /*10250*/  ISETP.GT.AND P0, PT, R23, R37, PT ;  /* 0x000000251700720c */ /* 0x000fda0003f04270 */
        /* <DEDUP_REMOVED lines=8> */
[----:B------:R-:W1:Y:S08]  /*102e0*/  FLO.U32 R0, UR4 ;  /* 0x0000000400007d00 */ /* 0x000e7000080e0000 */
[----:B------:R-:W2:Y:S01]  /*102f0*/  POPC R5, UR4 ;  /* 0x0000000400057d09 */ /* 0x000ea20008000000 */
[----:B-1----:R-:W-:-:S13]  /*10300*/  ISETP.EQ.U32.AND P0, PT, R0, R7, PT ;  /* 0x000000070000720c */ /* 0x002fda0003f02070 */
[----:B--2---:R-:W2:Y:S01]  /*10310*/  @P0 ATOMG.E.ADD.STRONG.GPU PT, R3, desc[UR36][R2.64], R5 ;  /* 0x00000005020309a8 */ /* 0x004ea200081ee1e4 */
[----:B------:R-:W1:Y:S02]  /*10320*/  S2R R4, SR_LTMASK ;  /* 0x0000000000047919 */ /* 0x000e640000003900 */
[----:B-1----:R-:W-:-:S04]  /*10330*/  LOP3.LUT R4, R4, UR4, RZ, 0xc0, !PT ;  /* 0x0000000404047c12 */ /* 0x002fc8000f8ec0ff */
[----:B------:R-:W1:Y:S01]  /*10340*/  POPC R7, R4 ;  /* 0x0000000400077309 */ /* 0x000e620000000000 */
[----:B--2---:R-:W1:Y:S02]  /*10350*/  SHFL.IDX PT, R0, R3, R0, 0x1f ;  /* 0x00001f0003007589 */ /* 0x004e6400000e0000 */
[----:B-1----:R-:W-:Y:S01]  /*10360*/  IADD3 R16, R0, UR39, R7 ;  /* 0x0000002700107c10 */ /* 0x002fe2000fffe007 */
[----:B------:R-:W-:Y:S06]  /*10370*/  BRA `(.L_x_1368) ;  /* 0x0000003400807947 */ /* 0x000fec0003800000 */
.L_x_1367:
        /* <DEDUP_REMOVED lines=8> */
[----:B------:R-:W-:Y:S02]  /*10400*/  IMAD.U32 R4, RZ, RZ, UR6 ;  /* 0x00000006ff047e24 */ /* 0x000fe4000f8e00ff */
[----:B------:R-:W1:Y:S01]  /*10410*/  LDC.64 R2, c[0x4][R2] ;  /* 0x0100000002027b82 */ /* 0x000e620000000a00 */
        /* <DEDUP_REMOVED lines=9> */
[----:B01----:R-:W-:Y:S05]  /*104b0*/  CALL.ABS.NOINC R2 ;  /* 0x0000000002007343 */ /* 0x003fea0003c00000 */
.L_x_1370:
[----:B------:R-:W-:Y:S05]  /*104c0*/  BSYNC B6 ;  /* 0x0000000000067941 */ /* 0x000fea0003800000 */
.L_x_1369:
        /* <DEDUP_REMOVED lines=9> */
[----:B------:R-:W-:Y:S02]  /*10560*/  IMAD.U32 R4, RZ, RZ, UR6 ;  /* 0x00000006ff047e24 */ /* 0x000fe4000f8e00ff */
[----:B------:R-:W-:Y:S02]  /*10570*/  IMAD.U32 R5, RZ, RZ, UR7 ;  /* 0x00000007ff057e24 */ /* 0x000fe4000f8e00ff */
[----:B------:R-:W-:Y:S02]  /*10580*/  IMAD.U32 R6, RZ, RZ, UR8 ;  /* 0x00000008ff067e24 */ /* 0x000fe4000f8e00ff */
[----:B------:R-:W-:-:S02]  /*10590*/  IMAD.U32 R7, RZ, RZ, UR9 ;  /* 0x00000009ff077e24 */ /* 0x000fc4000f8e00ff */
[----:B------:R-:W-:Y:S02]  /*105a0*/  IMAD.U32 R10, RZ, RZ, UR4 ;  /* 0x00000004ff0a7e24 */ /* 0x000fe4000f8e00ff */
[----:B------:R-:W-:Y:S02]  /*105b0*/  IMAD.U32 R11, RZ, RZ, UR5 ;  /* 0x00000005ff0b7e24 */ /* 0x000fe4000f8e00ff */
[----:B------:R-:W-:Y:S02]  /*105c0*/  IMAD.MOV.U32 R8, RZ, RZ, 0x70 ;  /* 0x00000070ff087424 */ /* 0x000fe400078e00ff */
[----:B------:R-:W-:Y:S02]  /*105d0*/  IMAD.MOV.U32 R12, RZ, RZ, 0x1 ;  /* 0x00000001ff0c7424 */ /* 0x000fe400078e00ff */
[----:B-1----:R-:W-:-:S07]  /*105e0*/  IMAD.MOV.U32 R13, RZ, RZ, RZ ;  /* 0x000000ffff0d7224 */ /* 0x002fce00078e00ff */
[----:B------:R-:W-:-:S07]  /*105f0*/  LEPC R20, `(.L_x_1373) ;  /* 0x000000001014794e */ /* 0x000fce0000000000 */
[----:B0-2---:R-:W-:Y:S05]  /*10600*/  CALL.ABS.NOINC R2 ;  /* 0x0000000002007343 */ /* 0x005fea0003c00000 */
.L_x_1373:
[----:B------:R0:W1:Y:S01]  /*10610*/  LDC.64 R2, c[0x4][R17] ;  /* 0x0100000011027b82 */ /* 0x0000620000000a00 */
[----:B------:R-:W-:Y:S01]  /*10620*/  ULDC.64 UR6, c[0x4][0x90] ;  /* 0x0100240000067ab9 */ /* 0x000fe20000000a00 */
[----:B------:R-:W-:Y:S01]  /*10630*/  ULDC.64 UR8, c[0x4][0x98] ;  /* 0x0100260000087ab9 */ /* 0x000fe20000000a00 */
[----:B------:R-:W-:Y:S01]  /*10640*/  ULDC.64 UR4, c[0x4][0x18] ;  /* 0x0100060000047ab9 */ /* 0x000fe20000000a00 */
        /* <DEDUP_REMOVED lines=8> */
[----:B0-----:R-:W-:-:S07]  /*106d0*/  IMAD.MOV.U32 R13, RZ, RZ, RZ ;  /* 0x000000ffff0d7224 */ /* 0x001fce00078e00ff */
[----:B------:R-:W-:-:S07]  /*106e0*/  LEPC R20, `(.L_x_1372) ;  /* 0x000000001014794e */ /* 0x000fce0000000000 */
[----:B-1----:R-:W-:Y:S05]  /*106f0*/  CALL.ABS.NOINC R2 ;  /* 0x0000000002007343 */ /* 0x002fea0003c00000 */
.L_x_1372:
[----:B------:R-:W-:Y:S05]  /*10700*/  BSYNC B6 ;  /* 0x0000000000067941 */ /* 0x000fea0003800000 */
.L_x_1371:
[----:B------:R-:W1:Y:S01]  /*10710*/  S2R R2, SR_TID.X ;  /* 0x0000000000027919 */ /* 0x000e620000002100 */
[----:B------:R-:W-:Y:S01]  /*10720*/  ULDC.64 UR4, c[0x0][0x9f8] ;  /* 0x00027e0000047ab9 */ /* 0x000fe20000000a00 */
[----:B------:R-:W-:Y:S01]  /*10730*/  IMAD.MOV.U32 R31, RZ, RZ, R19 ;  /* 0x000000ffff1f7224 */ /* 0x000fe200078e0013 */
[----:B------:R-:W-:Y:S01]  /*10740*/  ISETP.NE.U32.AND P0, PT, RZ, UR4, PT ;  /* 0x00000004ff007c0c */ /* 0x000fe2000bf05070 */
[----:B------:R-:W2:Y:S01]  /*10750*/  S2R R21, SR_TID.X ;  /* 0x0000000000157919 */ /* 0x000ea20000002100 */
[----:B------:R-:W3:Y:S01]  /*10760*/  LDC R8, c[0x0][0x430] ;  /* 0x00010c00ff087b82 */ /* 0x000ee20000000800 */
[----:B------:R-:W-:Y:S01]  /*10770*/  IMAD.MOV.U32 R20, RZ, RZ, R24 ;  /* 0x000000ffff147224 */ /* 0x000fe200078e0018 */
[----:B------:R-:W-:Y:S01]  /*10780*/  ISETP.NE.AND.EX P0, PT, RZ, UR5, PT, P0 ;  /* 0x00000005ff007c0c */ /* 0x000fe2000bf05300 */
[----:B------:R-:W-:Y:S01]  /*10790*/  ULDC UR4, c[0x0][0x320] ;  /* 0x0000c80000047ab9 */ /* 0x000fe20000000800 */
[----:B-1----:R-:W-:-:S11]  /*107a0*/  LOP3.LUT R17, R2, 0x7f, RZ, 0xc0, !PT ;  /* 0x0000007f02117812 */ /* 0x002fd600078ec0ff */
[----:B------:R-:W1:Y:S01]  /*107b0*/  @P0 LDC.64 R2, c[0x0][0x9f8] ;  /* 0x00027e00ff020b82 */ /* 0x000e620000000a00 */
[----:B---3--:R-:W-:Y:S02]  /*107c0*/  ISETP.NE.AND P1, PT, R8, 0x1, PT ;  /* 0x000000010800780c */ /* 0x008fe40003f25270 */
[----:B------:R-:W-:Y:S01]  /*107d0*/  SHF.R.U32.HI R24, RZ, 0x3, R17 ;  /* 0x00000003ff187819 */ /* 0x000fe20000011611 */
[----:B-1----:R-:W-:-:S10]  /*107e0*/  @P0 IMAD.WIDE R2, R19, 0x4, R2 ;  /* 0x0000000413020825 */ /* 0x002fd400078e0202 */
[----:B------:R-:W1:Y:S01]  /*107f0*/  @P1 LDC R7, c[0x0][0x434] ;  /* 0x00010d00ff071b82 */ /* 0x000e620000000800 */
[----:B------:R3:W4:Y:S01]  /*10800*/  @P0 LDG.E R31, desc[UR36][R2.64] ;  /* 0x00000024021f0981 */ /* 0x000722000c1e1900 */
[----:B--2---:R-:W-:Y:S01]  /*10810*/  IMAD.SHL.U32 R17, R21, 0x10, RZ ;  /* 0x0000001015117824 */ /* 0x004fe200078e00ff */
[----:B------:R-:W-:-:S05]  /*10820*/  LOP3.LUT R20, R20, 0xffffffdf, RZ, 0xc0, !PT ;  /* 0xffffffdf14147812 */ /* 0x000fca00078ec0ff */
[----:B------:R-:W2:Y:S01]  /*10830*/  @P1 LDC R5, c[0x0][0x438] ;  /* 0x00010e00ff051b82 */ /* 0x000ea20000000800 */
[----:B------:R-:W-:Y:S01]  /*10840*/  LOP3.LUT R17, R24, 0x70, R17, 0xf8, !PT ;  /* 0x0000007018117812 */ /* 0x000fe200078ef811 */
[----:B------:R-:W-:Y:S01]  /*10850*/  VIADD R24, R23, 0xffffffff ;  /* 0xffffffff17187836 */ /* 0x000fe20000000000 */
[----:B------:R-:W-:Y:S01]  /*10860*/  @P1 LOP3.LUT R20, R20, 0x20, RZ, 0xfc, !PT ;  /* 0x0000002014141812 */ /* 0x000fe200078efcff */
[----:B0-----:R-:W0:Y:S02]  /*10870*/  S2R R23, SR_TID.X ;  /* 0x0000000000177919 */ /* 0x001e240000002100 */
[----:B------:R-:W-:-:S05]  /*10880*/  IMAD R0, R24, 0x60, R17 ;  /* 0x0000006018007824 */ /* 0x000fca00078e0211 */
[C---:B------:R-:W-:Y:S01]  /*10890*/  ISETP.GE.AND P0, PT, R0.reuse, R35, PT ;  /* 0x000000230000720c */ /* 0x040fe20003f06270 */
[----:B------:R-:W-:-:S03]  /*108a0*/  IMAD.IADD R0, R0, 0x1, R36 ;  /* 0x0000000100007824 */ /* 0x000fc600078e0224 */
[----:B------:R-:W-:Y:S01]  /*108b0*/  ISETP.GT.U32.OR P0, PT, R17, 0x5f, P0 ;  /* 0x0000005f1100780c */ /* 0x000fe20000704470 */
[----:B-1----:R-:W-:-:S04]  /*108c0*/  @P1 IMAD.HI.U32 R6, R0, R7, RZ ;  /* 0x0000000700061227 */ /* 0x002fc800078e00ff */
[----:B------:R-:W-:Y:S01]  /*108d0*/  IMAD.MOV.U32 R4, RZ, RZ, R0 ;  /* 0x000000ffff047224 */ /* 0x000fe200078e0000 */
[----:B--2---:R-:W-:-:S07]  /*108e0*/  @P1 SHF.R.U32.HI R4, RZ, R5, R6 ;  /* 0x00000005ff041219 */ /* 0x004fce0000011606 */
[----:B---3--:R-:W1:Y:S01]  /*108f0*/  @!P0 LDC.64 R2, c[0x0][0x428] ;  /* 0x00010a00ff028b82 */ /* 0x008e620000000a00 */
[----:B------:R-:W-:-:S04]  /*10900*/  IMAD.MOV R5, RZ, RZ, -R4 ;  /* 0x000000ffff057224 */ /* 0x000fc800078e0a04 */
[----:B------:R-:W-:Y:S01]  /*10910*/  IMAD R0, R8, R5, R0 ;  /* 0x0000000508007224 */ /* 0x000fe200078e0200 */
[----:B------:R-:W-:Y:S01]  /*10920*/  @!P0 SHF.R.S32.HI R5, RZ, 0x1f, R4 ;  /* 0x0000001fff058819 */ /* 0x000fe20000011404 */
[----:B0-----:R-:W-:-:S05]  /*10930*/  IMAD.SHL.U32 R23, R23, 0x8, RZ ;  /* 0x0000000817177824 */ /* 0x001fca00078e00ff */
[----:B------:R-:W-:-:S04]  /*10940*/  LOP3.LUT R23, R23, 0x38, RZ, 0xc0, !PT ;  /* 0x0000003817177812 */ /* 0x000fc800078ec0ff */
[C---:B------:R-:W-:Y:S02]  /*10950*/  LOP3.LUT R9, R23.reuse, 0x40, RZ, 0xfc, !PT ;  /* 0x0000004017097812 */ /* 0x040fe400078efcff */
[----:B------:R-:W-:Y:S02]  /*10960*/  ISETP.GE.AND P1, PT, R23, UR4, PT ;  /* 0x0000000417007c0c */ /* 0x000fe4000bf26270 */
[----:B------:R-:W-:Y:S01]  /*10970*/  ISETP.GE.AND P2, PT, R9, UR4, PT ;  /* 0x0000000409007c0c */ /* 0x000fe2000bf46270 */
[----:B------:R-:W-:Y:S01]  /*10980*/  ULDC UR4, c[0x0][0x2f4] ;  /* 0x0000bd0000047ab9 */ /* 0x000fe20000000800 */
[----:B------:R-:W-:Y:S02]  /*10990*/  SEL R28, RZ, 0x1, P1 ;  /* 0x00000001ff1c7807 */ /* 0x000fe40000800000 */
[----:B------:R-:W-:Y:S02]  /*109a0*/  LOP3.LUT R20, R20, 0xfffffffb, RZ, 0xc0, !PT ;  /* 0xfffffffb14147812 */ /* 0x000fe400078ec0ff */
[----:B------:R-:W-:Y:S01]  /*109b0*/  LOP3.LUT R8, R23, 0x80, RZ, 0xfc, !PT ;  /* 0x0000008017087812 */ /* 0x000fe200078efcff */
[----:B------:R-:W-:Y:S01]  /*109c0*/  UMOV UR5, 0xffffffff ;  /* 0xffffffff00057882 */ /* 0x000fe20000000000 */
[----:B----4-:R-:W-:Y:S01]  /*109d0*/  SHF.R.S32.HI R6, RZ, 0x1f, R31 ;  /* 0x0000001fff067819 */ /* 0x010fe2000001141f */
[----:B-1----:R-:W-:-:S04]  /*109e0*/  @!P0 IMAD.WIDE.U32 R4, R31, R2, R4 ;  /* 0x000000021f048225 */ /* 0x002fc800078e0004 */
[----:B------:R0:W-:Y:S02]  /*109f0*/  STL [R1+0x4], R6 ;  /* 0x0000040601007387 */ /* 0x0001e40000100800 */
[----:B0-----:R-:W-:Y:S01]  /*10a00*/  @!P0 IMAD R6, R6, R2, RZ ;  /* 0x0000000206068224 */ /* 0x001fe200078e02ff */
[----:B------:R-:W-:-:S03]  /*10a10*/  SEL R2, RZ, 0xffffffff, P2 ;  /* 0xffffffffff027807 */ /* 0x000fc60001000000 */
[----:B------:R-:W-:Y:S02]  /*10a20*/  @!P0 IMAD R6, R31, R3, R6 ;  /* 0x000000031f068224 */ /* 0x000fe400078e0206 */
[----:B------:R-:W-:Y:S01]  /*10a30*/  IMAD.SHL.U32 R3, R2, 0x2, RZ ;  /* 0x0000000202037824 */ /* 0x000fe200078e00ff */
[----:B------:R-:W-:Y:S01]  /*10a40*/  ISETP.GE.AND P2, PT, R23, UR4, PT ;  /* 0x0000000417007c0c */ /* 0x000fe2000bf46270 */
[----:B------:R-:W-:-:S03]  /*10a50*/  @!P0 IMAD.IADD R6, R5, 0x1, R6 ;  /* 0x0000000105068824 */ /* 0x000fc600078e0206 */
[----:B------:R-:W-:Y:S02]  /*10a60*/  LOP3.LUT R28, R3, 0x2, R28, 0xe2, !PT ;  /* 0x00000002031c7812 */ /* 0x000fe400078ee21c */
[----:B------:R-:W0:Y:S07]  /*10a70*/  @!P0 LDC.64 R2, c[0x0][0x418] ;  /* 0x00010600ff028b82 */ /* 0x000e2e0000000a00 */
[----:B------:R-:W-:Y:S02]  /*10a80*/  @P2 LOP3.LUT R20, R20, 0x4, RZ, 0xfc, !PT ;  /* 0x0000000414142812 */ /* 0x000fe400078efcff */
[----:B0-----:R-:W-:-:S04]  /*10a90*/  @!P0 LEA R2, P1, R4, R2, 0x2 ;  /* 0x0000000204028211 */ /* 0x001fc800078210ff */
[----:B------:R-:W-:Y:S01]  /*10aa0*/  @!P0 LEA.HI.X R3, R4, R3, R6, 0x2, P1 ;  /* 0x0000000304038211 */ /* 0x000fe200008f1406 */
[----:B------:R-:W-:Y:S01]  /*10ab0*/  IMAD.MOV.U32 R4, RZ, RZ, RZ ;  /* 0x000000ffff047224 */ /* 0x000fe200078e00ff */
[----:B------:R-:W-:Y:S02]  /*10ac0*/  ISETP.GE.AND P1, PT, R9, UR4, PT ;  /* 0x0000000409007c0c */ /* 0x000fe4000bf26270 */
[----:B------:R-:W-:-:S03]  /*10ad0*/  LOP3.LUT R20, R20, 0xfffffffd, RZ, 0xc0, !PT ;  /* 0xfffffffd14147812 */ /* 0x000fc600078ec0ff */
[----:B------:R0:W5:Y:S01]  /*10ae0*/  @!P0 LDG.E R4, desc[UR36][R2.64] ;  /* 0x0000002402048981 */ /* 0x000162000c1e1900 */
[----:B------:R-:W-:-:S07]  /*10af0*/  ISETP.GE.AND P0, PT, R8, UR4, PT ;  /* 0x0000000408007c0c */ /* 0x000fce000bf06270 */
[----:B------:R-:W-:Y:S01]  /*10b00*/  @P1 LOP3.LUT R20, R20, 0x2, RZ, 0xfc, !PT ;  /* 0x0000000214141812 */ /* 0x000fe200078efcff */
[----:B0-----:R-:W-:-:S03]  /*10b10*/  IMAD.U32 R2, RZ, RZ, UR38 ;  /* 0x00000026ff027e24 */ /* 0x001fc6000f8e00ff */
[----:B------:R-:W-:-:S04]  /*10b20*/  LOP3.LUT R20, R20, 0xfffffffe, RZ, 0xc0, !PT ;  /* 0xfffffffe14147812 */ /* 0x000fc800078ec0ff */
[----:B------:R-:W-:-:S05]  /*10b30*/  @P0 LOP3.LUT R20, R20, 0x1, RZ, 0xfc, !PT ;  /* 0x0000000114140812 */ /* 0x000fca00078efcff */
[----:B------:R0:W-:Y:S01]  /*10b40*/  STL [R1], R20 ;  /* 0x0000001401007387 */ /* 0x0001e20000100800 */
[----:B------:R-:W-:Y:S05]  /*10b50*/  BRA.DIV UR5, `(.L_x_1374) ;  /* 0x00000042055c7947 */ /* 0x000fea000b800000 */
.L_x_1442:
[----:B------:R-:W-:Y:S01]  /*10b60*/  ISETP.NE.AND P0, PT, R2, 0x3, PT ;  /* 0x000000030200780c */ /* 0x000fe20003f05270 */
[----:B------:R-:W-:Y:S01]  /*10b70*/  IMAD.MOV.U32 R3, RZ, RZ, R20 ;  /* 0x000000ffff037224 */ /* 0x000fe200078e0014 */
[----:B------:R-:W-:Y:S02]  /*10b80*/  ISETP.GT.U32.AND P1, PT, R17, 0x5f, PT ;  /* 0x0000005f1100780c */ /* 0x000fe40003f24070 */
[----:B------:R-:W-:Y:S02]  /*10b90*/  SHF.R.S32.HI R30, RZ, 0x1f, R18 ;  /* 0x0000001fff1e7819 */ /* 0x000fe40000011412 */
[----:B------:R-:W-:-:S07]  /*10ba0*/  LOP3.LUT R3, R3, 0xffffffef, RZ, 0xc0, !PT ;  /* 0xffffffef03037812 */ /* 0x000fce00078ec0ff */
[----:B------:R-:W-:-:S04]  /*10bb0*/  @P0 LOP3.LUT R3, R3, 0x10, RZ, 0xfc, !PT ;  /* 0x0000001003030812 */ /* 0x000fc800078efcff */
[----:B------:R-:W-:-:S04]  /*10bc0*/  LOP3.LUT R3, R3, 0xfffffff7, RZ, 0xc0, !PT ;  /* 0xfffffff703037812 */ /* 0x000fc800078ec0ff */
[----:B------:R-:W-:-:S05]  /*10bd0*/  @P1 LOP3.LUT R3, R3, 0x8, RZ, 0xfc, !PT ;  /* 0x0000000803031812 */ /* 0x000fca00078efcff */
[----:B------:R1:W-:Y:S01]  /*10be0*/  STL [R1], R3 ;  /* 0x0000000301007387 */ /* 0x0003e20000100800 */
[----:B------:R-:W-:Y:S05]  /*10bf0*/  @!P0 BRA `(.L_x_1375) ;  /* 0x0000000000048947 */ /* 0x000fea0003800000 */
[----:B------:R-:W-:Y:S01]  /*10c00*/  BPT.TRAP 0x1 ;  /* 0x000000040000795c */ /* 0x000fe20000300000 */
.L_x_1375:
[----:B------:R-:W-:Y:S01]  /*10c10*/  SHF.R.S32.HI R5, RZ, 0x1f, R0 ;  /* 0x0000001fff057819 */ /* 0x000fe20000011400 */
[----:B------:R-:W-:Y:S01]  /*10c20*/  ULDC.64 UR4, c[0x0][0x328] ;  /* 0x0000ca0000047ab9 */ /* 0x000fe20000000a00 */
[----:B------:R-:W-:Y:S03]  /*10c30*/  BSSY B0, `(.L_x_1376) ;  /* 0x0000017000007945 */ /* 0x000fe60003800000 */
[----:B-1----:R-:W-:-:S04]  /*10c40*/  IMAD R3, R5, UR4, RZ ;  /* 0x0000000405037c24 */ /* 0x002fc8000f8e02ff */
[C---:B------:R-:W-:Y:S02]  /*10c50*/  IMAD R6, R0.reuse, UR5, R3 ;  /* 0x0000000500067c24 */ /* 0x040fe4000f8e0203 */
[----:B------:R-:W-:Y:S01]  /*10c60*/  IMAD.WIDE.U32 R2, R0, UR4, RZ ;  /* 0x0000000400027c25 */ /* 0x000fe2000f8e00ff */
        /* <DEDUP_REMOVED lines=17> */
[----:B------:R-:W1:Y:S02]  /*10d80*/  SYNCS.PHASECHK.TRANS64.TRYWAIT P0, [R7+URZ+0x2a840], R2 ;  /* 0x02a84002070075a7 */ /* 0x000e64000800017f */
[----:B-1----:R-:W-:Y:S05]  /*10d90*/  @!P0 BRA `(.L_x_1377) ;  /* 0x0000003c00fc8947 */ /* 0x002fea0003800000 */
.L_x_1443:
[----:B------:R-:W-:Y:S05]  /*10da0*/  BSYNC B0 ;  /* 0x0000000000007941 */ /* 0x000fea0003800000 */
.L_x_1376:
[----:B------:R-:W2:Y:S01]  /*10db0*/  LDL R3, [R1] ;  /* 0x0000000001037983 */ /* 0x000ea20000100800 */
[----:B------:R-:W-:Y:S02]  /*10dc0*/  ULDC.64 UR4, c[0x0][0x300] ;  /* 0x0000c00000047ab9 */ /* 0x000fe40000000a00 */
[----:B------:R-:W-:Y:S01]  /*10dd0*/  IMAD R5, R5, UR4, RZ ;  /* 0x0000000405057c24 */ /* 0x000fe2000f8e02ff */
[----:B------:R-:W3:Y:S03]  /*10de0*/  S2R R8, SR_TID.X ;  /* 0x0000000000087919 */ /* 0x000ee60000002100 */
[----:B------:R-:W-:Y:S01]  /*10df0*/  IMAD R5, R0, UR5, R5 ;  /* 0x0000000500057c24 */ /* 0x000fe2000f8e0205 */
[----:B---3--:R-:W-:-:S04]  /*10e00*/  LOP3.LUT R8, R8, 0x7f, RZ, 0xc0, !PT ;  /* 0x0000007f08087812 */ /* 0x008fc800078ec0ff */
[----:B------:R-:W-:Y:S02]  /*10e10*/  SHF.R.U32.HI R9, RZ, 0x3, R8 ;  /* 0x00000003ff097819 */ /* 0x000fe40000011608 */
[----:B------:R-:W3:Y:S01]  /*10e20*/  S2R R8, SR_TID.X ;  /* 0x0000000000087919 */ /* 0x000ee20000002100 */
[C---:B--2---:R-:W-:Y:S02]  /*10e30*/  LOP3.LUT P4, RZ, R3.reuse, 0x4, RZ, 0xc0, !PT ;  /* 0x0000000403ff7812 */ /* 0x044fe4000788c0ff */
[C---:B------:R-:W-:Y:S02]  /*10e40*/  LOP3.LUT P3, RZ, R3.reuse, 0x2, RZ, 0xc0, !PT ;  /* 0x0000000203ff7812 */ /* 0x040fe4000786c0ff */
[----:B------:R-:W-:Y:S01]  /*10e50*/  LOP3.LUT P2, RZ, R3, 0x1, RZ, 0xc0, !PT ;  /* 0x0000000103ff7812 */ /* 0x000fe2000784c0ff */
[----:B-1----:R-:W-:Y:S01]  /*10e60*/  IMAD.WIDE.U32 R2, R0, UR4, RZ ;  /* 0x0000000400027c25 */ /* 0x002fe2000f8e00ff */
[----:B------:R-:W-:-:S03]  /*10e70*/  ULDC.64 UR4, c[0x0][0x310] ;  /* 0x0000c40000047ab9 */ /* 0x000fc60000000a00 */
[----:B------:R-:W-:Y:S02]  /*10e80*/  IMAD.IADD R3, R3, 0x1, R5 ;  /* 0x0000000103037824 */ /* 0x000fe400078e0205 */
[----:B------:R-:W-:Y:S02]  /*10e90*/  IMAD R6, R6, UR4, RZ ;  /* 0x0000000406067c24 */ /* 0x000fe4000f8e02ff */
[----:B------:R-:W-:-:S04]  /*10ea0*/  IMAD.WIDE.U32 R2, R4, UR4, R2 ;  /* 0x0000000404027c25 */ /* 0x000fc8000f8e0002 */
[----:B------:R-:W-:Y:S01]  /*10eb0*/  IMAD R6, R4, UR5, R6 ;  /* 0x0000000504067c24 */ /* 0x000fe2000f8e0206 */
[----:B------:R-:W-:Y:S01]  /*10ec0*/  ULDC.64 UR4, c[0x0][0x308] ;  /* 0x0000c20000047ab9 */ /* 0x000fe20000000a00 */
[----:B------:R-:W-:Y:S02]  /*10ed0*/  IMAD R5, R25, 0x4800, R32 ;  /* 0x0000480019057824 */ /* 0x000fe400078e0220 */
[----:B------:R-:W-:Y:S02]  /*10ee0*/  IMAD.IADD R3, R3, 0x1, R6 ;  /* 0x0000000103037824 */ /* 0x000fe400078e0206 */
[----:B------:R-:W-:Y:S02]  /*10ef0*/  IMAD R0, R30, UR4, RZ ;  /* 0x000000041e007c24 */ /* 0x000fe4000f8e02ff */
[----:B------:R-:W-:-:S04]  /*10f00*/  IMAD.WIDE.U32 R2, R18, UR4, R2 ;  /* 0x0000000412027c25 */ /* 0x000fc8000f8e0002 */
[----:B------:R-:W-:Y:S01]  /*10f10*/  IMAD R0, R18, UR5, R0 ;  /* 0x0000000512007c24 */ /* 0x000fe2000f8e0200 */
[----:B------:R-:W-:Y:S01]  /*10f20*/  ULDC.64 UR4, c[0x0][0x2e8] ;  /* 0x0000ba0000047ab9 */ /* 0x000fe20000000a00 */
[----:B------:R-:W-:Y:S01]  /*10f30*/  IMAD R6, R24, -0x60, R35 ;  /* 0xffffffa018067824 */ /* 0x000fe200078e0223 */
[----:B------:R-:W-:Y:S01]  /*10f40*/  LEA R4, P0, R2, UR4, 0x1 ;  /* 0x0000000402047c11 */ /* 0x000fe2000f8008ff */
[----:B------:R-:W-:Y:S01]  /*10f50*/  IMAD.IADD R0, R3, 0x1, R0 ;  /* 0x0000000103007824 */ /* 0x000fe200078e0200 */
[----:B------:R-:W-:Y:S01]  /*10f60*/  UMOV UR4, 0xffffffff ;  /* 0xffffffff00047882 */ /* 0x000fe20000000000 */
[----:B------:R-:W-:Y:S02]  /*10f70*/  IMAD.IADD R6, R6, 0x1, -R9 ;  /* 0x0000000106067824 */ /* 0x000fe400078e0a09 */
[----:B---3--:R-:W-:Y:S01]  /*10f80*/  IMAD.SHL.U32 R9, R8, 0x8, RZ ;  /* 0x0000000808097824 */ /* 0x008fe200078e00ff */
[----:B------:R-:W-:Y:S02]  /*10f90*/  LEA.HI.X R0, R2, UR5, R0, 0x1, P0 ;  /* 0x0000000502007c11 */ /* 0x000fe400080f0c00 */
[----:B------:R-:W-:-:S02]  /*10fa0*/  ISETP.GE.AND P0, PT, R6, 0x1, PT ;  /* 0x000000010600780c */ /* 0x000fc40003f06270 */
[----:B------:R-:W-:Y:S01]  /*10fb0*/  LOP3.LUT R9, R9, 0x38, RZ, 0xc0, !PT ;  /* 0x0000003809097812 */ /* 0x000fe200078ec0ff */
[----:B------:R-:W-:Y:S10]  /*10fc0*/  BRA.DIV UR4, `(.L_x_1378) ;  /* 0x0000003e04847947 */ /* 0x000ff4000b800000 */
[----:B------:R-:W1:Y:S01]  /*10fd0*/  SHFL.IDX PT, R3, R4, RZ, 0x181f ;  /* 0x00181fff04037589 */ /* 0x000e6200000e0000 */
[----:B------:R-:W-:-:S03]  /*10fe0*/  @P0 IMAD R8, R5, 0x2, R22 ;  /* 0x0000000205080824 */ /* 0x000fc600078e0216 */
[----:B------:R-:W2:Y:S01]  /*10ff0*/  SHFL.IDX PT, R2, R0, RZ, 0x181f ;  /* 0x00181fff00027589 */ /* 0x000ea200000e0000 */
[----:B-1----:R-:W-:-:S05]  /*11000*/  @P0 LEA R3, P1, R9, R3, 0x1 ;  /* 0x0000000309030211 */ /* 0x002fca00078208ff */
[----:B--2---:R-:W-:Y:S01]  /*11010*/  @P0 IMAD.X R2, RZ, RZ, R2, P1 ;  /* 0x000000ffff020224 */ /* 0x004fe200008e0602 */
        /* <DEDUP_REMOVED lines=8> */
[----:B-1----:R-:W1:Y:S01]  /*110a0*/  SHFL.IDX PT, R3, R4, 0x1, 0x181f ;  /* 0x00381f0004037f89 */ /* 0x002e6200000e0000 */
[----:B------:R-:W-:-:S03]  /*110b0*/  @P1 IMAD R8, R5, 0x2, R22 ;  /* 0x0000000205081824 */ /* 0x000fc600078e0216 */
[----:B------:R-:W2:Y:S01]  /*110c0*/  SHFL.IDX PT, R2, R0, 0x1, 0x181f ;  /* 0x00381f0000027f89 */ /* 0x000ea200000e0000 */
[----:B-1----:R-:W-:-:S05]  /*110d0*/  @P1 LEA R3, P0, R9, R3, 0x1 ;  /* 0x0000000309031211 */ /* 0x002fca00078008ff */
[----:B--2---:R-:W-:-:S05]  /*110e0*/  @P1 IMAD.X R2, RZ, RZ, R2, P0 ;  /* 0x000000ffff021224 */ /* 0x004fca00000e0602 */
[----:B------:R-:W-:-:S04]  /*110f0*/  @P1 LOP3.LUT R3, R3, R2, RZ, 0x3c, !PT ;  /* 0x0000000203031212 */ /* 0x000fc800078e3cff */
[----:B------:R-:W-:-:S04]  /*11100*/  @P1 LOP3.LUT R2, R3, R2, RZ, 0x3c, !PT ;  /* 0x0000000203021212 */ /* 0x000fc800078e3cff */
[----:B------:R-:W-:-:S05]  /*11110*/  @P1 LOP3.LUT R3, R3, R2, RZ, 0x3c, !PT ;  /* 0x0000000203031212 */ /* 0x000fca00078e3cff */
[----:B------:R-:W-:Y:S04]  /*11120*/  @P1 LDGSTS.E.BYPASS.LTC128B.128 [R8+0x18c00], desc[UR36][R2.64], !P4 ;  /* 0x18c0000002081fae */ /* 0x000fe8000e101d64 */
[----:B------:R-:W-:Y:S04]  /*11130*/  @P1 LDGSTS.E.BYPASS.LTC128B.128 [R8+0x1bc00], desc[UR36][R2.64+0x80], !P3 ;  /* 0x1bc0008002081fae */ /* 0x000fe8000d901d64 */
[----:B------:R1:W-:Y:S01]  /*11140*/  @P1 LDGSTS.E.BYPASS.LTC128B.128 [R8+0x1ec00], desc[UR36][R2.64+0x100], !P2 ;  /* 0x1ec0010002081fae */ /* 0x0003e2000d101d64 */
[----:B------:R-:W-:-:S03]  /*11150*/  ISETP.GE.AND P1, PT, R6, 0x21, PT ;  /* 0x000000210600780c */ /* 0x000fc60003f26270 */
[----:B-1----:R-:W1:Y:S10]  /*11160*/  SHFL.IDX PT, R3, R4, 0x2, 0x181f ;  /* 0x00581f0004037f89 */ /* 0x002e7400000e0000 */
[----:B------:R-:W-:Y:S01]  /*11170*/  @P1 IMAD R8, R5, 0x2, R22 ;  /* 0x0000000205081824 */ /* 0x000fe200078e0216 */
        /* <DEDUP_REMOVED lines=24> */
[----:B------:R-:W2:Y:S04]  /*11300*/  SHFL.IDX PT, R2, R0, 0x4, 0x181f ;  /* 0x00981f0000027f89 */ /* 0x000ea800000e0000 */
[----:B------:R-:W3:Y:S01]  /*11310*/  SHFL.IDX PT, R0, R0, 0x5, 0x181f ;  /* 0x00b81f0000007f89 */ /* 0x000ee200000e0000 */
[----:B-1----:R-:W-:-:S05]  /*11320*/  @P1 LEA R3, P0, R9, R3, 0x1 ;  /* 0x0000000309031211 */ /* 0x002fca00078008ff */
[----:B--2---:R-:W-:-:S05]  /*11330*/  @P1 IMAD.X R2, RZ, RZ, R2, P0 ;  /* 0x000000ffff021224 */ /* 0x004fca00000e0602 */
[----:B------:R-:W-:-:S04]  /*11340*/  @P1 LOP3.LUT R3, R3, R2, RZ, 0x3c, !PT ;  /* 0x0000000203031212 */ /* 0x000fc800078e3cff */
[----:B------:R-:W-:-:S04]  /*11350*/  @P1 LOP3.LUT R2, R3, R2, RZ, 0x3c, !PT ;  /* 0x0000000203021212 */ /* 0x000fc800078e3cff */
[----:B------:R-:W-:-:S05]  /*11360*/  @P1 LOP3.LUT R3, R3, R2, RZ, 0x3c, !PT ;  /* 0x0000000203031212 */ /* 0x000fca00078e3cff */
[----:B------:R-:W-:Y:S04]  /*11370*/  @P1 LDGSTS.E.BYPASS.LTC128B.128 [R8+0x1a400], desc[UR36][R2.64], !P4 ;  /* 0x1a40000002081fae */ /* 0x000fe8000e101d64 */
[----:B------:R-:W-:Y:S04]  /*11380*/  @P1 LDGSTS.E.BYPASS.LTC128B.128 [R8+0x1d400], desc[UR36][R2.64+0x80], !P3 ;  /* 0x1d40008002081fae */ /* 0x000fe8000d901d64 */
[----:B------:R1:W-:Y:S04]  /*11390*/  @P1 LDGSTS.E.BYPASS.LTC128B.128 [R8+0x20400], desc[UR36][R2.64+0x100], !P2 ;  /* 0x2040010002081fae */ /* 0x0003e8000d101d64 */
[----:B-1-3--:R1:W2:Y:S02]  /*113a0*/  SHFL.IDX PT, R2, R4, 0x5, 0x181f ;  /* 0x00b81f0004027f89 */ /* 0x00a2a400000e0000 */
.L_x_1457:
[----:B------:R-:W-:-:S13]  /*113b0*/  ISETP.GE.AND P0, PT, R6, 0x51, PT ;  /* 0x000000510600780c */ /* 0x000fda0003f06270 */
[----:B--2---:R-:W-:Y:S01]  /*113c0*/  @P0 LEA R2, P1, R9, R2, 0x1 ;  /* 0x0000000209020211 */ /* 0x004fe200078208ff */
        /* <DEDUP_REMOVED lines=10> */
.L_x_1379:
[----:B------:R-:W-:Y:S02]  /*11470*/  PLOP3.LUT P1, PT, P1, P0, PT, 0xa2, 0x0 ;  /* 0x000000000000781c */ /* 0x000fe40000f21472 */
[----:B------:R-:W-:-:S08]  /*11480*/  @P0 R2UR P1, UR4, R7 ;  /* 0x00000000070402ca */ /* 0x000fd00000020000 */
[----:B------:R-:W-:-:S05]  /*11490*/  @P0 PLOP3.LUT P0, PT, P1, PT, PT, 0x80, 0x0 ;  /* 0x000000000000081c */ /* 0x000fca0000f0f070 */
[----:B------:R-:W-:Y:S01]  /*114a0*/  @!P1 SYNCS.ARRIVE.TRANS64.RED.A0T1 RZ, [UR4+0x2a830], RZ ;  /* 0x02a830ffffff99a7 */ /* 0x000fe20008200404 */
[----:B------:R-:W-:Y:S07]  /*114b0*/  @!P1 ARRIVES.LDGSTSBAR.64.TRANSCNT [UR4+0x2a830] ;  /* 0x02a83000ff0099b0 */ /* 0x000fee0008000a84 */
[----:B------:R-:W-:Y:S05]  /*114c0*/  @P0 BRA.U.ANY `(.L_x_1379) ;  /* 0xfffffffd00e80947 */ /* 0x000fea000393ffff */
[----:B------:R-:W-:Y:S01]  /*114d0*/  NOP ;  /* 0x0000000000007918 */ /* 0x000fe20000000000 */
[----:B------:R-:W3:Y:S02]  /*114e0*/  LDL R0, [R1] ;  /* 0x0000000001007983 */ /* 0x000ee40000100800 */
[----:B---3--:R-:W-:-:S13]  /*114f0*/  LOP3.LUT P2, RZ, R0, 0x10, RZ, 0xc0, !PT ;  /* 0x0000001000ff7812 */ /* 0x008fda000784c0ff */
[----:B------:R-:W-:Y:S05]  /*11500*/  @!P2 BRA `(.L_x_1380) ;  /* 0x000000000004a947 */ /* 0x000fea0003800000 */
[----:B------:R-:W-:Y:S01]  /*11510*/  BPT.TRAP 0x1 ;  /* 0x000000040000795c */ /* 0x000fe20000300000 */
.L_x_1380:
[----:B------:R3:W-:Y:S02]  /*11520*/  SYNCS.ARRIVE.TRANS64.A1T0 RZ, [R7+URZ+0x2a830], RZ ;  /* 0x02a830ff07ff79a7 */ /* 0x0007e4000810003f */
[----:B------:R-:W-:Y:S05]  /*11530*/  WARPSYNC.ALL ;  /* 0x0000000000007948 */ /* 0x000fea0003800000 */
[----:B------:R-:W-:Y:S01]  /*11540*/  ULDC.64 UR4, c[0x0][0x298] ;  /* 0x0000a60000047ab9 */ /* 0x000fe20000000a00 */
[----:B--2---:R-:W-:Y:S01]  /*11550*/  VIADD R2, R22, 0xc400 ;  /* 0x0000c40016027836 */ /* 0x004fe20000000000 */
[----:B------:R-:W-:Y:S01]  /*11560*/  SHF.R.S32.HI R0, RZ, 0x1f, R34 ;  /* 0x0000001fff007819 */ /* 0x000fe20000011422 */
[----:B-1----:R-:W-:Y:S01]  /*11570*/  IMAD.WIDE.U32 R4, R34, UR4, RZ ;  /* 0x0000000422047c25 */ /* 0x002fe2000f8e00ff */
[----:B------:R-:W-:Y:S01]  /*11580*/  BSSY B6, `(.L_x_1381) ;  /* 0x0000018000067945 */ /* 0x000fe20003800000 */
[----:B------:R-:W-:Y:S01]  /*11590*/  BAR.SYNC.DEFER_BLOCKING 0x8, 0x180 ;  /* 0x0206000000007b1d */ /* 0x000fe20000010000 */
[----:B------:R-:W-:Y:S01]  /*115a0*/  LOP3.LUT P0, RZ, R2, 0x3ff, RZ, 0xc0, !PT ;  /* 0x000003ff02ff7812 */ /* 0x000fe2000780c0ff */
[----:B------:R-:W-:-:S04]  /*115b0*/  IMAD R3, R0, UR4, RZ ;  /* 0x0000000400037c24 */ /* 0x000fc8000f8e02ff */
[----:B------:R-:W-:Y:S01]  /*115c0*/  IMAD R0, R34, UR5, R3 ;  /* 0x0000000522007c24 */ /* 0x000fe2000f8e0203 */
[----:B------:R1:W-:Y:S03]  /*115d0*/  STL.64 [R1+0x8], R4 ;  /* 0x0000080401007387 */ /* 0x0003e60000100a00 */
[----:B------:R-:W-:-:S04]  /*115e0*/  IMAD.IADD R34, R5, 0x1, R0 ;  /* 0x0000000105227824 */ /* 0x000fc800078e0200 */
[----:B------:R-:W-:Y:S05]  /*115f0*/  @!P0 BRA `(.L_x_1382) ;  /* 0x0000000000408947 */ /* 0x000fea0003800000 */
[----:B------:R-:W-:Y:S01]  /*11600*/  MOV R2, 0x0 ;  /* 0x0000000000027802 */ /* 0x000fe20000000f00 */
[----:B------:R-:W-:Y:S01]  /*11610*/  ULDC.64 UR6, c[0x4][0x90] ;  /* 0x0100240000067ab9 */ /* 0x000fe20000000a00 */
[----:B------:R-:W-:Y:S01]  /*11620*/  ULDC.64 UR8, c[0x4][0x98] ;  /* 0x0100260000087ab9 */ /* 0x000fe20000000a00 */
[----:B------:R-:W-:Y:S01]  /*11630*/  ULDC.64 UR4, c[0x4][0x20] ;  /* 0x0100080000047ab9 */ /* 0x000fe20000000a00 */
[----:B-1----:R-:W-:Y:S02]  /*11640*/  IMAD.U32 R4, RZ, RZ, UR6 ;  /* 0x00000006ff047e24 */ /* 0x002fe4000f8e00ff */
[----:B------:R-:W1:Y:S01]  /*11650*/  LDC.64 R2, c[0x4][R2] ;  /* 0x0100000002027b82 */ /* 0x000e620000000a00 */
[----:B------:R-:W-:Y:S02]  /*11660*/  IMAD.U32 R5, RZ, RZ, UR7 ;  /* 0x00000007ff057e24 */ /* 0x000fe4000f8e00ff */
[----:B------:R-:W-:Y:S02]  /*11670*/  IMAD.U32 R6, RZ, RZ, UR8 ;  /* 0x00000008ff067e24 */ /* 0x000fe4000f8e00ff */
[----:B---3--:R-:W-:-:S02]  /*11680*/  IMAD.U32 R7, RZ, RZ, UR9 ;  /* 0x00000009ff077e24 */ /* 0x008fc4000f8e00ff */
[----:B------:R-:W-:Y:S02]  /*11690*/  IMAD.U32 R10, RZ, RZ, UR4 ;  /* 0x00000004ff0a7e24 */ /* 0x000fe4000f8e00ff */
[----:B------:R-:W-:Y:S02]  /*116a0*/  IMAD.U32 R11, RZ, RZ, UR5 ;  /* 0x00000005ff0b7e24 */ /* 0x000fe4000f8e00ff */
[----:B------:R-:W-:Y:S02]  /*116b0*/  IMAD.MOV.U32 R8, RZ, RZ, 0x70 ;  /* 0x00000070ff087424 */ /* 0x000fe400078e00ff */
[----:B------:R-:W-:Y:S02]  /*116c0*/  IMAD.MOV.U32 R12, RZ, RZ, 0x1 ;  /* 0x00000001ff0c7424 */ /* 0x000fe400078e00ff */
[----:B------:R-:W-:-:S07]  /*116d0*/  IMAD.MOV.U32 R13, RZ, RZ, RZ ;  /* 0x000000ffff0d7224 */ /* 0x000fce00078e00ff */
[----:B0-----:R-:W-:-:S07]  /*116e0*/  LEPC R20, `(.L_x_1382) ;  /* 0x000000001014794e */ /* 0x001fce0000000000 */
[----:B-1----:R-:W-:Y:S05]  /*116f0*/  CALL.ABS.NOINC R2 ;  /* 0x0000000002007343 */ /* 0x002fea0003c00000 */
.L_x_1382:
[----:B------:R-:W-:Y:S05]  /*11700*/  BSYNC B6 ;  /* 0x0000000000067941 */ /* 0x000fea0003800000 */
.L_x_1381:
[----:B0-----:R-:W2:Y:S01]  /*11710*/  LDL.LU.64 R20, [R1+0x8] ;  /* 0x0000080001147983 */ /* 0x001ea20000300a00 */
[----:B------:R-:W-:-:S03]  /*11720*/  ULDC.64 UR4, c[0x0][0x2d8] ;  /* 0x0000b60000047ab9 */ /* 0x000fc60000000a00 */
[----:B------:R-:W4:Y:S01]  /*11730*/  LDL R2, [R1] ;  /* 0x0000000001027983 */ /* 0x000f220000100800 */
[----:B------:R-:W-:Y:S02]  /*11740*/  IMAD R0, R30, UR4, RZ ;  /* 0x000000041e007c24 */ /* 0x000fe4000f8e02ff */
[----:B------:R-:W-:Y:S01]  /*11750*/  IMAD.MOV.U32 R3, RZ, RZ, R34 ;  /* 0x000000ffff037224 */ /* 0x000fe200078e0022 */
[----:B------:R-:W3:Y:S01]  /*11760*/  S2R R9, SR_TID.X ;  /* 0x0000000000097919 */ /* 0x000ee20000002100 */
[----:B-1----:R-:W-:Y:S01]  /*11770*/  IMAD R5, R18, UR5, R0 ;  /* 0x0000000512057c24 */ /* 0x002fe2000f8e0200 */
[----:B------:R-:W-:Y:S01]  /*11780*/  SHF.R.S32.HI R0, RZ, 0x1f, R19 ;  /* 0x0000001fff007819 */ /* 0x000fe20000011413 */
[----:B---3--:R-:W-:-:S05]  /*11790*/  IMAD.SHL.U32 R7, R9, 0x8, RZ ;  /* 0x0000000809077824 */ /* 0x008fca00078e00ff */
[----:B------:R-:W-:Y:S01]  /*117a0*/  LOP3.LUT R7, R7, 0x38, RZ, 0xc0, !PT ;  /* 0x0000003807077812 */ /* 0x000fe200078ec0ff */
[----:B--2---:R-:W0:Y:S01]  /*117b0*/  S2R R21, SR_TID.X ;  /* 0x0000000000157919 */ /* 0x004e220000002100 */
[----:B----4-:R-:W-:Y:S01]  /*117c0*/  LOP3.LUT P6, RZ, R2, 0x80, RZ, 0xc0, !PT ;  /* 0x0000008002ff7812 */ /* 0x010fe200078cc0ff */
[----:B------:R-:W-:Y:S02]  /*117d0*/  IMAD.MOV.U32 R2, RZ, RZ, R20 ;  /* 0x000000ffff027224 */ /* 0x000fe400078e0014 */
[----:B------:R-:W1:Y:S01]  /*117e0*/  LDC R20, c[0x0][0x448] ;  /* 0x00011200ff147b82 */ /* 0x000e620000000800 */
[----:B------:R-:W-:Y:S01]  /*117f0*/  SEL R0, R0, RZ, !P6 ;  /* 0x000000ff00007207 */ /* 0x000fe20007000000 */
[----:B------:R-:W-:Y:S01]  /*11800*/  IMAD.WIDE.U32 R2, R18, UR4, R2 ;  /* 0x0000000412027c25 */ /* 0x000fe2000f8e0002 */
[----:B------:R-:W-:Y:S01]  /*11810*/  SEL R4, R19, RZ, !P6 ;  /* 0x000000ff13047207 */ /* 0x000fe20007000000 */
[----:B------:R-:W-:Y:S02]  /*11820*/  ULDC.64 UR4, c[0x0][0x2e0] ;  /* 0x0000b80000047ab9 */ /* 0x000fe40000000a00 */
[----:B------:R-:W-:-:S02]  /*11830*/  IMAD.IADD R3, R3, 0x1, R5 ;  /* 0x0000000103037824 */ /* 0x000fc400078e0205 */
[----:B------:R-:W-:Y:S02]  /*11840*/  IMAD R0, R0, UR4, RZ ;  /* 0x0000000400007c24 */ /* 0x000fe4000f8e02ff */
[----:B------:R-:W-:-:S04]  /*11850*/  IMAD.WIDE.U32 R2, R4, UR4, R2 ;  /* 0x0000000404027c25 */ /* 0x000fc8000f8e0002 */
[----:B------:R-:W-:Y:S01]  /*11860*/  IMAD R0, R4, UR5, R0 ;  /* 0x0000000504007c24 */ /* 0x000fe2000f8e0200 */
[----:B------:R-:W-:-:S03]  /*11870*/  ULDC.64 UR4, c[0x0][0x2d0] ;  /* 0x0000b40000047ab9 */ /* 0x000fc60000000a00 */
[----:B------:R-:W-:Y:S01]  /*11880*/  IMAD.IADD R3, R3, 0x1, R0 ;  /* 0x0000000103037824 */ /* 0x000fe200078e0200 */
[----:B-1----:R-:W-:Y:S02]  /*11890*/  ISETP.NE.AND P6, PT, R20, 0x1, PT ;  /* 0x000000011400780c */ /* 0x002fe40003fc5270 */
[----:B------:R-:W1:Y:S01]  /*118a0*/  S2R R20, SR_TID.X ;  /* 0x0000000000147919 */ /* 0x000e620000002100 */
[----:B0-----:R-:W-:-:S04]  /*118b0*/  LOP3.LUT R21, R21, 0x7f, RZ, 0xc0, !PT ;  /* 0x0000007f15157812 */ /* 0x001fc800078ec0ff */
[----:B------:R-:W-:-:S06]  /*118c0*/  SHF.R.U32.HI R21, RZ, 0x3, R21 ;  /* 0x00000003ff157819 */ /* 0x000fcc0000011615 */
[----:B------:R-:W0:Y:S08]  /*118d0*/  @P6 LDC R6, c[0x0][0x44c] ;  /* 0x00011300ff066b82 */ /* 0x000e300000000800 */
[----:B------:R-:W2:Y:S01]  /*118e0*/  @P6 LDC R5, c[0x0][0x450] ;  /* 0x00011400ff056b82 */ /* 0x000ea20000000800 */
[----:B-1----:R-:W-:-:S05]  /*118f0*/  IMAD.SHL.U32 R20, R20, 0x10, RZ ;  /* 0x0000001014147824 */ /* 0x002fca00078e00ff */
[----:B------:R-:W-:Y:S01]  /*11900*/  LOP3.LUT R20, R21, 0x70, R20, 0xf8, !PT ;  /* 0x0000007015147812 */ /* 0x000fe200078ef814 */
[----:B------:R-:W-:-:S04]  /*11910*/  IMAD.SHL.U32 R21, R9, 0x8, RZ ;  /* 0x0000000809157824 */ /* 0x000fc800078e00ff */
[----:B------:R-:W-:Y:S01]  /*11920*/  IMAD.IADD R0, R20, 0x1, R26 ;  /* 0x0000000114007824 */ /* 0x000fe200078e021a */
[----:B------:R-:W-:Y:S02]  /*11930*/  LOP3.LUT R21, R21, 0x38, RZ, 0xc0, !PT ;  /* 0x0000003815157812 */ /* 0x000fe400078ec0ff */
[----:B------:R-:W-:Y:S01]  /*11940*/  LOP3.LUT R20, R9, 0x7f, RZ, 0xc0, !PT ;  /* 0x0000007f09147812 */ /* 0x000fe200078ec0ff */
[----:B0-----:R-:W-:Y:S01]  /*11950*/  @P6 IMAD.HI.U32 R6, R0, R6, RZ ;  /* 0x0000000600066227 */ /* 0x001fe200078e00ff */
[C---:B------:R-:W-:Y:S02]  /*11960*/  LOP3.LUT R8, R21.reuse, 0x40, RZ, 0xfc, !PT ;  /* 0x0000004015087812 */ /* 0x040fe400078efcff */
[----:B------:R-:W-:Y:S01]  /*11970*/  LOP3.LUT R9, R21, 0x80, RZ, 0xfc, !PT ;  /* 0x0000008015097812 */ /* 0x000fe200078efcff */
[----:B------:R-:W-:Y:S01]  /*11980*/  IMAD.MOV.U32 R4, RZ, RZ, R0 ;  /* 0x000000ffff047224 */ /* 0x000fe200078e0000 */
[----:B--2---:R-:W-:Y:S02]  /*11990*/  @P6 SHF.R.U32.HI R4, RZ, R5, R6 ;  /* 0x00000005ff046219 */ /* 0x004fe40000011606 */
[----:B------:R-:W0:Y:S03]  /*119a0*/  LDC R6, c[0x0][0x448] ;  /* 0x00011200ff067b82 */ /* 0x000e260000000800 */
[----:B------:R-:W-:-:S02]  /*119b0*/  IMAD.MOV R5, RZ, RZ, -R4 ;  /* 0x000000ffff057224 */ /* 0x000fc400078e0a04 */
[----:B------:R-:W-:-:S04]  /*119c0*/  IMAD.WIDE.U32 R2, R4, UR4, R2 ;  /* 0x0000000404027c25 */ /* 0x000fc8000f8e0002 */
[----:B0-----:R-:W-:Y:S01]  /*119d0*/  IMAD R0, R6, R5, R0 ;  /* 0x0000000506007224 */ /* 0x001fe200078e0200 */
[----:B------:R-:W-:-:S05]  /*119e0*/  SHF.R.S32.HI R5, RZ, 0x1f, R4 ;  /* 0x0000001fff057819 */ /* 0x000fca0000011404 */
[----:B------:R-:W-:-:S04]  /*119f0*/  IMAD R5, R5, UR4, RZ ;  /* 0x0000000405057c24 */ /* 0x000fc8000f8e02ff */
        /* <DEDUP_REMOVED lines=8> */
[C---:B------:R-:W-:Y:S01]  /*11a80*/  LEA R0, P0, R2.reuse, UR4, 0x1 ;  /* 0x0000000402007c11 */ /* 0x040fe2000f8008ff */
[----:B------:R-:W-:Y:S01]  /*11a90*/  IMAD.IADD R4, R3, 0x1, R5 ;  /* 0x0000000103047824 */ /* 0x000fe200078e0205 */
[----:B------:R-:W-:Y:S02]  /*11aa0*/  ULDC UR4, c[0x0][0x2b8] ;  /* 0x0000ae0000047ab9 */ /* 0x000fe40000000800 */
[----:B------:R-:W-:Y:S02]  /*11ab0*/  ISETP.GE.AND P3, PT, R7, UR4, PT ;  /* 0x0000000407007c0c */ /* 0x000fe4000bf66270 */
[----:B------:R-:W-:Y:S01]  /*11ac0*/  LEA.HI.X R4, R2, UR5, R4, 0x1, P0 ;  /* 0x0000000502047c11 */ /* 0x000fe200080f0c04 */
[----:B------:R-:W-:Y:S01]  /*11ad0*/  UMOV UR5, 0xffffffff ;  /* 0xffffffff00057882 */ /* 0x000fe20000000000 */
[----:B------:R-:W-:-:S02]  /*11ae0*/  ISETP.GE.AND P2, PT, R8, UR4, PT ;  /* 0x0000000408007c0c */ /* 0x000fc4000bf46270 */
[----:B------:R-:W-:Y:S02]  /*11af0*/  ISETP.GE.AND P0, PT, R9, UR4, PT ;  /* 0x0000000409007c0c */ /* 0x000fe4000bf06270 */
[----:B------:R-:W-:Y:S01]  /*11b00*/  SHF.R.U32.HI R8, RZ, 0x3, R20 ;  /* 0x00000003ff087819 */ /* 0x000fe20000011614 */
[----:B------:R-:W-:Y:S10]  /*11b10*/  BRA.DIV UR5, `(.L_x_1383) ;  /* 0x0000003a05d87947 */ /* 0x000ff4000b800000 */
[----:B------:R-:W0:Y:S01]  /*11b20*/  SHFL.IDX PT, R3, R0, RZ, 0x181f ;  /* 0x00181fff00037589 */ /* 0x000e2200000e0000 */
[----:B------:R-:W-:Y:S02]  /*11b30*/  IMAD R29, R29, R6, RZ ;  /* 0x000000061d1d7224 */ /* 0x000fe400078e02ff */
[----:B------:R-:W-:Y:S01]  /*11b40*/  IMAD.IADD R26, R8, 0x1, R26 ;  /* 0x00000001081a7824 */ /* 0x000fe200078e021a */
[----:B------:R-:W1:Y:S04]  /*11b50*/  SHFL.IDX PT, R2, R4, RZ, 0x181f ;  /* 0x00181fff04027589 */ /* 0x000e6800000e0000 */
[----:B------:R-:W-:Y:S01]  /*11b60*/  ISETP.GE.AND P1, PT, R26, R29, PT ;  /* 0x0000001d1a00720c */ /* 0x000fe20003f26270 */
[----:B------:R-:W-:-:S12]  /*11b70*/  SHFL.IDX PT, R14, R0, 0x7, 0x181f ;  /* 0x00f81f00000e7f89 */ /* 0x000fd800000e0000 */
[----:B0-----:R-:W-:-:S05]  /*11b80*/  @!P1 LEA R5, P4, R7, R3, 0x1 ;  /* 0x0000000307059211 */ /* 0x001fca00078808ff */
[----:B-1----:R-:W-:Y:S02]  /*11b90*/  @!P1 IMAD.X R3, RZ, RZ, R2, P4 ;  /* 0x000000ffff039224 */ /* 0x002fe400020e0602 */
        /* <DEDUP_REMOVED lines=71> */
.L_x_1474:
[----:B------:R-:W-:Y:S01]  /*12010*/  VIADD R26, R26, 0x70 ;  /* 0x000000701a1a7836 */ /* 0x000fe20000000000 */
[----:B------:R-:W-:Y:S04]  /*12020*/  BSSY B0, `(.L_x_1384) ;  /* 0x000000b000007945 */ /* 0x000fe80003800000 */
[----:B------:R-:W-:-:S13]  /*12030*/  ISETP.GE.AND P1, PT, R26, R29, PT ;  /* 0x0000001d1a00720c */ /* 0x000fda0003f26270 */
[----:B------:R-:W-:Y:S05]  /*12040*/  @P1 BRA `(.L_x_1385) ;  /* 0x0000000000201947 */ /* 0x000fea0003800000 */
[----:B0-----:R-:W-:-:S05]  /*12050*/  LEA R2, P1, R7, R14, 0x1 ;  /* 0x0000000e07027211 */ /* 0x001fca00078208ff */
[----:B------:R-:W-:-:S05]  /*12060*/  IMAD.X R3, RZ, RZ, R4, P1 ;  /* 0x000000ffff037224 */ /* 0x000fca00008e0604 */
[----:B------:R-:W-:Y:S01]  /*12070*/  @!PT LDS RZ, [RZ] ;  /* 0x00000000fffff984 */ /* 0x000fe20000000800 */
[----:B------:R-:W-:Y:S01]  /*12080*/  @!PT LDS RZ, [RZ] ;  /* 0x00000000fffff984 */ /* 0x000fe20000000800 */
[----:B------:R-:W-:Y:S01]  /*12090*/  @!PT LDS RZ, [RZ] ;  /* 0x00000000fffff984 */ /* 0x000fe20000000800 */
[----:B------:R1:W-:Y:S04]  /*120a0*/  LDGSTS.E.BYPASS.LTC128B.128 [R33+0xfc00], desc[UR36][R2.64], !P3 ;  /* 0x0fc0000002217fae */ /* 0x0003e8000d901d64 */
[----:B------:R1:W-:Y:S04]  /*120b0*/  LDGSTS.E.BYPASS.LTC128B.128 [R33+0x13c00], desc[UR36][R2.64+0x80], !P2 ;  /* 0x13c0008002217fae */ /* 0x0003e8000d101d64 */
[----:B------:R1:W-:Y:S02]  /*120c0*/  LDGSTS.E.BYPASS.LTC128B.128 [R33+0x17c00], desc[UR36][R2.64+0x100], !P0 ;  /* 0x17c0010002217fae */ /* 0x0003e4000c101d64 */
.L_x_1385:
[----:B------:R-:W-:Y:S05]  /*120d0*/  BSYNC B0 ;  /* 0x0000000000007941 */ /* 0x000fea0003800000 */
.L_x_1384:
[----:B------:R-:W-:Y:S01]  /*120e0*/  NOP ;  /* 0x0000000000007918 */ /* 0x000fe20000000000 */
[----:B------:R-:W-:-:S13]  /*120f0*/  PLOP3.LUT P0, PT, PT, PT, PT, 0x80, 0x0 ;  /* 0x000000000000781c */ /* 0x000fda0003f0f070 */
.L_x_1386:
[----:B------:R-:W-:Y:S02]  /*12100*/  PLOP3.LUT P1, PT, P1, P0, PT, 0xa2, 0x0 ;  /* 0x000000000000781c */ /* 0x000fe40000f21472 */
[----:B------:R-:W-:-:S08]  /*12110*/  @P0 R2UR P1, UR4, R22 ;  /* 0x00000000160402ca */ /* 0x000fd00000020000 */
[----:B------:R-:W-:-:S05]  /*12120*/  @P0 PLOP3.LUT P0, PT, P1, PT, PT, 0x80, 0x0 ;  /* 0x000000000000081c */ /* 0x000fca0000f0f070 */
[----:B------:R-:W-:Y:S01]  /*12130*/  @!P1 SYNCS.ARRIVE.TRANS64.RED.A0T1 RZ, [UR4+0x2a800], RZ ;  /* 0x02a800ffffff99a7 */ /* 0x000fe20008200404 */
[----:B------:R-:W-:Y:S07]  /*12140*/  @!P1 ARRIVES.LDGSTSBAR.64.TRANSCNT [UR4+0x2a800] ;  /* 0x02a80000ff0099b0 */ /* 0x000fee0008000a84 */
[----:B------:R-:W-:Y:S05]  /*12150*/  @P0 BRA.U.ANY `(.L_x_1386) ;  /* 0xfffffffd00e80947 */ /* 0x000fea000393ffff */
[----:B01----:R-:W2:Y:S04]  /*12160*/  LDL.LU R3, [R1+0x14] ;  /* 0x0000140001037983 */ /* 0x003ea80000300800 */
[----:B------:R-:W3:Y:S01]  /*12170*/  LDL.LU R2, [R1+0x10] ;  /* 0x0000100001027983 */ /* 0x000ee20000300800 */
[----:B--2---:R-:W-:-:S05]  /*12180*/  VIADD R3, R3, 0x1 ;  /* 0x0000000103037836 */ /* 0x004fca0000000000 */
[----:B------:R-:W-:Y:S01]  /*12190*/  LEA.HI R0, R3, R3, RZ, 0x1 ;  /* 0x0000000303007211 */ /* 0x000fe200078f08ff */
[----:B------:R0:W-:Y:S03]  /*121a0*/  STL [R1+0x14], R3 ;  /* 0x0000140301007387 */ /* 0x0001e60000100800 */
[----:B------:R-:W-:-:S05]  /*121b0*/  LOP3.LUT R0, R0, 0xfffffffe, RZ, 0xc0, !PT ;  /* 0xfffffffe00007812 */ /* 0x000fca00078ec0ff */
[----:B0-----:R-:W-:Y:S02]  /*121c0*/  IMAD.IADD R3, R3, 0x1, -R0 ;  /* 0x0000000103037824 */ /* 0x001fe400078e0a00 */
[----:B---3--:R-:W-:-:S03]  /*121d0*/  VIADD R0, R2, 0xfffffffe ;  /* 0xfffffffe02007836 */ /* 0x008fc60000000000 */
[----:B------:R-:W-:Y:S01]  /*121e0*/  SHF.L.U32 R3, R3, 0x1f, RZ ;  /* 0x0000001f03037819 */ /* 0x000fe200000006ff */
[----:B------:R-:W-:Y:S01]  /*121f0*/  NOP ;  /* 0x0000000000007918 */ /* 0x000fe20000000000 */
[----:B------:R0:W-:Y:S01]  /*12200*/  SYNCS.ARRIVE.TRANS64.A1T0 RZ, [R22+URZ+0x2a800], RZ ;  /* 0x02a800ff16ff79a7 */ /* 0x0001e2000810003f */
[----:B------:R-:W-:Y:S01]  /*12210*/  BSSY B0, `(.L_x_1387) ;  /* 0x0000003000007945 */ /* 0x000fe20003800000 */
[----:B------:R-:W1:Y:S03]  /*12220*/  SYNCS.PHASECHK.TRANS64.TRYWAIT P0, [R22+URZ+0x2a820], R3 ;  /* 0x02a82003160075a7 */ /* 0x000e66000800017f */
[----:B01----:R-:W-:Y:S05]  /*12230*/  @!P0 BRA `(.L_x_1388) ;  /* 0x0000003c00c88947 */ /* 0x003fea0003800000 */
.L_x_1475:
[----:B------:R-:W-:Y:S05]  /*12240*/  BSYNC B0 ;  /* 0x0000000000007941 */ /* 0x000fea0003800000 */
.L_x_1387:
[----:B------:R-:W-:Y:S01]  /*12250*/  ISETP.GE.AND P0, PT, R0, R37, PT ;  /* 0x000000250000720c */ /* 0x000fe20003f06270 */
[----:B------:R-:W-:-:S12]  /*12260*/  BSSY B0, `(.L_x_1389) ;  /* 0x00000ff000007945 */ /* 0x000fd80003800000 */
[----:B------:R-:W-:Y:S05]  /*12270*/  @!P0 BRA `(.L_x_1390) ;  /* 0x0000000c00f48947 */ /* 0x000fea0003800000 */
[----:B------:R-:W-:Y:S02]  /*12280*/  IMAD.MOV.U32 R10, RZ, RZ, R25 ;  /* 0x000000ffff0a7224 */ /* 0x000fe400078e0019 */
[----:B------:R-:W-:Y:S02]  /*12290*/  IMAD.MOV.U32 R20, RZ, RZ, R27 ;  /* 0x000000ffff147224 */ /* 0x000fe400078e001b */
[----:B------:R-:W-:-:S07]  /*122a0*/  IMAD.MOV.U32 R29, RZ, RZ, R24 ;  /* 0x000000ffff1d7224 */ /* 0x000fce00078e0018 */
.L_x_1403:
[----:B------:R-:W1:Y:S01]  /*122b0*/  S2R R2, SR_TID.X ;  /* 0x0000000000027919 */ /* 0x000e620000002100 */
[----:B0-----:R-:W0:Y:S01]  /*122c0*/  LDC R3, c[0x0][0x430] ;  /* 0x00010c00ff037b82 */ /* 0x001e220000000800 */
[----:B------:R-:W2:Y:S01]  /*122d0*/  LDL R7, [R1+0x4] ;  /* 0x0000040001077983 */ /* 0x000ea20000100800 */
[----:B------:R-:W3:Y:S01]  /*122e0*/  S2R R5, SR_TID.X ;  /* 0x0000000000057919 */ /* 0x000ee20000002100 */
[----:B-1----:R-:W-:-:S04]  /*122f0*/  LOP3.LUT R2, R2, 0x7f, RZ, 0xc0, !PT ;  /* 0x0000007f02027812 */ /* 0x002fc800078ec0ff */
[----:B------:R-:W-:Y:S02]  /*12300*/  SHF.R.U32.HI R4, RZ, 0x3, R2 ;  /* 0x00000003ff047819 */ /* 0x000fe40000011602 */
[----:B------:R-:W4:Y:S01]  /*12310*/  LDL R2, [R1] ;  /* 0x0000000001027983 */ /* 0x000f220000100800 */
[----:B0-----:R-:W-:Y:S01]  /*12320*/  ISETP.NE.AND P0, PT, R3, 0x1, PT ;  /* 0x000000010300780c */ /* 0x001fe20003f05270 */
[----:B---3--:R-:W-:-:S05]  /*12330*/  IMAD.SHL.U32 R6, R5, 0x10, RZ ;  /* 0x0000001005067824 */ /* 0x008fca00078e00ff */
[----:B------:R-:W-:-:S04]  /*12340*/  LOP3.LUT R6, R4, 0x70, R6, 0xf8, !PT ;  /* 0x0000007004067812 */ /* 0x000fc800078ef806 */
[----:B------:R-:W-:-:S03]  /*12350*/  ISETP.GT.U32.AND P2, PT, R6, 0x5f, PT ;  /* 0x0000005f0600780c */ /* 0x000fc60003f44070 */
[----:B------:R-:W0:Y:S01]  /*12360*/  @P0 LDC R3, c[0x0][0x434] ;  /* 0x00010d00ff030b82 */ /* 0x000e220000000800 */
[----:B------:R-:W-:-:S09]  /*12370*/  IMAD R8, R0, 0x60, R36 ;  /* 0x0000006000087824 */ /* 0x000fd200078e0224 */
[----:B------:R-:W1:Y:S01]  /*12380*/  @!P2 LDC.64 R4, c[0x0][0x428] ;  /* 0x00010a00ff04ab82 */ /* 0x000e620000000a00 */
[----:B------:R-:W-:-:S04]  /*12390*/  IMAD.IADD R8, R6, 0x1, R8 ;  /* 0x0000000106087824 */ /* 0x000fc800078e0208 */
[----:B------:R-:W-:Y:S02]  /*123a0*/  IMAD.MOV.U32 R6, RZ, RZ, R8 ;  /* 0x000000ffff067224 */ /* 0x000fe400078e0008 */
[----:B0-----:R-:W-:Y:S01]  /*123b0*/  @P0 IMAD.HI.U32 R3, R8, R3, RZ ;  /* 0x0000000308030227 */ /* 0x001fe200078e00ff */
[----:B----4-:R-:W-:Y:S02]  /*123c0*/  LOP3.LUT P1, RZ, R2, 0x10, RZ, 0xc0, !PT ;  /* 0x0000001002ff7812 */ /* 0x010fe4000782c0ff */
[----:B------:R-:W0:Y:S02]  /*123d0*/  @P0 LDC R2, c[0x0][0x438] ;  /* 0x00010e00ff020b82 */ /* 0x000e240000000800 */
[----:B0-----:R-:W-:-:S04]  /*123e0*/  @P0 SHF.R.U32.HI R6, RZ, R2, R3 ;  /* 0x00000002ff060219 */ /* 0x001fc80000011603 */
[--C-:B------:R-:W-:Y:S01]  /*123f0*/  @!P2 SHF.R.S32.HI R3, RZ, 0x1f, R6.reuse ;  /* 0x0000001fff03a819 */ /* 0x100fe20000011406 */
[----:B------:R-:W-:-:S04]  /*12400*/  @!P2 IMAD.MOV.U32 R2, RZ, RZ, R6 ;  /* 0x000000ffff02a224 */ /* 0x000fc800078e0006 */
[----:B-1----:R-:W-:-:S04]  /*12410*/  @!P2 IMAD.WIDE.U32 R2, R31, R4, R2 ;  /* 0x000000041f02a225 */ /* 0x002fc800078e0002 */
[----:B--2---:R-:W-:-:S04]  /*12420*/  @!P2 IMAD R4, R7, R4, RZ ;  /* 0x000000040704a224 */ /* 0x004fc800078e02ff */
[----:B------:R-:W-:Y:S02]  /*12430*/  @!P2 IMAD R7, R31, R5, R4 ;  /* 0x000000051f07a224 */ /* 0x000fe400078e0204 */
[----:B------:R-:W0:Y:S02]  /*12440*/  @!P2 LDC.64 R4, c[0x0][0x418] ;  /* 0x00010600ff04ab82 */ /* 0x000e240000000a00 */
[----:B------:R-:W-:Y:S02]  /*12450*/  @!P2 IMAD.IADD R3, R7, 0x1, R3 ;  /* 0x000000010703a824 */ /* 0x000fe400078e0203 */
[----:B------:R-:W-:Y:S01]  /*12460*/  IMAD.MOV.U32 R7, RZ, RZ, RZ ;  /* 0x000000ffff077224 */ /* 0x000fe200078e00ff */
[----:B0-----:R-:W-:-:S04]  /*12470*/  @!P2 LEA R4, P0, R2, R4, 0x2 ;  /* 0x000000040204a211 */ /* 0x001fc800078010ff */
[----:B------:R-:W-:-:S05]  /*12480*/  @!P2 LEA.HI.X R5, R2, R5, R3, 0x2, P0 ;  /* 0x000000050205a211 */ /* 0x000fca00000f1403 */
[----:B------:R0:W5:Y:S01]  /*12490*/  @!P2 LDG.E R7, desc[UR36][R4.64] ;  /* 0x000000240407a981 */ /* 0x000162000c1e1900 */
[----:B------:R-:W-:Y:S01]  /*124a0*/  VIADD R25, R10, 0x1 ;  /* 0x000000010a197836 */ /* 0x000fe20000000000 */
[----:B------:R-:W-:Y:S05]  /*124b0*/  YIELD ;  /* 0x0000000000007946 */ /* 0x000fea0003800000 */
[----:B------:R-:W-:Y:S01]  /*124c0*/  ISETP.NE.AND P0, PT, R25, 0x2, PT ;  /* 0x000000021900780c */ /* 0x000fe20003f05270 */
[----:B------:R-:W-:Y:S01]  /*124d0*/  IMAD.MOV R3, RZ, RZ, -R6 ;  /* 0x000000ffff037224 */ /* 0x000fe200078e0a06 */
[----:B------:R-:W-:Y:S02]  /*124e0*/  ULDC UR4, c[0x0][0x430] ;  /* 0x00010c0000047ab9 */ /* 0x000fe40000000800 */
[----:B------:R-:W-:Y:S01]  /*124f0*/  SEL R27, RZ, 0x1, P0 ;  /* 0x00000001ff1b7807 */ /* 0x000fe20000000000 */
[----:B------:R-:W-:Y:S01]  /*12500*/  IMAD R8, R3, UR4, R8 ;  /* 0x0000000403087c24 */ /* 0x000fe2000f8e0208 */
[----:B------:R-:W-:Y:S01]  /*12510*/  SEL R25, R25, RZ, P0 ;  /* 0x000000ff19197207 */ /* 0x000fe20000000000 */
[----:B------:R-:W-:Y:S01]  /*12520*/  IMAD.MOV.U32 R24, RZ, RZ, R0 ;  /* 0x000000ffff187224 */ /* 0x000fe200078e0000 */
[----:B------:R-:W-:Y:S01]  /*12530*/  LOP3.LUT R27, R20, R27, RZ, 0x3c, !PT ;  /* 0x0000001b141b7212 */ /* 0x000fe200078e3cff */
[----:B0-----:R-:W-:Y:S06]  /*12540*/  @!P1 BRA `(.L_x_1391) ;  /* 0x0000000000049947 */ /* 0x001fec0003800000 */
[----:B------:R-:W-:Y:S01]  /*12550*/  BPT.TRAP 0x1 ;  /* 0x000000040000795c */ /* 0x000fe20000300000 */
.L_x_1391:
[----:B------:R-:W-:Y:S01]  /*12560*/  IMAD R6, R25, 0x8, R22 ;  /* 0x0000000819067824 */ /* 0x000fe200078e0216 */
[----:B------:R-:W-:Y:S01]  /*12570*/  SHF.L.U32 R3, R27, 0x1f, RZ ;  /* 0x0000001f1b037819 */ /* 0x000fe200000006ff */
[----:B------:R-:W-:Y:S03]  /*12580*/  BSSY B1, `(.L_x_1392) ;  /* 0x0000003000017945 */ /* 0x000fe60003800000 */
[----:B------:R-:W0:Y:S02]  /*12590*/  SYNCS.PHASECHK.TRANS64.TRYWAIT P0, [R6+URZ+0x2a840], R3 ;  /* 0x02a84003060075a7 */ /* 0x000e24000800017f */
[----:B0-----:R-:W-:Y:S05]  /*125a0*/  @!P0 BRA `(.L_x_1393) ;  /* 0x0000003c00008947 */ /* 0x001fea0003800000 */
.L_x_1476:
[----:B------:R-:W-:Y:S05]  /*125b0*/  BSYNC B1 ;  /* 0x0000000000017941 */ /* 0x000fea0003800000 */
.L_x_1392:
[----:B------:R-:W2:Y:S01]  /*125c0*/  LDL R0, [R1] ;  /* 0x0000000001007983 */ /* 0x000ea20000100800 */
[----:B------:R-:W-:Y:S01]  /*125d0*/  SHF.R.S32.HI R21, RZ, 0x1f, R8 ;  /* 0x0000001fff157819 */ /* 0x000fe20000011408 */
[----:B------:R-:W-:Y:S01]  /*125e0*/  ULDC.64 UR4, c[0x0][0x300] ;  /* 0x0000c00000047ab9 */ /* 0x000fe20000000a00 */
[----:B-----5:R-:W-:Y:S01]  /*125f0*/  SHF.R.S32.HI R26, RZ, 0x1f, R7 ;  /* 0x0000001fff1a7819 */ /* 0x020fe20000011407 */
[----:B0-----:R-:W-:-:S04]  /*12600*/  IMAD.WIDE.U32 R2, R8, UR4, RZ ;  /* 0x0000000408027c25 */ /* 0x001fc8000f8e00ff */
[----:B------:R-:W-:Y:S01]  /*12610*/  IMAD R4, R25, 0x4800, R32 ;  /* 0x0000480019047824 */ /* 0x000fe200078e0220 */
[C---:B--2---:R-:W-:Y:S02]  /*12620*/  LOP3.LUT P3, RZ, R0.reuse, 0x4, RZ, 0xc0, !PT ;  /* 0x0000000400ff7812 */ /* 0x044fe4000786c0ff */
[C---:B------:R-:W-:Y:S02]  /*12630*/  LOP3.LUT P2, RZ, R0.reuse, 0x2, RZ, 0xc0, !PT ;  /* 0x0000000200ff7812 */ /* 0x040fe4000784c0ff */
[----:B------:R-:W-:Y:S01]  /*12640*/  LOP3.LUT P1, RZ, R0, 0x1, RZ, 0xc0, !PT ;  /* 0x0000000100ff7812 */ /* 0x000fe2000782c0ff */
[----:B------:R-:W-:-:S04]  /*12650*/  IMAD R0, R21, UR4, RZ ;  /* 0x0000000415007c24 */ /* 0x000fc8000f8e02ff */
        /* <DEDUP_REMOVED lines=59> */
.L_x_1490:
        /* <DEDUP_REMOVED lines=10> */
.L_x_1395:
[----:B------:R-:W-:Y:S02]  /*12ab0*/  PLOP3.LUT P1, PT, P1, P0, PT, 0xa2, 0x0 ;  /* 0x000000000000781c */ /* 0x000fe40000f21472 */
[----:B------:R-:W-:-:S08]  /*12ac0*/  @P0 R2UR P1, UR4, R6 ;  /* 0x00000000060402ca */ /* 0x000fd00000020000 */
[----:B------:R-:W-:-:S05]  /*12ad0*/  @P0 PLOP3.LUT P0, PT, P1, PT, PT, 0x80, 0x0 ;  /* 0x000000000000081c */ /* 0x000fca0000f0f070 */
[----:B------:R-:W-:Y:S01]  /*12ae0*/  @!P1 SYNCS.ARRIVE.TRANS64.RED.A0T1 RZ, [UR4+0x2a830], RZ ;  /* 0x02a830ffffff99a7 */ /* 0x000fe20008200404 */
[----:B------:R-:W-:Y:S07]  /*12af0*/  @!P1 ARRIVES.LDGSTSBAR.64.TRANSCNT [UR4+0x2a830] ;  /* 0x02a83000ff0099b0 */ /* 0x000fee0008000a84 */
[----:B------:R-:W-:Y:S05]  /*12b00*/  @P0 BRA.U.ANY `(.L_x_1395) ;  /* 0xfffffffd00e80947 */ /* 0x000fea000393ffff */
[----:B------:R-:W-:Y:S01]  /*12b10*/  NOP ;  /* 0x0000000000007918 */ /* 0x000fe20000000000 */
[----:B-1----:R-:W2:Y:S02]  /*12b20*/  LDL R2, [R1] ;  /* 0x0000000001027983 */ /* 0x002ea40000100800 */
[----:B--2---:R-:W-:-:S13]  /*12b30*/  LOP3.LUT P2, RZ, R2, 0x10, RZ, 0xc0, !PT ;  /* 0x0000001002ff7812 */ /* 0x004fda000784c0ff */
[----:B------:R-:W-:Y:S05]  /*12b40*/  @!P2 BRA `(.L_x_1396) ;  /* 0x000000000004a947 */ /* 0x000fea0003800000 */
[----:B------:R-:W-:Y:S01]  /*12b50*/  BPT.TRAP 0x1 ;  /* 0x000000040000795c */ /* 0x000fe20000300000 */
.L_x_1396:
[----:B------:R1:W-:Y:S01]  /*12b60*/  SYNCS.ARRIVE.TRANS64.A1T0 RZ, [R6+URZ+0x2a830], RZ ;  /* 0x02a830ff06ff79a7 */ /* 0x0003e2000810003f */
[----:B------:R-:W-:Y:S05]  /*12b70*/  @!P2 BRA `(.L_x_1397) ;  /* 0x000000000004a947 */ /* 0x000fea0003800000 */
[----:B------:R-:W-:Y:S01]  /*12b80*/  BPT.TRAP 0x1 ;  /* 0x000000040000795c */ /* 0x000fe20000300000 */
.L_x_1397:
[----:B------:R-:W-:Y:S01]  /*12b90*/  SHF.L.U32 R2, R20, 0x1f, RZ ;  /* 0x0000001f14027819 */ /* 0x000fe200000006ff */
[----:B0-----:R-:W-:Y:S01]  /*12ba0*/  IMAD R5, R10, 0x8, R22 ;  /* 0x000000080a057824 */ /* 0x001fe200078e0216 */
[----:B------:R-:W-:Y:S03]  /*12bb0*/  BSSY B1, `(.L_x_1398) ;  /* 0x0000003000017945 */ /* 0x000fe60003800000 */
[----:B------:R-:W0:Y:S02]  /*12bc0*/  SYNCS.PHASECHK.TRANS64.TRYWAIT P0, [R5+URZ+0x2a860], R2 ;  /* 0x02a86002050075a7 */ /* 0x000e24000800017f */
[----:B0-----:R-:W-:Y:S05]  /*12bd0*/  @!P0 BRA `(.L_x_1399) ;  /* 0x0000003c00648947 */ /* 0x001fea0003800000 */
.L_x_1491:
[----:B------:R-:W-:Y:S05]  /*12be0*/  BSYNC B1 ;  /* 0x0000000000017941 */ /* 0x000fea0003800000 */
.L_x_1398:
[----:B------:R-:W2:Y:S01]  /*12bf0*/  S2R R3, SR_TID.X ;  /* 0x0000000000037919 */ /* 0x000ea20000002100 */
[----:B------:R-:W-:Y:S01]  /*12c00*/  UMOV UR4, 0xffffffff ;  /* 0xffffffff00047882 */ /* 0x000fe20000000000 */
[----:B-1----:R-:W-:Y:S01]  /*12c10*/  IMAD R6, R29, -0x60, R35 ;  /* 0xffffffa01d067824 */ /* 0x002fe200078e0223 */
[----:B------:R-:W-:Y:S01]  /*12c20*/  LOP3.LUT P0, RZ, R28, 0x2, RZ, 0xc0, !PT ;  /* 0x000000021cff7812 */ /* 0x000fe2000780c0ff */
[----:B------:R-:W-:Y:S01]  /*12c30*/  IMAD R4, R10, 0x3000, R32 ;  /* 0x000030000a047824 */ /* 0x000fe200078e0220 */
[----:B--2---:R-:W-:-:S04]  /*12c40*/  LOP3.LUT R3, R3, 0x7f, RZ, 0xc0, !PT ;  /* 0x0000007f03037812 */ /* 0x004fc800078ec0ff */
[----:B------:R-:W-:-:S05]  /*12c50*/  SHF.R.U32.HI R3, RZ, 0x3, R3 ;  /* 0x00000003ff037819 */ /* 0x000fca0000011603 */
[----:B------:R-:W-:Y:S01]  /*12c60*/  IMAD.IADD R6, R6, 0x1, -R3 ;  /* 0x0000000106067824 */ /* 0x000fe200078e0a03 */
[----:B------:R-:W-:Y:S06]  /*12c70*/  BRA.DIV UR4, `(.L_x_1400) ;  /* 0x0000003e04507947 */ /* 0x000fec000b800000 */
[----:B0-----:R-:W0:Y:S01]  /*12c80*/  SHFL.IDX PT, R2, R17, RZ, 0x181f ;  /* 0x00181fff11027589 */ /* 0x001e2200000e0000 */
        /* <DEDUP_REMOVED lines=44> */
.L_x_1505:
        /* <DEDUP_REMOVED lines=21> */
.L_x_1401:
[----:B------:R-:W-:Y:S02]  /*130a0*/  PLOP3.LUT P1, PT, P1, P0, PT, 0xa2, 0x0 ;  /* 0x000000000000781c */ /* 0x000fe40000f21472 */
[----:B------:R-:W-:-:S08]  /*130b0*/  @P0 R2UR P1, UR4, R5 ;  /* 0x00000000050402ca */ /* 0x000fd00000020000 */
[----:B------:R-:W-:-:S05]  /*130c0*/  @P0 PLOP3.LUT P0, PT, P1, PT, PT, 0x80, 0x0 ;  /* 0x000000000000081c */ /* 0x000fca0000f0f070 */
[----:B------:R-:W-:Y:S01]  /*130d0*/  @!P1 SYNCS.ARRIVE.TRANS64.RED.A0T1 RZ, [UR4+0x2a850], RZ ;  /* 0x02a850ffffff99a7 */ /* 0x000fe20008200404 */
[----:B------:R-:W-:Y:S07]  /*130e0*/  @!P1 ARRIVES.LDGSTSBAR.64.TRANSCNT [UR4+0x2a850] ;  /* 0x02a85000ff0099b0 */ /* 0x000fee0008000a84 */
[----:B------:R-:W-:Y:S05]  /*130f0*/  @P0 BRA.U.ANY `(.L_x_1401) ;  /* 0xfffffffd00e80947 */ /* 0x000fea000393ffff */
[----:B------:R-:W-:Y:S01]  /*13100*/  NOP ;  /* 0x0000000000007918 */ /* 0x000fe20000000000 */
[----:B------:R-:W2:Y:S02]  /*13110*/  LDL R0, [R1] ;  /* 0x0000000001007983 */ /* 0x000ea40000100800 */
[----:B--2---:R-:W-:-:S13]  /*13120*/  LOP3.LUT P2, RZ, R0, 0x10, RZ, 0xc0, !PT ;  /* 0x0000001000ff7812 */ /* 0x004fda000784c0ff */
[----:B------:R-:W-:Y:S05]  /*13130*/  @!P2 BRA `(.L_x_1402) ;  /* 0x000000000004a947 */ /* 0x000fea0003800000 */
[----:B------:R-:W-:Y:S01]  /*13140*/  BPT.TRAP 0x1 ;  /* 0x000000040000795c */ /* 0x000fe20000300000 */
.L_x_1402:
        /* <DEDUP_REMOVED lines=9> */
[----:B------:R-:W-:Y:S02]  /*131e0*/  IMAD.IADD R23, R7, 0x1, R3 ;  /* 0x0000000107177824 */ /* 0x000fe400078e0203 */
[----:B------:R-:W-:Y:S02]  /*131f0*/  IMAD.MOV.U32 R10, RZ, RZ, R25 ;  /* 0x000000ffff0a7224 */ /* 0x000fe400078e0019 */
[----:B------:R-:W-:Y:S01]  /*13200*/  IMAD.MOV.U32 R20, RZ, RZ, R27 ;  /* 0x000000ffff147224 */ /* 0x000fe200078e001b */
[----:B------:R-:W-:Y:S01]  /*13210*/  LEA.HI.X R23, R2, UR5, R23, 0x1, P0 ;  /* 0x0000000502177c11 */ /* 0x000fe200080f0c17 */
[----:B------:R-:W-:Y:S01]  /*13220*/  IMAD.MOV.U32 R29, RZ, RZ, R24 ;  /* 0x000000ffff1d7224 */ /* 0x000fe200078e0018 */
[----:B------:R-:W-:-:S13]  /*13230*/  ISETP.GT.AND P0, PT, R24, R37, PT ;  /* 0x000000251800720c */ /* 0x000fda0003f04270 */
[----:B-1----:R-:W-:Y:S05]  /*13240*/  @P0 BRA `(.L_x_1403) ;  /* 0xfffffff000180947 */ /* 0x002fea000383ffff */
.L_x_1390:
[----:B------:R-:W-:Y:S05]  /*13250*/  BSYNC B0 ;  /* 0x0000000000007941 */ /* 0x000fea0003800000 */
.L_x_1389:
        /* <DEDUP_REMOVED lines=17> */
.L_x_1405:
[----:B------:R-:W-:Y:S05]  /*13370*/  BSYNC B0 ;  /* 0x0000000000007941 */ /* 0x000fea0003800000 */
.L_x_1404:
[----:B------:R-:W2:Y:S02]  /*13380*/  LDL R0, [R1] ;  /* 0x0000000001007983 */ /* 0x000ea40000100800 */
[----:B--2---:R-:W-:-:S13]  /*13390*/  LOP3.LUT P0, RZ, R0, 0x10, RZ, 0xc0, !PT ;  /* 0x0000001000ff7812 */ /* 0x004fda000780c0ff */
[----:B------:R-:W-:Y:S05]  /*133a0*/  @!P0 BRA `(.L_x_1406) ;  /* 0x0000000000048947 */ /* 0x000fea0003800000 */
[----:B------:R-:W-:Y:S01]  /*133b0*/  BPT.TRAP 0x1 ;  /* 0x000000040000795c */ /* 0x000fe20000300000 */
.L_x_1406:
[----:B------:R-:W-:Y:S01]  /*133c0*/  IMAD R0, R25, 0x8, R22 ;  /* 0x0000000819007824 */ /* 0x000fe200078e0216 */
[----:B0-----:R-:W-:Y:S01]  /*133d0*/  SHF.L.U32 R3, R27, 0x1f, RZ ;  /* 0x0000001f1b037819 */ /* 0x001fe200000006ff */
[----:B------:R-:W-:Y:S01]  /*133e0*/  BSSY B0, `(.L_x_1407) ;  /* 0x0000004000007945 */ /* 0x000fe20003800000 */
[----:B------:R-:W-:Y:S02]  /*133f0*/  IMAD R6, R24, -0x60, R35 ;  /* 0xffffffa018067824 */ /* 0x000fe400078e0223 */
[----:B------:R-:W0:Y:S02]  /*13400*/  SYNCS.PHASECHK.TRANS64.TRYWAIT P0, [R0+URZ+0x2a860], R3 ;  /* 0x02a86003000075a7 */ /* 0x000e24000800017f */
[----:B0-----:R-:W-:Y:S05]  /*13410*/  @!P0 BRA `(.L_x_1408) ;  /* 0x0000003c00588947 */ /* 0x001fea0003800000 */
.L_x_1506:
[----:B------:R-:W-:Y:S05]  /*13420*/  BSYNC B0 ;  /* 0x0000000000007941 */ /* 0x000fea0003800000 */
.L_x_1407:
        /* <DEDUP_REMOVED lines=57> */
.L_x_1520:
        /* <DEDUP_REMOVED lines=11> */
.L_x_1410:
[----:B------:R-:W-:Y:S02]  /*13870*/  PLOP3.LUT P1, PT, P1, P0, PT, 0xa2, 0x0 ;  /* 0x000000000000781c */ /* 0x000fe40000f21472 */
[----:B------:R-:W-:-:S08]  /*13880*/  @P0 R2UR P1, UR4, R0 ;  /* 0x00000000000402ca */ /* 0x000fd00000020000 */
[----:B------:R-:W-:-:S05]  /*13890*/  @P0 PLOP3.LUT P0, PT, P1, PT, PT, 0x80, 0x0 ;  /* 0x000000000000081c */ /* 0x000fca0000f0f070 */
[----:B------:R-:W-:Y:S01]  /*138a0*/  @!P1 SYNCS.ARRIVE.TRANS64.RED.A0T1 RZ, [UR4+0x2a850], RZ ;  /* 0x02a850ffffff99a7 */ /* 0x000fe20008200404 */
[----:B------:R-:W-:Y:S07]  /*138b0*/  @!P1 ARRIVES.LDGSTSBAR.64.TRANSCNT [UR4+0x2a850] ;  /* 0x02a85000ff0099b0 */ /* 0x000fee0008000a84 */
[----:B------:R-:W-:Y:S05]  /*138c0*/  @P0 BRA.U.ANY `(.L_x_1410) ;  /* 0xfffffffd00e80947 */ /* 0x000fea000393ffff */
[----:B------:R-:W-:Y:S01]  /*138d0*/  NOP ;  /* 0x0000000000007918 */ /* 0x000fe20000000000 */
[----:B0-----:R-:W2:Y:S02]  /*138e0*/  LDL R2, [R1] ;  /* 0x0000000001027983 */ /* 0x001ea40000100800 */
[----:B--2---:R-:W-:-:S13]  /*138f0*/  LOP3.LUT P2, RZ, R2, 0x10, RZ, 0xc0, !PT ;  /* 0x0000001002ff7812 */ /* 0x004fda000784c0ff */
[----:B------:R-:W-:Y:S05]  /*13900*/  @!P2 BRA `(.L_x_1411) ;  /* 0x000000000004a947 */ /* 0x000fea0003800000 */
[----:B------:R-:W-:Y:S01]  /*13910*/  BPT.TRAP 0x1 ;  /* 0x000000040000795c */ /* 0x000fe20000300000 */
.L_x_1411:
[----:B------:R-:W-:Y:S01]  /*13920*/  VIADD R25, R25, 0x1 ;  /* 0x0000000119197836 */ /* 0x000fe20000000000 */
[----:B------:R0:W-:Y:S04]  /*13930*/  SYNCS.ARRIVE.TRANS64.A1T0 RZ, [R0+URZ+0x2a850], RZ ;  /* 0x02a850ff00ff79a7 */ /* 0x0001e8000810003f */
[----:B------:R-:W-:-:S04]  /*13940*/  ISETP.NE.AND P0, PT, R25, 0x2, PT ;  /* 0x000000021900780c */ /* 0x000fc80003f05270 */
[----:B0-----:R-:W-:Y:S02]  /*13950*/  SEL R0, RZ, 0x1, P0 ;  /* 0x00000001ff007807 */ /* 0x001fe40000000000 */
[----:B------:R-:W-:Y:S02]  /*13960*/  SEL R25, R25, RZ, P0 ;  /* 0x000000ff19197207 */ /* 0x000fe40000000000 */
[----:B------:R-:W-:-:S07]  /*13970*/  LOP3.LUT R27, R27, R0, RZ, 0x3c, !PT ;  /* 0x000000001b1b7212 */ /* 0x000fce00078e3cff */
.L_x_1368:
[----:B------:R-:W-:Y:S05]  /*13980*/  BSYNC B7 ;  /* 0x0000000000077941 */ /* 0x000fea0003800000 */
.L_x_1366:
[----:B------:R-:W2:Y:S02]  /*13990*/  LDL R0, [R1] ;  /* 0x0000000001007983 */ /* 0x000ea40000100800 */
[----:B--2---:R-:W-:-:S13]  /*139a0*/  LOP3.LUT P0, RZ, R0, 0x100, RZ, 0xc0, !PT ;  /* 0x0000010000ff7812 */ /* 0x004fda000780c0ff */
        /* <DEDUP_REMOVED lines=10> */
.L_x_1412:
        /* <DEDUP_REMOVED lines=8> */
[----:B------:R-:W1:Y:S02]  /*13ad0*/  @!P1 LDC.64 R2, c[0x0][0xc80] ;  /* 0x00032000ff029b82 */ /* 0x000e640000000a00 */
[----:B-1----:R-:W-:-:S06]  /*13ae0*/  @!P1 IMAD.WIDE R2, R5, 0x4, R2 ;  /* 0x0000000405029825 */ /* 0x002fcc00078e0202 */
[----:B------:R-:W2:Y:S01]  /*13af0*/  @!P1 LDG.E R2, desc[UR36][R2.64] ;  /* 0x0000002402029981 */ /* 0x000ea2000c1e1900 */
[----:B------:R-:W-:Y:S01]  /*13b00*/  IMAD.MOV.U32 R5, RZ, RZ, RZ ;  /* 0x000000ffff057224 */ /* 0x000fe200078e00ff */
[C---:B------:R-:W-:Y:S02]  /*13b10*/  ISETP.GE.U32.AND P2, PT, R8.reuse, 0x2, PT ;  /* 0x000000020800780c */ /* 0x040fe40003f46070 */
[C---:B------:R-:W-:Y:S01]  /*13b20*/  ISETP.GE.U32.AND P3, PT, R8.reuse, 0x4, PT ;  /* 0x000000040800780c */ /* 0x040fe20003f66070 */
[----:B------:R-:W-:Y:S01]  /*13b30*/  SHFL.IDX PT, R0, R16, RZ, 0x1f ;  /* 0x00001fff10007589 */ /* 0x000fe200000e0000 */
[C---:B------:R-:W-:Y:S02]  /*13b40*/  ISETP.GE.U32.AND P4, PT, R8.reuse, 0x8, PT ;  /* 0x000000080800780c */ /* 0x040fe40003f86070 */
[C---:B------:R-:W-:Y:S01]  /*13b50*/  ISETP.GE.U32.AND P5, PT, R8.reuse, 0x10, PT ;  /* 0x000000100800780c */ /* 0x040fe20003fa6070 */
[----:B------:R-:W-:Y:S01]  /*13b60*/  SHFL.IDX PT, R4, R16, 0x1, 0x1f ;  /* 0x00201f0010047f89 */ /* 0x000fe200000e0000 */
[----:B--2---:R-:W-:Y:S01]  /*13b70*/  @!P1 IMAD.MOV.U32 R5, RZ, RZ, R2 ;  /* 0x000000ffff059224 */ /* 0x004fe200078e0002 */
[----:B------:R-:W-:-:S04]  /*13b80*/  ISETP.NE.AND P1, PT, R8, RZ, PT ;  /* 0x000000ff0800720c */ /* 0x000fc80003f25270 */
[----:B------:R-:W1:Y:S02]  /*13b90*/  SHFL.UP PT, R14, R5, 0x1, RZ ;  /* 0x04200000050e7989 */ /* 0x000e6400000e00ff */
[----:B-1----:R-:W-:-:S05]  /*13ba0*/  SEL R6, R14, RZ, P1 ;  /* 0x000000ff0e067207 */ /* 0x002fca0000800000 */
[----:B------:R-:W-:-:S05]  /*13bb0*/  IMAD.IADD R6, R5, 0x1, R6 ;  /* 0x0000000105067824 */ /* 0x000fca00078e0206 */
        /* <DEDUP_REMOVED lines=12> */
[----:B------:R1:W2:Y:S02]  /*13c80*/  SHFL.IDX PT, R14, R6, 0x1f, 0x1f ;  /* 0x03e01f00060e7f89 */ /* 0x0002a400000e0000 */
.L_x_1530:
[----:B------:R-:W-:Y:S02]  /*13c90*/  ULDC UR4, c[0x0][0xc38] ;  /* 0x00030e0000047ab9 */ /* 0x000fe40000000800 */
[----:B------:R-:W-:-:S04]  /*13ca0*/  IMAD.U32 R7, RZ, RZ, UR4 ;  /* 0x00000004ff077e24 */ /* 0x000fc8000f8e00ff */
[----:B--2---:R-:W-:-:S04]  /*13cb0*/  IMAD R14, R14, R7, RZ ;  /* 0x000000070e0e7224 */ /* 0x004fc800078e02ff */
[----:B------:R-:W-:-:S05]  /*13cc0*/  IMAD.IADD R9, R4, 0x1, R14 ;  /* 0x0000000104097824 */ /* 0x000fca00078e020e */
[----:B------:R-:W-:-:S13]  /*13cd0*/  ISETP.GT.AND P6, PT, R9, R0, PT ;  /* 0x000000000900720c */ /* 0x000fda0003fc4270 */
[----:B------:R-:W-:Y:S05]  /*13ce0*/  @P6 BRA `(.L_x_1415) ;  /* 0x00000000009c6947 */ /* 0x000fea0003800000 */
.L_x_1420:
[----:B------:R-:W2:Y:S01]  /*13cf0*/  LDC R2, c[0x0][0xc3c] ;  /* 0x00030f00ff027b82 */ /* 0x000ea20000000800 */
[----:B------:R-:W-:-:S05]  /*13d00*/  VIADD R19, R19, 0x1f ;  /* 0x0000001f13137836 */ /* 0x000fca0000000000 */
[----:B--2---:R-:W-:-:S13]  /*13d10*/  ISETP.GE.AND P6, PT, R19, R2, PT ;  /* 0x000000021300720c */ /* 0x004fda0003fc6270 */
[----:B------:R-:W-:Y:S05]  /*13d20*/  @P6 BRA `(.L_x_1416) ;  /* 0x0000000400d06947 */ /* 0x000fea0003800000 */
[----:B------:R-:W2:Y:S01]  /*13d30*/  S2R R3, SR_TID.X ;  /* 0x0000000000037919 */ /* 0x000ea20000002100 */
[----:B------:R-:W-:Y:S01]  /*13d40*/  BSSY B0, `(.L_x_1417) ;  /* 0x0000009000007945 */ /* 0x000fe20003800000 */
[----:B------:R-:W-:Y:S01]  /*13d50*/  IMAD.MOV.U32 R5, RZ, RZ, RZ ;  /* 0x000000ffff057224 */ /* 0x000fe200078e00ff */
[----:B--2---:R-:W-:-:S05]  /*13d60*/  LOP3.LUT R3, R3, 0x1f, RZ, 0xc0, !PT ;  /* 0x0000001f03037812 */ /* 0x004fca00078ec0ff */
[----:B------:R-:W-:-:S05]  /*13d70*/  IMAD.IADD R7, R19, 0x1, R3 ;  /* 0x0000000113077824 */ /* 0x000fca00078e0203 */
[----:B------:R-:W-:-:S13]  /*13d80*/  ISETP.GE.OR P6, PT, R7, R2, !P0 ;  /* 0x000000020700720c */ /* 0x000fda00047c6670 */
[----:B------:R-:W-:Y:S05]  /*13d90*/  @P6 BRA `(.L_x_1418) ;  /* 0x00000000000c6947 */ /* 0x000fea0003800000 */
[----:B------:R-:W2:Y:S02]  /*13da0*/  LDC.64 R2, c[0x0][0xc80] ;  /* 0x00032000ff027b82 */ /* 0x000ea40000000a00 */
[----:B--2---:R-:W-:-:S05]  /*13db0*/  IMAD.WIDE R2, R7, 0x4, R2 ;  /* 0x0000000407027825 */ /* 0x004fca00078e0202 */
[----:B------:R2:W5:Y:S02]  /*13dc0*/  LDG.E R5, desc[UR36][R2.64] ;  /* 0x0000002402057981 */ /* 0x000564000c1e1900 */
.L_x_1418:
[----:B------:R-:W-:Y:S05]  /*13dd0*/  BSYNC B0 ;  /* 0x0000000000007941 */ /* 0x000fea0003800000 */
.L_x_1417:
[----:B------:R-:W-:-:S03]  /*13de0*/  UMOV UR4, 0xffffffff ;  /* 0xffffffff00047882 */ /* 0x000fc60000000000 */
[----:B------:R-:W-:Y:S05]  /*13df0*/  BRA.DIV UR4, `(.L_x_1419) ;  /* 0x0000004204047947 */ /* 0x000fea000b800000 */
[----:B-----5:R-:W3:Y:S02]  /*13e00*/  SHFL.UP PT, R14, R5, 0x1, RZ ;  /* 0x04200000050e7989 */ /* 0x020ee400000e00ff */
        /* <DEDUP_REMOVED lines=13> */
[----:B-1----:R-:W-:-:S05]  /*13ee0*/  IMAD.IADD R6, R4, 0x1, R7 ;  /* 0x0000000104067824 */ /* 0x002fca00078e0207 */
[----:B------:R1:W2:Y:S02]  /*13ef0*/  SHFL.IDX PT, R14, R6, 0x1f, 0x1f ;  /* 0x03e01f00060e7f89 */ /* 0x0002a400000e0000 */
.L_x_1538:
[----:B------:R-:W-:Y:S02]  /*13f00*/  ULDC UR4, c[0x0][0xc38] ;  /* 0x00030e0000047ab9 */ /* 0x000fe40000000800 */
[----:B------:R-:W-:-:S04]  /*13f10*/  IMAD.U32 R7, RZ, RZ, UR4 ;  /* 0x00000004ff077e24 */ /* 0x000fc8000f8e00ff */
[----:B--2---:R-:W-:-:S04]  /*13f20*/  IMAD R14, R14, R7, RZ ;  /* 0x000000070e0e7224 */ /* 0x004fc800078e02ff */
[----:B------:R-:W-:-:S05]  /*13f30*/  IMAD.IADD R9, R14, 0x1, R9 ;  /* 0x000000010e097824 */ /* 0x000fca00078e0209 */
[----:B------:R-:W-:-:S13]  /*13f40*/  ISETP.GT.AND P6, PT, R9, R0, PT ;  /* 0x000000000900720c */ /* 0x000fda0003fc4270 */
[----:B------:R-:W-:Y:S05]  /*13f50*/  @!P6 BRA `(.L_x_1420) ;  /* 0xfffffffc0064e947 */ /* 0x000fea000383ffff */
.L_x_1415:
        /* <DEDUP_REMOVED lines=8> */
.L_x_1542:
[----:B------:R-:W-:Y:S01]  /*13fe0*/  ISETP.NE.AND P0, PT, R2, RZ, PT ;  /* 0x000000ff0200720c */ /* 0x000fe20003f05270 */
[----:B------:R-:W-:-:S12]  /*13ff0*/  IMAD.MOV.U32 R14, RZ, RZ, RZ ;  /* 0x000000ffff0e7224 */ /* 0x000fd800078e00ff */
[----:B------:R-:W-:Y:S05]  /*14000*/  @!P0 BRA `(.L_x_1422) ;  /* 0x0000000000108947 */ /* 0x000fea0003800000 */
[----:B------:R-:W-:Y:S01]  /*14010*/  UMOV UR4, 0xffffffff ;  /* 0xffffffff00047882 */ /* 0x000fe20000000000 */
[----:B------:R-:W-:Y:S02]  /*14020*/  VIADD R12, R4, 0xffffffff ;  /* 0xffffffff040c7836 */ /* 0x000fe40000000000 */
[----:B------:R-:W-:Y:S05]  /*14030*/  BRA.DIV UR4, `(.L_x_1423) ;  /* 0x0000004204787947 */ /* 0x000fea000b800000 */
[----:B------:R4:W0:Y:S02]  /*14040*/  SHFL.IDX PT, R14, R6, R12, 0x1f ;  /* 0x00001f0c060e7589 */ /* 0x00082400000e0000 */
.L_x_1422:
[----:B------:R-:W5:Y:S01]  /*14050*/  LDC.64 R2, c[0x0][0xc90] ;  /* 0x00032400ff027b82 */ /* 0x000f620000000a00 */
[----:B------:R-:W-:-:S04]  /*14060*/  IMAD.IADD R19, R4, 0x1, R19 ;  /* 0x0000000104137824 */ /* 0x000fc800078e0213 */
[----:B-----5:R-:W-:-:S05]  /*14070*/  IMAD.WIDE R2, R19, 0x4, R2 ;  /* 0x0000000413027825 */ /* 0x020fca00078e0202 */
[----:B-1--4-:R1:W2:Y:S01]  /*14080*/  LDG.E R6, desc[UR36][R2.64] ;  /* 0x0000002402067981 */ /* 0x0122a2000c1e1900 */
[----:B0-----:R-:W-:Y:S02]  /*14090*/  IMAD R16, R14, R7, R16 ;  /* 0x000000070e107224 */ /* 0x001fe400078e0210 */
[----:B-1----:R-:W-:Y:S02]  /*140a0*/  IMAD.MOV.U32 R2, RZ, RZ, RZ ;  /* 0x000000ffff027224 */ /* 0x002fe400078e00ff */
[----:B--23--:R-:W-:-:S05]  /*140b0*/  IMAD R4, R5, R6, RZ ;  /* 0x0000000605047224 */ /* 0x00cfca00078e02ff */
[----:B------:R-:W-:-:S04]  /*140c0*/  IABS R8, R4 ;  /* 0x0000000400087213 */ /* 0x000fc80000000000 */
[----:B------:R-:W0:Y:S08]  /*140d0*/  I2F.RP R10, R8 ;  /* 0x00000008000a7306 */ /* 0x000e300000209400 */
[----:B0-----:R-:W0:Y:S02]  /*140e0*/  MUFU.RCP R10, R10 ;  /* 0x0000000a000a7308 */ /* 0x001e240000001000 */
[----:B0-----:R-:W-:-:S06]  /*140f0*/  VIADD R11, R10, 0xffffffe ;  /* 0x0ffffffe0a0b7836 */ /* 0x001fcc0000000000 */
[----:B------:R-:W0:Y:S02]  /*14100*/  F2I.FTZ.U32.TRUNC.NTZ R3, R11 ;  /* 0x0000000b00037305 */ /* 0x000e24000021f000 */
[----:B0-----:R-:W-:-:S04]  /*14110*/  IMAD.MOV R9, RZ, RZ, -R3 ;  /* 0x000000ffff097224 */ /* 0x001fc800078e0a03 */
        /* <DEDUP_REMOVED lines=18> */
[----:B------:R-:W-:Y:S02]  /*14240*/  IMAD R0, R6, R2, RZ ;  /* 0x0000000206007224 */ /* 0x000fe400078e02ff */
[----:B------:R-:W-:Y:S02]  /*14250*/  IMAD.MOV R2, RZ, RZ, -R2 ;  /* 0x000000ffff027224 */ /* 0x000fe400078e0a02 */
[----:B------:R-:W-:Y:S02]  /*14260*/  IMAD.MOV R3, RZ, RZ, -R0 ;  /* 0x000000ffff037224 */ /* 0x000fe400078e0a00 */
[----:B------:R-:W-:-:S03]  /*14270*/  IMAD R9, R4, R2, R9 ;  /* 0x0000000204097224 */ /* 0x000fc600078e0209 */
[----:B------:R-:W-:-:S04]  /*14280*/  VIADDMNMX R6, R3, R7, R6, PT ;  /* 0x0000000703067246 */ /* 0x000fc80003800106 */
[-C--:B------:R-:W-:Y:S02]  /*14290*/  IABS R7, R6.reuse ;  /* 0x0000000600077213 */ /* 0x080fe40000000000 */
[----:B------:R-:W-:Y:S02]  /*142a0*/  IABS R4, R6 ;  /* 0x0000000600047213 */ /* 0x000fe40000000000 */
[----:B------:R-:W0:Y:S03]  /*142b0*/  I2F.RP R8, R7 ;  /* 0x0000000700087306 */ /* 0x000e260000209400 */
[----:B------:R-:W-:-:S05]  /*142c0*/  IMAD.MOV R4, RZ, RZ, -R4 ;  /* 0x000000ffff047224 */ /* 0x000fca00078e0a04 */
[----:B0-----:R-:W0:Y:S02]  /*142d0*/  MUFU.RCP R8, R8 ;  /* 0x0000000800087308 */ /* 0x001e240000001000 */
[----:B0-----:R-:W-:-:S06]  /*142e0*/  VIADD R3, R8, 0xffffffe ;  /* 0x0ffffffe08037836 */ /* 0x001fcc0000000000 */
[----:B------:R-:W0:Y:S02]  /*142f0*/  F2I.FTZ.U32.TRUNC.NTZ R3, R3 ;  /* 0x0000000300037305 */ /* 0x000e24000021f000 */
[----:B0-----:R-:W-:-:S04]  /*14300*/  IMAD.MOV R2, RZ, RZ, -R3 ;  /* 0x000000ffff027224 */ /* 0x001fc800078e0a03 */
[----:B------:R-:W-:Y:S02]  /*14310*/  IMAD R11, R2, R7, RZ ;  /* 0x00000007020b7224 */ /* 0x000fe400078e02ff */
[----:B------:R-:W-:-:S04]  /*14320*/  IMAD.MOV.U32 R2, RZ, RZ, RZ ;  /* 0x000000ffff027224 */ /* 0x000fc800078e00ff */
[----:B------:R-:W-:Y:S01]  /*14330*/  IMAD.HI.U32 R2, R3, R11, R2 ;  /* 0x0000000b03027227 */ /* 0x000fe200078e0002 */
[----:B------:R-:W-:Y:S02]  /*14340*/  IABS R11, R9 ;  /* 0x00000009000b7213 */ /* 0x000fe40000000000 */
[C---:B------:R-:W-:Y:S01]  /*14350*/  LOP3.LUT R3, R9.reuse, R6, RZ, 0x3c, !PT ;  /* 0x0000000609037212 */ /* 0x040fe200078e3cff */
[----:B------:R-:W-:Y:S02]  /*14360*/  IMAD.IADD R9, R9, 0x1, R0 ;  /* 0x0000000109097824 */ /* 0x000fe400078e0200 */
[----:B------:R-:W-:Y:S01]  /*14370*/  IMAD.HI.U32 R2, R2, R11, RZ ;  /* 0x0000000b02027227 */ /* 0x000fe200078e00ff */
[----:B------:R-:W-:-:S03]  /*14380*/  ISETP.GE.AND P2, PT, R3, RZ, PT ;  /* 0x000000ff0300720c */ /* 0x000fc60003f46270 */
[----:B------:R-:W-:-:S05]  /*14390*/  IMAD R4, R2, R4, R11 ;  /* 0x0000000402047224 */ /* 0x000fca00078e020b */
[----:B------:R-:W-:-:S13]  /*143a0*/  ISETP.GT.U32.AND P1, PT, R7, R4, PT ;  /* 0x000000040700720c */ /* 0x000fda0003f24070 */
[----:B------:R-:W-:Y:S02]  /*143b0*/  @!P1 IMAD.IADD R4, R4, 0x1, -R7 ;  /* 0x0000000104049824 */ /* 0x000fe400078e0a07 */
[----:B------:R-:W-:Y:S01]  /*143c0*/  @!P1 VIADD R2, R2, 0x1 ;  /* 0x0000000102029836 */ /* 0x000fe20000000000 */
[----:B------:R-:W-:Y:S02]  /*143d0*/  ISETP.NE.AND P1, PT, R6, RZ, PT ;  /* 0x000000ff0600720c */ /* 0x000fe40003f25270 */
[----:B------:R-:W-:-:S13]  /*143e0*/  ISETP.GE.U32.AND P0, PT, R4, R7, PT ;  /* 0x000000070400720c */ /* 0x000fda0003f06070 */
[----:B------:R-:W-:-:S04]  /*143f0*/  @P0 VIADD R2, R2, 0x1 ;  /* 0x0000000102020836 */ /* 0x000fc80000000000 */
[----:B------:R-:W-:Y:S01]  /*14400*/  @!P2 IMAD.MOV R2, RZ, RZ, -R2 ;  /* 0x000000ffff02a224 */ /* 0x000fe200078e0a02 */
[----:B------:R-:W-:Y:S01]  /*14410*/  @!P1 LOP3.LUT R2, RZ, R6, RZ, 0x33, !PT ;  /* 0x00000006ff029212 */ /* 0x000fe200078e33ff */
[----:B------:R-:W-:-:S04]  /*14420*/  IMAD.MOV R6, RZ, RZ, -R6 ;  /* 0x000000ffff067224 */ /* 0x000fc800078e0a06 */
[----:B------:R-:W-:Y:S01]  /*14430*/  IMAD R18, R2, R6, R9 ;  /* 0x0000000602127224 */ /* 0x000fe200078e0209 */
[----:B------:R-:W-:-:S05]  /*14440*/  LOP3.LUT R2, RZ, R2, RZ, 0x33, !PT ;  /* 0x00000002ff027212 */ /* 0x000fca00078e33ff */
[----:B------:R-:W-:Y:S01]  /*14450*/  IMAD.IADD R17, R5, 0x1, R2 ;  /* 0x0000000105117824 */ /* 0x000fe200078e0202 */
[----:B------:R-:W-:Y:S06]  /*14460*/  BRA `(.L_x_1424) ;  /* 0x00000000001c7947 */ /* 0x000fec0003800000 */
.L_x_1416:
[----:B------:R-:W-:Y:S01]  /*14470*/  UMOV UR4, URZ ;  /* 0x0000003f00047c82 */ /* 0x000fe20008000000 */
[----:B------:R-:W-:Y:S01]  /*14480*/  UMOV UR5, URZ ;  /* 0x0000003f00057c82 */ /* 0x000fe20008000000 */
[----:B------:R-:W-:Y:S01]  /*14490*/  ULDC UR6, c[0x0][0xc3c] ;  /* 0x00030f0000067ab9 */ /* 0x000fe20000000800 */
[----:B------:R-:W-:Y:S02]  /*144a0*/  IMAD.MOV.U32 R16, RZ, RZ, R0 ;  /* 0x000000ffff107224 */ /* 0x000fe400078e0000 */
[----:B------:R-:W-:Y:S02]  /*144b0*/  IMAD.U32 R17, RZ, RZ, UR4 ;  /* 0x00000004ff117e24 */ /* 0x000fe4000f8e00ff */
[----:B------:R-:W-:Y:S02]  /*144c0*/  IMAD.U32 R18, RZ, RZ, UR5 ;  /* 0x00000005ff127e24 */ /* 0x000fe4000f8e00ff */
[----:B------:R-:W-:-:S07]  /*144d0*/  IMAD.U32 R19, RZ, RZ, UR6 ;  /* 0x00000006ff137e24 */ /* 0x000fce000f8e00ff */
.L_x_1424:
[----:B------:R-:W2:Y:S01]  /*144e0*/  S2R R0, SR_TID.X ;  /* 0x0000000000007919 */ /* 0x000ea20000002100 */
        /* <DEDUP_REMOVED lines=9> */
.L_x_1413:
[----:B------:R-:W-:Y:S02]  /*14580*/  ULDC UR4, c[0x0][0xc3c] ;  /* 0x00030f0000047ab9 */ /* 0x000fe40000000800 */
[----:B--2---:R-:W-:-:S13]  /*14590*/  ISETP.GE.AND P0, PT, R19, UR4, PT ;  /* 0x0000000413007c0c */ /* 0x004fda000bf06270 */
[----:B------:R-:W-:Y:S05]  /*145a0*/  @!P0 BRA `(.L_x_1425) ;  /* 0xffffffb4000c8947 */ /* 0x000fea000383ffff */
[----:B------:R-:W-:Y:S05]  /*145b0*/  BSYNC B8 ;  /* 0x0000000000087941 */ /* 0x000fea0003800000 */
.L_x_1354:
[----:B--2---:R-:W2:Y:S01]  /*145c0*/  LDL.LU R0, [R1+0x14] ;  /* 0x0000140001007983 */ /* 0x004ea20000300800 */
[----:B------:R-:W-:Y:S01]  /*145d0*/  BSSY B0, `(.L_x_1426) ;  /* 0x000000b000007945 */ /* 0x000fe20003800000 */
[----:B------:R-:W4:Y:S01]  /*145e0*/  S2R R5, SR_CgaCtaId ;  /* 0x0000000000057919 */ /* 0x000f220000008800 */
[----:B--2---:R-:W-:-:S05]  /*145f0*/  VIADD R0, R0, 0x1 ;  /* 0x0000000100007836 */ /* 0x004fca0000000000 */
[----:B0-----:R-:W-:-:S04]  /*14600*/  LEA.HI R2, R0, R0, RZ, 0x1 ;  /* 0x0000000000027211 */ /* 0x001fc800078f08ff */
[----:B------:R-:W-:Y:S02]  /*14610*/  LOP3.LUT R3, R2, 0xfffffffe, RZ, 0xc0, !PT ;  /* 0xfffffffe02037812 */ /* 0x000fe400078ec0ff */
[----:B------:R-:W-:-:S03]  /*14620*/  MOV R2, 0x400 ;  /* 0x0000040000027802 */ /* 0x000fc60000000f00 */
[----:B------:R-:W-:Y:S01]  /*14630*/  IMAD.IADD R0, R0, 0x1, -R3 ;  /* 0x0000000100007824 */ /* 0x000fe200078e0a03 */
[----:B----4-:R-:W-:-:S04]  /*14640*/  LEA R5, R5, R2, 0x18 ;  /* 0x0000000205057211 */ /* 0x010fc800078ec0ff */
[----:B------:R-:W-:-:S04]  /*14650*/  SHF.L.U32 R0, R0, 0x1f, RZ ;  /* 0x0000001f00007819 */ /* 0x000fc800000006ff */
[----:B------:R-:W0:Y:S02]  /*14660*/  SYNCS.PHASECHK.TRANS64.TRYWAIT P0, [R5+URZ+0x2a820], R0 ;  /* 0x02a82000050075a7 */ /* 0x000e24000800017f */
[----:B0-----:R-:W-:Y:S05]  /*14670*/  @!P0 BRA `(.L_x_1427) ;  /* 0x0000003c000c8947 */ /* 0x001fea0003800000 */
.L_x_1545:
[----:B------:R-:W-:Y:S05]  /*14680*/  BSYNC B0 ;  /* 0x0000000000007941 */ /* 0x000fea0003800000 */
.L_x_1426:
[----:B------:R-:W-:-:S03]  /*14690*/  UMOV UR4, 0xffffffff ;  /* 0xffffffff00047882 */ /* 0x000fc60000000000 */
[----:B------:R-:W-:Y:S05]  /*146a0*/  BRA.DIV UR4, `(.L_x_1428) ;  /* 0x0000003e04147947 */ /* 0x000fea000b800000 */
[----:B0-----:R-:W0:Y:S02]  /*146b0*/  S2R R0, SR_TID.X ;  /* 0x0000000000007919 */ /* 0x001e240000002100 */
[----:B0-----:R-:W-:-:S04]  /*146c0*/  SHF.R.U32.HI R0, RZ, 0x5, R0 ;  /* 0x00000005ff007819 */ /* 0x001fc80000011600 */
[----:B------:R-:W-:-:S05]  /*146d0*/  LOP3.LUT R0, R0, 0x3, RZ, 0xc0, !PT ;  /* 0x0000000300007812 */ /* 0x000fca00078ec0ff */
[----:B------:R0:W2:Y:S02]  /*146e0*/  SHFL.IDX PT, R14, R0, RZ, 0x1f ;  /* 0x00001fff000e7589 */ /* 0x0000a400000e0000 */
.L_x_1548:
[----:B--2---:R-:W-:Y:S01]  /*146f0*/  ISETP.NE.AND P0, PT, R14, RZ, PT ;  /* 0x000000ff0e00720c */ /* 0x004fe20003f05270 */
[----:B------:R-:W-:-:S12]  /*14700*/  BSSY B0, `(.L_x_1429) ;  /* 0x0000026000007945 */ /* 0x000fd80003800000 */
[----:B------:R-:W-:Y:S05]  /*14710*/  @P0 BRA `(.L_x_1430) ;  /* 0x0000000000900947 */ /* 0x000fea0003800000 */
[----:B------:R-:W-:-:S03]  /*14720*/  UMOV UR4, 0xffffffff ;  /* 0xffffffff00047882 */ /* 0x000fc60000000000 */
[----:B------:R-:W-:Y:S05]  /*14730*/  BRA.DIV UR4, `(.L_x_1431) ;  /* 0x0000003e04247947 */ /* 0x000fea000b800000 */
[----:B------:R-:W-:-:S13]  /*14740*/  ELECT P6, URZ, PT ;  /* 0x00000000003f782f */ /* 0x000fda00038c0000 */
.L_x_1551:
        /* <DEDUP_REMOVED lines=8> */
.L_x_1432:
[----:B------:R-:W-:Y:S01]  /*147d0*/  IMAD R3, R25, 0x8, R5 ;  /* 0x0000000819037824 */ /* 0x000fe200078e0205 */
[----:B------:R-:W-:Y:S01]  /*147e0*/  SHF.L.U32 R2, R27, 0x1f, RZ ;  /* 0x0000001f1b027819 */ /* 0x000fe200000006ff */
[----:B------:R-:W-:-:S03]  /*147f0*/  VIADD R25, R25, 0x1 ;  /* 0x0000000119197836 */ /* 0x000fc60000000000 */
[----:B------:R-:W0:Y:S02]  /*14800*/  SYNCS.PHASECHK.TRANS64.TRYWAIT P1, [R3+URZ+0x2a840], R2 ;  /* 0x02a84002030075a7 */ /* 0x000e24000802017f */
[----:B------:R-:W-:-:S04]  /*14810*/  ISETP.NE.AND P2, PT, R25, 0x2, PT ;  /* 0x000000021900780c */ /* 0x000fc80003f45270 */
[----:B------:R-:W-:Y:S01]  /*14820*/  SEL R0, RZ, 0x1, P2 ;  /* 0x00000001ff007807 */ /* 0x000fe20001000000 */
[----:B0-----:R-:W-:Y:S08]  /*14830*/  @!P1 BRA `(.L_x_1433) ;  /* 0x0000003c00049947 */ /* 0x001ff00003800000 */
.L_x_1552:
[----:B------:R-:W-:Y:S02]  /*14840*/  SEL R25, R25, RZ, P2 ;  /* 0x000000ff19197207 */ /* 0x000fe40001000000 */
[----:B------:R-:W-:Y:S01]  /*14850*/  LOP3.LUT R0, R27, R0, RZ, 0x3c, !PT ;  /* 0x000000001b007212 */ /* 0x000fe200078e3cff */
[----:B------:R-:W-:Y:S06]  /*14860*/  @!P0 BRA `(.L_x_1434) ;  /* 0x0000000000048947 */ /* 0x000fec0003800000 */
[----:B------:R-:W-:Y:S01]  /*14870*/  BPT.TRAP 0x1 ;  /* 0x000000040000795c */ /* 0x000fe20000300000 */
.L_x_1434:
[----:B------:R-:W-:Y:S01]  /*14880*/  IMAD R25, R25, 0x8, R5 ;  /* 0x0000000819197824 */ /* 0x000fe200078e0205 */
[----:B------:R-:W-:-:S04]  /*14890*/  SHF.L.U32 R0, R0, 0x1f, RZ ;  /* 0x0000001f00007819 */ /* 0x000fc800000006ff */
[----:B------:R-:W2:Y:S02]  /*148a0*/  SYNCS.PHASECHK.TRANS64.TRYWAIT P1, [R25+URZ+0x2a840], R0 ;  /* 0x02a84000190075a7 */ /* 0x000ea4000802017f */
[----:B--2---:R-:W-:Y:S05]  /*148b0*/  @!P1 BRA `(.L_x_1435) ;  /* 0x0000003800f89947 */ /* 0x004fea0003800000 */
.L_x_1553:
[----:B------:R-:W-:Y:S05]  /*148c0*/  @!P0 BRA `(.L_x_1436) ;  /* 0x0000000000048947 */ /* 0x000fea0003800000 */
[----:B------:R-:W-:Y:S01]  /*148d0*/  BPT.TRAP 0x1 ;  /* 0x000000040000795c */ /* 0x000fe20000300000 */
.L_x_1436:
[----:B------:R-:W4:Y:S02]  /*148e0*/  SYNCS.PHASECHK.TRANS64.TRYWAIT P1, [R3+URZ+0x2a860], R2 ;  /* 0x02a86002030075a7 */ /* 0x000f24000802017f */
[----:B----4-:R-:W-:Y:S05]  /*148f0*/  @!P1 BRA `(.L_x_1437) ;  /* 0x0000003800fc9947 */ /* 0x010fea0003800000 */
.L_x_1554:
[----:B------:R-:W-:Y:S05]  /*14900*/  @!P0 BRA `(.L_x_1438) ;  /* 0x0000000000048947 */ /* 0x000fea0003800000 */
[----:B------:R-:W-:Y:S01]  /*14910*/  BPT.TRAP 0x1 ;  /* 0x000000040000795c */ /* 0x000fe20000300000 */
.L_x_1438:
[----:B------:R0:W0:Y:S02]  /*14920*/  SYNCS.PHASECHK.TRANS64.TRYWAIT P0, [R25+URZ+0x2a860], R0 ;  /* 0x02a86000190075a7 */ /* 0x000024000800017f */
[----:B0-----:R-:W-:Y:S05]  /*14930*/  @!P0 NANOSLEEP.SYNCS 0x989680 ;  /* 0x009896800000895d */ /* 0x001fea0003900000 */
[----:B------:R-:W0:Y:S02]  /*14940*/  @!P0 SYNCS.PHASECHK.TRANS64 P0, [R25+URZ+0x2a860], R0 ;  /* 0x02a86000190085a7 */ /* 0x000e24000800007f */
[----:B0-----:R-:W-:Y:S05]  /*14950*/  @!P0 BRA `(.L_x_1438) ;  /* 0xfffffffc00f08947 */ /* 0x001fea000383ffff */
.L_x_1430:
[----:B------:R-:W-:Y:S05]  /*14960*/  BSYNC B0 ;  /* 0x0000000000007941 */ /* 0x000fea0003800000 */
.L_x_1429:
[----:B------:R-:W-:Y:S05]  /*14970*/  EXIT ;  /* 0x000000000000794d */ /* 0x000fea0003800000 */
.L_x_1248:
[----:B0-----:R-:W-:-:S04]  /*14980*/  IMAD.U32 R3, RZ, RZ, UR40 ;  /* 0x00000028ff037e24 */ /* 0x001fc8000f8e00ff */
[----:B------:R0:W1:Y:S03]  /*14990*/  SYNCS.PHASECHK.TRANS64.TRYWAIT P1, [R3+URZ+0x2a800], R0 ;  /* 0x02a80000030075a7 */ /* 0x000066000802017f */
[----:B-1----:R-:W-:Y:S05]  /*149a0*/  @!P1 NANOSLEEP.SYNCS 0x989680 ;  /* 0x009896800000995d */ /* 0x002fea0003900000 */
[----:B------:R-:W1:Y:S02]  /*149b0*/  @!P1 SYNCS.PHASECHK.TRANS64 P1, [R3+URZ+0x2a800], R0 ;  /* 0x02a80000030095a7 */ /* 0x000e64000802007f */
[----:B-1----:R-:W-:Y:S05]  /*149c0*/  @!P1 BRA `(.L_x_1248) ;  /* 0xfffffffc00ec9947 */ /* 0x002fea000383ffff */
[----:B------:R-:W-:Y:S05]  /*149d0*/  BRA `(.L_x_1439) ;  /* 0xfffffed000047947 */ /* 0x000fea000383ffff */
.L_x_1252:
[----:B-1----:R1:W2:Y:S02]  /*149e0*/  SYNCS.PHASECHK.TRANS64.TRYWAIT P1, [R3+URZ+0x2a830], R0 ;  /* 0x02a83000030075a7 */ /* 0x0022a4000802017f */
[----:B--2---:R-:W-:Y:S05]  /*149f0*/  @!P1 NANOSLEEP.SYNCS 0x989680 ;  /* 0x009896800000995d */ /* 0x004fea0003900000 */
[----:B------:R-:W2:Y:S02]  /*14a00*/  @!P1 SYNCS.PHASECHK.TRANS64 P1, [R3+URZ+0x2a830], R0 ;  /* 0x02a83000030095a7 */ /* 0x000ea4000802007f */
[----:B--2---:R-:W-:Y:S05]  /*14a10*/  @!P1 BRA `(.L_x_1252) ;  /* 0xfffffffc00f09947 */ /* 0x004fea000383ffff */
[----:B------:R-:W-:Y:S05]  /*14a20*/  BRA `(.L_x_1251) ;  /* 0xfffffed000207947 */ /* 0x000fea000383ffff */
.L_x_1269:
[----:B-1----:R-:W-:-:S04]  /*14a30*/  IMAD.U32 R10, RZ, RZ, UR6 ;  /* 0x00000006ff0a7e24 */ /* 0x002fc8000f8e00ff */
[----:B------:R1:W2:Y:S03]  /*14a40*/  SYNCS.PHASECHK.TRANS64.TRYWAIT P1, [R10+URZ+0x2a830], R9 ;  /* 0x02a830090a0075a7 */ /* 0x0002a6000802017f */
[----:B--2---:R-:W-:Y:S05]  /*14a50*/  @!P1 NANOSLEEP.SYNCS 0x989680 ;  /* 0x009896800000995d */ /* 0x004fea0003900000 */
[----:B------:R-:W2:Y:S02]  /*14a60*/  @!P1 SYNCS.PHASECHK.TRANS64 P1, [R10+URZ+0x2a830], R9 ;  /* 0x02a830090a0095a7 */ /* 0x000ea4000802007f */
[----:B--2---:R-:W-:Y:S05]  /*14a70*/  @!P1 BRA `(.L_x_1269) ;  /* 0xfffffffc00ec9947 */ /* 0x004fea000383ffff */
[----:B------:R-:W-:Y:S05]  /*14a80*/  BRA `(.L_x_1268) ;  /* 0xfffffefc001c7947 */ /* 0x000fea000383ffff */
.L_x_1273:
[----:B01----:R-:W-:-:S04]  /*14a90*/  IMAD.U32 R9, RZ, RZ, UR5 ;  /* 0x00000005ff097e24 */ /* 0x003fc8000f8e00ff */
[----:B------:R0:W1:Y:S03]  /*14aa0*/  SYNCS.PHASECHK.TRANS64.TRYWAIT P1, [R9+URZ+0x2a850], R0 ;  /* 0x02a85000090075a7 */ /* 0x000066000802017f */
[----:B-1----:R-:W-:Y:S05]  /*14ab0*/  @!P1 NANOSLEEP.SYNCS 0x989680 ;  /* 0x009896800000995d */ /* 0x002fea0003900000 */
[----:B------:R-:W1:Y:S02]  /*14ac0*/  @!P1 SYNCS.PHASECHK.TRANS64 P1, [R9+URZ+0x2a850], R0 ;  /* 0x02a85000090095a7 */ /* 0x000e64000802007f */
[----:B-1----:R-:W-:Y:S05]  /*14ad0*/  @!P1 BRA `(.L_x_1273) ;  /* 0xfffffffc00ec9947 */ /* 0x002fea000383ffff */
[----:B------:R-:W-:Y:S05]  /*14ae0*/  BRA `(.L_x_1272) ;  /* 0xffffff0400447947 */ /* 0x000fea000383ffff */
.L_x_1292:
[----:B-1----:R-:W-:-:S04]  /*14af0*/  IMAD.U32 R10, RZ, RZ, UR6 ;  /* 0x00000006ff0a7e24 */ /* 0x002fc8000f8e00ff */
[----:B------:R1:W2:Y:S03]  /*14b00*/  SYNCS.PHASECHK.TRANS64.TRYWAIT P1, [R10+URZ+0x2a830], R9 ;  /* 0x02a830090a0075a7 */ /* 0x0002a6000802017f */
[----:B--2---:R-:W-:Y:S05]  /*14b10*/  @!P1 NANOSLEEP.SYNCS 0x989680 ;  /* 0x009896800000995d */ /* 0x004fea0003900000 */
[----:B------:R-:W2:Y:S02]  /*14b20*/  @!P1 SYNCS.PHASECHK.TRANS64 P1, [R10+URZ+0x2a830], R9 ;  /* 0x02a830090a0095a7 */ /* 0x000ea4000802007f */
[----:B--2---:R-:W-:Y:S05]  /*14b30*/  @!P1 BRA `(.L_x_1292) ;  /* 0xfffffffc00ec9947 */ /* 0x004fea000383ffff */
[----:B------:R-:W-:Y:S05]  /*14b40*/  BRA `(.L_x_1291) ;  /* 0xffffff2800e47947 */ /* 0x000fea000383ffff */
.L_x_1296:
[----:B01----:R-:W-:-:S04]  /*14b50*/  IMAD.U32 R9, RZ, RZ, UR5 ;  /* 0x00000005ff097e24 */ /* 0x003fc8000f8e00ff */
[----:B------:R0:W1:Y:S03]  /*14b60*/  SYNCS.PHASECHK.TRANS64.TRYWAIT P1, [R9+URZ+0x2a850], R0 ;  /* 0x02a85000090075a7 */ /* 0x000066000802017f */
[----:B-1----:R-:W-:Y:S05]  /*14b70*/  @!P1 NANOSLEEP.SYNCS 0x989680 ;  /* 0x009896800000995d */ /* 0x002fea0003900000 */
[----:B------:R-:W1:Y:S02]  /*14b80*/  @!P1 SYNCS.PHASECHK.TRANS64 P1, [R9+URZ+0x2a850], R0 ;  /* 0x02a85000090095a7 */ /* 0x000e64000802007f */
[----:B-1----:R-:W-:Y:S05]  /*14b90*/  @!P1 BRA `(.L_x_1296) ;  /* 0xfffffffc00ec9947 */ /* 0x002fea000383ffff */
[----:B------:R-:W-:Y:S05]  /*14ba0*/  BRA `(.L_x_1295) ;  /* 0xffffff34000c7947 */ /* 0x000fea000383ffff */
.L_x_1304:
[----:B-1----:R-:W-:-:S04]  /*14bb0*/  IMAD.U32 R10, RZ, RZ, UR5 ;  /* 0x00000005ff0a7e24 */ /* 0x002fc8000f8e00ff */
[----:B------:R1:W2:Y:S03]  /*14bc0*/  SYNCS.PHASECHK.TRANS64.TRYWAIT P1, [R10+URZ+0x2a830], R9 ;  /* 0x02a830090a0075a7 */ /* 0x0002a6000802017f */
[----:B--2---:R-:W-:Y:S05]  /*14bd0*/  @!P1 NANOSLEEP.SYNCS 0x989680 ;  /* 0x009896800000995d */ /* 0x004fea0003900000 */
[----:B------:R-:W2:Y:S02]  /*14be0*/  @!P1 SYNCS.PHASECHK.TRANS64 P1, [R10+URZ+0x2a830], R9 ;  /* 0x02a830090a0095a7 */ /* 0x000ea4000802007f */
[----:B--2---:R-:W-:Y:S05]  /*14bf0*/  @!P1 BRA `(.L_x_1304) ;  /* 0xfffffffc00ec9947 */ /* 0x004fea000383ffff */
[----:B------:R-:W-:Y:S05]  /*14c00*/  BRA `(.L_x_1303) ;  /* 0xffffff4400d47947 */ /* 0x000fea000383ffff */
.L_x_1308:
[----:B01----:R-:W-:-:S04]  /*14c10*/  IMAD.U32 R9, RZ, RZ, UR5 ;  /* 0x00000005ff097e24 */ /* 0x003fc8000f8e00ff */
[----:B------:R0:W1:Y:S03]  /*14c20*/  SYNCS.PHASECHK.TRANS64.TRYWAIT P1, [R9+URZ+0x2a850], R0 ;  /* 0x02a85000090075a7 */ /* 0x000066000802017f */
[----:B-1----:R-:W-:Y:S05]  /*14c30*/  @!P1 NANOSLEEP.SYNCS 0x989680 ;  /* 0x009896800000995d */ /* 0x002fea0003900000 */
[----:B------:R-:W1:Y:S02]  /*14c40*/  @!P1 SYNCS.PHASECHK.TRANS64 P1, [R9+URZ+0x2a850], R0 ;  /* 0x02a85000090095a7 */ /* 0x000e64000802007f */
[----:B-1----:R-:W-:Y:S05]  /*14c50*/  @!P1 BRA `(.L_x_1308) ;  /* 0xfffffffc00ec9947 */ /* 0x002fea000383ffff */
[----:B------:R-:W-:Y:S05]  /*14c60*/  BRA `(.L_x_1307) ;  /* 0xffffff4c00fc7947 */ /* 0x000fea000383ffff */
.L_x_1323:
[----:B-1----:R-:W-:-:S04]  /*14c70*/  IMAD.U32 R5, RZ, RZ, UR5 ;  /* 0x00000005ff057e24 */ /* 0x002fc8000f8e00ff */
[----:B------:R1:W2:Y:S03]  /*14c80*/  SYNCS.PHASECHK.TRANS64.TRYWAIT P1, [R5+URZ+0x2a850], R0 ;  /* 0x02a85000050075a7 */ /* 0x0002a6000802017f */
[----:B--2---:R-:W-:Y:S05]  /*14c90*/  @!P1 NANOSLEEP.SYNCS 0x989680 ;  /* 0x009896800000995d */ /* 0x004fea0003900000 */
[----:B------:R-:W2:Y:S02]  /*14ca0*/  @!P1 SYNCS.PHASECHK.TRANS64 P1, [R5+URZ+0x2a850], R0 ;  /* 0x02a85000050095a7 */ /* 0x000ea4000802007f */
[----:B--2---:R-:W-:Y:S05]  /*14cb0*/  @!P1 BRA `(.L_x_1323) ;  /* 0xfffffffc00ec9947 */ /* 0x004fea000383ffff */
[----:B------:R-:W-:Y:S05]  /*14cc0*/  BRA `(.L_x_1322) ;  /* 0xffffff7400ec7947 */ /* 0x000fea000383ffff */
.L_x_1374:
[----:B------:R-:W-:Y:S01]  /*14cd0*/  SHF.R.U32.HI R7, RZ, 0x5, R21 ;  /* 0x00000005ff077819 */ /* 0x000fe20000011615 */
[----:B------:R-:W-:Y:S01]  /*14ce0*/  BSSY B0, `(.L_x_1440) ;  /* 0x0000009000007945 */ /* 0x000fe20003800000 */
[----:B------:R-:W-:Y:S02]  /*14cf0*/  IMAD.MOV.U32 R12, RZ, RZ, RZ ;  /* 0x000000ffff0c7224 */ /* 0x000fe400078e00ff */
[----:B------:R-:W-:Y:S01]  /*14d00*/  LOP3.LUT R7, R7, 0x3, RZ, 0xc0, !PT ;  /* 0x0000000307077812 */ /* 0x000fe200078ec0ff */
[----:B------:R-:W-:Y:S02]  /*14d10*/  IMAD.MOV.U32 R11, RZ, RZ, 0x1f ;  /* 0x0000001fff0b7424 */ /* 0x000fe400078e00ff */
[----:B------:R-:W-:Y:S02]  /*14d20*/  IMAD.MOV.U32 R15, RZ, RZ, -0x1 ;  /* 0xffffffffff0f7424 */ /* 0x000fe400078e00ff */
[----:B------:R-:W-:-:S07]  /*14d30*/  IMAD.MOV.U32 R13, RZ, RZ, R7 ;  /* 0x000000ffff0d7224 */ /* 0x000fce00078e0007 */
[----:B0----5:R-:W-:Y:S05]  /*14d40*/  WARPSYNC.COLLECTIVE R15, `(.L_x_1441) ;  /* 0x000000000f087348 */ /* 0x021fea0003c00000 */
[----:B------:R1:W2:Y:S02]  /*14d50*/  SHFL.IDX P6, R14, R13, R12, R11 ;  /* 0x0000000c0d0e7389 */ /* 0x0002a400000c000b */
[----:B012--5:R-:W-:Y:S01]  /*14d60*/  ENDCOLLECTIVE ;  /* 0x000000000000791b */ /* 0x027fe20003800000 */
.L_x_1441:
[----:B------:R-:W-:Y:S05]  /*14d70*/  BSYNC B0 ;  /* 0x0000000000007941 */ /* 0x000fea0003800000 */
.L_x_1440:
[----:B------:R-:W-:Y:S05]  /*14d80*/  BRA `(.L_x_1442) ;  /* 0xffffffbc00747947 */ /* 0x000fea000383ffff */
.L_x_1377:
[----:B-1----:R1:W2:Y:S02]  /*14d90*/  SYNCS.PHASECHK.TRANS64.TRYWAIT P0, [R7+URZ+0x2a840], R2 ;  /* 0x02a84002070075a7 */ /* 0x0022a4000800017f */
[----:B--2---:R-:W-:Y:S05]  /*14da0*/  @!P0 NANOSLEEP.SYNCS 0x989680 ;  /* 0x009896800000895d */ /* 0x004fea0003900000 */
[----:B------:R-:W2:Y:S02]  /*14db0*/  @!P0 SYNCS.PHASECHK.TRANS64 P0, [R7+URZ+0x2a840], R2 ;  /* 0x02a84002070085a7 */ /* 0x000ea4000800007f */
[----:B--2---:R-:W-:Y:S05]  /*14dc0*/  @!P0 BRA `(.L_x_1377) ;  /* 0xfffffffc00f08947 */ /* 0x004fea000383ffff */
[----:B------:R-:W-:Y:S05]  /*14dd0*/  BRA `(.L_x_1443) ;  /* 0xffffffbc00f07947 */ /* 0x000fea000383ffff */
.L_x_1378:
        /* <DEDUP_REMOVED lines=8> */
.L_x_1445:
[----:B------:R-:W-:Y:S05]  /*14e60*/  BSYNC B0 ;  /* 0x0000000000007941 */ /* 0x000fea0003800000 */
.L_x_1444:
        /* <DEDUP_REMOVED lines=9> */
.L_x_1446:
[----:B------:R-:W-:Y:S02]  /*14f00*/  IMAD.MOV.U32 R13, RZ, RZ, R0 ;  /* 0x000000ffff0d7224 */ /* 0x000fe400078e0000 */
[----:B------:R-:W-:Y:S02]  /*14f10*/  IMAD.MOV.U32 R12, RZ, RZ, 0x1 ;  /* 0x00000001ff0c7424 */ /* 0x000fe400078e00ff */
[----:B------:R-:W-:-:S07]  /*14f20*/  IMAD.MOV.U32 R3, RZ, RZ, R14 ;  /* 0x000000ffff037224 */ /* 0x000fce00078e000e */
[----:B------:R-:W-:Y:S05]  /*14f30*/  WARPSYNC.COLLECTIVE R15, `(.L_x_1447) ;  /* 0x000000000f087348 */ /* 0x000fea0003c00000 */
[----:B------:R0:W1:Y:S02]  /*14f40*/  SHFL.IDX P6, R14, R13, R12, R11 ;  /* 0x0000000c0d0e7389 */ /* 0x00006400000c000b */
[----:B01----:R-:W-:Y:S01]  /*14f50*/  ENDCOLLECTIVE ;  /* 0x000000000000791b */ /* 0x003fe20003800000 */
.L_x_1447:
        /* <DEDUP_REMOVED lines=13> */
[----:B0-----:R-:W-:-:S07]  /*15030*/  IMAD.MOV.U32 R2, RZ, RZ, R14 ;  /* 0x000000ffff027224 */ /* 0x001fce00078e000e */
[----:B------:R-:W-:Y:S05]  /*15040*/  WARPSYNC.COLLECTIVE R15, `(.L_x_1448) ;  /* 0x000000000f087348 */ /* 0x000fea0003c00000 */
[----:B------:R0:W1:Y:S02]  /*15050*/  SHFL.IDX P6, R14, R13, R12, R11 ;  /* 0x0000000c0d0e7389 */ /* 0x00006400000c000b */
[----:B01----:R-:W-:Y:S01]  /*15060*/  ENDCOLLECTIVE ;  /* 0x000000000000791b */ /* 0x003fe20003800000 */
.L_x_1448:
[----:B------:R-:W-:Y:S02]  /*15070*/  @P1 IMAD R8, R5, 0x2, R22 ;  /* 0x0000000205081824 */ /* 0x000fe400078e0216 */
[----:B------:R-:W-:Y:S02]  /*15080*/  IMAD.MOV.U32 R13, RZ, RZ, R0 ;  /* 0x000000ffff0d7224 */ /* 0x000fe400078e0000 */
[----:B------:R-:W-:Y:S02]  /*15090*/  IMAD.MOV.U32 R12, RZ, RZ, 0x2 ;  /* 0x00000002ff0c7424 */ /* 0x000fe400078e00ff */
[----:B------:R-:W-:-:S07]  /*150a0*/  IMAD.MOV.U32 R3, RZ, RZ, R14 ;  /* 0x000000ffff037224 */ /* 0x000fce00078e000e */
[----:B------:R-:W-:Y:S05]  /*150b0*/  WARPSYNC.COLLECTIVE R15, `(.L_x_1449) ;  /* 0x000000000f087348 */ /* 0x000fea0003c00000 */
[----:B------:R0:W1:Y:S02]  /*150c0*/  SHFL.IDX P6, R14, R13, R12, R11 ;  /* 0x0000000c0d0e7389 */ /* 0x00006400000c000b */
[----:B01----:R-:W-:Y:S01]  /*150d0*/  ENDCOLLECTIVE ;  /* 0x000000000000791b */ /* 0x003fe20003800000 */
.L_x_1449:
        /* <DEDUP_REMOVED lines=17> */
.L_x_1450:
[----:B------:R-:W-:Y:S02]  /*151f0*/  @P1 IMAD R8, R5, 0x2, R22 ;  /* 0x0000000205081824 */ /* 0x000fe400078e0216 */
[----:B------:R-:W-:Y:S02]  /*15200*/  IMAD.MOV.U32 R13, RZ, RZ, R0 ;  /* 0x000000ffff0d7224 */ /* 0x000fe400078e0000 */
[----:B------:R-:W-:Y:S02]  /*15210*/  IMAD.MOV.U32 R12, RZ, RZ, 0x3 ;  /* 0x00000003ff0c7424 */ /* 0x000fe400078e00ff */
[----:B------:R-:W-:-:S07]  /*15220*/  IMAD.MOV.U32 R3, RZ, RZ, R14 ;  /* 0x000000ffff037224 */ /* 0x000fce00078e000e */
[----:B------:R-:W-:Y:S05]  /*15230*/  WARPSYNC.COLLECTIVE R15, `(.L_x_1451) ;  /* 0x000000000f087348 */ /* 0x000fea0003c00000 */
[----:B------:R0:W1:Y:S02]  /*15240*/  SHFL.IDX P6, R14, R13, R12, R11 ;  /* 0x0000000c0d0e7389 */ /* 0x00006400000c000b */
[----:B01----:R-:W-:Y:S01]  /*15250*/  ENDCOLLECTIVE ;  /* 0x000000000000791b */ /* 0x003fe20003800000 */
.L_x_1451:
        /* <DEDUP_REMOVED lines=17> */
.L_x_1452:
[----:B------:R-:W-:Y:S02]  /*15370*/  @P1 IMAD R8, R5, 0x2, R22 ;  /* 0x0000000205081824 */ /* 0x000fe400078e0216 */
[----:B------:R-:W-:Y:S02]  /*15380*/  IMAD.MOV.U32 R13, RZ, RZ, R0 ;  /* 0x000000ffff0d7224 */ /* 0x000fe400078e0000 */
[----:B------:R-:W-:Y:S02]  /*15390*/  IMAD.MOV.U32 R12, RZ, RZ, 0x4 ;  /* 0x00000004ff0c7424 */ /* 0x000fe400078e00ff */
[----:B------:R-:W-:-:S07]  /*153a0*/  IMAD.MOV.U32 R3, RZ, RZ, R14 ;  /* 0x000000ffff037224 */ /* 0x000fce00078e000e */
[----:B------:R-:W-:Y:S05]  /*153b0*/  WARPSYNC.COLLECTIVE R15, `(.L_x_1453) ;  /* 0x000000000f087348 */ /* 0x000fea0003c00000 */
[----:B------:R0:W1:Y:S02]  /*153c0*/  SHFL.IDX P6, R14, R13, R12, R11 ;  /* 0x0000000c0d0e7389 */ /* 0x00006400000c000b */
[----:B01----:R-:W-:Y:S01]  /*153d0*/  ENDCOLLECTIVE ;  /* 0x000000000000791b */ /* 0x003fe20003800000 */
.L_x_1453:
        /* <DEDUP_REMOVED lines=17> */
.L_x_1454:
[----:B------:R-:W-:Y:S02]  /*154f0*/  @P1 IMAD R8, R5, 0x2, R22 ;  /* 0x0000000205081824 */ /* 0x000fe400078e0216 */
[----:B------:R-:W-:Y:S02]  /*15500*/  IMAD.MOV.U32 R13, RZ, RZ, R0 ;  /* 0x000000ffff0d7224 */ /* 0x000fe400078e0000 */
[----:B------:R-:W-:Y:S02]  /*15510*/  IMAD.MOV.U32 R12, RZ, RZ, 0x5 ;  /* 0x00000005ff0c7424 */ /* 0x000fe400078e00ff */
[----:B------:R-:W-:-:S07]  /*15520*/  IMAD.MOV.U32 R3, RZ, RZ, R14 ;  /* 0x000000ffff037224 */ /* 0x000fce00078e000e */
[----:B------:R-:W-:Y:S05]  /*15530*/  WARPSYNC.COLLECTIVE R15, `(.L_x_1455) ;  /* 0x000000000f087348 */ /* 0x000fea0003c00000 */
[----:B------:R0:W1:Y:S02]  /*15540*/  SHFL.IDX P6, R14, R13, R12, R11 ;  /* 0x0000000c0d0e7389 */ /* 0x00006400000c000b */
[----:B01----:R-:W-:Y:S01]  /*15550*/  ENDCOLLECTIVE ;  /* 0x000000000000791b */ /* 0x003fe20003800000 */
.L_x_1455:
        /* <DEDUP_REMOVED lines=10> */
.L_x_1456:
[----:B------:R-:W-:Y:S01]  /*15600*/  @!PT LDS RZ, [RZ] ;  /* 0x00000000fffff984 */ /* 0x000fe20000000800 */
[----:B------:R-:W-:Y:S01]  /*15610*/  @!PT LDS RZ, [RZ] ;  /* 0x00000000fffff984 */ /* 0x000fe20000000800 */
[----:B------:R-:W-:Y:S01]  /*15620*/  @!PT LDS RZ, [RZ] ;  /* 0x00000000fffff984 */ /* 0x000fe20000000800 */
[----:B------:R-:W-:Y:S04]  /*15630*/  @P1 LDGSTS.E.BYPASS.LTC128B.128 [R8+0x1a400], desc[UR36][R2.64], !P4 ;  /* 0x1a40000002081fae */ /* 0x000fe8000e101d64 */
[----:B------:R-:W-:Y:S04]  /*15640*/  @P1 LDGSTS.E.BYPASS.LTC128B.128 [R8+0x1d400], desc[UR36][R2.64+0x80], !P3 ;  /* 0x1d40008002081fae */ /* 0x000fe8000d901d64 */
[----:B------:R0:W-:Y:S02]  /*15650*/  @P1 LDGSTS.E.BYPASS.LTC128B.128 [R8+0x20400], desc[UR36][R2.64+0x100], !P2 ;  /* 0x2040010002081fae */ /* 0x0001e4000d101d64 */
[----:B0-----:R-:W-:Y:S01]  /*15660*/  IMAD.MOV.U32 R2, RZ, RZ, R14 ;  /* 0x000000ffff027224 */ /* 0x001fe200078e000e */
[----:B------:R-:W-:Y:S06]  /*15670*/  BRA `(.L_x_1457) ;  /* 0xffffffbc004c7947 */ /* 0x000fec000383ffff */
.L_x_1383:
[----:B------:R-:W-:Y:S02]  /*15680*/  IMAD.MOV.U32 R13, RZ, RZ, R4 ;  /* 0x000000ffff0d7224 */ /* 0x000fe400078e0004 */
[----:B------:R-:W-:Y:S02]  /*15690*/  IMAD.MOV.U32 R12, RZ, RZ, RZ ;  /* 0x000000ffff0c7224 */ /* 0x000fe400078e00ff */
[----:B------:R-:W-:Y:S02]  /*156a0*/  IMAD.MOV.U32 R11, RZ, RZ, 0x181f ;  /* 0x0000181fff0b7424 */ /* 0x000fe400078e00ff */
[----:B------:R-:W-:Y:S02]  /*156b0*/  IMAD.MOV.U32 R15, RZ, RZ, -0x1 ;  /* 0xffffffffff0f7424 */ /* 0x000fe400078e00ff */
[----:B------:R-:W-:Y:S02]  /*156c0*/  IMAD R29, R29, R6, RZ ;  /* 0x000000061d1d7224 */ /* 0x000fe400078e02ff */
[----:B------:R-:W-:-:S07]  /*156d0*/  IMAD.IADD R26, R8, 0x1, R26 ;  /* 0x00000001081a7824 */ /* 0x000fce00078e021a */
[----:B------:R-:W-:Y:S05]  /*156e0*/  WARPSYNC.COLLECTIVE R15, `(.L_x_1458) ;  /* 0x000000000f087348 */ /* 0x000fea0003c00000 */
[----:B------:R0:W1:Y:S02]  /*156f0*/  SHFL.IDX P6, R14, R13, R12, R11 ;  /* 0x0000000c0d0e7389 */ /* 0x00006400000c000b */
[----:B01----:R-:W-:Y:S01]  /*15700*/  ENDCOLLECTIVE ;  /* 0x000000000000791b */ /* 0x003fe20003800000 */
.L_x_1458:
[C---:B------:R-:W-:Y:S01]  /*15710*/  VIADD R6, R26.reuse, 0x10 ;  /* 0x000000101a067836 */ /* 0x040fe20000000000 */
[----:B------:R-:W-:Y:S01]  /*15720*/  ISETP.GE.AND P1, PT, R26, R29, PT ;  /* 0x0000001d1a00720c */ /* 0x000fe20003f26270 */
[----:B------:R-:W-:Y:S02]  /*15730*/  IMAD.MOV.U32 R13, RZ, RZ, R0 ;  /* 0x000000ffff0d7224 */ /* 0x000fe400078e0000 */
[----:B------:R-:W-:-:S10]  /*15740*/  IMAD.MOV.U32 R2, RZ, RZ, R14 ;  /* 0x000000ffff027224 */ /* 0x000fd400078e000e */
[----:B------:R-:W-:Y:S05]  /*15750*/  WARPSYNC.COLLECTIVE R15, `(.L_x_1459) ;  /* 0x000000000f087348 */ /* 0x000fea0003c00000 */
[----:B------:R0:W1:Y:S02]  /*15760*/  SHFL.IDX P6, R14, R13, R12, R11 ;  /* 0x0000000c0d0e7389 */ /* 0x00006400000c000b */
[----:B01----:R-:W-:Y:S01]  /*15770*/  ENDCOLLECTIVE ;  /* 0x000000000000791b */ /* 0x003fe20003800000 */
.L_x_1459:
[----:B------:R-:W-:Y:S02]  /*15780*/  IMAD.MOV.U32 R13, RZ, RZ, R4 ;  /* 0x000000ffff0d7224 */ /* 0x000fe400078e0004 */
[----:B------:R-:W-:Y:S02]  /*15790*/  IMAD.MOV.U32 R12, RZ, RZ, 0x1 ;  /* 0x00000001ff0c7424 */ /* 0x000fe400078e00ff */
[----:B------:R-:W-:-:S07]  /*157a0*/  IMAD.MOV.U32 R3, RZ, RZ, R14 ;  /* 0x000000ffff037224 */ /* 0x000fce00078e000e */
[----:B------:R-:W-:Y:S05]  /*157b0*/  WARPSYNC.COLLECTIVE R15, `(.L_x_1460) ;  /* 0x000000000f087348 */ /* 0x000fea0003c00000 */
[----:B------:R0:W1:Y:S02]  /*157c0*/  SHFL.IDX P6, R14, R13, R12, R11 ;  /* 0x0000000c0d0e7389 */ /* 0x00006400000c000b */
[----:B01----:R-:W-:Y:S01]  /*157d0*/  ENDCOLLECTIVE ;  /* 0x000000000000791b */ /* 0x003fe20003800000 */
.L_x_1460:
[----:B------:R-:W-:-:S05]  /*157e0*/  @!P1 LEA R5, P4, R7, R3, 0x1 ;  /* 0x0000000307059211 */ /* 0x000fca00078808ff */
[----:B------:R-:W-:Y:S02]  /*157f0*/  @!P1 IMAD.X R3, RZ, RZ, R2, P4 ;  /* 0x000000ffff039224 */ /* 0x000fe400020e0602 */
        /* <DEDUP_REMOVED lines=13> */
.L_x_1461:
[----:B------:R-:W-:Y:S02]  /*158d0*/  IMAD.MOV.U32 R13, RZ, RZ, R4 ;  /* 0x000000ffff0d7224 */ /* 0x000fe400078e0004 */
[----:B------:R-:W-:Y:S02]  /*158e0*/  IMAD.MOV.U32 R12, RZ, RZ, 0x2 ;  /* 0x00000002ff0c7424 */ /* 0x000fe400078e00ff */
[----:B------:R-:W-:-:S07]  /*158f0*/  IMAD.MOV.U32 R3, RZ, RZ, R14 ;  /* 0x000000ffff037224 */ /* 0x000fce00078e000e */
[----:B------:R-:W-:Y:S05]  /*15900*/  WARPSYNC.COLLECTIVE R15, `(.L_x_1462) ;  /* 0x000000000f087348 */ /* 0x000fea0003c00000 */
[----:B------:R0:W1:Y:S02]  /*15910*/  SHFL.IDX P6, R14, R13, R12, R11 ;  /* 0x0000000c0d0e7389 */ /* 0x00006400000c000b */
[----:B01----:R-:W-:Y:S01]  /*15920*/  ENDCOLLECTIVE ;  /* 0x000000000000791b */ /* 0x003fe20003800000 */
.L_x_1462:
        /* <DEDUP_REMOVED lines=17> */
.L_x_1463:
[----:B------:R-:W-:Y:S02]  /*15a40*/  IMAD.MOV.U32 R13, RZ, RZ, R4 ;  /* 0x000000ffff0d7224 */ /* 0x000fe400078e0004 */
[----:B------:R-:W-:Y:S02]  /*15a50*/  IMAD.MOV.U32 R12, RZ, RZ, 0x3 ;  /* 0x00000003ff0c7424 */ /* 0x000fe400078e00ff */
[----:B------:R-:W-:-:S07]  /*15a60*/  IMAD.MOV.U32 R3, RZ, RZ, R14 ;  /* 0x000000ffff037224 */ /* 0x000fce00078e000e */
[----:B------:R-:W-:Y:S05]  /*15a70*/  WARPSYNC.COLLECTIVE R15, `(.L_x_1464) ;  /* 0x000000000f087348 */ /* 0x000fea0003c00000 */
[----:B------:R0:W1:Y:S02]  /*15a80*/  SHFL.IDX P6, R14, R13, R12, R11 ;  /* 0x0000000c0d0e7389 */ /* 0x00006400000c000b */
[----:B01----:R-:W-:Y:S01]  /*15a90*/  ENDCOLLECTIVE ;  /* 0x000000000000791b */ /* 0x003fe20003800000 */
.L_x_1464:
        /* <DEDUP_REMOVED lines=17> */
.L_x_1465:
[----:B------:R-:W-:Y:S02]  /*15bb0*/  IMAD.MOV.U32 R13, RZ, RZ, R4 ;  /* 0x000000ffff0d7224 */ /* 0x000fe400078e0004 */
[----:B------:R-:W-:Y:S02]  /*15bc0*/  IMAD.MOV.U32 R12, RZ, RZ, 0x4 ;  /* 0x00000004ff0c7424 */ /* 0x000fe400078e00ff */
[----:B------:R-:W-:-:S07]  /*15bd0*/  IMAD.MOV.U32 R3, RZ, RZ, R14 ;  /* 0x000000ffff037224 */ /* 0x000fce00078e000e */
[----:B------:R-:W-:Y:S05]  /*15be0*/  WARPSYNC.COLLECTIVE R15, `(.L_x_1466) ;  /* 0x000000000f087348 */ /* 0x000fea0003c00000 */
[----:B------:R0:W1:Y:S02]  /*15bf0*/  SHFL.IDX P6, R14, R13, R12, R11 ;  /* 0x0000000c0d0e7389 */ /* 0x00006400000c000b */
[----:B01----:R-:W-:Y:S01]  /*15c00*/  ENDCOLLECTIVE ;  /* 0x000000000000791b */ /* 0x003fe20003800000 */
.L_x_1466:
        /* <DEDUP_REMOVED lines=17> */
.L_x_1467:
[----:B------:R-:W-:Y:S02]  /*15d20*/  IMAD.MOV.U32 R13, RZ, RZ, R4 ;  /* 0x000000ffff0d7224 */ /* 0x000fe400078e0004 */
[----:B------:R-:W-:Y:S02]  /*15d30*/  IMAD.MOV.U32 R12, RZ, RZ, 0x5 ;  /* 0x00000005ff0c7424 */ /* 0x000fe400078e00ff */
[----:B------:R-:W-:-:S07]  /*15d40*/  IMAD.MOV.U32 R3, RZ, RZ, R14 ;  /* 0x000000ffff037224 */ /* 0x000fce00078e000e */
[----:B------:R-:W-:Y:S05]  /*15d50*/  WARPSYNC.COLLECTIVE R15, `(.L_x_1468) ;  /* 0x000000000f087348 */ /* 0x000fea0003c00000 */
[----:B------:R0:W1:Y:S02]  /*15d60*/  SHFL.IDX P6, R14, R13, R12, R11 ;  /* 0x0000000c0d0e7389 */ /* 0x00006400000c000b */
[----:B01----:R-:W-:Y:S01]  /*15d70*/  ENDCOLLECTIVE ;  /* 0x000000000000791b */ /* 0x003fe20003800000 */
.L_x_1468:
        /* <DEDUP_REMOVED lines=17> */
.L_x_1469:
[----:B------:R-:W-:Y:S02]  /*15e90*/  IMAD.MOV.U32 R13, RZ, RZ, R4 ;  /* 0x000000ffff0d7224 */ /* 0x000fe400078e0004 */
[----:B------:R-:W-:Y:S02]  /*15ea0*/  IMAD.MOV.U32 R12, RZ, RZ, 0x6 ;  /* 0x00000006ff0c7424 */ /* 0x000fe400078e00ff */
[----:B------:R-:W-:-:S07]  /*15eb0*/  IMAD.MOV.U32 R3, RZ, RZ, R14 ;  /* 0x000000ffff037224 */ /* 0x000fce00078e000e */
[----:B------:R-:W-:Y:S05]  /*15ec0*/  WARPSYNC.COLLECTIVE R15, `(.L_x_1470) ;  /* 0x000000000f087348 */ /* 0x000fea0003c00000 */
[----:B------:R0:W1:Y:S02]  /*15ed0*/  SHFL.IDX P6, R14, R13, R12, R11 ;  /* 0x0000000c0d0e7389 */ /* 0x00006400000c000b */
[----:B01----:R-:W-:Y:S01]  /*15ee0*/  ENDCOLLECTIVE ;  /* 0x000000000000791b */ /* 0x003fe20003800000 */
.L_x_1470:
        /* <DEDUP_REMOVED lines=17> */
.L_x_1471:
[----:B------:R-:W-:Y:S02]  /*16000*/  IMAD.MOV.U32 R13, RZ, RZ, R4 ;  /* 0x000000ffff0d7224 */ /* 0x000fe400078e0004 */
[----:B------:R-:W-:Y:S02]  /*16010*/  IMAD.MOV.U32 R12, RZ, RZ, 0x7 ;  /* 0x00000007ff0c7424 */ /* 0x000fe400078e00ff */
[----:B------:R-:W-:-:S07]  /*16020*/  IMAD.MOV.U32 R3, RZ, RZ, R14 ;  /* 0x000000ffff037224 */ /* 0x000fce00078e000e */
[----:B------:R-:W-:Y:S05]  /*16030*/  WARPSYNC.COLLECTIVE R15, `(.L_x_1472) ;  /* 0x000000000f087348 */ /* 0x000fea0003c00000 */
[----:B------:R0:W1:Y:S02]  /*16040*/  SHFL.IDX P6, R14, R13, R12, R11 ;  /* 0x0000000c0d0e7389 */ /* 0x00006400000c000b */
[----:B01----:R-:W-:Y:S01]  /*16050*/  ENDCOLLECTIVE ;  /* 0x000000000000791b */ /* 0x003fe20003800000 */
.L_x_1472:
        /* <DEDUP_REMOVED lines=15> */
.L_x_1473:
[----:B------:R-:W-:Y:S05]  /*16150*/  BRA `(.L_x_1474) ;  /* 0xffffffbc00ac7947 */ /* 0x000fea000383ffff */
.L_x_1388:
[----:B0-----:R0:W1:Y:S02]  /*16160*/  SYNCS.PHASECHK.TRANS64.TRYWAIT P0, [R22+URZ+0x2a820], R3 ;  /* 0x02a82003160075a7 */ /* 0x001064000800017f */
[----:B-1----:R-:W-:Y:S05]  /*16170*/  @!P0 NANOSLEEP.SYNCS 0x989680 ;  /* 0x009896800000895d */ /* 0x002fea0003900000 */
[----:B------:R-:W1:Y:S02]  /*16180*/  @!P0 SYNCS.PHASECHK.TRANS64 P0, [R22+URZ+0x2a820], R3 ;  /* 0x02a82003160085a7 */ /* 0x000e64000800007f */
[----:B-1----:R-:W-:Y:S05]  /*16190*/  @!P0 BRA `(.L_x_1388) ;  /* 0xfffffffc00f08947 */ /* 0x002fea000383ffff */
[----:B------:R-:W-:Y:S05]  /*161a0*/  BRA `(.L_x_1475) ;  /* 0xffffffc000247947 */ /* 0x000fea000383ffff */
.L_x_1393:
[----:B0-----:R0:W1:Y:S02]  /*161b0*/  SYNCS.PHASECHK.TRANS64.TRYWAIT P0, [R6+URZ+0x2a840], R3 ;  /* 0x02a84003060075a7 */ /* 0x001064000800017f */
[----:B-1----:R-:W-:Y:S05]  /*161c0*/  @!P0 NANOSLEEP.SYNCS 0x989680 ;  /* 0x009896800000895d */ /* 0x002fea0003900000 */
[----:B------:R-:W1:Y:S02]  /*161d0*/  @!P0 SYNCS.PHASECHK.TRANS64 P0, [R6+URZ+0x2a840], R3 ;  /* 0x02a84003060085a7 */ /* 0x000e64000800007f */
[----:B-1----:R-:W-:Y:S05]  /*161e0*/  @!P0 BRA `(.L_x_1393) ;  /* 0xfffffffc00f08947 */ /* 0x002fea000383ffff */
[----:B------:R-:W-:Y:S05]  /*161f0*/  BRA `(.L_x_1476) ;  /* 0xffffffc000ec7947 */ /* 0x000fea000383ffff */
.L_x_1394:
        /* <DEDUP_REMOVED lines=8> */
.L_x_1478:
[----:B------:R-:W-:Y:S05]  /*16280*/  BSYNC B1 ;  /* 0x0000000000017941 */ /* 0x000fea0003800000 */
.L_x_1477:
        /* <DEDUP_REMOVED lines=10> */
.L_x_1479:
        /* <DEDUP_REMOVED lines=8> */
.L_x_1480:
[----:B------:R-:W-:-:S05]  /*163b0*/  IMAD.SHL.U32 R0, R34, 0x2, RZ ;  /* 0x0000000222007824 */ /* 0x000fca00078e00ff */
        /* <DEDUP_REMOVED lines=13> */
.L_x_1481:
[----:B------:R-:W-:Y:S02]  /*16490*/  IMAD.MOV.U32 R13, RZ, RZ, R5 ;  /* 0x000000ffff0d7224 */ /* 0x000fe400078e0005 */
[----:B------:R-:W-:Y:S02]  /*164a0*/  IMAD.MOV.U32 R12, RZ, RZ, 0x2 ;  /* 0x00000002ff0c7424 */ /* 0x000fe400078e00ff */
[----:B------:R-:W-:-:S07]  /*164b0*/  IMAD.MOV.U32 R2, RZ, RZ, R14 ;  /* 0x000000ffff027224 */ /* 0x000fce00078e000e */
[----:B------:R-:W-:Y:S05]  /*164c0*/  WARPSYNC.COLLECTIVE R15, `(.L_x_1482) ;  /* 0x000000000f087348 */ /* 0x000fea0003c00000 */
[----:B------:R0:W1:Y:S02]  /*164d0*/  SHFL.IDX P6, R14, R13, R12, R11 ;  /* 0x0000000c0d0e7389 */ /* 0x00006400000c000b */
[----:B01----:R-:W-:Y:S01]  /*164e0*/  ENDCOLLECTIVE ;  /* 0x000000000000791b */ /* 0x003fe20003800000 */
.L_x_1482:
        /* <DEDUP_REMOVED lines=13> */
.L_x_1483:
[----:B------:R-:W-:Y:S02]  /*165c0*/  IMAD.MOV.U32 R13, RZ, RZ, R5 ;  /* 0x000000ffff0d7224 */ /* 0x000fe400078e0005 */
[----:B------:R-:W-:Y:S02]  /*165d0*/  IMAD.MOV.U32 R12, RZ, RZ, 0x3 ;  /* 0x00000003ff0c7424 */ /* 0x000fe400078e00ff */
[----:B------:R-:W-:-:S07]  /*165e0*/  IMAD.MOV.U32 R2, RZ, RZ, R14 ;  /* 0x000000ffff027224 */ /* 0x000fce00078e000e */
[----:B------:R-:W-:Y:S05]  /*165f0*/  WARPSYNC.COLLECTIVE R15, `(.L_x_1484) ;  /* 0x000000000f087348 */ /* 0x000fea0003c00000 */
[----:B------:R0:W1:Y:S02]  /*16600*/  SHFL.IDX P6, R14, R13, R12, R11 ;  /* 0x0000000c0d0e7389 */ /* 0x00006400000c000b */
[----:B01----:R-:W-:Y:S01]  /*16610*/  ENDCOLLECTIVE ;  /* 0x000000000000791b */ /* 0x003fe20003800000 */
.L_x_1484:
        /* <DEDUP_REMOVED lines=13> */
.L_x_1485:
[----:B------:R-:W-:Y:S02]  /*166f0*/  IMAD.MOV.U32 R13, RZ, RZ, R5 ;  /* 0x000000ffff0d7224 */ /* 0x000fe400078e0005 */
[----:B------:R-:W-:Y:S02]  /*16700*/  IMAD.MOV.U32 R12, RZ, RZ, 0x4 ;  /* 0x00000004ff0c7424 */ /* 0x000fe400078e00ff */
[----:B------:R-:W-:-:S07]  /*16710*/  IMAD.MOV.U32 R2, RZ, RZ, R14 ;  /* 0x000000ffff027224 */ /* 0x000fce00078e000e */
[----:B------:R-:W-:Y:S05]  /*16720*/  WARPSYNC.COLLECTIVE R15, `(.L_x_1486) ;  /* 0x000000000f087348 */ /* 0x000fea0003c00000 */
[----:B------:R0:W1:Y:S02]  /*16730*/  SHFL.IDX P6, R14, R13, R12, R11 ;  /* 0x0000000c0d0e7389 */ /* 0x00006400000c000b */
[----:B01----:R-:W-:Y:S01]  /*16740*/  ENDCOLLECTIVE ;  /* 0x000000000000791b */ /* 0x003fe20003800000 */
.L_x_1486:
        /* <DEDUP_REMOVED lines=13> */
.L_x_1487:
[----:B------:R-:W-:Y:S02]  /*16820*/  IMAD.MOV.U32 R13, RZ, RZ, R5 ;  /* 0x000000ffff0d7224 */ /* 0x000fe400078e0005 */
[----:B------:R-:W-:Y:S02]  /*16830*/  IMAD.MOV.U32 R12, RZ, RZ, 0x5 ;  /* 0x00000005ff0c7424 */ /* 0x000fe400078e00ff */
[----:B------:R-:W-:-:S07]  /*16840*/  IMAD.MOV.U32 R2, RZ, RZ, R14 ;  /* 0x000000ffff027224 */ /* 0x000fce00078e000e */
[----:B------:R-:W-:Y:S05]  /*16850*/  WARPSYNC.COLLECTIVE R15, `(.L_x_1488) ;  /* 0x000000000f087348 */ /* 0x000fea0003c00000 */
[----:B------:R0:W1:Y:S02]  /*16860*/  SHFL.IDX P6, R14, R13, R12, R11 ;  /* 0x0000000c0d0e7389 */ /* 0x00006400000c000b */
[----:B01----:R-:W-:Y:S01]  /*16870*/  ENDCOLLECTIVE ;  /* 0x000000000000791b */ /* 0x003fe20003800000 */
.L_x_1488:
        /* <DEDUP_REMOVED lines=13> */
.L_x_1489:
[----:B------:R-:W-:Y:S01]  /*16950*/  IMAD.MOV.U32 R2, RZ, RZ, R14 ;  /* 0x000000ffff027224 */ /* 0x000fe200078e000e */
[----:B------:R-:W-:Y:S06]  /*16960*/  BRA `(.L_x_1490) ;  /* 0xffffffc000287947 */ /* 0x000fec000383ffff */
.L_x_1399:
[----:B0-----:R0:W2:Y:S02]  /*16970*/  SYNCS.PHASECHK.TRANS64.TRYWAIT P0, [R5+URZ+0x2a860], R2 ;  /* 0x02a86002050075a7 */ /* 0x0010a4000800017f */
[----:B--2---:R-:W-:Y:S05]  /*16980*/  @!P0 NANOSLEEP.SYNCS 0x989680 ;  /* 0x009896800000895d */ /* 0x004fea0003900000 */
[----:B------:R-:W2:Y:S02]  /*16990*/  @!P0 SYNCS.PHASECHK.TRANS64 P0, [R5+URZ+0x2a860], R2 ;  /* 0x02a86002050085a7 */ /* 0x000ea4000800007f */
[----:B--2---:R-:W-:Y:S05]  /*169a0*/  @!P0 BRA `(.L_x_1399) ;  /* 0xfffffffc00f08947 */ /* 0x004fea000383ffff */
[----:B------:R-:W-:Y:S05]  /*169b0*/  BRA `(.L_x_1491) ;  /* 0xffffffc000887947 */ /* 0x000fea000383ffff */
.L_x_1400:
        /* <DEDUP_REMOVED lines=8> */
.L_x_1493:
[----:B------:R-:W-:Y:S05]  /*16a40*/  BSYNC B1 ;  /* 0x0000000000017941 */ /* 0x000fea0003800000 */
.L_x_1492:
        /* <DEDUP_REMOVED lines=9> */
.L_x_1494:
[----:B------:R-:W-:Y:S02]  /*16ae0*/  IMAD.MOV.U32 R13, RZ, RZ, R23 ;  /* 0x000000ffff0d7224 */ /* 0x000fe400078e0017 */
[----:B------:R-:W-:Y:S02]  /*16af0*/  IMAD.MOV.U32 R12, RZ, RZ, 0x1 ;  /* 0x00000001ff0c7424 */ /* 0x000fe400078e00ff */
[----:B------:R-:W-:-:S07]  /*16b00*/  IMAD.MOV.U32 R2, RZ, RZ, R14 ;  /* 0x000000ffff027224 */ /* 0x000fce00078e000e */
[----:B------:R-:W-:Y:S05]  /*16b10*/  WARPSYNC.COLLECTIVE R15, `(.L_x_1495) ;  /* 0x000000000f087348 */ /* 0x000fea0003c00000 */
[----:B------:R0:W1:Y:S02]  /*16b20*/  SHFL.IDX P6, R14, R13, R12, R11 ;  /* 0x0000000c0d0e7389 */ /* 0x00006400000c000b */
[----:B01----:R-:W-:Y:S01]  /*16b30*/  ENDCOLLECTIVE ;  /* 0x000000000000791b */ /* 0x003fe20003800000 */
.L_x_1495:
        /* <DEDUP_REMOVED lines=15> */
.L_x_1496:
[----:B------:R-:W-:Y:S02]  /*16c30*/  IMAD.MOV.U32 R13, RZ, RZ, R23 ;  /* 0x000000ffff0d7224 */ /* 0x000fe400078e0017 */
[----:B------:R-:W-:Y:S02]  /*16c40*/  IMAD.MOV.U32 R12, RZ, RZ, 0x2 ;  /* 0x00000002ff0c7424 */ /* 0x000fe400078e00ff */
[----:B------:R-:W-:-:S07]  /*16c50*/  IMAD.MOV.U32 R2, RZ, RZ, R14 ;  /* 0x000000ffff027224 */ /* 0x000fce00078e000e */
[----:B------:R-:W-:Y:S05]  /*16c60*/  WARPSYNC.COLLECTIVE R15, `(.L_x_1497) ;  /* 0x000000000f087348 */ /* 0x000fea0003c00000 */
[----:B------:R0:W1:Y:S02]  /*16c70*/  SHFL.IDX P6, R14, R13, R12, R11 ;  /* 0x0000000c0d0e7389 */ /* 0x00006400000c000b */
[----:B01----:R-:W-:Y:S01]  /*16c80*/  ENDCOLLECTIVE ;  /* 0x000000000000791b */ /* 0x003fe20003800000 */
.L_x_1497:
        /* <DEDUP_REMOVED lines=14> */
.L_x_1498:
[----:B------:R-:W-:Y:S02]  /*16d70*/  IMAD.MOV.U32 R13, RZ, RZ, R23 ;  /* 0x000000ffff0d7224 */ /* 0x000fe400078e0017 */
[----:B------:R-:W-:Y:S02]  /*16d80*/  IMAD.MOV.U32 R12, RZ, RZ, 0x3 ;  /* 0x00000003ff0c7424 */ /* 0x000fe400078e00ff */
[----:B------:R-:W-:-:S07]  /*16d90*/  IMAD.MOV.U32 R2, RZ, RZ, R14 ;  /* 0x000000ffff027224 */ /* 0x000fce00078e000e */
[----:B------:R-:W-:Y:S05]  /*16da0*/  WARPSYNC.COLLECTIVE R15, `(.L_x_1499) ;  /* 0x000000000f087348 */ /* 0x000fea0003c00000 */
[----:B------:R0:W1:Y:S02]  /*16db0*/  SHFL.IDX P6, R14, R13, R12, R11 ;  /* 0x0000000c0d0e7389 */ /* 0x00006400000c000b */
[----:B01----:R-:W-:Y:S01]  /*16dc0*/  ENDCOLLECTIVE ;  /* 0x000000000000791b */ /* 0x003fe20003800000 */
.L_x_1499:
        /* <DEDUP_REMOVED lines=14> */
.L_x_1500:
[----:B------:R-:W-:Y:S02]  /*16eb0*/  IMAD.MOV.U32 R13, RZ, RZ, R23 ;  /* 0x000000ffff0d7224 */ /* 0x000fe400078e0017 */
[----:B------:R-:W-:Y:S02]  /*16ec0*/  IMAD.MOV.U32 R12, RZ, RZ, 0x4 ;  /* 0x00000004ff0c7424 */ /* 0x000fe400078e00ff */
[----:B------:R-:W-:-:S07]  /*16ed0*/  IMAD.MOV.U32 R2, RZ, RZ, R14 ;  /* 0x000000ffff027224 */ /* 0x000fce00078e000e */
[----:B------:R-:W-:Y:S05]  /*16ee0*/  WARPSYNC.COLLECTIVE R15, `(.L_x_1501) ;  /* 0x000000000f087348 */ /* 0x000fea0003c00000 */
[----:B------:R0:W1:Y:S02]  /*16ef0*/  SHFL.IDX P6, R14, R13, R12, R11 ;  /* 0x0000000c0d0e7389 */ /* 0x00006400000c000b */
[----:B01----:R-:W-:Y:S01]  /*16f00*/  ENDCOLLECTIVE ;  /* 0x000000000000791b */ /* 0x003fe20003800000 */
.L_x_1501:
        /* <DEDUP_REMOVED lines=14> */
.L_x_1502:
[----:B------:R-:W-:Y:S02]  /*16ff0*/  IMAD.MOV.U32 R13, RZ, RZ, R23 ;  /* 0x000000ffff0d7224 */ /* 0x000fe400078e0017 */
[----:B------:R-:W-:Y:S02]  /*17000*/  IMAD.MOV.U32 R12, RZ, RZ, 0x5 ;  /* 0x00000005ff0c7424 */ /* 0x000fe400078e00ff */
[----:B------:R-:W-:-:S07]  /*17010*/  IMAD.MOV.U32 R2, RZ, RZ, R14 ;  /* 0x000000ffff027224 */ /* 0x000fce00078e000e */
[----:B------:R-:W-:Y:S05]  /*17020*/  WARPSYNC.COLLECTIVE R15, `(.L_x_1503) ;  /* 0x000000000f087348 */ /* 0x000fea0003c00000 */
[----:B------:R0:W1:Y:S02]  /*17030*/  SHFL.IDX P6, R14, R13, R12, R11 ;  /* 0x0000000c0d0e7389 */ /* 0x00006400000c000b */
[----:B01----:R-:W-:Y:S01]  /*17040*/  ENDCOLLECTIVE ;  /* 0x000000000000791b */ /* 0x003fe20003800000 */
.L_x_1503:
        /* <DEDUP_REMOVED lines=8> */
[----:B------:R-:W-:Y:S01]  /*170d0*/  ISETP.LT.OR P2, PT, R6, 0x41, !P0 ;  /* 0x000000410600780c */ /* 0x000fe20004741670 */
[----:B------:R-:W-:-:S12]  /*170e0*/  IMAD.MOV.U32 R23, RZ, RZ, R14 ;  /* 0x000000ffff177224 */ /* 0x000fd800078e000e */
[----:B0-----:R-:W-:Y:S05]  /*170f0*/  WARPSYNC.COLLECTIVE R15, `(.L_x_1504) ;  /* 0x000000000f087348 */ /* 0x001fea0003c00000 */
[----:B------:R1:W2:Y:S02]  /*17100*/  SHFL.IDX P6, R14, R13, R12, R11 ;  /* 0x0000000c0d0e7389 */ /* 0x0002a400000c000b */
[----:B012---:R-:W-:Y:S01]  /*17110*/  ENDCOLLECTIVE ;  /* 0x000000000000791b */ /* 0x007fe20003800000 */
.L_x_1504:
[----:B------:R-:W-:Y:S01]  /*17120*/  @!PT LDS RZ, [RZ] ;  /* 0x00000000fffff984 */ /* 0x000fe20000000800 */
[----:B------:R-:W-:Y:S01]  /*17130*/  @!PT LDS RZ, [RZ] ;  /* 0x00000000fffff984 */ /* 0x000fe20000000800 */
[----:B------:R-:W-:Y:S01]  /*17140*/  @!PT LDS RZ, [RZ] ;  /* 0x00000000fffff984 */ /* 0x000fe20000000800 */
[----:B------:R0:W-:Y:S02]  /*17150*/  LDGSTS.E.BYPASS.LTC128B.128 [R4+0x5400], desc[UR36][R2.64+0x80], !P2 ;  /* 0x0540008002047fae */ /* 0x0001e4000d101d64 */
[----:B0-----:R-:W-:Y:S01]  /*17160*/  IMAD.MOV.U32 R2, RZ, RZ, R14 ;  /* 0x000000ffff027224 */ /* 0x001fe200078e000e */
[----:B------:R-:W-:Y:S06]  /*17170*/  BRA `(.L_x_1505) ;  /* 0xffffffbc00747947 */ /* 0x000fec000383ffff */
.L_x_1408:
[----:B0-----:R0:W1:Y:S02]  /*17180*/  SYNCS.PHASECHK.TRANS64.TRYWAIT P0, [R0+URZ+0x2a860], R3 ;  /* 0x02a86003000075a7 */ /* 0x001064000800017f */
[----:B-1----:R-:W-:Y:S05]  /*17190*/  @!P0 NANOSLEEP.SYNCS 0x989680 ;  /* 0x009896800000895d */ /* 0x002fea0003900000 */
[----:B------:R-:W1:Y:S02]  /*171a0*/  @!P0 SYNCS.PHASECHK.TRANS64 P0, [R0+URZ+0x2a860], R3 ;  /* 0x02a86003000085a7 */ /* 0x000e64000800007f */
[----:B-1----:R-:W-:Y:S05]  /*171b0*/  @!P0 BRA `(.L_x_1408) ;  /* 0xfffffffc00f08947 */ /* 0x002fea000383ffff */
[----:B------:R-:W-:Y:S05]  /*171c0*/  BRA `(.L_x_1506) ;  /* 0xffffffc000947947 */ /* 0x000fea000383ffff */
.L_x_1409:
        /* <DEDUP_REMOVED lines=8> */
.L_x_1508:
[----:B------:R-:W-:Y:S05]  /*17250*/  BSYNC B0 ;  /* 0x0000000000007941 */ /* 0x000fea0003800000 */
.L_x_1507:
[----:B------:R-:W0:Y:S01]  /*17260*/  S2R R4, SR_TID.X ;  /* 0x0000000000047919 */ /* 0x000e220000002100 */
[----:B------:R-:W-:Y:S01]  /*17270*/  IMAD.MOV.U32 R13, RZ, RZ, R17 ;  /* 0x000000ffff0d7224 */ /* 0x000fe200078e0011 */
[C---:B------:R-:W-:Y:S01]  /*17280*/  LOP3.LUT R2, R28.reuse, 0x1, RZ, 0xc0, !PT ;  /* 0x000000011c027812 */ /* 0x040fe200078ec0ff */
[----:B------:R-:W-:Y:S01]  /*17290*/  IMAD.MOV.U32 R12, RZ, RZ, RZ ;  /* 0x000000ffff0c7224 */ /* 0x000fe200078e00ff */
[----:B------:R-:W-:Y:S01]  /*172a0*/  LOP3.LUT P0, RZ, R28, 0x2, RZ, 0xc0, !PT ;  /* 0x000000021cff7812 */ /* 0x000fe2000780c0ff */
[----:B------:R-:W-:Y:S01]  /*172b0*/  IMAD.MOV.U32 R11, RZ, RZ, 0x181f ;  /* 0x0000181fff0b7424 */ /* 0x000fe200078e00ff */
[----:B------:R-:W-:Y:S01]  /*172c0*/  ISETP.NE.U32.AND P1, PT, R2, 0x1, PT ;  /* 0x000000010200780c */ /* 0x000fe20003f25070 */
[----:B------:R-:W-:Y:S01]  /*172d0*/  IMAD.MOV.U32 R15, RZ, RZ, -0x1 ;  /* 0xffffffffff0f7424 */ /* 0x000fe200078e00ff */
[C---:B------:R-:W-:Y:S01]  /*172e0*/  ISETP.LT.OR P4, PT, R6.reuse, 0x1, !P0 ;  /* 0x000000010600780c */ /* 0x040fe20004781670 */
[----:B------:R-:W-:Y:S01]  /*172f0*/  IMAD.MOV.U32 R3, RZ, RZ, R14 ;  /* 0x000000ffff037224 */ /* 0x000fe200078e000e */
[----:B------:R-:W-:-:S13]  /*17300*/  ISETP.LT.OR P3, PT, R6, 0x1, P1 ;  /* 0x000000010600780c */ /* 0x000fda0000f61670 */
[----:B0-----:R-:W-:Y:S05]  /*17310*/  WARPSYNC.COLLECTIVE R15, `(.L_x_1509) ;  /* 0x000000000f087348 */ /* 0x001fea0003c00000 */
[----:B------:R1:W2:Y:S02]  /*17320*/  SHFL.IDX P6, R14, R13, R12, R11 ;  /* 0x0000000c0d0e7389 */ /* 0x0002a400000c000b */
[----:B012---:R-:W-:Y:S01]  /*17330*/  ENDCOLLECTIVE ;  /* 0x000000000000791b */ /* 0x007fe20003800000 */
.L_x_1509:
[----:B------:R-:W-:Y:S02]  /*17340*/  IMAD.MOV.U32 R13, RZ, RZ, R23 ;  /* 0x000000ffff0d7224 */ /* 0x000fe400078e0017 */
[----:B------:R-:W-:Y:S02]  /*17350*/  IMAD.MOV.U32 R12, RZ, RZ, 0x1 ;  /* 0x00000001ff0c7424 */ /* 0x000fe400078e00ff */
[----:B------:R-:W-:-:S05]  /*17360*/  IMAD.SHL.U32 R4, R4, 0x8, RZ ;  /* 0x0000000804047824 */ /* 0x000fca00078e00ff */
[----:B------:R-:W-:-:S05]  /*17370*/  LOP3.LUT R4, R4, 0x38, RZ, 0xc0, !PT ;  /* 0x0000003804047812 */ /* 0x000fca00078ec0ff */
[----:B------:R-:W-:Y:S02]  /*17380*/  IMAD.SHL.U32 R5, R4, 0x2, RZ ;  /* 0x0000000204057824 */ /* 0x000fe400078e00ff */
[----:B------:R-:W-:-:S03]  /*17390*/  IMAD R4, R7, 0x2, R22 ;  /* 0x0000000207047824 */ /* 0x000fc600078e0216 */
[----:B------:R-:W-:-:S13]  /*173a0*/  IADD3 R2, P2, R14, R5, RZ ;  /* 0x000000050e027210 */ /* 0x000fda0007f5e0ff */
[----:B------:R-:W-:Y:S05]  /*173b0*/  WARPSYNC.COLLECTIVE R15, `(.L_x_1510) ;  /* 0x000000000f087348 */ /* 0x000fea0003c00000 */
[----:B------:R0:W1:Y:S02]  /*173c0*/  SHFL.IDX P6, R14, R13, R12, R11 ;  /* 0x0000000c0d0e7389 */ /* 0x00006400000c000b */
[----:B01----:R-:W-:Y:S01]  /*173d0*/  ENDCOLLECTIVE ;  /* 0x000000000000791b */ /* 0x003fe20003800000 */
.L_x_1510:
        /* <DEDUP_REMOVED lines=13> */
.L_x_1511:
[----:B------:R-:W-:Y:S02]  /*174b0*/  IMAD.MOV.U32 R13, RZ, RZ, R23 ;  /* 0x000000ffff0d7224 */ /* 0x000fe400078e0017 */
[----:B------:R-:W-:Y:S01]  /*174c0*/  IMAD.MOV.U32 R12, RZ, RZ, 0x2 ;  /* 0x00000002ff0c7424 */ /* 0x000fe200078e00ff */
[----:B------:R-:W-:-:S13]  /*174d0*/  IADD3 R2, P2, R14, R5, RZ ;  /* 0x000000050e027210 */ /* 0x000fda0007f5e0ff */
[----:B------:R-:W-:Y:S05]  /*174e0*/  WARPSYNC.COLLECTIVE R15, `(.L_x_1512) ;  /* 0x000000000f087348 */ /* 0x000fea0003c00000 */
[----:B------:R0:W1:Y:S02]  /*174f0*/  SHFL.IDX P6, R14, R13, R12, R11 ;  /* 0x0000000c0d0e7389 */ /* 0x00006400000c000b */
[----:B01----:R-:W-:Y:S01]  /*17500*/  ENDCOLLECTIVE ;  /* 0x000000000000791b */ /* 0x003fe20003800000 */
.L_x_1512:
        /* <DEDUP_REMOVED lines=13> */
.L_x_1513:
[----:B------:R-:W-:Y:S02]  /*175e0*/  IMAD.MOV.U32 R13, RZ, RZ, R23 ;  /* 0x000000ffff0d7224 */ /* 0x000fe400078e0017 */
[----:B------:R-:W-:Y:S02]  /*175f0*/  IMAD.MOV.U32 R12, RZ, RZ, 0x3 ;  /* 0x00000003ff0c7424 */ /* 0x000fe400078e00ff */
[----:B------:R-:W-:-:S07]  /*17600*/  IMAD.MOV.U32 R10, RZ, RZ, R14 ;  /* 0x000000ffff0a7224 */ /* 0x000fce00078e000e */
[----:B------:R-:W-:Y:S05]  /*17610*/  WARPSYNC.COLLECTIVE R15, `(.L_x_1514) ;  /* 0x000000000f087348 */ /* 0x000fea0003c00000 */
[----:B------:R0:W1:Y:S02]  /*17620*/  SHFL.IDX P6, R14, R13, R12, R11 ;  /* 0x0000000c0d0e7389 */ /* 0x00006400000c000b */
[----:B01----:R-:W-:Y:S01]  /*17630*/  ENDCOLLECTIVE ;  /* 0x000000000000791b */ /* 0x003fe20003800000 */
.L_x_1514:
[----:B------:R-:W-:-:S05]  /*17640*/  IADD3 R2, P2, R10, R5, RZ ;  /* 0x000000050a027210 */ /* 0x000fca0007f5e0ff */
[----:B------:R-:W-:-:S05]  /*17650*/  IMAD.X R3, RZ, RZ, R7, P2 ;  /* 0x000000ffff037224 */ /* 0x000fca00010e0607 */
[----:B------:R-:W-:Y:S01]  /*17660*/  @!PT LDS RZ, [RZ] ;  /* 0x00000000fffff984 */ /* 0x000fe20000000800 */
[----:B------:R-:W-:Y:S01]  /*17670*/  @!PT LDS RZ, [RZ] ;  /* 0x00000000fffff984 */ /* 0x000fe20000000800 */
[----:B------:R-:W-:Y:S01]  /*17680*/  @!PT LDS RZ, [RZ] ;  /* 0x00000000fffff984 */ /* 0x000fe20000000800 */
[----:B------:R0:W-:Y:S01]  /*17690*/  LDGSTS.E.BYPASS.LTC128B.128 [R4+0x1400], desc[UR36][R2.64], !P3 ;  /* 0x0140000002047fae */ /* 0x0001e2000d901d64 */
[----:B------:R-:W-:Y:S01]  /*176a0*/  IMAD.MOV.U32 R13, RZ, RZ, R17 ;  /* 0x000000ffff0d7224 */ /* 0x000fe200078e0011 */
[C---:B------:R-:W-:Y:S02]  /*176b0*/  ISETP.LT.OR P3, PT, R6.reuse, 0x31, P1 ;  /* 0x000000310600780c */ /* 0x040fe40000f61670 */
[----:B------:R0:W-:Y:S01]  /*176c0*/  LDGSTS.E.BYPASS.LTC128B.128 [R4+0x4400], desc[UR36][R2.64+0x80], !P4 ;  /* 0x0440008002047fae */ /* 0x0001e2000e101d64 */
[----:B------:R-:W-:Y:S01]  /*176d0*/  ISETP.LT.OR P4, PT, R6, 0x31, !P0 ;  /* 0x000000310600780c */ /* 0x000fe20004781670 */
[----:B------:R-:W-:-:S12]  /*176e0*/  IMAD.MOV.U32 R8, RZ, RZ, R14 ;  /* 0x000000ffff087224 */ /* 0x000fd800078e000e */
[----:B0-----:R-:W-:Y:S05]  /*176f0*/  WARPSYNC.COLLECTIVE R15, `(.L_x_1515) ;  /* 0x000000000f087348 */ /* 0x001fea0003c00000 */
[----:B------:R1:W2:Y:S02]  /*17700*/  SHFL.IDX P6, R14, R13, R12, R11 ;  /* 0x0000000c0d0e7389 */ /* 0x0002a400000c000b */
[----:B012---:R-:W-:Y:S01]  /*17710*/  ENDCOLLECTIVE ;  /* 0x000000000000791b */ /* 0x007fe20003800000 */
.L_x_1515:
[----:B------:R-:W-:Y:S02]  /*17720*/  IMAD.MOV.U32 R13, RZ, RZ, R23 ;  /* 0x000000ffff0d7224 */ /* 0x000fe400078e0017 */
[----:B------:R-:W-:Y:S01]  /*17730*/  IMAD.MOV.U32 R12, RZ, RZ, 0x4 ;  /* 0x00000004ff0c7424 */ /* 0x000fe200078e00ff */
[----:B------:R-:W-:-:S13]  /*17740*/  IADD3 R2, P2, R14, R5, RZ ;  /* 0x000000050e027210 */ /* 0x000fda0007f5e0ff */
[----:B------:R-:W-:Y:S05]  /*17750*/  WARPSYNC.COLLECTIVE R15, `(.L_x_1516) ;  /* 0x000000000f087348 */ /* 0x000fea0003c00000 */
[----:B------:R0:W1:Y:S02]  /*17760*/  SHFL.IDX P6, R14, R13, R12, R11 ;  /* 0x0000000c0d0e7389 */ /* 0x00006400000c000b */
[----:B01----:R-:W-:Y:S01]  /*17770*/  ENDCOLLECTIVE ;  /* 0x000000000000791b */ /* 0x003fe20003800000 */
.L_x_1516:
        /* <DEDUP_REMOVED lines=13> */
.L_x_1517:
[----:B------:R-:W-:Y:S02]  /*17850*/  IMAD.MOV.U32 R13, RZ, RZ, R23 ;  /* 0x000000ffff0d7224 */ /* 0x000fe400078e0017 */
[----:B------:R-:W-:Y:S02]  /*17860*/  IMAD.MOV.U32 R12, RZ, RZ, 0x5 ;  /* 0x00000005ff0c7424 */ /* 0x000fe400078e00ff */
[----:B------:R-:W-:-:S07]  /*17870*/  IMAD.MOV.U32 R10, RZ, RZ, R14 ;  /* 0x000000ffff0a7224 */ /* 0x000fce00078e000e */
[----:B------:R-:W-:Y:S05]  /*17880*/  WARPSYNC.COLLECTIVE R15, `(.L_x_1518) ;  /* 0x000000000f087348 */ /* 0x000fea0003c00000 */
[----:B------:R0:W1:Y:S02]  /*17890*/  SHFL.IDX P6, R14, R13, R12, R11 ;  /* 0x0000000c0d0e7389 */ /* 0x00006400000c000b */
[----:B01----:R-:W-:Y:S01]  /*178a0*/  ENDCOLLECTIVE ;  /* 0x000000000000791b */ /* 0x003fe20003800000 */
.L_x_1518:
        /* <DEDUP_REMOVED lines=8> */
[----:B------:R-:W-:-:S07]  /*17930*/  IMAD.MOV.U32 R23, RZ, RZ, R14 ;  /* 0x000000ffff177224 */ /* 0x000fce00078e000e */
[----:B0-----:R-:W-:Y:S05]  /*17940*/  WARPSYNC.COLLECTIVE R15, `(.L_x_1519) ;  /* 0x000000000f087348 */ /* 0x001fea0003c00000 */
[----:B------:R1:W2:Y:S02]  /*17950*/  SHFL.IDX P6, R14, R13, R12, R11 ;  /* 0x0000000c0d0e7389 */ /* 0x0002a400000c000b */
[----:B012---:R-:W-:Y:S01]  /*17960*/  ENDCOLLECTIVE ;  /* 0x000000000000791b */ /* 0x007fe20003800000 */
.L_x_1519:
[----:B------:R-:W-:Y:S05]  /*17970*/  BRA `(.L_x_1520) ;  /* 0xffffffbc00907947 */ /* 0x000fea000383ffff */
.L_x_1414:
        /* <DEDUP_REMOVED lines=8> */
.L_x_1522:
[----:B------:R-:W-:Y:S05]  /*17a00*/  BSYNC B0 ;  /* 0x0000000000007941 */ /* 0x000fea0003800000 */
.L_x_1521:
[----:B------:R-:W-:Y:S02]  /*17a10*/  IMAD.MOV.U32 R13, RZ, RZ, R16 ;  /* 0x000000ffff0d7224 */ /* 0x000fe400078e0010 */
[----:B------:R-:W-:Y:S02]  /*17a20*/  IMAD.MOV.U32 R12, RZ, RZ, 0x1 ;  /* 0x00000001ff0c7424 */ /* 0x000fe400078e00ff */
[----:B------:R-:W-:Y:S02]  /*17a30*/  IMAD.MOV.U32 R11, RZ, RZ, 0x1f ;  /* 0x0000001fff0b7424 */ /* 0x000fe400078e00ff */
[----:B------:R-:W-:Y:S02]  /*17a40*/  IMAD.MOV.U32 R15, RZ, RZ, -0x1 ;  /* 0xffffffffff0f7424 */ /* 0x000fe400078e00ff */
[----:B------:R-:W-:Y:S02]  /*17a50*/  IMAD.IADD R5, R19, 0x1, R8 ;  /* 0x0000000113057824 */ /* 0x000fe400078e0208 */
[----:B------:R-:W-:-:S07]  /*17a60*/  IMAD.MOV.U32 R0, RZ, RZ, R14 ;  /* 0x000000ffff007224 */ /* 0x000fce00078e000e */
[----:B------:R-:W-:Y:S05]  /*17a70*/  WARPSYNC.COLLECTIVE R15, `(.L_x_1523) ;  /* 0x000000000f087348 */ /* 0x000fea0003c00000 */
[----:B------:R0:W1:Y:S02]  /*17a80*/  SHFL.IDX P6, R14, R13, R12, R11 ;  /* 0x0000000c0d0e7389 */ /* 0x00006400000c000b */
[----:B01----:R-:W-:Y:S01]  /*17a90*/  ENDCOLLECTIVE ;  /* 0x000000000000791b */ /* 0x003fe20003800000 */
.L_x_1523:
[----:B------:R-:W-:Y:S02]  /*17aa0*/  ULDC UR4, c[0x0][0xc3c] ;  /* 0x00030f0000047ab9 */ /* 0x000fe40000000800 */
[----:B------:R-:W-:-:S13]  /*17ab0*/  ISETP.GE.OR P1, PT, R5, UR4, !P0 ;  /* 0x0000000405007c0c */ /* 0x000fda000c726670 */
[----:B------:R-:W0:Y:S01]  /*17ac0*/  @!P1 LDC.64 R2, c[0x0][0xc80] ;  /* 0x00032000ff029b82 */ /* 0x000e220000000a00 */
[----:B------:R-:W-:Y:S02]  /*17ad0*/  IMAD.MOV.U32 R11, RZ, RZ, RZ ;  /* 0x000000ffff0b7224 */ /* 0x000fe400078e00ff */
[----:B------:R-:W-:Y:S02]  /*17ae0*/  IMAD.MOV.U32 R4, RZ, RZ, R14 ;  /* 0x000000ffff047224 */ /* 0x000fe400078e000e */
[----:B0-----:R-:W-:-:S06]  /*17af0*/  @!P1 IMAD.WIDE R2, R5, 0x4, R2 ;  /* 0x0000000405029825 */ /* 0x001fcc00078e0202 */
[----:B------:R-:W2:Y:S01]  /*17b00*/  @!P1 LDG.E R2, desc[UR36][R2.64] ;  /* 0x0000002402029981 */ /* 0x000ea2000c1e1900 */
[----:B------:R-:W-:Y:S01]  /*17b10*/  IMAD.MOV.U32 R5, RZ, RZ, RZ ;  /* 0x000000ffff057224 */ /* 0x000fe200078e00ff */
        /* <DEDUP_REMOVED lines=10> */
.L_x_1524:
[----:B------:R-:W-:Y:S01]  /*17bc0*/  IMAD.MOV.U32 R12, RZ, RZ, 0x2 ;  /* 0x00000002ff0c7424 */ /* 0x000fe200078e00ff */
[----:B------:R-:W-:-:S05]  /*17bd0*/  SEL R6, R14, RZ, P1 ;  /* 0x000000ff0e067207 */ /* 0x000fca0000800000 */
[----:B------:R-:W-:-:S04]  /*17be0*/  IMAD.IADD R6, R5, 0x1, R6 ;  /* 0x0000000105067824 */ /* 0x000fc800078e0206 */
[----:B------:R-:W-:-:S07]  /*17bf0*/  IMAD.MOV.U32 R13, RZ, RZ, R6 ;  /* 0x000000ffff0d7224 */ /* 0x000fce00078e0006 */
[----:B------:R-:W-:Y:S05]  /*17c00*/  WARPSYNC.COLLECTIVE R15, `(.L_x_1525) ;  /* 0x000000000f087348 */ /* 0x000fea0003c00000 */
[----:B------:R0:W1:Y:S02]  /*17c10*/  SHFL.UP P6, R14, R13, R12, R11 ;  /* 0x0400000c0d0e7389 */ /* 0x00006400000c000b */
[----:B01----:R-:W-:Y:S01]  /*17c20*/  ENDCOLLECTIVE ;  /* 0x000000000000791b */ /* 0x003fe20003800000 */
.L_x_1525:
[----:B------:R-:W-:Y:S01]  /*17c30*/  IMAD.MOV.U32 R12, RZ, RZ, 0x4 ;  /* 0x00000004ff0c7424 */ /* 0x000fe200078e00ff */
[----:B------:R-:W-:-:S05]  /*17c40*/  SEL R7, R14, RZ, P2 ;  /* 0x000000ff0e077207 */ /* 0x000fca0001000000 */
[----:B------:R-:W-:-:S04]  /*17c50*/  IMAD.IADD R7, R6, 0x1, R7 ;  /* 0x0000000106077824 */ /* 0x000fc800078e0207 */
[----:B------:R-:W-:-:S07]  /*17c60*/  IMAD.MOV.U32 R13, RZ, RZ, R7 ;  /* 0x000000ffff0d7224 */ /* 0x000fce00078e0007 */
[----:B------:R-:W-:Y:S05]  /*17c70*/  WARPSYNC.COLLECTIVE R15, `(.L_x_1526) ;  /* 0x000000000f087348 */ /* 0x000fea0003c00000 */
[----:B------:R0:W1:Y:S02]  /*17c80*/  SHFL.UP P6, R14, R13, R12, R11 ;  /* 0x0400000c0d0e7389 */ /* 0x00006400000c000b */
[----:B01----:R-:W-:Y:S01]  /*17c90*/  ENDCOLLECTIVE ;  /* 0x000000000000791b */ /* 0x003fe20003800000 */
.L_x_1526:
[----:B------:R-:W-:Y:S01]  /*17ca0*/  IMAD.MOV.U32 R12, RZ, RZ, 0x8 ;  /* 0x00000008ff0c7424 */ /* 0x000fe200078e00ff */
[----:B------:R-:W-:-:S05]  /*17cb0*/  SEL R2, R14, RZ, P3 ;  /* 0x000000ff0e027207 */ /* 0x000fca0001800000 */
[----:B------:R-:W-:-:S04]  /*17cc0*/  IMAD.IADD R2, R7, 0x1, R2 ;  /* 0x0000000107027824 */ /* 0x000fc800078e0202 */
[----:B------:R-:W-:-:S07]  /*17cd0*/  IMAD.MOV.U32 R13, RZ, RZ, R2 ;  /* 0x000000ffff0d7224 */ /* 0x000fce00078e0002 */
[----:B------:R-:W-:Y:S05]  /*17ce0*/  WARPSYNC.COLLECTIVE R15, `(.L_x_1527) ;  /* 0x000000000f087348 */ /* 0x000fea0003c00000 */
[----:B------:R0:W1:Y:S02]  /*17cf0*/  SHFL.UP P6, R14, R13, R12, R11 ;  /* 0x0400000c0d0e7389 */ /* 0x00006400000c000b */
[----:B01----:R-:W-:Y:S01]  /*17d00*/  ENDCOLLECTIVE ;  /* 0x000000000000791b */ /* 0x003fe20003800000 */
.L_x_1527:
[----:B------:R-:W-:Y:S01]  /*17d10*/  IMAD.MOV.U32 R12, RZ, RZ, 0x10 ;  /* 0x00000010ff0c7424 */ /* 0x000fe200078e00ff */
[----:B------:R-:W-:-:S05]  /*17d20*/  SEL R3, R14, RZ, P4 ;  /* 0x000000ff0e037207 */ /* 0x000fca0002000000 */
[----:B------:R-:W-:-:S04]  /*17d30*/  IMAD.IADD R3, R2, 0x1, R3 ;  /* 0x0000000102037824 */ /* 0x000fc800078e0203 */
[----:B------:R-:W-:-:S07]  /*17d40*/  IMAD.MOV.U32 R13, RZ, RZ, R3 ;  /* 0x000000ffff0d7224 */ /* 0x000fce00078e0003 */
[----:B------:R-:W-:Y:S05]  /*17d50*/  WARPSYNC.COLLECTIVE R15, `(.L_x_1528) ;  /* 0x000000000f087348 */ /* 0x000fea0003c00000 */
[----:B------:R0:W1:Y:S02]  /*17d60*/  SHFL.UP P6, R14, R13, R12, R11 ;  /* 0x0400000c0d0e7389 */ /* 0x00006400000c000b */
[----:B01----:R-:W-:Y:S01]  /*17d70*/  ENDCOLLECTIVE ;  /* 0x000000000000791b */ /* 0x003fe20003800000 */
.L_x_1528:
[----:B------:R-:W-:Y:S02]  /*17d80*/  IMAD.MOV.U32 R12, RZ, RZ, 0x1f ;  /* 0x0000001fff0c7424 */ /* 0x000fe400078e00ff */
[----:B------:R-:W-:Y:S01]  /*17d90*/  IMAD.MOV.U32 R11, RZ, RZ, 0x1f ;  /* 0x0000001fff0b7424 */ /* 0x000fe200078e00ff */
[----:B------:R-:W-:-:S05]  /*17da0*/  SEL R6, R14, RZ, P5 ;  /* 0x000000ff0e067207 */ /* 0x000fca0002800000 */
[----:B------:R-:W-:-:S04]  /*17db0*/  IMAD.IADD R6, R3, 0x1, R6 ;  /* 0x0000000103067824 */ /* 0x000fc800078e0206 */
[----:B------:R-:W-:-:S07]  /*17dc0*/  IMAD.MOV.U32 R13, RZ, RZ, R6 ;  /* 0x000000ffff0d7224 */ /* 0x000fce00078e0006 */
[----:B------:R-:W-:Y:S05]  /*17dd0*/  WARPSYNC.COLLECTIVE R15, `(.L_x_1529) ;  /* 0x000000000f087348 */ /* 0x000fea0003c00000 */
[----:B------:R0:W1:Y:S02]  /*17de0*/  SHFL.IDX P6, R14, R13, R12, R11 ;  /* 0x0000000c0d0e7389 */ /* 0x00006400000c000b */
[----:B01----:R-:W-:Y:S01]  /*17df0*/  ENDCOLLECTIVE ;  /* 0x000000000000791b */ /* 0x003fe20003800000 */
.L_x_1529:
[----:B------:R-:W-:Y:S05]  /*17e00*/  BRA `(.L_x_1530) ;  /* 0xffffffbc00a07947 */ /* 0x000fea000383ffff */
.L_x_1419:
[----:B------:R-:W-:Y:S01]  /*17e10*/  BSSY B0, `(.L_x_1531) ;  /* 0x0000008000007945 */ /* 0x000fe20003800000 */
[----:B-----5:R-:W-:Y:S02]  /*17e20*/  IMAD.MOV.U32 R13, RZ, RZ, R5 ;  /* 0x000000ffff0d7224 */ /* 0x020fe400078e0005 */
[----:B------:R-:W-:Y:S02]  /*17e30*/  IMAD.MOV.U32 R12, RZ, RZ, 0x1 ;  /* 0x00000001ff0c7424 */ /* 0x000fe400078e00ff */
[----:B------:R-:W-:Y:S02]  /*17e40*/  IMAD.MOV.U32 R11, RZ, RZ, RZ ;  /* 0x000000ffff0b7224 */ /* 0x000fe400078e00ff */
[----:B------:R-:W-:-:S07]  /*17e50*/  IMAD.MOV.U32 R15, RZ, RZ, -0x1 ;  /* 0xffffffffff0f7424 */ /* 0x000fce00078e00ff */
[----:B012---:R-:W-:Y:S05]  /*17e60*/  WARPSYNC.COLLECTIVE R15, `(.L_x_1532) ;  /* 0x000000000f087348 */ /* 0x007fea0003c00000 */
[----:B------:R3:W4:Y:S02]  /*17e70*/  SHFL.UP P6, R14, R13, R12, R11 ;  /* 0x0400000c0d0e7389 */ /* 0x00072400000c000b */
[----:B01234-:R-:W-:Y:S01]  /*17e80*/  ENDCOLLECTIVE ;  /* 0x000000000000791b */ /* 0x01ffe20003800000 */
.L_x_1532:
[----:B------:R-:W-:Y:S05]  /*17e90*/  BSYNC B0 ;  /* 0x0000000000007941 */ /* 0x000fea0003800000 */
.L_x_1531:
[----:B------:R-:W-:Y:S01]  /*17ea0*/  SEL R14, R14, RZ, P1 ;  /* 0x000000ff0e0e7207 */ /* 0x000fe20000800000 */
[----:B------:R-:W-:Y:S02]  /*17eb0*/  IMAD.MOV.U32 R12, RZ, RZ, 0x2 ;  /* 0x00000002ff0c7424 */ /* 0x000fe400078e00ff */
[----:B------:R-:W-:Y:S02]  /*17ec0*/  IMAD.MOV.U32 R11, RZ, RZ, RZ ;  /* 0x000000ffff0b7224 */ /* 0x000fe400078e00ff */
[----:B------:R-:W-:Y:S02]  /*17ed0*/  IMAD.IADD R13, R5, 0x1, R14 ;  /* 0x00000001050d7824 */ /* 0x000fe400078e020e */
[----:B------:R-:W-:-:S07]  /*17ee0*/  IMAD.MOV.U32 R15, RZ, RZ, -0x1 ;  /* 0xffffffffff0f7424 */ /* 0x000fce00078e00ff */
[----:B------:R-:W-:Y:S05]  /*17ef0*/  WARPSYNC.COLLECTIVE R15, `(.L_x_1533) ;  /* 0x000000000f087348 */ /* 0x000fea0003c00000 */
[----:B------:R0:W1:Y:S02]  /*17f00*/  SHFL.UP P6, R14, R13, R12, R11 ;  /* 0x0400000c0d0e7389 */ /* 0x00006400000c000b */
[----:B01----:R-:W-:Y:S01]  /*17f10*/  ENDCOLLECTIVE ;  /* 0x000000000000791b */ /* 0x003fe20003800000 */
.L_x_1533:
[----:B------:R-:W-:Y:S01]  /*17f20*/  IMAD.MOV.U32 R12, RZ, RZ, 0x4 ;  /* 0x00000004ff0c7424 */ /* 0x000fe200078e00ff */
[----:B------:R-:W-:-:S05]  /*17f30*/  SEL R2, R14, RZ, P2 ;  /* 0x000000ff0e027207 */ /* 0x000fca0001000000 */
[----:B------:R-:W-:-:S04]  /*17f40*/  IMAD.IADD R2, R13, 0x1, R2 ;  /* 0x000000010d027824 */ /* 0x000fc800078e0202 */
[----:B------:R-:W-:-:S07]  /*17f50*/  IMAD.MOV.U32 R13, RZ, RZ, R2 ;  /* 0x000000ffff0d7224 */ /* 0x000fce00078e0002 */
[----:B------:R-:W-:Y:S05]  /*17f60*/  WARPSYNC.COLLECTIVE R15, `(.L_x_1534) ;  /* 0x000000000f087348 */ /* 0x000fea0003c00000 */
[----:B------:R0:W1:Y:S02]  /*17f70*/  SHFL.UP P6, R14, R13, R12, R11 ;  /* 0x0400000c0d0e7389 */ /* 0x00006400000c000b */
[----:B01----:R-:W-:Y:S01]  /*17f80*/  ENDCOLLECTIVE ;  /* 0x000000000000791b */ /* 0x003fe20003800000 */
.L_x_1534:
[----:B------:R-:W-:Y:S01]  /*17f90*/  IMAD.MOV.U32 R12, RZ, RZ, 0x8 ;  /* 0x00000008ff0c7424 */ /* 0x000fe200078e00ff */
[----:B------:R-:W-:-:S05]  /*17fa0*/  SEL R3, R14, RZ, P3 ;  /* 0x000000ff0e037207 */ /* 0x000fca0001800000 */
[----:B------:R-:W-:-:S04]  /*17fb0*/  IMAD.IADD R3, R2, 0x1, R3 ;  /* 0x0000000102037824 */ /* 0x000fc800078e0203 */
[----:B------:R-:W-:-:S07]  /*17fc0*/  IMAD.MOV.U32 R13, RZ, RZ, R3 ;  /* 0x000000ffff0d7224 */ /* 0x000fce00078e0003 */
[----:B------:R-:W-:Y:S05]  /*17fd0*/  WARPSYNC.COLLECTIVE R15, `(.L_x_1535) ;  /* 0x000000000f087348 */ /* 0x000fea0003c00000 */
[----:B------:R0:W1:Y:S02]  /*17fe0*/  SHFL.UP P6, R14, R13, R12, R11 ;  /* 0x0400000c0d0e7389 */ /* 0x00006400000c000b */
[----:B01----:R-:W-:Y:S01]  /*17ff0*/  ENDCOLLECTIVE ;  /* 0x000000000000791b */ /* 0x003fe20003800000 */
.L_x_1535:
[----:B------:R-:W-:Y:S01]  /*18000*/  IMAD.MOV.U32 R12, RZ, RZ, 0x10 ;  /* 0x00000010ff0c7424 */ /* 0x000fe200078e00ff */
[----:B------:R-:W-:-:S05]  /*18010*/  SEL R4, R14, RZ, P4 ;  /* 0x000000ff0e047207 */ /* 0x000fca0002000000 */
[----:B------:R-:W-:-:S04]  /*18020*/  IMAD.IADD R4, R3, 0x1, R4 ;  /* 0x0000000103047824 */ /* 0x000fc800078e0204 */
[----:B------:R-:W-:-:S07]  /*18030*/  IMAD.MOV.U32 R13, RZ, RZ, R4 ;  /* 0x000000ffff0d7224 */ /* 0x000fce00078e0004 */
[----:B------:R-:W-:Y:S05]  /*18040*/  WARPSYNC.COLLECTIVE R15, `(.L_x_1536) ;  /* 0x000000000f087348 */ /* 0x000fea0003c00000 */
[----:B------:R0:W1:Y:S02]  /*18050*/  SHFL.UP P6, R14, R13, R12, R11 ;  /* 0x0400000c0d0e7389 */ /* 0x00006400000c000b */
[----:B01----:R-:W-:Y:S01]  /*18060*/  ENDCOLLECTIVE ;  /* 0x000000000000791b */ /* 0x003fe20003800000 */
.L_x_1536:
        /* <DEDUP_REMOVED lines=8> */
.L_x_1537:
[----:B------:R-:W-:Y:S05]  /*180f0*/  BRA `(.L_x_1538) ;  /* 0xffffffbc00807947 */ /* 0x000fea000383ffff */
.L_x_1421:
[----:B------:R-:W-:Y:S01]  /*18100*/  BSSY B0, `(.L_x_1539) ;  /* 0x0000006000007945 */ /* 0x000fe20003800000 */
[----:B------:R-:W-:Y:S01]  /*18110*/  PLOP3.LUT P6, PT, P6, PT, PT, 0x8, 0x0 ;  /* 0x000000000000781c */ /* 0x000fe200037ce170 */
[----:B------:R-:W-:-:S12]  /*18120*/  IMAD.MOV.U32 R15, RZ, RZ, -0x1 ;  /* 0xffffffffff0f7424 */ /* 0x000fd800078e00ff */
[----:B01----:R-:W-:Y:S05]  /*18130*/  WARPSYNC.COLLECTIVE R15, `(.L_x_1540) ;  /* 0x000000000f087348 */ /* 0x003fea0003c00000 */
[----:B------:R-:W-:Y:S01]  /*18140*/  VOTE.ANY R14, PT, P6 ;  /* 0x00000000000e7806 */ /* 0x000fe200030e0100 */
[----:B01----:R-:W-:Y:S06]  /*18150*/  ENDCOLLECTIVE ;  /* 0x000000000000791b */ /* 0x003fec0003800000 */
.L_x_1540:
[----:B------:R-:W-:Y:S05]  /*18160*/  BSYNC B0 ;  /* 0x0000000000007941 */ /* 0x000fea0003800000 */
.L_x_1539:
        /* <DEDUP_REMOVED lines=9> */
.L_x_1541:
[----:B------:R-:W-:Y:S01]  /*18200*/  IMAD.MOV.U32 R5, RZ, RZ, R14 ;  /* 0x000000ffff057224 */ /* 0x000fe200078e000e */
[----:B------:R-:W-:Y:S06]  /*18210*/  BRA `(.L_x_1542) ;  /* 0xffffffbc00707947 */ /* 0x000fec000383ffff */
.L_x_1423:
[----:B------:R-:W-:Y:S01]  /*18220*/  BSSY B0, `(.L_x_1543) ;  /* 0x0000007000007945 */ /* 0x000fe20003800000 */
[----:B------:R-:W-:Y:S02]  /*18230*/  IMAD.MOV.U32 R13, RZ, RZ, R6 ;  /* 0x000000ffff0d7224 */ /* 0x000fe400078e0006 */
[----:B------:R-:W-:Y:S02]  /*18240*/  IMAD.MOV.U32 R11, RZ, RZ, 0x1f ;  /* 0x0000001fff0b7424 */ /* 0x000fe400078e00ff */
[----:B------:R-:W-:-:S07]  /*18250*/  IMAD.MOV.U32 R15, RZ, RZ, -0x1 ;  /* 0xffffffffff0f7424 */ /* 0x000fce00078e00ff */
[----:B0123--:R-:W-:Y:S05]  /*18260*/  WARPSYNC.COLLECTIVE R15, `(.L_x_1544) ;  /* 0x000000000f087348 */ /* 0x00ffea0003c00000 */
[----:B------:R4:W0:Y:S02]  /*18270*/  SHFL.IDX P6, R14, R13, R12, R11 ;  /* 0x0000000c0d0e7389 */ /* 0x00082400000c000b */
[----:B01234-:R-:W-:Y:S01]  /*18280*/  ENDCOLLECTIVE ;  /* 0x000000000000791b */ /* 0x01ffe20003800000 */
.L_x_1544:
[----:B------:R-:W-:Y:S05]  /*18290*/  BSYNC B0 ;  /* 0x0000000000007941 */ /* 0x000fea0003800000 */
.L_x_1543:
[----:B------:R-:W-:Y:S05]  /*182a0*/  BRA `(.L_x_1422) ;  /* 0xffffffbc00687947 */ /* 0x000fea000383ffff */
.L_x_1427:
[----:B0-----:R0:W2:Y:S02]  /*182b0*/  SYNCS.PHASECHK.TRANS64.TRYWAIT P0, [R5+URZ+0x2a820], R0 ;  /* 0x02a82000050075a7 */ /* 0x0010a4000800017f */
[----:B--2---:R-:W-:Y:S05]  /*182c0*/  @!P0 NANOSLEEP.SYNCS 0x989680 ;  /* 0x009896800000895d */ /* 0x004fea0003900000 */
[----:B------:R-:W2:Y:S02]  /*182d0*/  @!P0 SYNCS.PHASECHK.TRANS64 P0, [R5+URZ+0x2a820], R0 ;  /* 0x02a82000050085a7 */ /* 0x000ea4000800007f */
[----:B--2---:R-:W-:Y:S05]  /*182e0*/  @!P0 BRA `(.L_x_1427) ;  /* 0xfffffffc00f08947 */ /* 0x004fea000383ffff */
[----:B------:R-:W-:Y:S05]  /*182f0*/  BRA `(.L_x_1545) ;  /* 0xffffffc000e07947 */ /* 0x000fea000383ffff */
.L_x_1428:
        /* <DEDUP_REMOVED lines=11> */
.L_x_1547:
[----:B------:R-:W-:Y:S05]  /*183b0*/  BSYNC B0 ;  /* 0x0000000000007941 */ /* 0x000fea0003800000 */
.L_x_1546:
[----:B------:R-:W-:Y:S05]  /*183c0*/  BRA `(.L_x_1548) ;  /* 0xffffffc000c87947 */ /* 0x000fea000383ffff */
.L_x_1431:
[----:B------:R-:W-:Y:S01]  /*183d0*/  BSSY B1, `(.L_x_1549) ;  /* 0x0000006000017945 */ /* 0x000fe20003800000 */
[----:B------:R-:W-:-:S07]  /*183e0*/  IMAD.MOV.U32 R15, RZ, RZ, -0x1 ;  /* 0xffffffffff0f7424 */ /* 0x000fce00078e00ff */
[----:B01-3--:R-:W-:Y:S05]  /*183f0*/  WARPSYNC.COLLECTIVE R15, `(.L_x_1550) ;  /* 0x000000000f0c7348 */ /* 0x00bfea0003c00000 */
[----:B------:R-:W-:Y:S02]  /*18400*/  ELECT P6, UR62, PT ;  /* 0x00000000003e782f */ /* 0x000fe400038c0000 */
[----:B------:R-:W-:Y:S01]  /*18410*/  MOV R14, UR62 ;  /* 0x0000003e000e7c02 */ /* 0x000fe20008000f00 */
[----:B01-3--:R-:W-:Y:S10]  /*18420*/  ENDCOLLECTIVE ;  /* 0x000000000000791b */ /* 0x00bff40003800000 */
.L_x_1550:
[----:B------:R-:W-:Y:S05]  /*18430*/  BSYNC B1 ;  /* 0x0000000000017941 */ /* 0x000fea0003800000 */
.L_x_1549:
[----:B------:R-:W-:Y:S05]  /*18440*/  BRA `(.L_x_1551) ;  /* 0xffffffc000c07947 */ /* 0x000fea000383ffff */
.L_x_1433:
[----:B0-----:R0:W2:Y:S02]  /*18450*/  SYNCS.PHASECHK.TRANS64.TRYWAIT P1, [R3+URZ+0x2a840], R2 ;  /* 0x02a84002030075a7 */ /* 0x0010a4000802017f */
[----:B--2---:R-:W-:Y:S05]  /*18460*/  @!P1 NANOSLEEP.SYNCS 0x989680 ;  /* 0x009896800000995d */ /* 0x004fea0003900000 */
[----:B------:R-:W2:Y:S02]  /*18470*/  @!P1 SYNCS.PHASECHK.TRANS64 P1, [R3+URZ+0x2a840], R2 ;  /* 0x02a84002030095a7 */ /* 0x000ea4000802007f */
[----:B--2---:R-:W-:Y:S05]  /*18480*/  @!P1 BRA `(.L_x_1433) ;  /* 0xfffffffc00f09947 */ /* 0x004fea000383ffff */
[----:B------:R-:W-:Y:S05]  /*18490*/  BRA `(.L_x_1552) ;  /* 0xffffffc000e87947 */ /* 0x000fea000383ffff */
.L_x_1435:
[----:B--2---:R2:W4:Y:S02]  /*184a0*/  SYNCS.PHASECHK.TRANS64.TRYWAIT P1, [R25+URZ+0x2a840], R0 ;  /* 0x02a84000190075a7 */ /* 0x004524000802017f */
[----:B----4-:R-:W-:Y:S05]  /*184b0*/  @!P1 NANOSLEEP.SYNCS 0x989680 ;  /* 0x009896800000995d */ /* 0x010fea0003900000 */
[----:B------:R-:W4:Y:S02]  /*184c0*/  @!P1 SYNCS.PHASECHK.TRANS64 P1, [R25+URZ+0x2a840], R0 ;  /* 0x02a84000190095a7 */ /* 0x000f24000802007f */
[----:B----4-:R-:W-:Y:S05]  /*184d0*/  @!P1 BRA `(.L_x_1435) ;  /* 0xfffffffc00f09947 */ /* 0x010fea000383ffff */
[----:B------:R-:W-:Y:S05]  /*184e0*/  BRA `(.L_x_1553) ;  /* 0xffffffc000f47947 */ /* 0x000fea000383ffff */
.L_x_1437:
[----:B----4-:R4:W0:Y:S02]  /*184f0*/  SYNCS.PHASECHK.TRANS64.TRYWAIT P1, [R3+URZ+0x2a860], R2 ;  /* 0x02a86002030075a7 */ /* 0x010824000802017f */
[----:B0-----:R-:W-:Y:S05]  /*18500*/  @!P1 NANOSLEEP.SYNCS 0x989680 ;  /* 0x009896800000995d */ /* 0x001fea0003900000 */
[----:B------:R-:W0:Y:S02]  /*18510*/  @!P1 SYNCS.PHASECHK.TRANS64 P1, [R3+URZ+0x2a860], R2 ;  /* 0x02a86002030095a7 */ /* 0x000e24000802007f */
[----:B0-----:R-:W-:Y:S05]  /*18520*/  @!P1 BRA `(.L_x_1437) ;  /* 0xfffffffc00f09947 */ /* 0x001fea000383ffff */
[----:B------:R-:W-:Y:S05]  /*18530*/  BRA `(.L_x_1554) ;  /* 0xffffffc000f07947 */ /* 0x000fea000383ffff */
.L_x_1555:
        /* <DEDUP_REMOVED lines=12> */
.L_x_3230:


//--------------------- .text._ZN7cutlass13device_kernelIN5flash11enable_sm90INS1_16FlashAttnFwdSm90INS1_25CollectiveMainloopFwdSm90ILi2EN4cute5tupleIJNS5_1CILi1EEES8_S8_EEENS6_IJNS7_ILi128EEENS7_ILi96EEENS7_ILi192EEEEEELi128ENS_10bfloat16_tEfNS_4arch4Sm90ELb0ELb1ELb0ELb1ELb1ELb1ELb0ELb1ELb1ELb1ELb0ELb0EEENS1_21CollectiveEpilogueFwdINS6_IJSA_SA_SB_EEES9_SE_SG_Li256ELb1ELb1ELb0ELb0EEENS1_36VarlenDynamicPersistentTileSchedulerILi128ELi96ELi256ELi128ELb0ELb1ELb1ELb1ELb0ELb1EEEEEEEEEvNT_6ParamsE --------------------------
	.section	.text._ZN7cutlass13device_kernelIN5flash11enable_sm90INS1_16FlashAttnFwdSm90INS1_25CollectiveMainloopFwdSm90ILi2EN4cute5tupleIJNS5_1CILi1EEES8_S8_EEENS6_IJNS7_ILi128EEENS7_ILi96EEENS7_ILi192EEEEEELi128ENS_10bfloat16_tEfNS_4arch4Sm90ELb0ELb1ELb0ELb1ELb1ELb1ELb0ELb1ELb1ELb1ELb0ELb0EEENS1_21CollectiveEpilogueFwdINS6_IJSA_SA_SB_EEES9_SE_SG_Li256ELb1ELb1ELb0ELb0EEENS1_36VarlenDynamicPersistentTileSchedulerILi128ELi96ELi256ELi128ELb0ELb1ELb1ELb1ELb0ELb1EEEEEEEEEvNT_6ParamsE,"ax",@progbits
	.align	128
.text._ZN7cutlass13device_kernelIN5flash11enable_sm90INS1_16FlashAttnFwdSm90INS1_25CollectiveMainloopFwdSm90ILi2EN4cute5tupleIJNS5_1CILi1EEES8_S8_EEENS6_IJNS7_ILi128EEENS7_ILi96EEENS7_ILi192EEEEEELi128ENS_10bfloat16_tEfNS_4arch4Sm90ELb0ELb1ELb0ELb1ELb1ELb1ELb0ELb1ELb1ELb1ELb0ELb0EEENS1_21CollectiveEpilogueFwdINS6_IJSA_SA_SB_EEES9_SE_SG_Li256ELb1ELb1ELb0ELb0EEENS1_36VarlenDynamicPersistentTileSchedulerILi128ELi96ELi256ELi128ELb0ELb1ELb1ELb1ELb0ELb1EEEEEEEEEvNT_6ParamsE:
        .type           _ZN7cutlass13device_kernelIN5flash11enable_sm90INS1_16FlashAttnFwdSm90INS1_25CollectiveMainloopFwdSm90ILi2EN4cute5tupleIJNS5_1CILi1EEES8_S8_EEENS6_IJNS7_ILi128EEENS7_ILi96EEENS7_ILi192EEEEEELi128ENS_10bfloat16_tEfNS_4arch4Sm90ELb0ELb1ELb0ELb1ELb1ELb1ELb0ELb1ELb1ELb1ELb0ELb0EEENS1_21CollectiveEpilogueFwdINS6_IJSA_SA_SB_EEES9_SE_SG_Li256ELb1ELb1ELb0ELb0EEENS1_36VarlenDynamicPersistentTileSchedulerILi128ELi96ELi256ELi128ELb0ELb1ELb1ELb1ELb0ELb1EEEEEEEEEvNT_6ParamsE,@function
        .size           _ZN7cutlass13device_kernelIN5flash11enable_sm90INS1_16FlashAttnFwdSm90INS1_25CollectiveMainloopFwdSm90ILi2EN4cute5tupleIJNS5_1CILi1EEES8_S8_EEENS6_IJNS7_ILi128EEENS7_ILi96EEENS7_ILi192EEEEEELi128ENS_10bfloat16_tEfNS_4arch4Sm90ELb0ELb1ELb0ELb1ELb1ELb1ELb0ELb1ELb1ELb1ELb0ELb0EEENS1_21CollectiveEpilogueFwdINS6_IJSA_SA_SB_EEES9_SE_SG_Li256ELb1ELb1ELb0ELb0EEENS1_36VarlenDynamicPersistentTileSchedulerILi128ELi96ELi256ELi128ELb0ELb1ELb1ELb1ELb0ELb1EEEEEEEEEvNT_6ParamsE,(.L_x_3231 - _ZN7cutlass13device_kernelIN5flash11enable_sm90INS1_16FlashAttnFwdSm90INS1_25CollectiveMainloopFwdSm90ILi2EN4cute5tupleIJNS5_1CILi1EEES8_S8_EEENS6_IJNS7_ILi128EEENS7_ILi96EEENS7_ILi192EEEEEELi128ENS_10bfloat16_tEfNS_4arch4Sm90ELb0ELb1ELb0ELb1ELb1ELb1ELb0ELb1ELb1ELb1ELb0ELb0EEENS1_21CollectiveEpilogueFwdINS6_IJSA_SA_SB_EEES9_SE_SG_Li256ELb1ELb1ELb0ELb0EEENS1_36VarlenDynamicPersistentTileSchedulerILi128ELi96ELi256ELi128ELb0ELb1ELb1ELb1ELb0ELb1EEEEEEEEEvNT_6ParamsE)
        .other          _ZN7cutlass13device_kernelIN5flash11enable_sm90INS1_16FlashAttnFwdSm90INS1_25CollectiveMainloopFwdSm90ILi2EN4cute5tupleIJNS5_1CILi1EEES8_S8_EEENS6_IJNS7_ILi128EEENS7_ILi96EEENS7_ILi192EEEEEELi128ENS_10bfloat16_tEfNS_4arch4Sm90ELb0ELb1ELb0ELb1ELb1ELb1ELb0ELb1ELb1ELb1ELb0ELb0EEENS1_21CollectiveEpilogueFwdINS6_IJSA_SA_SB_EEES9_SE_SG_Li256ELb1ELb1ELb0ELb0EEENS1_36VarlenDynamicPersistentTileSchedulerILi128ELi96ELi256ELi128ELb0ELb1ELb1ELb1ELb0ELb1EEEEEEEEEvNT_6ParamsE,@"STO_CUDA_ENTRY STV_DEFAULT"
_ZN7cutlass13device_kernelIN5flash11enable_sm90INS1_16FlashAttnFwdSm90INS1_25CollectiveMainloopFwdSm90ILi2EN4cute5tupleIJNS5_1CILi1EEES8_S8_EEENS6_IJNS7_ILi128EEENS7_ILi96EEENS7_ILi192EEEEEELi128ENS_10bfloat16_tEfNS_4arch4Sm90ELb0ELb1ELb0ELb1ELb1ELb1ELb0ELb1ELb1ELb1ELb0ELb0EEENS1_21CollectiveEpilogueFwdINS6_IJSA_SA_SB_EEES9_SE_SG_Li256ELb1ELb1ELb0ELb0EEENS1_36VarlenDynamicPersistentTileSchedulerILi128ELi96ELi256ELi128ELb0ELb1ELb1ELb1ELb0ELb1EEEEEEEEEvNT_6ParamsE:
        /* <DEDUP_REMOVED lines=18> */
.L_x_1557:
[----:B------:R-:W-:Y:S05]  /*0120*/  BSYNC B0 ;  /* 0x0000000000007941 */ /* 0x000fea0003800000 */
.L_x_1556:
        /* <DEDUP_REMOVED lines=41> */
.L_x_1558:
        /* <DEDUP_REMOVED lines=22> */
.L_x_1559:
        /* <DEDUP_REMOVED lines=18> */
.L_x_1560:
        /* <DEDUP_REMOVED lines=22> */
.L_x_1561:
        /* <DEDUP_REMOVED lines=22> */
.L_x_1562:
        /* <DEDUP_REMOVED lines=10> */
.L_x_1565:
[----:B------:R-:W-:-:S08]  /*09a0*/  NOP ;  /* 0x0000000000007918 */ /* 0x000fd00000000000 */
[----:B------:R-:W1:Y:S02]  /*09b0*/  USETMAXREG.TRY_ALLOC.CTAPOOL UP0, 0xe8 ;  /* 0x000000e8000079c8 */ /* 0x000e640008000600 */
[----:B-1----:R-:W-:-:S13]  /*09c0*/  PLOP3.LUT P0, PT, PT, PT, UP0, 0x80, 0x0 ;  /* 0x000000000000781c */ /* 0x002fda0003f0f008 */
[----:B------:R-:W-:Y:S05]  /*09d0*/  @!P0 BRA `(.L_x_1565) ;  /* 0xfffffffc00f08947 */ /* 0x000fea000383ffff */
[----:B------:R-:W1:Y:S08]  /*09e0*/  S2UR UR4, SR_CgaCtaId ;  /* 0x00000000000479c3 */ /* 0x000e700000008800 */
[----:B------:R-:W-:Y:S06]  /*09f0*/  BAR.ARV 0x8, 0x180 ;  /* 0x0206000000007b1d */ /* 0x000fec0000002000 */
[----:B0-----:R-:W-:-:S02]  /*0a00*/  MOV R3, 0x400 ;  /* 0x0000040000037802 */ /* 0x001fc40000000f00 */
[----:B------:R-:W-:Y:S01]  /*0a10*/  BAR.SYNC.DEFER_BLOCKING 0x5, 0x180 ;  /* 0x0146000000007b1d */ /* 0x000fe20000010000 */
[----:B-1----:R-:W-:-:S05]  /*0a20*/  IMAD.U32 R172, RZ, RZ, UR4 ;  /* 0x00000004ffac7e24 */ /* 0x002fca000f8e00ff */
[----:B------:R-:W-:Y:S01]  /*0a30*/  ULDC UR4, c[0x0][0xc3c] ;  /* 0x00030f0000047ab9 */ /* 0x000fe20000000800 */
[----:B------:R-:W-:-:S05]  /*0a40*/  LEA R18, R172, R3, 0x18 ;  /* 0x00000003ac127211 */ /* 0x000fca00078ec0ff */
[----:B------:R-:W0:Y:S01]  /*0a50*/  LDS.128 R28, [R18+0x2a8d0] ;  /* 0x02a8d000121c7984 */ /* 0x000e220000000c00 */
[----:B------:R-:W-:Y:S06]  /*0a60*/  BAR.ARV 0x4, 0x180 ;  /* 0x0106000000007b1d */ /* 0x000fec0000002000 */
[----:B0-----:R-:W-:-:S13]  /*0a70*/  ISETP.GE.AND P0, PT, R31, UR4, PT ;  /* 0x000000041f007c0c */ /* 0x001fda000bf06270 */
[----:B------:R-:W-:Y:S05]  /*0a80*/  @P0 BRA `(.L_x_1566) ;  /* 0x0000027c00840947 */ /* 0x000fea0003800000 */
[----:B------:R-:W2:Y:S01]  /*0a90*/  LDL R2, [R1+0x38] ;  /* 0x0000380001027983 */ /* 0x000ea20000100800 */
[----:B------:R-:W-:Y:S01]  /*0aa0*/  VIADD R0, R0, 0xffffff80 ;  /* 0xffffff8000007836 */ /* 0x000fe20000000000 */
[----:B------:R-:W-:Y:S01]  /*0ab0*/  R2UR UR4, R18 ;  /* 0x00000000120472ca */ /* 0x000fe200000e0000 */
[----:B------:R-:W-:Y:S02]  /*0ac0*/  IMAD.MOV.U32 R197, RZ, RZ, RZ ;  /* 0x000000ffffc57224 */ /* 0x000fe400078e00ff */
[----:B------:R-:W-:Y:S01]  /*0ad0*/  IMAD.MOV.U32 R19, RZ, RZ, RZ ;  /* 0x000000ffff137224 */ /* 0x000fe200078e00ff */
[----:B------:R-:W-:Y:S01]  /*0ae0*/  SHF.R.S32.HI R3, RZ, 0x1f, R0 ;  /* 0x0000001fff037819 */ /* 0x000fe20000011400 */
[----:B------:R-:W-:Y:S02]  /*0af0*/  IMAD.MOV.U32 R175, RZ, RZ, RZ ;  /* 0x000000ffffaf7224 */ /* 0x000fe400078e00ff */
[----:B------:R-:W-:Y:S01]  /*0b00*/  IMAD.MOV.U32 R163, RZ, RZ, RZ ;  /* 0x000000ffffa37224 */ /* 0x000fe200078e00ff */
[CC--:B------:R-:W-:Y:S01]  /*0b10*/  LEA.HI R5, R3.reuse, R0.reuse, RZ, 0x7 ;  /* 0x0000000003057211 */ /* 0x0c0fe200078f38ff */
[----:B------:R-:W-:Y:S01]  /*0b20*/  IMAD.MOV.U32 R160, RZ, RZ, RZ ;  /* 0x000000ffffa07224 */ /* 0x000fe200078e00ff */
[----:B------:R-:W-:-:S02]  /*0b30*/  LEA.HI R199, R3, R0, RZ, 0x3 ;  /* 0x0000000003c77211 */ /* 0x000fc400078f18ff */
[----:B------:R-:W-:Y:S01]  /*0b40*/  LOP3.LUT R7, R5, 0xffffff80, RZ, 0xc0, !PT ;  /* 0xffffff8005077812 */ /* 0x000fe200078ec0ff */
[----:B------:R-:W-:Y:S01]  /*0b50*/  UIADD3 UR4, UR4, 0xc400, URZ ;  /* 0x0000c40004047890 */ /* 0x000fe2000fffe03f */
[----:B------:R-:W-:-:S03]  /*0b60*/  SHF.R.S32.HI R220, RZ, 0x7, R5 ;  /* 0x00000007ffdc7819 */ /* 0x000fc60000011405 */
[----:B------:R-:W-:-:S05]  /*0b70*/  IMAD.IADD R208, R0, 0x1, -R7 ;  /* 0x0000000100d07824 */ /* 0x000fca00078e0a07 */
[----:B------:R-:W-:-:S04]  /*0b80*/  SHF.R.S32.HI R9, RZ, 0x1f, R208 ;  /* 0x0000001fff097819 */ /* 0x000fc800000114d0 */
[CC--:B------:R-:W-:Y:S02]  /*0b90*/  LEA.HI R8, R9.reuse, R208.reuse, RZ, 0x2 ;  /* 0x000000d009087211 */ /* 0x0c0fe400078f10ff */
[----:B------:R-:W-:Y:S02]  /*0ba0*/  LEA.HI R9, R9, R208, RZ, 0x5 ;  /* 0x000000d009097211 */ /* 0x000fe400078f28ff */
[--C-:B------:R-:W-:Y:S02]  /*0bb0*/  SHF.R.S32.HI R6, RZ, 0x2, R8.reuse ;  /* 0x00000002ff067819 */ /* 0x100fe40000011408 */
[----:B------:R-:W-:Y:S02]  /*0bc0*/  SHF.R.S32.HI R11, RZ, 0x1f, R8 ;  /* 0x0000001fff0b7819 */ /* 0x000fe40000011408 */
[----:B------:R-:W-:Y:S02]  /*0bd0*/  SHF.R.S32.HI R9, RZ, 0x5, R9 ;  /* 0x00000005ff097819 */ /* 0x000fe40000011409 */
[----:B------:R-:W-:-:S04]  /*0be0*/  LEA.HI R11, R11, R6, RZ, 0x3 ;  /* 0x000000060b0b7211 */ /* 0x000fc800078f18ff */
[----:B------:R-:W-:-:S05]  /*0bf0*/  LOP3.LUT R11, R11, 0xfffffff8, RZ, 0xc0, !PT ;  /* 0xfffffff80b0b7812 */ /* 0x000fca00078ec0ff */
[----:B------:R-:W-:Y:S01]  /*0c00*/  IMAD.IADD R6, R6, 0x1, -R11 ;  /* 0x0000000106067824 */ /* 0x000fe200078e0a0b */
[----:B------:R-:W-:Y:S02]  /*0c10*/  LOP3.LUT R11, R199, 0xfffffff8, RZ, 0xc0, !PT ;  /* 0xfffffff8c70b7812 */ /* 0x000fe400078ec0ff */
[----:B------:R-:W-:Y:S01]  /*0c20*/  SHF.R.S32.HI R199, RZ, 0x3, R199 ;  /* 0x00000003ffc77819 */ /* 0x000fe200000114c7 */
[----:B------:R-:W-:Y:S01]  /*0c30*/  IMAD R10, R9, 0x10, R6 ;  /* 0x00000010090a7824 */ /* 0x000fe200078e0206 */
[----:B------:R-:W-:Y:S01]  /*0c40*/  LEA.HI R6, R3, R0, RZ, 0x2 ;  /* 0x0000000003067211 */ /* 0x000fe200078f10ff */
[----:B------:R-:W-:-:S03]  /*0c50*/  IMAD.IADD R194, R0, 0x1, -R11 ;  /* 0x0000000100c27824 */ /* 0x000fc600078e0a0b */
[--C-:B------:R-:W-:Y:S01]  /*0c60*/  SHF.R.S32.HI R174, RZ, 0x2, R6.reuse ;  /* 0x00000002ffae7819 */ /* 0x100fe20000011406 */
[----:B------:R-:W-:Y:S01]  /*0c70*/  IMAD.SHL.U32 R192, R194, 0x8, RZ ;  /* 0x00000008c2c07824 */ /* 0x000fe200078e00ff */
[----:B------:R-:W-:-:S03]  /*0c80*/  SHF.R.S32.HI R9, RZ, 0x1f, R6 ;  /* 0x0000001fff097819 */ /* 0x000fc60000011406 */
[----:B------:R-:W-:Y:S01]  /*0c90*/  VIADD R219, R174, 0x40 ;  /* 0x00000040aedb7836 */ /* 0x000fe20000000000 */
[----:B------:R-:W-:Y:S01]  /*0ca0*/  LEA.HI R9, R9, R174, RZ, 0x3 ;  /* 0x000000ae09097211 */ /* 0x000fe200078f18ff */
[----:B------:R-:W-:Y:S01]  /*0cb0*/  VIADD R193, R192, 0x40 ;  /* 0x00000040c0c17836 */ /* 0x000fe20000000000 */
[----:B------:R-:W-:Y:S01]  /*0cc0*/  SHF.R.S32.HI R225, RZ, 0x1f, R192 ;  /* 0x0000001fffe17819 */ /* 0x000fe200000114c0 */
[----:B------:R-:W-:Y:S01]  /*0cd0*/  IMAD.SHL.U32 R181, R219, 0x40, RZ ;  /* 0x00000040dbb57824 */ /* 0x000fe200078e00ff */
[----:B------:R-:W-:Y:S02]  /*0ce0*/  LOP3.LUT R9, R9, 0xfffffff8, RZ, 0xc0, !PT ;  /* 0xfffffff809097812 */ /* 0x000fe400078ec0ff */
[----:B------:R-:W-:Y:S02]  /*0cf0*/  SHF.R.S32.HI R223, RZ, 0x1f, R193 ;  /* 0x0000001fffdf7819 */ /* 0x000fe400000114c1 */
[----:B------:R-:W-:Y:S01]  /*0d00*/  LOP3.LUT R181, R181, 0x1c0, RZ, 0xc0, !PT ;  /* 0x000001c0b5b57812 */ /* 0x000fe200078ec0ff */
[----:B------:R-:W-:-:S03]  /*0d10*/  IMAD.IADD R207, R174, 0x1, -R9 ;  /* 0x00000001aecf7824 */ /* 0x000fc600078e0a09 */
[----:B------:R-:W-:Y:S01]  /*0d20*/  SHF.R.U32.HI R218, RZ, 0x3, R181 ;  /* 0x00000003ffda7819 */ /* 0x000fe200000116b5 */
[----:B------:R-:W-:-:S05]  /*0d30*/  IMAD.SHL.U32 R184, R207, 0x40, RZ ;  /* 0x00000040cfb87824 */ /* 0x000fca00078e00ff */
[----:B------:R-:W-:-:S04]  /*0d40*/  LOP3.LUT R184, R184, 0x1c0, RZ, 0xc0, !PT ;  /* 0x000001c0b8b87812 */ /* 0x000fc800078ec0ff */
[----:B------:R-:W-:Y:S02]  /*0d50*/  SHF.R.U32.HI R185, RZ, 0x3, R184 ;  /* 0x00000003ffb97819 */ /* 0x000fe400000116b8 */
[----:B--2---:R-:W-:Y:S02]  /*0d60*/  R2UR UR5, R2 ;  /* 0x00000000020572ca */ /* 0x004fe400000e0000 */
[----:B------:R-:W-:-:S04]  /*0d70*/  LEA.HI R2, R3, R0, RZ, 0x4 ;  /* 0x0000000003027211 */ /* 0x000fc800078f20ff */
[----:B------:R-:W-:-:S04]  /*0d80*/  SHF.R.S32.HI R7, RZ, 0x4, R2 ;  /* 0x00000004ff077819 */ /* 0x000fc80000011402 */
[----:B------:R-:W-:-:S03]  /*0d90*/  LEA.HI R4, R2, R7, RZ, 0x1 ;  /* 0x0000000702047211 */ /* 0x000fc600078f08ff */
[----:B------:R-:W-:Y:S01]  /*0da0*/  ULOP3.LUT UR5, UR5, 0x1, URZ, 0xfc, !UPT ;  /* 0x0000000105057892 */ /* 0x000fe2000f8efc3f */
[----:B------:R-:W-:-:S05]  /*0db0*/  LOP3.LUT R4, R4, 0x1ffffffe, RZ, 0xc0, !PT ;  /* 0x1ffffffe04047812 */ /* 0x000fca00078ec0ff */
[----:B------:R-:W-:Y:S01]  /*0dc0*/  IMAD.IADD R7, R7, 0x1, -R4 ;  /* 0x0000000107077824 */ /* 0x000fe200078e0a04 */
[----:B------:R-:W-:Y:S02]  /*0dd0*/  LEA.HI R4, R3, R0, RZ, 0x5 ;  /* 0x0000000003047211 */ /* 0x000fe400078f28ff */
[----:B------:R-:W-:Y:S02]  /*0de0*/  LOP3.LUT R3, R2, 0x3fffff0, RZ, 0xc0, !PT ;  /* 0x03fffff002037812 */ /* 0x000fe400078ec0ff */
[----:B------:R-:W-:Y:S02]  /*0df0*/  LEA.HI R2, R5, R220, RZ, 0x1 ;  /* 0x000000dc05027211 */ /* 0x000fe400078f08ff */
[----:B------:R-:W-:Y:S01]  /*0e00*/  LOP3.LUT R5, R6, 0xfffffffc, RZ, 0xc0, !PT ;  /* 0xfffffffc06057812 */ /* 0x000fe200078ec0ff */
[----:B------:R-:W-:Y:S01]  /*0e10*/  IMAD.IADD R3, R0, 0x1, -R3 ;  /* 0x0000000100037824 */ /* 0x000fe200078e0a03 */
[----:B------:R-:W-:Y:S02]  /*0e20*/  SHF.R.S32.HI R4, RZ, 0x5, R4 ;  /* 0x00000005ff047819 */ /* 0x000fe40000011404 */
[----:B------:R-:W-:Y:S01]  /*0e30*/  LOP3.LUT R13, R2, 0x3fffffe, RZ, 0xc0, !PT ;  /* 0x03fffffe020d7812 */ /* 0x000fe200078ec0ff */
[----:B------:R-:W-:Y:S01]  /*0e40*/  IMAD.IADD R198, R0, 0x1, -R5 ;  /* 0x0000000100c67824 */ /* 0x000fe200078e0a05 */
[----:B------:R-:W-:Y:S01]  /*0e50*/  SHF.R.S32.HI R0, RZ, 0x1f, R219 ;  /* 0x0000001fff007819 */ /* 0x000fe200000114db */
[----:B------:R-:W-:-:S02]  /*0e60*/  IMAD R2, R4, 0x10, R3 ;  /* 0x0000001004027824 */ /* 0x000fc400078e0203 */
[----:B------:R-:W-:Y:S01]  /*0e70*/  IMAD.SHL.U32 R164, R198, 0x4, RZ ;  /* 0x00000004c6a47824 */ /* 0x000fe200078e00ff */
[----:B------:R-:W-:Y:S01]  /*0e80*/  LEA.HI R0, R0, R219, RZ, 0x3 ;  /* 0x000000db00007211 */ /* 0x000fe200078f18ff */
[----:B------:R-:W-:Y:S02]  /*0e90*/  IMAD R222, R2, 0x8, R7 ;  /* 0x0000000802de7824 */ /* 0x000fe400078e0207 */
[C---:B------:R-:W-:Y:S02]  /*0ea0*/  VIADD R177, R164.reuse, 0x20 ;  /* 0x00000020a4b17836 */ /* 0x040fe40000000000 */
[C---:B------:R-:W-:Y:S02]  /*0eb0*/  VIADD R176, R164.reuse, 0x40 ;  /* 0x00000040a4b07836 */ /* 0x040fe40000000000 */
[--C-:B------:R-:W-:Y:S01]  /*0ec0*/  IMAD.IADD R168, R164, 0x1, R177.reuse ;  /* 0x00000001a4a87824 */ /* 0x100fe200078e02b1 */
[----:B------:R-:W-:Y:S01]  /*0ed0*/  SHF.R.S32.HI R205, RZ, 0x1f, R177 ;  /* 0x0000001fffcd7819 */ /* 0x000fe200000114b1 */
[----:B------:R-:W-:Y:S01]  /*0ee0*/  IMAD.SHL.U32 R0, R0, 0x40, RZ ;  /* 0x0000004000007824 */ /* 0x000fe200078e00ff */
[--C-:B------:R-:W-:Y:S01]  /*0ef0*/  SHF.R.S32.HI R202, RZ, 0x1f, R176.reuse ;  /* 0x0000001fffca7819 */ /* 0x100fe200000114b0 */
[----:B------:R-:W-:Y:S01]  /*0f00*/  IMAD.IADD R169, R164, 0x1, R176 ;  /* 0x00000001a4a97824 */ /* 0x000fe200078e02b0 */
[----:B------:R-:W-:Y:S01]  /*0f10*/  SHF.R.S32.HI R3, RZ, 0x1f, R168 ;  /* 0x0000001fff037819 */ /* 0x000fe200000114a8 */
[----:B------:R-:W-:Y:S01]  /*0f20*/  IMAD.SHL.U32 R186, R4, 0x200, RZ ;  /* 0x0000020004ba7824 */ /* 0x000fe200078e00ff */
[----:B------:R-:W-:Y:S01]  /*0f30*/  LOP3.LUT R188, R0, 0xfffffe00, RZ, 0xc0, !PT ;  /* 0xfffffe0000bc7812 */ /* 0x000fe200078ec0ff */
[----:B------:R-:W-:Y:S01]  /*0f40*/  IMAD.SHL.U32 R16, R198, 0x8, RZ ;  /* 0x00000008c6107824 */ /* 0x000fe200078e00ff */
[CC--:B------:R-:W-:Y:S01]  /*0f50*/  LEA.HI R170, R3.reuse, R168.reuse, RZ, 0x3 ;  /* 0x000000a803aa7211 */ /* 0x0c0fe200078f18ff */
[----:B------:R-:W-:Y:S01]  /*0f60*/  IMAD.IADD R13, R220, 0x1, -R13 ;  /* 0x00000001dc0d7824 */ /* 0x000fe200078e0a0d */
[----:B------:R-:W-:Y:S01]  /*0f70*/  LEA.HI R3, R3, R168, RZ, 0x6 ;  /* 0x000000a803037211 */ /* 0x000fe200078f30ff */
[C---:B------:R-:W-:Y:S01]  /*0f80*/  VIADD R23, R16.reuse, 0x60 ;  /* 0x0000006010177836 */ /* 0x040fe20000000000 */
[----:B------:R-:W-:Y:S01]  /*0f90*/  SHF.R.S32.HI R0, RZ, 0x1f, R169 ;  /* 0x0000001fff007819 */ /* 0x000fe200000114a9 */
[----:B------:R-:W-:Y:S01]  /*0fa0*/  VIADD R161, R16, 0x80 ;  /* 0x0000008010a17836 */ /* 0x000fe20000000000 */
[--C-:B------:R-:W-:Y:S01]  /*0fb0*/  LOP3.LUT R5, R181, 0x38, R170.reuse, 0xf8, !PT ;  /* 0x00000038b5057812 */ /* 0x100fe200078ef8aa */
[----:B------:R-:W-:Y:S01]  /*0fc0*/  IMAD.SHL.U32 R3, R3, 0x80, RZ ;  /* 0x0000008003037824 */ /* 0x000fe200078e00ff */
[-C--:B------:R-:W-:Y:S01]  /*0fd0*/  LEA.HI R2, R0, R169.reuse, RZ, 0x6 ;  /* 0x000000a900027211 */ /* 0x080fe200078f30ff */
[----:B------:R-:W-:Y:S01]  /*0fe0*/  VIADD R162, R16, 0xa0 ;  /* 0x000000a010a27836 */ /* 0x000fe20000000000 */
[----:B------:R-:W-:Y:S01]  /*0ff0*/  LEA.HI R171, R0, R169, RZ, 0x3 ;  /* 0x000000a900ab7211 */ /* 0x000fe200078f18ff */
[----:B------:R-:W-:Y:S01]  /*1000*/  VIADD R179, R164, 0x10 ;  /* 0x00000010a4b37836 */ /* 0x000fe20000000000 */
[----:B------:R-:W-:Y:S01]  /*1010*/  LOP3.LUT R0, R184, 0x38, R170, 0xf8, !PT ;  /* 0x00000038b8007812 */ /* 0x000fe200078ef8aa */
[----:B------:R-:W-:Y:S01]  /*1020*/  IMAD.SHL.U32 R4, R2, 0x80, RZ ;  /* 0x0000008002047824 */ /* 0x000fe200078e00ff */
[----:B------:R-:W-:Y:S01]  /*1030*/  LOP3.LUT R3, R3, 0xffffe000, RZ, 0xc0, !PT ;  /* 0xffffe00003037812 */ /* 0x000fe200078ec0ff */
[----:B------:R-:W-:Y:S01]  /*1040*/  VIADD R178, R164, 0x30 ;  /* 0x00000030a4b27836 */ /* 0x000fe20000000000 */
[----:B------:R-:W-:Y:S01]  /*1050*/  LOP3.LUT R0, R0, R185, RZ, 0x3c, !PT ;  /* 0x000000b900007212 */ /* 0x000fe200078e3cff */
[----:B------:R-:W-:Y:S01]  /*1060*/  VIADD R180, R164, 0x50 ;  /* 0x00000050a4b47836 */ /* 0x000fe20000000000 */
[----:B------:R-:W-:Y:S01]  /*1070*/  LOP3.LUT R6, R5, R218, RZ, 0x3c, !PT ;  /* 0x000000da05067212 */ /* 0x000fe200078e3cff */
[----:B------:R-:W-:Y:S01]  /*1080*/  IMAD R221, R13, 0x40, R10 ;  /* 0x000000400ddd7824 */ /* 0x000fe200078e020a */
[-C--:B------:R-:W-:Y:S01]  /*1090*/  IADD3 R217, R0, R3.reuse, R186 ;  /* 0x0000000300d97210 */ /* 0x080fe20007ffe0ba */
[----:B------:R-:W-:Y:S01]  /*10a0*/  IMAD.U32 R0, RZ, RZ, UR5 ;  /* 0x00000005ff007e24 */ /* 0x000fe2000f8e00ff */
[----:B------:R-:W-:Y:S01]  /*10b0*/  LOP3.LUT R5, R4, 0xffffe000, RZ, 0xc0, !PT ;  /* 0xffffe00004057812 */ /* 0x000fe200078ec0ff */
[----:B------:R-:W-:Y:S01]  /*10c0*/  IMAD.U32 R4, RZ, RZ, UR4 ;  /* 0x00000004ff047e24 */ /* 0x000fe2000f8e00ff */
[----:B------:R-:W-:Y:S01]  /*10d0*/  IADD3 R6, R6, R3, R188 ;  /* 0x0000000306067210 */ /* 0x000fe20007ffe0bc */
[----:B------:R-:W-:Y:S01]  /*10e0*/  IMAD.SHL.U32 R222, R222, 0x8, RZ ;  /* 0x00000008dede7824 */ /* 0x000fe200078e00ff */
[----:B------:R0:W-:Y:S01]  /*10f0*/  STL [R1+0x30], R0 ;  /* 0x0000300001007387 */ /* 0x0001e20000100800 */
[----:B------:R-:W-:-:S02]  /*1100*/  LOP3.LUT R2, R184, 0x38, R171, 0xf8, !PT ;  /* 0x00000038b8027812 */ /* 0x000fc400078ef8ab */
[----:B------:R-:W-:Y:S01]  /*1110*/  LOP3.LUT R7, R181, 0x38, R171, 0xf8, !PT ;  /* 0x00000038b5077812 */ /* 0x000fe200078ef8ab */
[----:B------:R1:W-:Y:S01]  /*1120*/  STL [R1+0x34], R4 ;  /* 0x0000340401007387 */ /* 0x0003e20000100800 */
[----:B------:R-:W-:Y:S02]  /*1130*/  LOP3.LUT R2, R2, R185, RZ, 0x3c, !PT ;  /* 0x000000b902027212 */ /* 0x000fe400078e3cff */
[----:B------:R-:W-:Y:S02]  /*1140*/  LOP3.LUT R7, R7, R218, RZ, 0x3c, !PT ;  /* 0x000000da07077212 */ /* 0x000fe400078e3cff */
[-C--:B------:R-:W-:Y:S02]  /*1150*/  IADD3 R2, R2, R5.reuse, R186 ;  /* 0x0000000502027210 */ /* 0x080fe40007ffe0ba */
[----:B0-----:R-:W-:Y:S02]  /*1160*/  LEA.HI R0, R198, R198, RZ, 0x1 ;  /* 0x000000c6c6007211 */ /* 0x001fe400078f08ff */
[----:B------:R-:W-:-:S02]  /*1170*/  IADD3 R7, R7, R5, R188 ;  /* 0x0000000507077210 */ /* 0x000fc40007ffe0bc */
[----:B------:R-:W-:Y:S02]  /*1180*/  LOP3.LUT R3, R0, 0x1ffffffe, RZ, 0xc0, !PT ;  /* 0x1ffffffe00037812 */ /* 0x000fe400078ec0ff */
[----:B------:R-:W-:Y:S02]  /*1190*/  LOP3.LUT R5, R8, 0x7ffffffc, RZ, 0xc0, !PT ;  /* 0x7ffffffc08057812 */ /* 0x000fe400078ec0ff */
[--C-:B------:R-:W-:Y:S01]  /*11a0*/  SHF.R.S32.HI R17, RZ, 0x1f, R16.reuse ;  /* 0x0000001fff117819 */ /* 0x100fe20000011410 */
[----:B------:R-:W-:Y:S01]  /*11b0*/  IMAD.IADD R0, R198, 0x1, -R3 ;  /* 0x00000001c6007824 */ /* 0x000fe200078e0a03 */
[----:B------:R-:W-:Y:S01]  /*11c0*/  LOP3.LUT R3, R181, 0x38, R16, 0xf8, !PT ;  /* 0x00000038b5037812 */ /* 0x000fe200078ef810 */
[----:B------:R-:W-:Y:S01]  /*11d0*/  IMAD.IADD R190, R208, 0x1, -R5 ;  /* 0x00000001d0be7824 */ /* 0x000fe200078e0a05 */
[----:B------:R-:W-:Y:S01]  /*11e0*/  SHF.R.S32.HI R173, RZ, 0x1f, R23 ;  /* 0x0000001fffad7819 */ /* 0x000fe20000011417 */
[----:B------:R-:W-:Y:S01]  /*11f0*/  IMAD R191, R0, 0x8, R221 ;  /* 0x0000000800bf7824 */ /* 0x000fe200078e02dd */
[----:B------:R-:W-:-:S02]  /*1200*/  LOP3.LUT R3, R188, R3, R218, 0xf6, !PT ;  /* 0x00000003bc037212 */ /* 0x000fc400078ef6da */
[----:B------:R-:W-:Y:S02]  /*1210*/  SHF.R.S32.HI R183, RZ, 0x1f, R161 ;  /* 0x0000001fffb77819 */ /* 0x000fe400000114a1 */
[----:B------:R-:W-:Y:S02]  /*1220*/  SHF.R.S32.HI R182, RZ, 0x1f, R162 ;  /* 0x0000001fffb67819 */ /* 0x000fe400000114a2 */
[----:B------:R-:W-:Y:S02]  /*1230*/  SHF.R.S32.HI R206, RZ, 0x1f, R179 ;  /* 0x0000001fffce7819 */ /* 0x000fe400000114b3 */
[----:B------:R-:W-:Y:S02]  /*1240*/  SHF.R.S32.HI R203, RZ, 0x1f, R178 ;  /* 0x0000001fffcb7819 */ /* 0x000fe400000114b2 */
[----:B------:R-:W-:Y:S02]  /*1250*/  SHF.R.S32.HI R201, RZ, 0x1f, R180 ;  /* 0x0000001fffc97819 */ /* 0x000fe400000114b4 */
[----:B------:R-:W-:-:S02]  /*1260*/  SHF.R.S32.HI R170, RZ, 0x3, R170 ;  /* 0x00000003ffaa7819 */ /* 0x000fc400000114aa */
[----:B------:R-:W-:Y:S02]  /*1270*/  SHF.R.S32.HI R171, RZ, 0x3, R171 ;  /* 0x00000003ffab7819 */ /* 0x000fe400000114ab */
[----:B------:R-:W-:Y:S02]  /*1280*/  LEA R216, R3, UR4, 0x1 ;  /* 0x0000000403d87c11 */ /* 0x000fe4000f8e08ff */
[----:B------:R-:W-:Y:S02]  /*1290*/  LEA R217, R217, UR4, 0x1 ;  /* 0x00000004d9d97c11 */ /* 0x000fe4000f8e08ff */
[----:B------:R-:W-:Y:S02]  /*12a0*/  LEA R214, R6, UR4, 0x1 ;  /* 0x0000000406d67c11 */ /* 0x000fe4000f8e08ff */
[----:B------:R-:W-:Y:S02]  /*12b0*/  LEA R215, R2, UR4, 0x1 ;  /* 0x0000000402d77c11 */ /* 0x000fe4000f8e08ff */
[----:B-1----:R-:W-:-:S07]  /*12c0*/  LEA R213, R7, UR4, 0x1 ;  /* 0x0000000407d57c11 */ /* 0x002fce000f8e08ff */
.L_x_1866:
[----:B------:R-:W-:Y:S01]  /*12d0*/  ULDC.64 UR4, c[0x0][0xa28] ;  /* 0x00028a0000047ab9 */ /* 0x000fe20000000a00 */
[----:B0-23--:R-:W0:Y:S01]  /*12e0*/  LDC.64 R4, c[0x0][0xa08] ;  /* 0x00028200ff047b82 */ /* 0x00de220000000a00 */
[----:B------:R-:W-:Y:S01]  /*12f0*/  ISETP.NE.U32.AND P0, PT, RZ, UR4, PT ;  /* 0x00000004ff007c0c */ /* 0x000fe2000bf05070 */
[----:B------:R-:W-:Y:S01]  /*1300*/  IMAD.MOV.U32 R0, RZ, RZ, RZ ;  /* 0x000000ffff007224 */ /* 0x000fe200078e00ff */
[----:B------:R-:W-:Y:S01]  /*1310*/  ULDC.64 UR6, c[0x0][0xa20] ;  /* 0x0002880000067ab9 */ /* 0x000fe20000000a00 */
[----:B------:R-:W-:Y:S01]  /*1320*/  IMAD.MOV.U32 R130, RZ, RZ, RZ ;  /* 0x000000ffff827224 */ /* 0x000fe200078e00ff */
[----:B------:R-:W-:Y:S01]  /*1330*/  ISETP.NE.AND.EX P0, PT, RZ, UR5, PT, P0 ;  /* 0x00000005ff007c0c */ /* 0x000fe2000bf05300 */
[----:B------:R-:W-:Y:S02]  /*1340*/  ULDC.64 UR4, c[0x0][0xa18] ;  /* 0x0002860000047ab9 */ /* 0x000fe40000000a00 */
[----:B------:R-:W-:-:S04]  /*1350*/  ISETP.NE.U32.AND P1, PT, RZ, UR4, PT ;  /* 0x00000004ff007c0c */ /* 0x000fc8000bf25070 */
[----:B------:R-:W-:Y:S01]  /*1360*/  ISETP.NE.AND.EX P1, PT, RZ, UR5, PT, P1 ;  /* 0x00000005ff007c0c */ /* 0x000fe2000bf25310 */
[----:B------:R-:W-:Y:S02]  /*1370*/  ULDC.64 UR4, c[0x0][0xa08] ;  /* 0x0002820000047ab9 */ /* 0x000fe40000000a00 */
[----:B------:R-:W-:-:S03]  /*1380*/  ISETP.NE.U32.AND P3, PT, RZ, UR4, PT ;  /* 0x00000004ff007c0c */ /* 0x000fc6000bf65070 */
[----:B----4-:R-:W1:Y:S01]  /*1390*/  @P0 LDC.64 R2, c[0x0][0xa28] ;  /* 0x00028a00ff020b82 */ /* 0x010e620000000a00 */
[----:B------:R-:W-:Y:S01]  /*13a0*/  ISETP.NE.AND.EX P3, PT, RZ, UR5, PT, P3 ;  /* 0x00000005ff007c0c */ /* 0x000fe2000bf65330 */
[----:B0-----:R-:W-:-:S06]  /*13b0*/  IMAD.WIDE R8, R31, 0x4, R4 ;  /* 0x000000041f087825 */ /* 0x001fcc00078e0204 */
[----:B------:R-:W0:Y:S01]  /*13c0*/  @P1 LDC.64 R6, c[0x0][0xa18] ;  /* 0x00028600ff061b82 */ /* 0x000e220000000a00 */
[----:B------:R-:W-:Y:S02]  /*13d0*/  ULDC UR4, c[0x0][0x288] ;  /* 0x0000a20000047ab9 */ /* 0x000fe40000000800 */
[----:B------:R-:W-:Y:S01]  /*13e0*/  IMAD.U32 R166, RZ, RZ, UR4 ;  /* 0x00000004ffa67e24 */ /* 0x000fe2000f8e00ff */
[----:B------:R-:W-:Y:S02]  /*13f0*/  ULDC.64 UR4, c[0x0][0x418] ;  /* 0x0001060000047ab9 */ /* 0x000fe40000000a00 */
[----:B------:R2:W5:Y:S01]  /*1400*/  @P3 LDG.E R130, desc[UR60][R8.64] ;  /* 0x0000003c08823981 */ /* 0x000562000c1e1900 */
[----:B-1----:R-:W-:-:S05]  /*1410*/  @P0 IMAD.WIDE R2, R31, 0x4, R2 ;  /* 0x000000041f020825 */ /* 0x002fca00078e0202 */
[----:B------:R2:W5:Y:S01]  /*1420*/  @P0 LDG.E R0, desc[UR60][R2.64] ;  /* 0x0000003c02000981 */ /* 0x000562000c1e1900 */
[----:B0-----:R-:W-:-:S05]  /*1430*/  @P1 IMAD.WIDE R4, R31, 0x4, R6 ;  /* 0x000000041f041825 */ /* 0x001fca00078e0206 */
[----:B------:R2:W5:Y:S01]  /*1440*/  @P1 LDG.E R166, desc[UR60][R4.64] ;  /* 0x0000003c04a61981 */ /* 0x000562000c1e1900 */
[----:B------:R-:W-:-:S03]  /*1450*/  UISETP.NE.U32.AND UP0, UPT, UR4, URZ, UPT ;  /* 0x0000003f0400728c */ /* 0x000fc6000bf05070 */
[----:B------:R-:W-:Y:S01]  /*1460*/  ULDC UR4, c[0x0][0x424] ;  /* 0x0001090000047ab9 */ /* 0x000fe20000000800 */
[----:B------:R-:W-:Y:S01]  /*1470*/  UISETP.NE.AND.EX UP0, UPT, UR5, URZ, UPT, UP0 ;  /* 0x0000003f0500728c */ /* 0x000fe2000bf05300 */
[----:B------:R-:W-:Y:S02]  /*1480*/  ISETP.NE.U32.AND P2, PT, RZ, UR6, PT ;  /* 0x00000006ff007c0c */ /* 0x000fe4000bf45070 */
[----:B------:R-:W-:Y:S01]  /*1490*/  ULDC UR5, c[0x0][0x2f0] ;  /* 0x0000bc0000057ab9 */ /* 0x000fe20000000800 */
[----:B------:R-:W-:Y:S01]  /*14a0*/  USEL UR4, UR4, 0x1, UP0 ;  /* 0x0000000104047887 */ /* 0x000fe20008000000 */
[----:B------:R-:W-:-:S03]  /*14b0*/  ISETP.NE.AND.EX P2, PT, RZ, UR7, PT, P2 ;  /* 0x00000007ff007c0c */ /* 0x000fc6000bf45320 */
[----:B------:R-:W-:-:S03]  /*14c0*/  UIMAD UR4, UR4, UR5, URZ ;  /* 0x00000005040472a4 */ /* 0x000fc6000f8e023f */
[----:B------:R-:W-:Y:S01]  /*14d0*/  ULDC UR5, c[0x0][0x348] ;  /* 0x0000d20000057ab9 */ /* 0x000fe20000000800 */
[----:B------:R-:W-:Y:S02]  /*14e0*/  IMAD.MOV.U32 R195, RZ, RZ, R30 ;  /* 0x000000ffffc37224 */ /* 0x000fe400078e001e */
[----:B------:R-:W-:Y:S01]  /*14f0*/  IMAD.MOV.U32 R196, RZ, RZ, R31 ;  /* 0x000000ffffc47224 */ /* 0x000fe200078e001f */
[----:B--2---:R-:W-:Y:S06]  /*1500*/  @P1 BRA `(.L_x_1567) ;  /* 0x0000000000241947 */ /* 0x004fec0003800000 */
        /* <DEDUP_REMOVED lines=9> */
.L_x_1567:
[----:B------:R-:W-:Y:S02]  /*15a0*/  IMAD.U32 R24, RZ, RZ, UR5 ;  /* 0x00000005ff187e24 */ /* 0x000fe4000f8e00ff */
[----:B------:R-:W-:Y:S01]  /*15b0*/  IMAD.U32 R25, RZ, RZ, UR4 ;  /* 0x00000004ff197e24 */ /* 0x000fe2000f8e00ff */
[----:B------:R-:W-:Y:S06]  /*15c0*/  @!P2 BRA `(.L_x_1568) ;  /* 0x000000000010a947 */ /* 0x000fec0003800000 */
[----:B------:R-:W0:Y:S02]  /*15d0*/  LDC.64 R2, c[0x0][0xa20] ;  /* 0x00028800ff027b82 */ /* 0x000e240000000a00 */
[----:B0-----:R-:W-:-:S05]  /*15e0*/  IMAD.WIDE R2, R31, 0x4, R2 ;  /* 0x000000041f027825 */ /* 0x001fca00078e0202 */
[----:B------:R0:W5:Y:S01]  /*15f0*/  LDG.E R25, desc[UR60][R2.64] ;  /* 0x0000003c02197981 */ /* 0x000162000c1e1900 */
[----:B------:R-:W-:Y:S05]  /*1600*/  BRA `(.L_x_1569) ;  /* 0x0000000000107947 */ /* 0x000fea0003800000 */
.L_x_1568:
[----:B------:R-:W-:Y:S05]  /*1610*/  @!P3 BRA `(.L_x_1569) ;  /* 0x00000000000cb947 */ /* 0x000fea0003800000 */
[----:B------:R-:W2:Y:S04]  /*1620*/  LDG.E R2, desc[UR60][R8.64] ;  /* 0x0000003c08027981 */ /* 0x000ea8000c1e1900 */
[----:B------:R-:W2:Y:S02]  /*1630*/  LDG.E R25, desc[UR60][R8.64+0x4] ;  /* 0x0000043c08197981 */ /* 0x000ea4000c1e1900 */
[----:B--2---:R-:W-:-:S07]  /*1640*/  IMAD.IADD R25, R25, 0x1, -R2 ;  /* 0x0000000119197824 */ /* 0x004fce00078e0a02 */
.L_x_1569:
[----:B------:R-:W-:Y:S01]  /*1650*/  ULDC.64 UR4, c[0x0][0xa10] ;  /* 0x0002840000047ab9 */ /* 0x000fe20000000a00 */
[----:B0-----:R-:W0:Y:S01]  /*1660*/  LDC R2, c[0x0][0x448] ;  /* 0x00011200ff027b82 */ /* 0x001e220000000800 */
[----:B------:R-:W-:-:S04]  /*1670*/  ISETP.NE.U32.AND P0, PT, RZ, UR4, PT ;  /* 0x00000004ff007c0c */ /* 0x000fc8000bf05070 */
[----:B------:R-:W-:Y:S01]  /*1680*/  ISETP.NE.AND.EX P0, PT, RZ, UR5, PT, P0 ;  /* 0x00000005ff007c0c */ /* 0x000fe2000bf05300 */
[----:B------:R-:W-:Y:S02]  /*1690*/  ULDC.64 UR4, c[0x0][0xa30] ;  /* 0x00028c0000047ab9 */ /* 0x000fe40000000a00 */
[----:B------:R-:W-:-:S04]  /*16a0*/  ISETP.NE.U32.AND P1, PT, RZ, UR4, PT ;  /* 0x00000004ff007c0c */ /* 0x000fc8000bf25070 */
[----:B------:R-:W-:-:S06]  /*16b0*/  ISETP.NE.AND.EX P1, PT, RZ, UR5, PT, P1 ;  /* 0x00000005ff007c0c */ /* 0x000fcc000bf25310 */
[----:B------:R-:W1:Y:S08]  /*16c0*/  @P0 LDC.64 R4, c[0x0][0xa10] ;  /* 0x00028400ff040b82 */ /* 0x000e700000000a00 */
[----:B------:R-:W2:Y:S01]  /*16d0*/  @P1 LDC.64 R6, c[0x0][0xa30] ;  /* 0x00028c00ff061b82 */ /* 0x000ea20000000a00 */
[----:B-1----:R-:W-:-:S05]  /*16e0*/  @P0 IMAD.WIDE R4, R31, 0x4, R4 ;  /* 0x000000041f040825 */ /* 0x002fca00078e0204 */
[----:B------:R-:W3:Y:S04]  /*16f0*/  @P0 LDG.E R8, desc[UR60][R4.64] ;  /* 0x0000003c04080981 */ /* 0x000ee8000c1e1900 */
[----:B------:R1:W3:Y:S01]  /*1700*/  @P0 LDG.E R9, desc[UR60][R4.64+0x4] ;  /* 0x0000043c04090981 */ /* 0x0002e2000c1e1900 */
[----:B-----5:R-:W-:Y:S02]  /*1710*/  IMAD.MOV.U32 R141, RZ, RZ, R25 ;  /* 0x000000ffff8d7224 */ /* 0x020fe400078e0019 */
[----:B--2---:R-:W-:-:S05]  /*1720*/  @P1 IMAD.WIDE R6, R31, 0x4, R6 ;  /* 0x000000041f061825 */ /* 0x004fca00078e0206 */
[----:B------:R2:W5:Y:S01]  /*1730*/  @P1 LDG.E R141, desc[UR60][R6.64] ;  /* 0x0000003c068d1981 */ /* 0x000562000c1e1900 */
[----:B0-----:R-:W-:Y:S01]  /*1740*/  ISETP.NE.AND P1, PT, R2, 0x1, PT ;  /* 0x000000010200780c */ /* 0x001fe20003f25270 */
[----:B------:R-:W-:Y:S01]  /*1750*/  IMAD.SHL.U32 R187, R29, 0x80, RZ ;  /* 0x000000801dbb7824 */ /* 0x000fe200078e00ff */
[----:B------:R-:W0:Y:S03]  /*1760*/  LDC.64 R2, c[0x0][0x9e0] ;  /* 0x00027800ff027b82 */ /* 0x000e260000000a00 */
[----:B-1----:R-:W-:-:S08]  /*1770*/  VIADD R4, R187, 0x7f ;  /* 0x0000007fbb047836 */ /* 0x002fd00000000000 */
[----:B------:R-:W1:Y:S08]  /*1780*/  @P1 LDC R11, c[0x0][0x44c] ;  /* 0x00011300ff0b1b82 */ /* 0x000e700000000800 */
[----:B------:R-:W4:Y:S01]  /*1790*/  @P1 LDC R10, c[0x0][0x450] ;  /* 0x00011400ff0a1b82 */ /* 0x000f220000000800 */
[----:B0-----:R-:W-:Y:S01]  /*17a0*/  ISETP.GE.AND P2, PT, R3, 0x1, PT ;  /* 0x000000010300780c */ /* 0x001fe20003f46270 */
[----:B-1----:R-:W-:-:S05]  /*17b0*/  @P1 IMAD.HI.U32 R5, R4, R11, RZ ;  /* 0x0000000b04051227 */ /* 0x002fca00078e00ff */
[----:B----4-:R-:W-:Y:S01]  /*17c0*/  @P1 SHF.R.U32.HI R4, RZ, R10, R5 ;  /* 0x0000000aff041219 */ /* 0x010fe20000011605 */
[----:B---3--:R-:W-:Y:S02]  /*17d0*/  @P0 IMAD.IADD R24, R9, 0x1, -R8 ;  /* 0x0000000109180824 */ /* 0x008fe400078e0a08 */
[----:B------:R-:W-:-:S04]  /*17e0*/  IMAD.IADD R9, R25, 0x1, -R0 ;  /* 0x0000000119097824 */ /* 0x000fc800078e0a00 */
[----:B------:R-:W-:-:S04]  /*17f0*/  IMAD.IADD R167, R9, 0x1, R24 ;  /* 0x0000000109a77824 */ /* 0x000fc800078e0218 */
[C---:B------:R-:W-:Y:S01]  /*1800*/  VIADD R0, R167.reuse, 0x5f ;  /* 0x0000005fa7007836 */ /* 0x040fe20000000000 */
[----:B------:R-:W-:-:S03]  /*1810*/  IADD3 R5, R167, 0x1, -R166 ;  /* 0x00000001a7057810 */ /* 0x000fc60007ffe8a6 */
[----:B------:R-:W-:-:S04]  /*1820*/  IMAD.HI R0, R0, 0x2aaaaaab, RZ ;  /* 0x2aaaaaab00007827 */ /* 0x000fc800078e02ff */
[----:B------:R-:W-:Y:S01]  /*1830*/  IMAD.IADD R5, R5, 0x1, R4 ;  /* 0x0000000105057824 */ /* 0x000fe200078e0204 */
[----:B------:R-:W-:-:S03]  /*1840*/  SHF.R.U32.HI R143, RZ, 0x1f, R0 ;  /* 0x0000001fff8f7819 */ /* 0x000fc60000011600 */
[----:B------:R-:W-:Y:S01]  /*1850*/  IMAD.IADD R2, R5, 0x1, R2 ;  /* 0x0000000105027824 */ /* 0x000fe200078e0202 */
[----:B------:R-:W-:Y:S01]  /*1860*/  LEA.HI.SX32 R143, R0, R143, 0x1c ;  /* 0x0000008f008f7211 */ /* 0x000fe200078fe2ff */
[----:B--2---:R-:W-:Y:S06]  /*1870*/  @!P2 BRA `(.L_x_1570) ;  /* 0x000000000048a947 */ /* 0x004fec0003800000 */
        /* <DEDUP_REMOVED lines=11> */
.L_x_1572:
[----:B------:R-:W-:-:S13]  /*1930*/  ISETP.NE.AND P0, PT, R3, 0x1, PT ;  /* 0x000000010300780c */ /* 0x000fda0003f05270 */
[----:B------:R-:W0:Y:S02]  /*1940*/  @P0 LDC.64 R4, c[0x0][0x9e8] ;  /* 0x00027a00ff040b82 */ /* 0x000e240000000a00 */
[----:B0-----:R-:W-:-:S05]  /*1950*/  @P0 IMAD.HI.U32 R4, R0, R4, RZ ;  /* 0x0000000400040227 */ /* 0x001fca00078e00ff */
[----:B------:R-:W-:-:S07]  /*1960*/  @P0 SHF.R.U32.HI R0, RZ, R5, R4 ;  /* 0x00000005ff000219 */ /* 0x000fce0000011604 */
.L_x_1573:
[----:B------:R-:W-:Y:S05]  /*1970*/  BSYNC B0 ;  /* 0x0000000000007941 */ /* 0x000fea0003800000 */
.L_x_1571:
[----:B------:R-:W-:-:S05]  /*1980*/  IMAD R5, R0, R3, R3 ;  /* 0x0000000300057224 */ /* 0x000fca00078e0203 */
[----:B------:R-:W-:-:S07]  /*1990*/  VIMNMX R2, R2, R5, PT ;  /* 0x0000000502027248 */ /* 0x000fce0003fe0100 */
.L_x_1570:
[----:B------:R-:W0:Y:S01]  /*19a0*/  @P1 LDC R0, c[0x0][0x44c] ;  /* 0x00011300ff001b82 */ /* 0x000e220000000800 */
[----:B------:R-:W-:Y:S01]  /*19b0*/  IMAD.MOV.U32 R5, RZ, RZ, R187 ;  /* 0x000000ffff057224 */ /* 0x000fe200078e00bb */
[----:B------:R-:W-:Y:S01]  /*19c0*/  ULDC UR4, c[0x0][0x9dc] ;  /* 0x0002770000047ab9 */ /* 0x000fe20000000800 */
[----:B------:R-:W-:-:S05]  /*19d0*/  IMAD.IADD R142, R167, 0x1, -R166 ;  /* 0x00000001a78e7824 */ /* 0x000fca00078e0aa6 */
[----:B------:R-:W1:Y:S01]  /*19e0*/  @P1 LDC R7, c[0x0][0x450] ;  /* 0x00011400ff071b82 */ /* 0x000e620000000800 */
[----:B0-----:R-:W-:-:S05]  /*19f0*/  @P1 IMAD.HI.U32 R0, R187, R0, RZ ;  /* 0x00000000bb001227 */ /* 0x001fca00078e00ff */
[----:B-1----:R-:W-:-:S05]  /*1a00*/  @P1 SHF.R.U32.HI R5, RZ, R7, R0 ;  /* 0x00000007ff051219 */ /* 0x002fca0000011600 */
[----:B------:R-:W-:-:S04]  /*1a10*/  IMAD.IADD R0, R142, 0x1, R5 ;  /* 0x000000018e007824 */ /* 0x000fc800078e0205 */
[----:B------:R-:W-:Y:S01]  /*1a20*/  VIADD R4, R0, -UR4 ;  /* 0x8000000400047c36 */ /* 0x000fe20008000000 */
[----:B------:R-:W-:Y:S06]  /*1a30*/  @!P2 BRA `(.L_x_1574) ;  /* 0x000000000044a947 */ /* 0x000fec0003800000 */
[----:B------:R-:W-:Y:S01]  /*1a40*/  ISETP.GT.AND P0, PT, R0, -0x1, PT ;  /* 0xffffffff0000780c */ /* 0x000fe20003f04270 */
[----:B------:R-:W-:-:S12]  /*1a50*/  BSSY B0, `(.L_x_1575) ;  /* 0x000000d000007945 */ /* 0x000fd80003800000 */
        /* <DEDUP_REMOVED lines=8> */
.L_x_1576:
[----:B------:R-:W-:-:S13]  /*1ae0*/  ISETP.NE.AND P0, PT, R3, 0x1, PT ;  /* 0x000000010300780c */ /* 0x000fda0003f05270 */
[----:B------:R-:W0:Y:S02]  /*1af0*/  @P0 LDC.64 R6, c[0x0][0x9e8] ;  /* 0x00027a00ff060b82 */ /* 0x000e240000000a00 */
[----:B0-----:R-:W-:-:S05]  /*1b00*/  @P0 IMAD.HI.U32 R6, R0, R6, RZ ;  /* 0x0000000600060227 */ /* 0x001fca00078e00ff */
[----:B------:R-:W-:-:S07]  /*1b10*/  @P0 SHF.R.U32.HI R0, RZ, R7, R6 ;  /* 0x00000007ff000219 */ /* 0x000fce0000011606 */
.L_x_1577:
[----:B------:R-:W-:Y:S05]  /*1b20*/  BSYNC B0 ;  /* 0x0000000000007941 */ /* 0x000fea0003800000 */
.L_x_1575:
[----:B------:R-:W-:-:S05]  /*1b30*/  IMAD R3, R0, R3, RZ ;  /* 0x0000000300037224 */ /* 0x000fca00078e02ff */
[----:B------:R-:W-:-:S07]  /*1b40*/  VIMNMX R4, R4, R3, !PT ;  /* 0x0000000304047248 */ /* 0x000fce0007fe0100 */
.L_x_1574:
[----:B------:R-:W-:Y:S02]  /*1b50*/  VIADD R2, R2, 0x5f ;  /* 0x0000005f02027836 */ /* 0x000fe40000000000 */
[----:B------:R-:W-:-:S04]  /*1b60*/  IMAD.HI R4, R4, 0x2aaaaaab, RZ ;  /* 0x2aaaaaab04047827 */ /* 0x000fc800078e02ff */
[----:B------:R-:W-:Y:S01]  /*1b70*/  IMAD.HI R2, R2, 0x2aaaaaab, RZ ;  /* 0x2aaaaaab02027827 */ /* 0x000fe200078e02ff */
[----:B------:R-:W-:-:S04]  /*1b80*/  SHF.R.U32.HI R5, RZ, 0x1f, R4 ;  /* 0x0000001fff057819 */ /* 0x000fc80000011604 */
[----:B------:R-:W-:Y:S02]  /*1b90*/  SHF.R.U32.HI R3, RZ, 0x1f, R2 ;  /* 0x0000001fff037819 */ /* 0x000fe40000011602 */
[----:B------:R-:W-:Y:S02]  /*1ba0*/  LEA.HI.SX32 R5, R4, R5, 0x1c ;  /* 0x0000000504057211 */ /* 0x000fe400078fe2ff */
[----:B------:R-:W-:Y:S02]  /*1bb0*/  LEA.HI.SX32 R2, R2, R3, 0x1c ;  /* 0x0000000302027211 */ /* 0x000fe400078fe2ff */
[----:B------:R-:W-:Y:S02]  /*1bc0*/  VIMNMX R5, RZ, R5, !PT ;  /* 0x00000005ff057248 */ /* 0x000fe40007fe0100 */
[----:B------:R-:W-:-:S03]  /*1bd0*/  VIMNMX R2, R143, R2, PT ;  /* 0x000000028f027248 */ /* 0x000fc60003fe0100 */
[--C-:B------:R-:W-:Y:S02]  /*1be0*/  IMAD R5, R5, 0x60, -R9.reuse ;  /* 0x0000006005057824 */ /* 0x100fe400078e0a09 */
[----:B------:R-:W-:-:S03]  /*1bf0*/  IMAD R3, R2, 0x60, -R9 ;  /* 0x0000006002037824 */ /* 0x000fc600078e0a09 */
[----:B------:R-:W-:Y:S02]  /*1c00*/  VIMNMX R5, RZ, R5, !PT ;  /* 0x00000005ff057248 */ /* 0x000fe40007fe0100 */
[----:B------:R-:W-:-:S03]  /*1c10*/  VIMNMX R0, R3, R24, PT ;  /* 0x0000001803007248 */ /* 0x000fc60003fe0100 */
[----:B------:R-:W-:Y:S01]  /*1c20*/  IMAD.WIDE.U32 R126, R5, -0x55555555, RZ ;  /* 0xaaaaaaab057e7825 */ /* 0x000fe200078e00ff */
[----:B------:R-:W-:-:S04]  /*1c30*/  ISETP.GT.AND P0, PT, R0, R5, PT ;  /* 0x000000050000720c */ /* 0x000fc80003f04270 */
[----:B------:R-:W-:-:S05]  /*1c40*/  SHF.R.U32.HI R126, RZ, 0x6, R127 ;  /* 0x00000006ff7e7819 */ /* 0x000fca000001167f */
[----:B------:R-:W-:-:S04]  /*1c50*/  IMAD.MOV.U32 R2, RZ, RZ, R126 ;  /* 0x000000ffff027224 */ /* 0x000fc800078e007e */
[----:B------:R-:W-:-:S04]  /*1c60*/  @P0 VIADD R0, R0, 0x5f ;  /* 0x0000005f00000836 */ /* 0x000fc80000000000 */
[----:B------:R-:W-:-:S05]  /*1c70*/  @P0 IMAD.HI R0, R0, 0x2aaaaaab, RZ ;  /* 0x2aaaaaab00000827 */ /* 0x000fca00078e02ff */
[----:B------:R-:W-:-:S04]  /*1c80*/  @P0 SHF.R.U32.HI R3, RZ, 0x1f, R0 ;  /* 0x0000001fff030819 */ /* 0x000fc80000011600 */
[----:B------:R-:W-:Y:S02]  /*1c90*/  @P0 LEA.HI.SX32 R2, R0, R3, 0x1c ;  /* 0x0000000300020211 */ /* 0x000fe400078fe2ff */
[----:B------:R-:W-:Y:S02]  /*1ca0*/  PLOP3.LUT P0, PT, PT, PT, PT, 0x80, 0x0 ;  /* 0x000000000000781c */ /* 0x000fe40003f0f070 */
[----:B------:R-:W-:-:S13]  /*1cb0*/  ISETP.GT.AND P1, PT, R2, R126, PT ;  /* 0x0000007e0200720c */ /* 0x000fda0003f24270 */
[----:B------:R-:W-:Y:S05]  /*1cc0*/  @!P1 BRA `(.L_x_1578) ;  /* 0x0000009000f89947 */ /* 0x000fea0003800000 */
        /* <DEDUP_REMOVED lines=20> */
.L_x_1580:
[----:B------:R-:W-:Y:S05]  /*1e10*/  BSYNC B6 ;  /* 0x0000000000067941 */ /* 0x000fea0003800000 */
.L_x_1579:
        /* <DEDUP_REMOVED lines=20> */
.L_x_1582:
[----:B------:R-:W-:Y:S05]  /*1f60*/  BSYNC B6 ;  /* 0x0000000000067941 */ /* 0x000fea0003800000 */
.L_x_1581:
[----:B------:R-:W-:Y:S01]  /*1f70*/  ULDC.64 UR4, c[0x0][0x9f8] ;  /* 0x00027e0000047ab9 */ /* 0x000fe20000000a00 */
[----:B------:R-:W-:Y:S01]  /*1f80*/  IMAD.MOV.U32 R101, RZ, RZ, R31 ;  /* 0x000000ffff657224 */ /* 0x000fe200078e001f */
[----:B------:R-:W-:Y:S01]  /*1f90*/  ISETP.NE.U32.AND P0, PT, RZ, UR4, PT ;  /* 0x00000004ff007c0c */ /* 0x000fe2000bf05070 */
[----:B------:R-:W-:Y:S01]  /*1fa0*/  ULDC UR4, c[0x0][0x2f4] ;  /* 0x0000bd0000047ab9 */ /* 0x000fe20000000800 */
[----:B------:R-:W0:Y:S02]  /*1fb0*/  LDC.64 R94, c[0x0][0x3f8] ;  /* 0x0000fe00ff5e7b82 */ /* 0x000e240000000a00 */
[----:B------:R-:W-:Y:S01]  /*1fc0*/  ISETP.NE.AND.EX P0, PT, RZ, UR5, PT, P0 ;  /* 0x00000005ff007c0c */ /* 0x000fe2000bf05300 */
[----:B------:R-:W-:-:S05]  /*1fd0*/  ULDC UR5, c[0x0][0x320] ;  /* 0x0000c80000057ab9 */ /* 0x000fca0000000800 */
[----:B------:R-:W1:Y:S08]  /*1fe0*/  LDC R125, c[0x0][0x3f4] ;  /* 0x0000fd00ff7d7b82 */ /* 0x000e700000000800 */
[----:B------:R-:W2:Y:S08]  /*1ff0*/  @P0 LDC.64 R4, c[0x0][0x9f8] ;  /* 0x00027e00ff040b82 */ /* 0x000eb00000000a00 */
[----:B------:R-:W3:Y:S01]  /*2000*/  LDC.64 R88, c[0x0][0x408] ;  /* 0x00010200ff587b82 */ /* 0x000ee20000000a00 */
[----:B--2---:R-:W-:-:S05]  /*2010*/  @P0 IMAD.WIDE R4, R31, 0x4, R4 ;  /* 0x000000041f040825 */ /* 0x004fca00078e0204 */
[----:B------:R2:W4:Y:S01]  /*2020*/  @P0 LDG.E R101, desc[UR60][R4.64] ;  /* 0x0000003c04650981 */ /* 0x000522000c1e1900 */
[----:B------:R-:W-:Y:S01]  /*2030*/  ISETP.GE.AND P1, PT, R168, UR4, PT ;  /* 0x00000004a8007c0c */ /* 0x000fe2000bf26270 */
[--C-:B0-----:R-:W-:Y:S01]  /*2040*/  IMAD.WIDE.U32 R96, R174, R94, R16.reuse ;  /* 0x0000005eae607225 */ /* 0x101fe200078e0010 */
[----:B------:R-:W-:Y:S01]  /*2050*/  ISETP.GE.AND P0, PT, R16, UR4, PT ;  /* 0x0000000410007c0c */ /* 0x000fe2000bf06270 */
[----:B------:R-:W0:Y:S01]  /*2060*/  S2R R144, SR_TID.X ;  /* 0x0000000000907919 */ /* 0x000e220000002100 */
[----:B------:R-:W-:Y:S01]  /*2070*/  SEL R3, RZ, 0xffffffff, P1 ;  /* 0xffffffffff037807 */ /* 0x000fe20000800000 */
[----:B---3--:R-:W-:Y:S01]  /*2080*/  IMAD.WIDE.U32 R90, R174, R88, R16 ;  /* 0x00000058ae5a7225 */ /* 0x008fe200078e0010 */
[----:B------:R-:W-:Y:S02]  /*2090*/  SEL R0, RZ, 0x1, P0 ;  /* 0x00000001ff007807 */ /* 0x000fe40000000000 */
[----:B------:R-:W-:Y:S01]  /*20a0*/  ISETP.GE.AND P0, PT, R168, UR5, PT ;  /* 0x00000005a8007c0c */ /* 0x000fe2000bf06270 */
[----:B------:R-:W-:Y:S01]  /*20b0*/  IMAD.SHL.U32 R3, R3, 0x2, RZ ;  /* 0x0000000203037824 */ /* 0x000fe200078e00ff */
[----:B------:R-:W-:Y:S01]  /*20c0*/  ISETP.GE.AND P1, PT, R23, UR4, PT ;  /* 0x0000000417007c0c */ /* 0x000fe2000bf26270 */
[----:B------:R-:W-:Y:S01]  /*20d0*/  IMAD.MOV.U32 R127, RZ, RZ, 0x20 ;  /* 0x00000020ff7f7424 */ /* 0x000fe200078e00ff */
[----:B------:R-:W-:Y:S01]  /*20e0*/  SHF.R.S32.HI R7, RZ, 0x1f, R174 ;  /* 0x0000001fff077819 */ /* 0x000fe200000114ae */
[----:B------:R-:W-:Y:S01]  /*20f0*/  IMAD.SHL.U32 R107, R94, 0x40, RZ ;  /* 0x000000405e6b7824 */ /* 0x000fe200078e00ff */
[----:B------:R-:W-:Y:S01]  /*2100*/  LOP3.LUT R0, R3, 0x2, R0, 0xe2, !PT ;  /* 0x0000000203007812 */ /* 0x000fe200078ee200 */
[----:B------:R-:W-:Y:S01]  /*2110*/  IMAD R133, R89, 0x60, RZ ;  /* 0x0000006059857824 */ /* 0x000fe200078e02ff */
[----:B------:R-:W-:Y:S01]  /*2120*/  SEL R3, RZ, 0xffffffff, P0 ;  /* 0xffffffffff037807 */ /* 0x000fe20000000000 */
[----:B------:R-:W-:Y:S01]  /*2130*/  IMAD.SHL.U32 R109, R88, 0x40, RZ ;  /* 0x00000040586d7824 */ /* 0x000fe200078e00ff */
[----:B------:R-:W-:Y:S01]  /*2140*/  ISETP.GE.AND P0, PT, R169, UR4, PT ;  /* 0x00000004a9007c0c */ /* 0x000fe2000bf06270 */
[----:B------:R-:W-:Y:S01]  /*2150*/  IMAD.IADD R130, R130, 0x1, R25 ;  /* 0x0000000182827824 */ /* 0x000fe200078e0219 */
[----:B--2---:R-:W-:Y:S01]  /*2160*/  SEL R4, RZ, 0x8, P1 ;  /* 0x00000008ff047807 */ /* 0x004fe20000800000 */
[----:B------:R-:W-:Y:S01]  /*2170*/  IMAD.SHL.U32 R6, R3, 0x2, RZ ;  /* 0x0000000203067824 */ /* 0x000fe200078e00ff */
[----:B------:R-:W-:Y:S01]  /*2180*/  SEL R3, RZ, 0x4, P0 ;  /* 0x00000004ff037807 */ /* 0x000fe20000000000 */
[----:B------:R-:W-:Y:S01]  /*2190*/  IMAD R113, R198, 0x40, R174 ;  /* 0x00000040c6717824 */ /* 0x000fe200078e02ae */
[----:B------:R-:W-:-:S02]  /*21a0*/  SHF.R.S32.HI R165, RZ, 0x1f, R164 ;  /* 0x0000001fffa57819 */ /* 0x000fc400000114a4 */
[----:B------:R-:W-:Y:S01]  /*21b0*/  LOP3.LUT R0, R4, R0, R3, 0xfe, !PT ;  /* 0x0000000004007212 */ /* 0x000fe200078efe03 */
[-C--:B------:R-:W-:Y:S01]  /*21c0*/  IMAD R3, R7, R94.reuse, RZ ;  /* 0x0000005e07037224 */ /* 0x080fe200078e02ff */
[----:B------:R-:W-:Y:S01]  /*21d0*/  ISETP.GE.AND P0, PT, R161, UR4, PT ;  /* 0x00000004a1007c0c */ /* 0x000fe2000bf06270 */
[----:B------:R-:W-:Y:S01]  /*21e0*/  IMAD.WIDE.U32 R98, R174, R94, R164 ;  /* 0x0000005eae627225 */ /* 0x000fe200078e00a4 */
[----:B------:R-:W-:Y:S02]  /*21f0*/  ISETP.GE.AND P1, PT, R169, UR5, PT ;  /* 0x00000005a9007c0c */ /* 0x000fe4000bf26270 */
[----:B-1----:R-:W-:Y:S01]  /*2200*/  ISETP.GE.AND P3, PT, R16, R125, PT ;  /* 0x0000007d1000720c */ /* 0x002fe20003f66270 */
[----:B------:R-:W-:Y:S01]  /*2210*/  IMAD R9, R174, R95, R3 ;  /* 0x0000005fae097224 */ /* 0x000fe200078e0203 */
[----:B------:R-:W-:Y:S01]  /*2220*/  SEL R3, RZ, 0x10, P0 ;  /* 0x00000010ff037807 */ /* 0x000fe20000000000 */
[-C--:B------:R-:W-:Y:S01]  /*2230*/  IMAD R7, R7, R88.reuse, RZ ;  /* 0x0000005807077224 */ /* 0x080fe200078e02ff */
[----:B------:R-:W-:Y:S01]  /*2240*/  ISETP.GE.AND P2, PT, R16, UR5, PT ;  /* 0x0000000510007c0c */ /* 0x000fe2000bf46270 */
[----:B------:R-:W-:Y:S01]  /*2250*/  IMAD.IADD R99, R99, 0x1, R9 ;  /* 0x0000000163637824 */ /* 0x000fe200078e0209 */
[----:B------:R-:W-:Y:S01]  /*2260*/  SEL R4, RZ, 0x4, P1 ;  /* 0x00000004ff047807 */ /* 0x000fe20000800000 */
[----:B------:R-:W-:Y:S01]  /*2270*/  IMAD.IADD R97, R9, 0x1, R97 ;  /* 0x0000000109617824 */ /* 0x000fe200078e0261 */
[----:B------:R-:W-:Y:S01]  /*2280*/  LOP3.LUT R9, R0, R3, RZ, 0xfc, !PT ;  /* 0x0000000300097212 */ /* 0x000fe200078efcff */
[C---:B------:R-:W-:Y:S01]  /*2290*/  IMAD R11, R174.reuse, R89, R7 ;  /* 0x00000059ae0b7224 */ /* 0x040fe200078e0207 */
[----:B------:R-:W-:Y:S01]  /*22a0*/  ISETP.GE.AND P1, PT, R169, R125, PT ;  /* 0x0000007da900720c */ /* 0x000fe20003f26270 */
[----:B------:R-:W-:Y:S01]  /*22b0*/  IMAD.WIDE.U32 R92, R174, R88, R164 ;  /* 0x00000058ae5c7225 */ /* 0x000fe200078e00a4 */
[----:B------:R-:W-:-:S02]  /*22c0*/  SEL R3, R125, RZ, P3 ;  /* 0x000000ff7d037207 */ /* 0x000fc40001800000 */
[----:B------:R-:W-:Y:S01]  /*22d0*/  SEL R5, RZ, 0x1, P2 ;  /* 0x00000001ff057807 */ /* 0x000fe20001000000 */
[----:B------:R-:W-:Y:S01]  /*22e0*/  IMAD.IADD R93, R93, 0x1, R11 ;  /* 0x000000015d5d7824 */ /* 0x000fe200078e020b */
[----:B------:R-:W-:Y:S01]  /*22f0*/  ISETP.GE.AND P2, PT, R168, R125, PT ;  /* 0x0000007da800720c */ /* 0x000fe20003f46270 */
[----:B------:R-:W-:Y:S01]  /*2300*/  IMAD.IADD R3, R16, 0x1, R3 ;  /* 0x0000000110037824 */ /* 0x000fe200078e0203 */
[----:B------:R-:W-:Y:S01]  /*2310*/  SEL R0, R125, RZ, P1 ;  /* 0x000000ff7d007207 */ /* 0x000fe20000800000 */
[----:B------:R-:W-:Y:S01]  /*2320*/  IMAD.IADD R91, R11, 0x1, R91 ;  /* 0x000000010b5b7824 */ /* 0x000fe200078e025b */
[----:B------:R-:W-:Y:S01]  /*2330*/  SEL R7, R125, RZ, P2 ;  /* 0x000000ff7d077207 */ /* 0x000fe20001000000 */
[----:B-----5:R-:W-:Y:S01]  /*2340*/  IMAD.WIDE.U32 R98, R141, R94, R98 ;  /* 0x0000005e8d627225 */ /* 0x020fe200078e0062 */
[----:B------:R-:W-:Y:S02]  /*2350*/  LOP3.LUT R5, R6, 0x2, R5, 0xe2, !PT ;  /* 0x0000000206057812 */ /* 0x000fe400078ee205 */
[----:B------:R-:W-:Y:S01]  /*2360*/  SHF.R.S32.HI R21, RZ, 0x1f, R141 ;  /* 0x0000001fff157819 */ /* 0x000fe2000001148d */
[----:B------:R-:W-:Y:S01]  /*2370*/  IMAD.IADD R10, R169, 0x1, R0 ;  /* 0x00000001a90a7824 */ /* 0x000fe200078e0200 */
[----:B------:R-:W-:Y:S01]  /*2380*/  SHF.R.S32.HI R0, RZ, 0x1f, R3 ;  /* 0x0000001fff007819 */ /* 0x000fe20000011403 */
[----:B------:R-:W-:Y:S01]  /*2390*/  IMAD.IADD R7, R168, 0x1, R7 ;  /* 0x00000001a8077824 */ /* 0x000fe200078e0207 */
[----:B------:R-:W-:Y:S01]  /*23a0*/  LOP3.LUT R5, R5, R4, RZ, 0xfc, !PT ;  /* 0x0000000405057212 */ /* 0x000fe200078efcff */
[----:B------:R-:W-:Y:S01]  /*23b0*/  IMAD.WIDE.U32 R96, R141, R94, R96 ;  /* 0x0000005e8d607225 */ /* 0x000fe200078e0060 */
[----:B------:R-:W-:-:S02]  /*23c0*/  LEA.HI R6, R0, R3, RZ, 0x3 ;  /* 0x0000000300067211 */ /* 0x000fc400078f18ff */
[----:B------:R-:W-:Y:S01]  /*23d0*/  LEA.HI R0, R0, R3, RZ, 0x6 ;  /* 0x0000000300007211 */ /* 0x000fe200078f30ff */
[CC--:B------:R-:W-:Y:S01]  /*23e0*/  IMAD.WIDE.U32 R92, R141.reuse, R88.reuse, R92 ;  /* 0x000000588d5c7225 */ /* 0x0c0fe200078e005c */
[----:B------:R-:W-:Y:S02]  /*23f0*/  SHF.R.S32.HI R4, RZ, 0x1f, R7 ;  /* 0x0000001fff047819 */ /* 0x000fe40000011407 */
[----:B------:R-:W-:Y:S01]  /*2400*/  SHF.R.S32.HI R3, RZ, 0x6, R0 ;  /* 0x00000006ff037819 */ /* 0x000fe20000011400 */
[----:B------:R-:W-:Y:S01]  /*2410*/  IMAD.WIDE.U32 R90, R141, R88, R90 ;  /* 0x000000588d5a7225 */ /* 0x000fe200078e005a */
[CC--:B------:R-:W-:Y:S02]  /*2420*/  LEA.HI R8, R4.reuse, R7.reuse, RZ, 0x6 ;  /* 0x0000000704087211 */ /* 0x0c0fe400078f30ff */
[----:B------:R-:W-:Y:S01]  /*2430*/  LEA.HI R7, R4, R7, RZ, 0x3 ;  /* 0x0000000704077211 */ /* 0x000fe200078f18ff */
[C---:B------:R-:W-:Y:S01]  /*2440*/  IMAD R140, R3.reuse, 0x1800, R186 ;  /* 0x00001800038c7824 */ /* 0x040fe200078e02ba */
[C---:B------:R-:W-:Y:S01]  /*2450*/  LOP3.LUT R0, R184.reuse, 0x38, R6, 0xf8, !PT ;  /* 0x00000038b8007812 */ /* 0x040fe200078ef806 */
[----:B------:R-:W-:Y:S01]  /*2460*/  IMAD R138, R3, 0x1800, R188 ;  /* 0x00001800038a7824 */ /* 0x000fe200078e02bc */
[----:B------:R-:W-:Y:S01]  /*2470*/  SHF.R.S32.HI R15, RZ, 0x1f, R10 ;  /* 0x0000001fff0f7819 */ /* 0x000fe2000001140a */
[----:B------:R-:W-:Y:S01]  /*2480*/  IMAD.SHL.U32 R125, R125, 0x2, RZ ;  /* 0x000000027d7d7824 */ /* 0x000fe200078e00ff */
[----:B------:R-:W-:Y:S01]  /*2490*/  SHF.R.S32.HI R11, RZ, 0x6, R8 ;  /* 0x00000006ff0b7819 */ /* 0x000fe20000011408 */
[----:B------:R-:W-:Y:S01]  /*24a0*/  IMAD R8, R21, R94, RZ ;  /* 0x0000005e15087224 */ /* 0x000fe200078e02ff */
[----:B------:R-:W-:-:S02]  /*24b0*/  LOP3.LUT R4, R184, 0x38, R7, 0xf8, !PT ;  /* 0x00000038b8047812 */ /* 0x000fc400078ef807 */
[-C--:B------:R-:W-:Y:S01]  /*24c0*/  LOP3.LUT R3, R0, R185.reuse, RZ, 0x3c, !PT ;  /* 0x000000b900037212 */ /* 0x080fe200078e3cff */
[----:B------:R-:W-:Y:S01]  /*24d0*/  IMAD R139, R11, 0x1800, R186 ;  /* 0x000018000b8b7824 */ /* 0x000fe200078e02ba */
[-C--:B------:R-:W-:Y:S01]  /*24e0*/  LEA.HI R12, R15, R10.reuse, RZ, 0x3 ;  /* 0x0000000a0f0c7211 */ /* 0x080fe200078f18ff */
[----:B------:R-:W-:Y:S01]  /*24f0*/  IMAD R136, R11, 0x1800, R188 ;  /* 0x000018000b887824 */ /* 0x000fe200078e02bc */
[----:B------:R-:W-:Y:S01]  /*2500*/  LEA.HI R10, R15, R10, RZ, 0x6 ;  /* 0x0000000a0f0a7211 */ /* 0x000fe200078f30ff */
[----:B------:R-:W-:Y:S01]  /*2510*/  IMAD.IADD R140, R140, 0x1, R3 ;  /* 0x000000018c8c7824 */ /* 0x000fe200078e0203 */
[----:B------:R-:W-:Y:S01]  /*2520*/  LOP3.LUT R4, R4, R185, RZ, 0x3c, !PT ;  /* 0x000000b904047212 */ /* 0x000fe200078e3cff */
[----:B------:R-:W-:Y:S01]  /*2530*/  IMAD R103, R141, R95, R8 ;  /* 0x0000005f8d677224 */ /* 0x000fe200078e0208 */
[----:B------:R-:W-:Y:S01]  /*2540*/  SHF.R.S32.HI R3, RZ, 0x6, R10 ;  /* 0x00000006ff037819 */ /* 0x000fe2000001140a */
[----:B------:R-:W-:Y:S01]  /*2550*/  IMAD R11, R95, 0x60, RZ ;  /* 0x000000605f0b7824 */ /* 0x000fe200078e02ff */
[----:B------:R-:W-:Y:S01]  /*2560*/  LOP3.LUT R15, R181, 0x38, R12, 0xf8, !PT ;  /* 0x00000038b50f7812 */ /* 0x000fe200078ef80c */
[----:B------:R-:W-:Y:S01]  /*2570*/  IMAD.IADD R139, R139, 0x1, R4 ;  /* 0x000000018b8b7824 */ /* 0x000fe200078e0204 */
[----:B------:R-:W-:Y:S01]  /*2580*/  LOP3.LUT R13, R181, 0x38, R6, 0xf8, !PT ;  /* 0x00000038b50d7812 */ /* 0x000fe200078ef806 */
[----:B------:R-:W-:Y:S01]  /*2590*/  IMAD R135, R3, 0x1800, R188 ;  /* 0x0000180003877824 */ /* 0x000fe200078e02bc */
[-C--:B------:R-:W-:Y:S01]  /*25a0*/  LOP3.LUT R4, R15, R218.reuse, RZ, 0x3c, !PT ;  /* 0x000000da0f047212 */ /* 0x080fe200078e3cff */
[----:B------:R-:W-:Y:S01]  /*25b0*/  IMAD R137, R3, 0x1800, R186 ;  /* 0x0000180003897824 */ /* 0x000fe200078e02ba */
[----:B------:R-:W-:Y:S01]  /*25c0*/  LOP3.LUT R13, R13, R218, RZ, 0x3c, !PT ;  /* 0x000000da0d0d7212 */ /* 0x000fe200078e3cff */
[----:B------:R-:W-:Y:S01]  /*25d0*/  IMAD.IADD R105, R99, 0x1, R103 ;  /* 0x0000000163697824 */ /* 0x000fe200078e0267 */
[C---:B------:R-:W-:Y:S01]  /*25e0*/  LOP3.LUT R0, R184.reuse, 0x38, R12, 0xf8, !PT ;  /* 0x00000038b8007812 */ /* 0x040fe200078ef80c */
[----:B------:R-:W-:Y:S01]  /*25f0*/  IMAD.IADD R135, R135, 0x1, R4 ;  /* 0x0000000187877824 */ /* 0x000fe200078e0204 */
[----:B------:R-:W-:Y:S01]  /*2600*/  LOP3.LUT R4, R184, 0x18, R16, 0xf8, !PT ;  /* 0x00000018b8047812 */ /* 0x000fe200078ef810 */
[----:B------:R-:W-:Y:S01]  /*2610*/  IMAD.IADD R138, R138, 0x1, R13 ;  /* 0x000000018a8a7824 */ /* 0x000fe200078e020d */
[----:B------:R-:W-:Y:S01]  /*2620*/  ISETP.GE.AND P4, PT, R23, UR5, PT ;  /* 0x0000000517007c0c */ /* 0x000fe2000bf86270 */
[----:B------:R-:W-:Y:S01]  /*2630*/  IMAD.IADD R103, R103, 0x1, R97 ;  /* 0x0000000167677824 */ /* 0x000fe200078e0261 */
[----:B------:R-:W-:-:S02]  /*2640*/  LOP3.LUT R13, R181, 0x38, R7, 0xf8, !PT ;  /* 0x00000038b50d7812 */ /* 0x000fc400078ef807 */
[-C--:B------:R-:W-:Y:S02]  /*2650*/  LOP3.LUT R0, R0, R185.reuse, RZ, 0x3c, !PT ;  /* 0x000000b900007212 */ /* 0x080fe400078e3cff */
[----:B------:R-:W-:Y:S02]  /*2660*/  ISETP.GE.AND P0, PT, R162, UR4, PT ;  /* 0x00000004a2007c0c */ /* 0x000fe4000bf06270 */
[----:B------:R-:W-:Y:S01]  /*2670*/  LOP3.LUT R3, R4, R185, RZ, 0x3c, !PT ;  /* 0x000000b904037212 */ /* 0x000fe200078e3cff */
[----:B------:R-:W-:Y:S01]  /*2680*/  IMAD.IADD R137, R137, 0x1, R0 ;  /* 0x0000000189897824 */ /* 0x000fe200078e0200 */
[----:B------:R-:W-:Y:S01]  /*2690*/  SEL R4, RZ, 0x8, P4 ;  /* 0x00000008ff047807 */ /* 0x000fe20002000000 */
[----:B------:R-:W-:Y:S01]  /*26a0*/  IMAD R0, R21, R88, RZ ;  /* 0x0000005815007224 */ /* 0x000fe200078e02ff */
[----:B------:R-:W-:Y:S01]  /*26b0*/  LOP3.LUT R13, R13, R218, RZ, 0x3c, !PT ;  /* 0x000000da0d0d7212 */ /* 0x000fe200078e3cff */
[----:B------:R-:W-:Y:S01]  /*26c0*/  IMAD.IADD R3, R186, 0x1, R3 ;  /* 0x00000001ba037824 */ /* 0x000fe200078e0203 */
[----:B------:R-:W-:-:S02]  /*26d0*/  LOP3.LUT P5, RZ, R207, 0x4, RZ, 0xc0, !PT ;  /* 0x00000004cfff7812 */ /* 0x000fc400078ac0ff */
[----:B------:R-:W-:Y:S01]  /*26e0*/  SEL R8, RZ, 0x20, P0 ;  /* 0x00000020ff087807 */ /* 0x000fe20000000000 */
[----:B------:R-:W-:Y:S01]  /*26f0*/  IMAD.IADD R136, R136, 0x1, R13 ;  /* 0x0000000188887824 */ /* 0x000fe200078e020d */
[----:B------:R-:W-:Y:S01]  /*2700*/  LOP3.LUT R20, R5, R4, RZ, 0xfc, !PT ;  /* 0x0000000405147212 */ /* 0x000fe200078efcff */
[----:B------:R-:W-:Y:S01]  /*2710*/  IMAD R13, R141, R89, R0 ;  /* 0x000000598d0d7224 */ /* 0x000fe200078e0200 */
[----:B------:R-:W-:Y:S02]  /*2720*/  LOP3.LUT R4, R5, 0x1, RZ, 0xc0, !PT ;  /* 0x0000000105047812 */ /* 0x000fe400078ec0ff */
[----:B------:R-:W-:Y:S01]  /*2730*/  SHF.R.S32.HI R118, RZ, 0x3, R6 ;  /* 0x00000003ff767819 */ /* 0x000fe20000011406 */
[----:B------:R-:W-:Y:S01]  /*2740*/  IMAD.IADD R104, R93, 0x1, R13 ;  /* 0x000000015d687824 */ /* 0x000fe200078e020d */
[----:B------:R-:W-:Y:S01]  /*2750*/  LOP3.LUT R5, R6, 0xfffffff8, RZ, 0xc0, !PT ;  /* 0xfffffff806057812 */ /* 0x000fe200078ec0ff */
[----:B------:R-:W-:Y:S01]  /*2760*/  IMAD.IADD R102, R13, 0x1, R91 ;  /* 0x000000010d667824 */ /* 0x000fe200078e025b */
[C---:B------:R-:W-:Y:S01]  /*2770*/  SHF.L.U64.HI R106, R94.reuse, 0x6, R95 ;  /* 0x000000065e6a7819 */ /* 0x040fe2000001025f */
[----:B------:R-:W-:Y:S01]  /*2780*/  IMAD.WIDE.U32 R94, R94, 0x60, RZ ;  /* 0x000000605e5e7825 */ /* 0x000fe200078e00ff */
[----:B------:R-:W-:-:S02]  /*2790*/  SHF.L.U64.HI R108, R88, 0x6, R89 ;  /* 0x00000006586c7819 */ /* 0x000fc40000010259 */
        /* <DEDUP_REMOVED lines=9> */
[----:B------:R-:W-:-:S02]  /*2830*/  LOP3.LUT R8, R9, 0x1, RZ, 0xc0, !PT ;  /* 0x0000000109087812 */ /* 0x000fc400078ec0ff */
[C---:B------:R-:W-:Y:S02]  /*2840*/  LOP3.LUT R9, R20.reuse, 0x2, RZ, 0xc0, !PT ;  /* 0x0000000214097812 */ /* 0x040fe400078ec0ff */
[----:B------:R-:W-:Y:S02]  /*2850*/  LOP3.LUT R10, R20, 0x4, RZ, 0xc0, !PT ;  /* 0x00000004140a7812 */ /* 0x000fe400078ec0ff */
[C---:B------:R-:W-:Y:S02]  /*2860*/  LOP3.LUT R21, R27.reuse, 0x2, RZ, 0xc0, !PT ;  /* 0x000000021b157812 */ /* 0x040fe400078ec0ff */
[C---:B------:R-:W-:Y:S02]  /*2870*/  LOP3.LUT R25, R27.reuse, 0x4, RZ, 0xc0, !PT ;  /* 0x000000041b197812 */ /* 0x040fe400078ec0ff */
[C---:B------:R-:W-:Y:S02]  /*2880*/  LOP3.LUT R100, R27.reuse, 0x8, RZ, 0xc0, !PT ;  /* 0x000000081b647812 */ /* 0x040fe400078ec0ff */
[----:B------:R-:W-:-:S02]  /*2890*/  LOP3.LUT R26, R27, 0x10, RZ, 0xc0, !PT ;  /* 0x000000101b1a7812 */ /* 0x000fc400078ec0ff */
[----:B------:R-:W-:Y:S02]  /*28a0*/  SHF.R.S32.HI R0, RZ, 0x1f, R30 ;  /* 0x0000001fff007819 */ /* 0x000fe4000001141e */
[----:B0-----:R-:W-:Y:S02]  /*28b0*/  LEA.HI R144, R144, 0x8, RZ, 0x19 ;  /* 0x0000000890907811 */ /* 0x001fe400078fc8ff */
[----:B------:R-:W-:Y:S02]  /*28c0*/  SHF.R.S32.HI R114, RZ, 0x3, R12 ;  /* 0x00000003ff727819 */ /* 0x000fe4000001140c */
[----:B------:R-:W-:Y:S02]  /*28d0*/  LOP3.LUT R20, R20, 0x8, RZ, 0xc0, !PT ;  /* 0x0000000814147812 */ /* 0x000fe400078ec0ff */
[----:B------:R-:W-:Y:S02]  /*28e0*/  SHF.R.S32.HI R112, RZ, 0x1f, R5 ;  /* 0x0000001fff707819 */ /* 0x000fe40000011405 */
[----:B------:R-:W-:-:S02]  /*28f0*/  SHF.R.S32.HI R111, RZ, 0x1f, R6 ;  /* 0x0000001fff6f7819 */ /* 0x000fc40000011406 */
[----:B------:R-:W-:Y:S02]  /*2900*/  SHF.R.S32.HI R110, RZ, 0x1f, R7 ;  /* 0x0000001fff6e7819 */ /* 0x000fe40000011407 */
[----:B------:R-:W-:Y:S02]  /*2910*/  LOP3.LUT R27, R27, 0x20, RZ, 0xc0, !PT ;  /* 0x000000201b1b7812 */ /* 0x000fe400078ec0ff */
[----:B----4-:R-:W-:-:S07]  /*2920*/  SHF.R.S32.HI R129, RZ, 0x1f, R101 ;  /* 0x0000001fff817819 */ /* 0x010fce0000011465 */
.L_x_1688:
[----:B0-----:R-:W0:Y:S01]  /*2930*/  LDC R32, c[0x0][0x430] ;  /* 0x00010c00ff207b82 */ /* 0x001e220000000800 */
[----:B------:R-:W-:-:S04]  /*2940*/  VIADD R2, R2, 0xffffffff ;  /* 0xffffffff02027836 */ /* 0x000fc80000000000 */
[----:B------:R-:W-:-:S03]  /*2950*/  IMAD R11, R2, 0x60, R113 ;  /* 0x00000060020b7824 */ /* 0x000fc600078e0271 */
[----:B------:R-:W1:Y:S01]  /*2960*/  LDC R124, c[0x0][0x3f4] ;  /* 0x0000fd00ff7c7b82 */ /* 0x000e620000000800 */
[----:B------:R-:W-:Y:S01]  /*2970*/  IMAD.IADD R33, R130, 0x1, R11 ;  /* 0x0000000182217824 */ /* 0x000fe200078e020b */
[----:B------:R-:W-:-:S03]  /*2980*/  ISETP.GE.AND P0, PT, R11, R24, PT ;  /* 0x000000180b00720c */ /* 0x000fc60003f06270 */
[----:B------:R-:W-:Y:S01]  /*2990*/  IMAD.MOV.U32 R11, RZ, RZ, R33 ;  /* 0x000000ffff0b7224 */ /* 0x000fe200078e0021 */
        /* <DEDUP_REMOVED lines=10> */
[----:B------:R-:W-:Y:S02]  /*2a40*/  @!P0 IMAD R31, R101, R15, R28 ;  /* 0x0000000f651f8224 */ /* 0x000fe400078e021c */
[----:B------:R-:W-:-:S04]  /*2a50*/  @!P0 IMAD.MOV.U32 R28, RZ, RZ, R11 ;  /* 0x000000ffff1c8224 */ /* 0x000fc800078e000b */
[----:B------:R-:W-:-:S04]  /*2a60*/  @!P0 IMAD.WIDE.U32 R14, R101, R14, R28 ;  /* 0x0000000e650e8225 */ /* 0x000fc800078e001c */
[----:B------:R-:W-:Y:S01]  /*2a70*/  @!P0 IMAD.IADD R15, R15, 0x1, R31 ;  /* 0x000000010f0f8824 */ /* 0x000fe200078e021f */
[----:B--2---:R-:W-:Y:S01]  /*2a80*/  @!P0 LEA R12, P4, R14, R12, 0x2 ;  /* 0x0000000c0e0c8211 */ /* 0x004fe200078810ff */
[----:B------:R-:W-:-:S03]  /*2a90*/  IMAD.MOV.U32 R28, RZ, RZ, RZ ;  /* 0x000000ffff1c7224 */ /* 0x000fc600078e00ff */
[----:B------:R-:W-:-:S05]  /*2aa0*/  @!P0 LEA.HI.X R13, R14, R13, R15, 0x2, P4 ;  /* 0x0000000d0e0d8211 */ /* 0x000fca00020f140f */
[----:B------:R0:W5:Y:S01]  /*2ab0*/  @!P0 LDG.E R28, desc[UR60][R12.64] ;  /* 0x0000003c0c1c8981 */ /* 0x000162000c1e1900 */
[----:B-1----:R-:W-:Y:S01]  /*2ac0*/  ISETP.GE.AND P0, PT, R124, 0x1, PT ;  /* 0x000000017c00780c */ /* 0x002fe20003f06270 */
[----:B------:R-:W-:Y:S01]  /*2ad0*/  IMAD.MOV R29, RZ, RZ, -R11 ;  /* 0x000000ffff1d7224 */ /* 0x000fe200078e0a0b */
[----:B------:R-:W-:Y:S01]  /*2ae0*/  ISETP.GT.AND P4, PT, R2, R126, PT ;  /* 0x0000007e0200720c */ /* 0x000fe20003f84270 */
[C---:B------:R-:W-:Y:S01]  /*2af0*/  IMAD R11, R19.reuse, 0x4800, R134 ;  /* 0x00004800130b7824 */ /* 0x040fe200078e0286 */
[----:B------:R-:W-:Y:S05]  /*2b00*/  YIELD ;  /* 0x0000000000007946 */ /* 0x000fea0003800000 */
[----:B------:R-:W-:Y:S01]  /*2b10*/  IMAD R29, R32, R29, R33 ;  /* 0x0000001d201d7224 */ /* 0x000fe200078e0221 */
[----:B------:R-:W-:Y:S01]  /*2b20*/  BSSY B0, `(.L_x_1583) ;  /* 0x00007e5000007945 */ /* 0x000fe20003800000 */
[----:B------:R-:W-:Y:S01]  /*2b30*/  IMAD R33, R19, 0x4800, R3 ;  /* 0x0000480013217824 */ /* 0x000fe200078e0203 */
[----:B------:R-:W-:Y:S01]  /*2b40*/  P2R R123, PR, RZ, 0x10 ;  /* 0x00000010ff7b7803 */ /* 0x000fe20000000000 */
[----:B------:R-:W-:-:S02]  /*2b50*/  IMAD R32, R11, 0x2, R122 ;  /* 0x000000020b207824 */ /* 0x000fc400078e027a */
[----:B------:R-:W-:Y:S01]  /*2b60*/  IMAD R33, R33, 0x2, R122 ;  /* 0x0000000221217824 */ /* 0x000fe200078e027a */
        /* <DEDUP_REMOVED lines=8> */
[-C--:B------:R-:W-:Y:S02]  /*2bf0*/  IMAD R34, R133, R2.reuse, RZ ;  /* 0x0000000285227224 */ /* 0x080fe400078e02ff */
[----:B------:R-:W-:Y:S01]  /*2c00*/  IMAD R11, R29, UR5, R14 ;  /* 0x000000051d0b7c24 */ /* 0x000fe2000f8e020e */
[----:B------:R-:W-:Y:S01]  /*2c10*/  ULDC.64 UR4, c[0x0][0x310] ;  /* 0x0000c40000047ab9 */ /* 0x000fe20000000a00 */
[----:B------:R-:W-:-:S02]  /*2c20*/  IMAD R14, R132, R2, RZ ;  /* 0x00000002840e7224 */ /* 0x000fc400078e02ff */
[----:B------:R-:W-:Y:S02]  /*2c30*/  IMAD R15, R84, UR4, RZ ;  /* 0x00000004540f7c24 */ /* 0x000fe4000f8e02ff */
[----:B------:R-:W-:Y:S01]  /*2c40*/  IMAD.IADD R13, R13, 0x1, R11 ;  /* 0x000000010d0d7824 */ /* 0x000fe200078e020b */
[----:B------:R-:W-:Y:S01]  /*2c50*/  SHF.R.S32.HI R11, RZ, 0x1f, R2 ;  /* 0x0000001fff0b7819 */ /* 0x000fe20000011402 */
[C---:B------:R-:W-:Y:S02]  /*2c60*/  IMAD R15, R28.reuse, UR5, R15 ;  /* 0x000000051c0f7c24 */ /* 0x040fe4000f8e020f */
[----:B------:R-:W-:Y:S01]  /*2c70*/  IMAD.WIDE.U32 R12, R28, UR4, R12 ;  /* 0x000000041c0c7c25 */ /* 0x000fe2000f8e000c */
[----:B------:R-:W-:-:S03]  /*2c80*/  ULDC.64 UR4, c[0x0][0x308] ;  /* 0x0000c20000047ab9 */ /* 0x000fc60000000a00 */
[----:B------:R-:W-:Y:S02]  /*2c90*/  IMAD.IADD R13, R13, 0x1, R15 ;  /* 0x000000010d0d7824 */ /* 0x000fe400078e020f */
[----:B------:R-:W-:Y:S02]  /*2ca0*/  IMAD R15, R0, UR4, RZ ;  /* 0x00000004000f7c24 */ /* 0x000fe4000f8e02ff */
[----:B------:R-:W-:Y:S02]  /*2cb0*/  IMAD R39, R11, R88, R34 ;  /* 0x000000580b277224 */ /* 0x000fe400078e0222 */
[C---:B------:R-:W-:Y:S02]  /*2cc0*/  IMAD R115, R30.reuse, UR5, R15 ;  /* 0x000000051e737c24 */ /* 0x040fe4000f8e020f */
[----:B------:R-:W-:Y:S01]  /*2cd0*/  IMAD.WIDE.U32 R34, R30, UR4, R12 ;  /* 0x000000041e227c25 */ /* 0x000fe2000f8e000c */
[----:B------:R-:W-:-:S03]  /*2ce0*/  ULDC.64 UR4, c[0x0][0x2e8] ;  /* 0x0000ba0000047ab9 */ /* 0x000fc60000000a00 */
[----:B------:R-:W-:Y:S01]  /*2cf0*/  IMAD.IADD R115, R35, 0x1, R115 ;  /* 0x0000000123737824 */ /* 0x000fe200078e0273 */
[----:B------:R-:W-:Y:S01]  /*2d00*/  LEA R116, P4, R34, UR4, 0x1 ;  /* 0x0000000422747c11 */ /* 0x000fe2000f8808ff */
[----:B------:R-:W-:Y:S02]  /*2d10*/  IMAD R37, R11, R94, R14 ;  /* 0x0000005e0b257224 */ /* 0x000fe400078e020e */
[----:B------:R-:W-:Y:S01]  /*2d20*/  IMAD R85, R2, -0x60, R24 ;  /* 0xffffffa002557824 */ /* 0x000fe200078e0218 */
[----:B------:R-:W-:Y:S01]  /*2d30*/  LEA.HI.X R115, R34, UR5, R115, 0x1, P4 ;  /* 0x0000000522737c11 */ /* 0x000fe2000a0f0c73 */
[----:B------:R-:W-:-:S03]  /*2d40*/  IMAD.WIDE.U32 R14, R94, R2, RZ ;  /* 0x000000025e0e7225 */ /* 0x000fc600078e00ff */
[----:B------:R-:W-:Y:S01]  /*2d50*/  VIMNMX R85, R85, 0x60, PT ;  /* 0x0000006055557848 */ /* 0x000fe20003fe0100 */
        /* <DEDUP_REMOVED lines=60> */
.L_x_1587:
[----:B------:R-:W-:Y:S05]  /*3120*/  BSYNC B1 ;  /* 0x0000000000017941 */ /* 0x000fea0003800000 */
.L_x_1586:
        /* <DEDUP_REMOVED lines=56> */
.L_x_1589:
[----:B------:R-:W-:Y:S05]  /*34b0*/  BSYNC B1 ;  /* 0x0000000000017941 */ /* 0x000fea0003800000 */
.L_x_1588:
[----:B------:R-:W2:Y:S01]  /*34c0*/  LDL R11, [R1+0x30] ;  /* 0x00003000010b7983 */ /* 0x000ea20000100800 */
[----:B0-----:R-:W-:Y:S01]  /*34d0*/  IMAD.MOV.U32 R12, RZ, RZ, R63 ;  /* 0x000000ffff0c7224 */ /* 0x001fe200078e003f */
[----:B------:R-:W-:Y:S01]  /*34e0*/  PRMT R157, R83, 0x5410, R86 ;  /* 0x00005410539d7816 */ /* 0x000fe20000000056 */
[----:B------:R-:W-:Y:S02]  /*34f0*/  IMAD.MOV.U32 R13, RZ, RZ, R66 ;  /* 0x000000ffff0d7224 */ /* 0x000fe400078e0042 */
[----:B------:R-:W-:-:S03]  /*3500*/  IMAD.MOV.U32 R14, RZ, RZ, R67 ;  /* 0x000000ffff0e7224 */ /* 0x000fc600078e0043 */
[----:B------:R-:W-:Y:S01]  /*3510*/  PRMT R209, R13, 0x7610, R209 ;  /* 0x000076100dd17816 */ /* 0x000fe200000000d1 */
[----:B------:R-:W-:Y:S01]  /*3520*/  IMAD.MOV.U32 R13, RZ, RZ, R74 ;  /* 0x000000ffff0d7224 */ /* 0x000fe200078e004a */
[----:B------:R-:W-:Y:S01]  /*3530*/  PRMT R204, R14, 0x7610, R204 ;  /* 0x000076100ecc7816 */ /* 0x000fe200000000cc */
[----:B------:R-:W-:-:S03]  /*3540*/  IMAD.MOV.U32 R14, RZ, RZ, R75 ;  /* 0x000000ffff0e7224 */ /* 0x000fc600078e004b */
[----:B------:R-:W-:Y:S01]  /*3550*/  PRMT R209, R209, 0x5410, R13 ;  /* 0x00005410d1d17816 */ /* 0x000fe2000000000d */
[----:B------:R-:W-:Y:S01]  /*3560*/  IMAD.MOV.U32 R13, RZ, RZ, R60 ;  /* 0x000000ffff0d7224 */ /* 0x000fe200078e003c */
[----:B--2---:R-:W-:Y:S01]  /*3570*/  R2UR UR4, R11 ;  /* 0x000000000b0472ca */ /* 0x004fe200000e0000 */
[----:B------:R-:W-:-:S05]  /*3580*/  IMAD.MOV.U32 R11, RZ, RZ, R62 ;  /* 0x000000ffff0b7224 */ /* 0x000fca00078e003e */
[----:B------:R-:W-:Y:S01]  /*3590*/  PRMT R189, R12, 0x5410, R11 ;  /* 0x000054100cbd7816 */ /* 0x000fe2000000000b */
[----:B------:R-:W-:Y:S02]  /*35a0*/  IMAD.MOV.U32 R11, RZ, RZ, R70 ;  /* 0x000000ffff0b7224 */ /* 0x000fe400078e0046 */
[----:B------:R-:W-:-:S03]  /*35b0*/  IMAD.MOV.U32 R12, RZ, RZ, R71 ;  /* 0x000000ffff0c7224 */ /* 0x000fc600078e0047 */
[----:B------:R-:W-:Y:S01]  /*35c0*/  PRMT R210, R11, 0x5410, R14 ;  /* 0x000054100bd27816 */ /* 0x000fe2000000000e */
[----:B------:R-:W-:Y:S01]  /*35d0*/  IMAD.MOV.U32 R11, RZ, RZ, R78 ;  /* 0x000000ffff0b7224 */ /* 0x000fe200078e004e */
[----:B------:R-:W-:Y:S01]  /*35e0*/  PRMT R204, R204, 0x5410, R12 ;  /* 0x00005410cccc7816 */ /* 0x000fe2000000000c */
[----:B------:R-:W-:Y:S01]  /*35f0*/  IMAD.MOV.U32 R12, RZ, RZ, R79 ;  /* 0x000000ffff0c7224 */ /* 0x000fe200078e004f */
[----:B------:R-:W-:Y:S01]  /*3600*/  UISETP.NE.AND UP0, UPT, UR4, 0x3, UPT ;  /* 0x000000030400788c */ /* 0x000fe2000bf05270 */
[----:B------:R-:W-:Y:S01]  /*3610*/  IMAD.MOV.U32 R14, RZ, RZ, R61 ;  /* 0x000000ffff0e7224 */ /* 0x000fe200078e003d */
[----:B------:R-:W-:Y:S01]  /*3620*/  PRMT R150, R150, 0x5410, R11 ;  /* 0x0000541096967816 */ /* 0x000fe2000000000b */
[----:B------:R-:W-:Y:S01]  /*3630*/  IMAD.MOV.U32 R11, RZ, RZ, R64 ;  /* 0x000000ffff0b7224 */ /* 0x000fe200078e0040 */
[----:B------:R-:W-:Y:S01]  /*3640*/  PRMT R211, R211, 0x5410, R12 ;  /* 0x00005410d3d37816 */ /* 0x000fe2000000000c */
[----:B------:R-:W-:Y:S01]  /*3650*/  IMAD.MOV.U32 R12, RZ, RZ, R65 ;  /* 0x000000ffff0c7224 */ /* 0x000fe200078e0041 */
[----:B------:R-:W-:Y:S01]  /*3660*/  PRMT R158, R13, 0x5410, R14 ;  /* 0x000054100d9e7816 */ /* 0x000fe2000000000e */
[----:B------:R-:W-:Y:S01]  /*3670*/  IMAD.MOV.U32 R13, RZ, RZ, R68 ;  /* 0x000000ffff0d7224 */ /* 0x000fe200078e0044 */
[----:B------:R-:W-:Y:S01]  /*3680*/  PLOP3.LUT P0, PT, PT, PT, UP0, 0x80, 0x0 ;  /* 0x000000000000781c */ /* 0x000fe20003f0f008 */
[----:B------:R-:W-:Y:S01]  /*3690*/  IMAD.MOV.U32 R14, RZ, RZ, R69 ;  /* 0x000000ffff0e7224 */ /* 0x000fe200078e0045 */
[----:B------:R-:W-:Y:S01]  /*36a0*/  PRMT R159, R12, 0x5410, R11 ;  /* 0x000054100c9f7816 */ /* 0x000fe2000000000b */
[----:B------:R-:W-:-:S02]  /*36b0*/  IMAD.MOV.U32 R12, RZ, RZ, R72 ;  /* 0x000000ffff0c7224 */ /* 0x000fc400078e0048 */
[----:B------:R-:W-:Y:S01]  /*36c0*/  IMAD.MOV.U32 R11, RZ, RZ, R77 ;  /* 0x000000ffff0b7224 */ /* 0x000fe200078e004d */
[----:B------:R-:W-:Y:S01]  /*36d0*/  PRMT R200, R14, 0x5410, R13 ;  /* 0x000054100ec87816 */ /* 0x000fe2000000000d */
[----:B------:R-:W-:Y:S02]  /*36e0*/  IMAD.MOV.U32 R14, RZ, RZ, R76 ;  /* 0x000000ffff0e7224 */ /* 0x000fe400078e004c */
[----:B------:R-:W-:Y:S01]  /*36f0*/  IMAD.MOV.U32 R13, RZ, RZ, R73 ;  /* 0x000000ffff0d7224 */ /* 0x000fe200078e0049 */
[----:B------:R-:W-:Y:S01]  /*3700*/  PRMT R212, R11, 0x5410, R12 ;  /* 0x000054100bd47816 */ /* 0x000fe2000000000c */
[----:B------:R-:W-:Y:S01]  /*3710*/  IMAD.MOV.U32 R12, RZ, RZ, R80 ;  /* 0x000000ffff0c7224 */ /* 0x000fe200078e0050 */
[----:B------:R-:W-:Y:S01]  /*3720*/  PRMT R211, R14, 0x7610, R211 ;  /* 0x000076100ed37816 */ /* 0x000fe200000000d3 */
[----:B-----5:R-:W-:Y:S01]  /*3730*/  IMAD.MOV.U32 R14, RZ, RZ, R34 ;  /* 0x000000ffff0e7224 */ /* 0x020fe200078e0022 */
[----:B------:R-:W-:Y:S01]  /*3740*/  PRMT R224, R224, 0x5410, R13 ;  /* 0x00005410e0e07816 */ /* 0x000fe2000000000d */
[----:B------:R-:W-:Y:S01]  /*3750*/  IMAD.MOV.U32 R11, RZ, RZ, R35 ;  /* 0x000000ffff0b7224 */ /* 0x000fe200078e0023 */
[----:B------:R-:W-:Y:S01]  /*3760*/  PRMT R150, R12, 0x7610, R150 ;  /* 0x000076100c967816 */ /* 0x000fe20000000096 */
[----:B------:R-:W-:-:S02]  /*3770*/  IMAD.MOV.U32 R13, RZ, RZ, R81 ;  /* 0x000000ffff0d7224 */ /* 0x000fc400078e0051 */
[----:B------:R-:W-:Y:S01]  /*3780*/  IMAD.MOV.U32 R12, RZ, RZ, R42 ;  /* 0x000000ffff0c7224 */ /* 0x000fe200078e002a */
[----:B------:R-:W-:Y:S01]  /*3790*/  PRMT R83, R14, 0x5410, R11 ;  /* 0x000054100e537816 */ /* 0x000fe2000000000b */
[----:B------:R-:W-:Y:S01]  /*37a0*/  IMAD.MOV.U32 R11, RZ, RZ, R43 ;  /* 0x000000ffff0b7224 */ /* 0x000fe200078e002b */
[----:B------:R-:W-:Y:S01]  /*37b0*/  PRMT R224, R13, 0x7610, R224 ;  /* 0x000076100de07816 */ /* 0x000fe200000000e0 */
[----:B------:R-:W-:Y:S02]  /*37c0*/  IMAD.MOV.U32 R14, RZ, RZ, R38 ;  /* 0x000000ffff0e7224 */ /* 0x000fe400078e0026 */
[----:B------:R-:W-:Y:S01]  /*37d0*/  IMAD.MOV.U32 R13, RZ, RZ, R39 ;  /* 0x000000ffff0d7224 */ /* 0x000fe200078e0027 */
[----:B------:R-:W-:Y:S01]  /*37e0*/  PRMT R131, R12, 0x5410, R11 ;  /* 0x000054100c837816 */ /* 0x000fe2000000000b */
[----:B------:R-:W-:Y:S02]  /*37f0*/  IMAD.MOV.U32 R12, RZ, RZ, R50 ;  /* 0x000000ffff0c7224 */ /* 0x000fe400078e0032 */
        /* <DEDUP_REMOVED lines=25> */
[----:B------:R-:W-:-:S04]  /*3990*/  PRMT R147, R14, 0x5410, R13 ;  /* 0x000054100e937816 */ /* 0x000fc8000000000d */
[----:B------:R-:W-:Y:S01]  /*39a0*/  PRMT R156, R12, 0x5410, R11 ;  /* 0x000054100c9c7816 */ /* 0x000fe2000000000b */
[----:B------:R-:W-:Y:S06]  /*39b0*/  @!P0 BRA `(.L_x_1590) ;  /* 0x0000000000048947 */ /* 0x000fec0003800000 */
[----:B------:R-:W-:Y:S01]  /*39c0*/  BPT.TRAP 0x1 ;  /* 0x000000040000795c */ /* 0x000fe20000300000 */
.L_x_1590:
[----:B------:R-:W-:Y:S01]  /*39d0*/  IMAD R86, R19, 0x8, R18 ;  /* 0x0000000813567824 */ /* 0x000fe200078e0212 */
[----:B------:R-:W-:Y:S01]  /*39e0*/  SHF.L.U32 R87, R175, 0x1f, RZ ;  /* 0x0000001faf577819 */ /* 0x000fe200000006ff */
[----:B------:R-:W-:Y:S03]  /*39f0*/  BSSY B1, `(.L_x_1591) ;  /* 0x0000003000017945 */ /* 0x000fe60003800000 */
[----:B------:R-:W0:Y:S02]  /*3a00*/  SYNCS.PHASECHK.TRANS64.TRYWAIT P6, [R86+URZ+0x2a890], R87 ;  /* 0x02a89057560075a7 */ /* 0x000e2400080c017f */
[----:B0-----:R-:W-:Y:S05]  /*3a10*/  @!P6 BRA `(.L_x_1592) ;  /* 0x0000024c00a8e947 */ /* 0x001fea0003800000 */
.L_x_2005:
[----:B------:R-:W-:Y:S05]  /*3a20*/  BSYNC B1 ;  /* 0x0000000000017941 */ /* 0x000fea0003800000 */
.L_x_1591:
[----:B------:R-:W-:-:S03]  /*3a30*/  UMOV UR4, 0xffffffff ;  /* 0xffffffff00047882 */ /* 0x000fc60000000000 */
[----:B------:R-:W-:Y:S05]  /*3a40*/  BRA.DIV UR4, `(.L_x_1593) ;  /* 0x0000024e04b07947 */ /* 0x000fea000b800000 */
[----:B------:R1:W2:Y:S04]  /*3a50*/  SHFL.IDX PT, R82, R115, RZ, 0x1c1f ;  /* 0x001c1fff73527589 */ /* 0x0002a800000e0000 */
[----:B------:R1:W3:Y:S02]  /*3a60*/  SHFL.IDX PT, R11, R116, RZ, 0x1c1f ;  /* 0x001c1fff740b7589 */ /* 0x0002e400000e0000 */
.L_x_2009:
        /* <DEDUP_REMOVED lines=27> */
[----:B------:R-:W-:Y:S02]  /*3c20*/  PRMT R13, R211, 0x5432, R148 ;  /* 0x00005432d30d7816 */ /* 0x000fe40000000094 */
        /* <DEDUP_REMOVED lines=29> */
.L_x_1599:
[----:B------:R-:W-:Y:S05]  /*3e00*/  BSYNC B3 ;  /* 0x0000000000037941 */ /* 0x000fea0003800000 */
.L_x_1598:
[----:B---3--:R-:W-:-:S04]  /*3e10*/  LEA R78, P4, R16, R11, 0x1 ;  /* 0x0000000b104e7211 */ /* 0x008fc800078808ff */
[----:B--2---:R-:W-:-:S05]  /*3e20*/  LEA.HI.X R79, R16, R82, R17, 0x1, P4 ;  /* 0x00000052104f7211 */ /* 0x004fca00020f0c11 */
[----:B0-----:R4:W-:Y:S04]  /*3e30*/  ST.E.128 desc[UR60][R78.64], R12 ;  /* 0x0000000c4e007985 */ /* 0x0019e8000c101d3c */
.L_x_1597:
[----:B------:R-:W-:Y:S05]  /*3e40*/  BSYNC B2 ;  /* 0x0000000000027941 */ /* 0x000fea0003800000 */
.L_x_1596:
        /* <DEDUP_REMOVED lines=11> */
[----:B------:R-:W-:Y:S01]  /*3f00*/  PRMT R77, R211, 0x5410, R75 ;  /* 0x00005410d34d7816 */ /* 0x000fe2000000004b */
        /* <DEDUP_REMOVED lines=43> */
.L_x_1603:
[----:B------:R-:W-:Y:S05]  /*41c0*/  BSYNC B3 ;  /* 0x0000000000037941 */ /* 0x000fea0003800000 */
.L_x_1602:
[----:B------:R-:W-:Y:S02]  /*41d0*/  IMAD.SHL.U32 R76, R170, 0x8, RZ ;  /* 0x00000008aa4c7824 */ /* 0x000fe400078e00ff */
[----:B---3--:R-:W-:Y:S02]  /*41e0*/  IMAD.MOV.U32 R74, RZ, RZ, R11 ;  /* 0x000000ffff4a7224 */ /* 0x008fe400078e000b */
[----:B--2---:R-:W-:Y:S02]  /*41f0*/  IMAD.MOV.U32 R75, RZ, RZ, R82 ;  /* 0x000000ffff4b7224 */ /* 0x004fe400078e0052 */
[----:B------:R-:W-:-:S05]  /*4200*/  IMAD.WIDE R74, R76, 0x2, R74 ;  /* 0x000000024c4a7825 */ /* 0x000fca00078e024a */
[----:B0-----:R0:W-:Y:S02]  /*4210*/  ST.E.128 desc[UR60][R74.64], R12 ;  /* 0x0000000c4a007985 */ /* 0x0011e4000c101d3c */
.L_x_1601:
[----:B------:R-:W-:Y:S05]  /*4220*/  BSYNC B2 ;  /* 0x0000000000027941 */ /* 0x000fea0003800000 */
.L_x_1600:
[----:B------:R-:W-:Y:S01]  /*4230*/  ISETP.NE.AND P4, PT, R25, RZ, PT ;  /* 0x000000ff1900720c */ /* 0x000fe20003f85270 */
[----:B------:R-:W-:-:S12]  /*4240*/  BSSY B2, `(.L_x_1604) ;  /* 0x000003a000027945 */ /* 0x000fd80003800000 */
[----:B------:R-:W-:Y:S05]  /*4250*/  @!P4 BRA `(.L_x_1605) ;  /* 0x0000000000e0c947 */ /* 0x000fea0003800000 */
[----:B0---4-:R0:W4:Y:S01]  /*4260*/  LDS.128 R12, [R33+0x3000] ;  /* 0x00300000210c7984 */ /* 0x0111220000000c00 */
[----:B------:R-:W-:Y:S01]  /*4270*/  ISETP.GE.AND P4, PT, R177, R124, PT ;  /* 0x0000007cb100720c */ /* 0x000fe20003f86270 */
[----:B------:R-:W-:Y:S01]  /*4280*/  IMAD.SHL.U32 R76, R171, 0x8, RZ ;  /* 0x00000008ab4c7824 */ /* 0x000fe200078e00ff */
[----:B------:R-:W-:Y:S01]  /*4290*/  BSSY B3, `(.L_x_1606) ;  /* 0x0000033000037945 */ /* 0x000fe20003800000 */
[----:B---3--:R-:W-:Y:S02]  /*42a0*/  IMAD.MOV.U32 R74, RZ, RZ, R11 ;  /* 0x000000ffff4a7224 */ /* 0x008fe400078e000b */
[----:B--2---:R-:W-:Y:S02]  /*42b0*/  IMAD.MOV.U32 R75, RZ, RZ, R82 ;  /* 0x000000ffff4b7224 */ /* 0x004fe400078e0052 */
[----:B------:R-:W-:-:S06]  /*42c0*/  IMAD.WIDE R74, R76, 0x2, R74 ;  /* 0x000000024c4a7825 */ /* 0x000fcc00078e024a */
[----:B0-----:R-:W-:Y:S05]  /*42d0*/  @P4 BRA `(.L_x_1607) ;  /* 0x0000000000b84947 */ /* 0x001fea0003800000 */
[----:B------:R-:W-:Y:S02]  /*42e0*/  SHF.R.U64 R76, R72, 0x10, R73 ;  /* 0x00000010484c7819 */ /* 0x000fe40000001249 */
[--C-:B------:R-:W-:Y:S02]  /*42f0*/  SHF.R.U64 R77, R70, 0x10, R71.reuse ;  /* 0x00000010464d7819 */ /* 0x100fe40000001247 */
[----:B------:R-:W-:Y:S02]  /*4300*/  SHF.R.U32.HI R70, RZ, 0x10, R71 ;  /* 0x00000010ff467819 */ /* 0x000fe40000011647 */
[----:B------:R-:W-:Y:S02]  /*4310*/  PRMT R76, R212, 0x5432, R76 ;  /* 0x00005432d44c7816 */ /* 0x000fe4000000004c */
[----:B------:R-:W-:Y:S02]  /*4320*/  PRMT R71, R210, 0x5410, R77 ;  /* 0x00005410d2477816 */ /* 0x000fe4000000004d */
[----:B------:R-:W-:-:S02]  /*4330*/  SHF.R.U32.HI R72, RZ, 0x10, R73 ;  /* 0x00000010ff487819 */ /* 0x000fc40000011649 */
[C---:B----4-:R-:W-:Y:S01]  /*4340*/  LOP3.LUT R78, R13.reuse, 0xffff0000, RZ, 0xc0, !PT ;  /* 0xffff00000d4e7812 */ /* 0x050fe200078ec0ff */
[----:B------:R-:W-:Y:S01]  /*4350*/  IMAD.U32 R13, R13, 0x10000, RZ ;  /* 0x000100000d0d7824 */ /* 0x000fe200078e00ff */
[----:B------:R-:W-:Y:S02]  /*4360*/  LOP3.LUT R77, R76, 0xffff0000, RZ, 0xc0, !PT ;  /* 0xffff00004c4d7812 */ /* 0x000fe400078ec0ff */
[C---:B------:R-:W-:Y:S01]  /*4370*/  LOP3.LUT R73, R71.reuse, 0xffff0000, RZ, 0xc0, !PT ;  /* 0xffff000047497812 */ /* 0x040fe200078ec0ff */
[----:B------:R-:W-:Y:S01]  /*4380*/  IMAD.U32 R71, R71, 0x10000, RZ ;  /* 0x0001000047477824 */ /* 0x000fe200078e00ff */
[----:B------:R-:W-:Y:S01]  /*4390*/  PRMT R72, R224, 0x5432, R72 ;  /* 0x00005432e0487816 */ /* 0x000fe20000000048 */
[----:B------:R-:W-:Y:S01]  /*43a0*/  FMUL.FTZ R79, R78, R77 ;  /* 0x0000004d4e4f7220 */ /* 0x000fe20000410000 */
[----:B------:R-:W-:Y:S01]  /*43b0*/  PRMT R70, R204, 0x5432, R70 ;  /* 0x00005432cc467816 */ /* 0x000fe20000000046 */
[-C--:B------:R-:W-:Y:S01]  /*43c0*/  FMUL.FTZ R78, R78, R73.reuse ;  /* 0x000000494e4e7220 */ /* 0x080fe20000410000 */
[C---:B------:R-:W-:Y:S01]  /*43d0*/  LOP3.LUT R80, R14.reuse, 0xffff0000, RZ, 0xc0, !PT ;  /* 0xffff00000e507812 */ /* 0x040fe200078ec0ff */
[----:B------:R-:W-:Y:S01]  /*43e0*/  FFMA.FTZ R73, R13, R73, -R79 ;  /* 0x000000490d497223 */ /* 0x000fe2000001084f */
[----:B------:R-:W-:-:S02]  /*43f0*/  IMAD.U32 R14, R14, 0x10000, RZ ;  /* 0x000100000e0e7824 */ /* 0x000fc400078e00ff */
[----:B------:R-:W-:Y:S01]  /*4400*/  FFMA.FTZ R13, R13, R77, R78 ;  /* 0x0000004d0d0d7223 */ /* 0x000fe2000001004e */
[C---:B------:R-:W-:Y:S01]  /*4410*/  IMAD.U32 R77, R72.reuse, 0x10000, RZ ;  /* 0x00010000484d7824 */ /* 0x040fe200078e00ff */
[----:B------:R-:W-:Y:S01]  /*4420*/  LOP3.LUT R72, R72, 0xffff0000, RZ, 0xc0, !PT ;  /* 0xffff000048487812 */ /* 0x000fe200078ec0ff */
[C---:B------:R-:W-:Y:S01]  /*4430*/  IMAD.U32 R78, R70.reuse, 0x10000, RZ ;  /* 0x00010000464e7824 */ /* 0x040fe200078e00ff */
[----:B------:R-:W-:Y:S01]  /*4440*/  LOP3.LUT R70, R70, 0xffff0000, RZ, 0xc0, !PT ;  /* 0xffff000046467812 */ /* 0x000fe200078ec0ff */
[C---:B------:R-:W-:Y:S01]  /*4450*/  FMUL.FTZ R79, R80.reuse, R77 ;  /* 0x0000004d504f7220 */ /* 0x040fe20000410000 */
[----:B------:R-:W-:Y:S01]  /*4460*/  F2FP.BF16.F32.PACK_AB R13, R13, R73 ;  /* 0x000000490d0d723e */ /* 0x000fe200000010ff */
[-C--:B------:R-:W-:Y:S02]  /*4470*/  FMUL.FTZ R80, R80, R78.reuse ;  /* 0x0000004e50507220 */ /* 0x080fe40000410000 */
[----:B------:R-:W-:Y:S01]  /*4480*/  FFMA.FTZ R79, R14, R78, -R79 ;  /* 0x0000004e0e4f7223 */ /* 0x000fe2000001084f */
[----:B------:R-:W-:-:S02]  /*4490*/  IMAD.U32 R78, R76, 0x10000, RZ ;  /* 0x000100004c4e7824 */ /* 0x000fc400078e00ff */
        /* <DEDUP_REMOVED lines=10> */
[C---:B------:R-:W-:Y:S01]  /*4540*/  FMUL.FTZ R70, R12.reuse, R78 ;  /* 0x0000004e0c467220 */ /* 0x040fe20000410000 */
[----:B------:R-:W-:-:S03]  /*4550*/  FMUL.FTZ R12, R12, R71 ;  /* 0x000000470c0c7220 */ /* 0x000fc60000410000 */
[----:B------:R-:W-:Y:S01]  /*4560*/  F2FP.BF16.F32.PACK_AB R14, R14, R76 ;  /* 0x0000004c0e0e723e */ /* 0x000fe200000010ff */
[C---:B------:R-:W-:Y:S01]  /*4570*/  FFMA.FTZ R70, R77.reuse, R71, -R70 ;  /* 0x000000474d467223 */ /* 0x040fe20000010846 */
[----:B------:R-:W-:-:S03]  /*4580*/  FFMA.FTZ R12, R77, R78, R12 ;  /* 0x0000004e4d0c7223 */ /* 0x000fc6000001000c */
[----:B------:R-:W-:Y:S02]  /*4590*/  IMAD.MOV.U32 R15, RZ, RZ, R14 ;  /* 0x000000ffff0f7224 */ /* 0x000fe400078e000e */
[----:B------:R-:W-:Y:S01]  /*45a0*/  F2FP.BF16.F32.PACK_AB R12, R12, R70 ;  /* 0x000000460c0c723e */ /* 0x000fe200000010ff */
[----:B------:R-:W-:-:S07]  /*45b0*/  IMAD.MOV.U32 R14, RZ, RZ, R79 ;  /* 0x000000ffff0e7224 */ /* 0x000fce00078e004f */
.L_x_1607:
[----:B------:R-:W-:Y:S05]  /*45c0*/  BSYNC B3 ;  /* 0x0000000000037941 */ /* 0x000fea0003800000 */
.L_x_1606:
[----:B----4-:R0:W-:Y:S02]  /*45d0*/  ST.E.128 desc[UR60][R74.64], R12 ;  /* 0x0000000c4a007985 */ /* 0x0101e4000c101d3c */
.L_x_1605:
[----:B------:R-:W-:Y:S05]  /*45e0*/  BSYNC B2 ;  /* 0x0000000000027941 */ /* 0x000fea0003800000 */
.L_x_1604:
        /* <DEDUP_REMOVED lines=11> */
[--C-:B------:R-:W-:Y:S01]  /*46a0*/  SHF.R.U64 R73, R66, 0x10, R67.reuse ;  /* 0x0000001042497819 */ /* 0x100fe20000001243 */
[----:B------:R-:W-:Y:S01]  /*46b0*/  IMAD.U32 R76, R12, 0x10000, RZ ;  /* 0x000100000c4c7824 */ /* 0x000fe200078e00ff */
[----:B------:R-:W-:Y:S01]  /*46c0*/  SHF.R.U32.HI R75, RZ, 0x10, R67 ;  /* 0x00000010ff4b7819 */ /* 0x000fe20000011643 */
[----:B------:R-:W-:Y:S01]  /*46d0*/  IMAD.U32 R67, R14, 0x10000, RZ ;  /* 0x000100000e437824 */ /* 0x000fe200078e00ff */
[----:B------:R-:W-:Y:S02]  /*46e0*/  SHF.R.U32.HI R69, RZ, 0x10, R69 ;  /* 0x00000010ff457819 */ /* 0x000fe40000011645 */
[----:B------:R-:W-:Y:S02]  /*46f0*/  PRMT R72, R200, 0x5432, R72 ;  /* 0x00005432c8487816 */ /* 0x000fe40000000048 */
[----:B------:R-:W-:-:S02]  /*4700*/  PRMT R73, R209, 0x5410, R73 ;  /* 0x00005410d1497816 */ /* 0x000fc40000000049 */
[----:B------:R-:W-:Y:S01]  /*4710*/  LOP3.LUT R66, R15, 0xffff0000, RZ, 0xc0, !PT ;  /* 0xffff00000f427812 */ /* 0x000fe200078ec0ff */
[C---:B------:R-:W-:Y:S01]  /*4720*/  IMAD.U32 R15, R13.reuse, 0x10000, RZ ;  /* 0x000100000d0f7824 */ /* 0x040fe200078e00ff */
[----:B------:R-:W-:Y:S02]  /*4730*/  LOP3.LUT R80, R13, 0xffff0000, RZ, 0xc0, !PT ;  /* 0xffff00000d507812 */ /* 0x000fe400078ec0ff */
[----:B------:R-:W-:Y:S02]  /*4740*/  PRMT R68, R204, 0x5410, R75 ;  /* 0x00005410cc447816 */ /* 0x000fe4000000004b */
[----:B------:R-:W-:Y:S02]  /*4750*/  PRMT R69, R200, 0x5410, R69 ;  /* 0x00005410c8457816 */ /* 0x000fe40000000045 */
[----:B------:R-:W-:Y:S01]  /*4760*/  LOP3.LUT R13, R72, 0xffff0000, RZ, 0xc0, !PT ;  /* 0xffff0000480d7812 */ /* 0x000fe200078ec0ff */
[----:B------:R-:W-:Y:S01]  /*4770*/  IMAD.U32 R78, R68, 0x10000, RZ ;  /* 0x00010000444e7824 */ /* 0x000fe200078e00ff */
[----:B------:R-:W-:Y:S01]  /*4780*/  LOP3.LUT R75, R73, 0xffff0000, RZ, 0xc0, !PT ;  /* 0xffff0000494b7812 */ /* 0x000fe200078ec0ff */
[C---:B------:R-:W-:Y:S01]  /*4790*/  IMAD.U32 R77, R69.reuse, 0x10000, RZ ;  /* 0x00010000454d7824 */ /* 0x040fe200078e00ff */
[----:B------:R-:W-:Y:S01]  /*47a0*/  LOP3.LUT R69, R69, 0xffff0000, RZ, 0xc0, !PT ;  /* 0xffff000045457812 */ /* 0x000fe200078ec0ff */
[----:B------:R-:W-:Y:S01]  /*47b0*/  FMUL.FTZ R79, R80, R13 ;  /* 0x0000000d504f7220 */ /* 0x000fe20000410000 */
[----:B------:R-:W-:Y:S01]  /*47c0*/  LOP3.LUT R68, R68, 0xffff0000, RZ, 0xc0, !PT ;  /* 0xffff000044447812 */ /* 0x000fe200078ec0ff */
[----:B------:R-:W-:Y:S01]  /*47d0*/  FMUL.FTZ R80, R80, R75 ;  /* 0x0000004b50507220 */ /* 0x000fe20000410000 */
[----:B------:R-:W-:Y:S01]  /*47e0*/  LOP3.LUT R12, R12, 0xffff0000, RZ, 0xc0, !PT ;  /* 0xffff00000c0c7812 */ /* 0x000fe200078ec0ff */
[----:B------:R-:W-:Y:S01]  /*47f0*/  IMAD.U32 R72, R72, 0x10000, RZ ;  /* 0x0001000048487824 */ /* 0x000fe200078e00ff */
[----:B------:R-:W-:Y:S01]  /*4800*/  LOP3.LUT R14, R14, 0xffff0000, RZ, 0xc0, !PT ;  /* 0xffff00000e0e7812 */ /* 0x000fe200078ec0ff */
[----:B------:R-:W-:Y:S01]  /*4810*/  FFMA.FTZ R80, R15, R13, R80 ;  /* 0x0000000d0f507223 */ /* 0x000fe20000010050 */
[----:B------:R-:W-:Y:S01]  /*4820*/  FMUL.FTZ R13, R66, R69 ;  /* 0x00000045420d7220 */ /* 0x000fe20000410000 */
[----:B------:R-:W-:-:S02]  /*4830*/  IMAD.U32 R73, R73, 0x10000, RZ ;  /* 0x0001000049497824 */ /* 0x000fc400078e00ff */
[----:B------:R-:W-:Y:S01]  /*4840*/  FMUL.FTZ R66, R66, R68 ;  /* 0x0000004442427220 */ /* 0x000fe20000410000 */
[----:B------:R-:W-:Y:S01]  /*4850*/  FFMA.FTZ R79, R15, R75, -R79 ;  /* 0x0000004b0f4f7223 */ /* 0x000fe2000001084f */
[C---:B------:R-:W-:Y:S01]  /*4860*/  FMUL.FTZ R15, R12.reuse, R72 ;  /* 0x000000480c0f7220 */ /* 0x040fe20000410000 */
[----:B------:R-:W-:Y:S01]  /*4870*/  FMUL.FTZ R12, R12, R73 ;  /* 0x000000490c0c7220 */ /* 0x000fe20000410000 */
[C---:B------:R-:W-:Y:S01]  /*4880*/  FFMA.FTZ R13, R74.reuse, R68, -R13 ;  /* 0x000000444a0d7223 */ /* 0x040fe2000001080d */
[----:B------:R-:W-:Y:S01]  /*4890*/  FFMA.FTZ R66, R74, R69, R66 ;  /* 0x000000454a427223 */ /* 0x000fe20000010042 */
[C---:B------:R-:W-:Y:S01]  /*48a0*/  FMUL.FTZ R81, R14.reuse, R77 ;  /* 0x0000004d0e517220 */ /* 0x040fe20000410000 */
[----:B------:R-:W-:Y:S01]  /*48b0*/  FMUL.FTZ R14, R14, R78 ;  /* 0x0000004e0e0e7220 */ /* 0x000fe20000410000 */
[C---:B------:R-:W-:Y:S01]  /*48c0*/  FFMA.FTZ R15, R76.reuse, R73, -R15 ;  /* 0x000000494c0f7223 */ /* 0x040fe2000001080f */
[----:B------:R-:W-:Y:S01]  /*48d0*/  FFMA.FTZ R12, R76, R72, R12 ;  /* 0x000000484c0c7223 */ /* 0x000fe2000001000c */
[----:B------:R-:W-:Y:S01]  /*48e0*/  F2FP.BF16.F32.PACK_AB R13, R66, R13 ;  /* 0x0000000d420d723e */ /* 0x000fe200000010ff */
[C---:B------:R-:W-:Y:S01]  /*48f0*/  FFMA.FTZ R81, R67.reuse, R78, -R81 ;  /* 0x0000004e43517223 */ /* 0x040fe20000010851 */
[----:B------:R-:W-:Y:S01]  /*4900*/  FFMA.FTZ R14, R67, R77, R14 ;  /* 0x0000004d430e7223 */ /* 0x000fe2000001000e */
[----:B------:R-:W-:-:S02]  /*4910*/  F2FP.BF16.F32.PACK_AB R79, R80, R79 ;  /* 0x0000004f504f723e */ /* 0x000fc400000010ff */
[----:B------:R-:W-:Y:S01]  /*4920*/  F2FP.BF16.F32.PACK_AB R12, R12, R15 ;  /* 0x0000000f0c0c723e */ /* 0x000fe200000010ff */
[----:B------:R-:W-:Y:S01]  /*4930*/  IMAD.MOV.U32 R15, RZ, RZ, R13 ;  /* 0x000000ffff0f7224 */ /* 0x000fe200078e000d */
[----:B------:R-:W-:Y:S01]  /*4940*/  F2FP.BF16.F32.PACK_AB R14, R14, R81 ;  /* 0x000000510e0e723e */ /* 0x000fe200000010ff */
[----:B------:R-:W-:-:S07]  /*4950*/  IMAD.MOV.U32 R13, RZ, RZ, R79 ;  /* 0x000000ffff0d7224 */ /* 0x000fce00078e004f */
.L_x_1611:
[----:B------:R-:W-:Y:S05]  /*4960*/  BSYNC B3 ;  /* 0x0000000000037941 */ /* 0x000fea0003800000 */
.L_x_1610:
[----:B----4-:R0:W-:Y:S02]  /*4970*/  ST.E.128 desc[UR60][R70.64], R12 ;  /* 0x0000000c46007985 */ /* 0x0101e4000c101d3c */
.L_x_1609:
[----:B------:R-:W-:Y:S05]  /*4980*/  BSYNC B2 ;  /* 0x0000000000027941 */ /* 0x000fea0003800000 */
.L_x_1608:
        /* <DEDUP_REMOVED lines=55> */
.L_x_1615:
[----:B------:R-:W-:Y:S05]  /*4d00*/  BSYNC B3 ;  /* 0x0000000000037941 */ /* 0x000fea0003800000 */
.L_x_1614:
[----:B----4-:R0:W-:Y:S02]  /*4d10*/  ST.E.128 desc[UR60][R66.64], R12 ;  /* 0x0000000c42007985 */ /* 0x0101e4000c101d3c */
.L_x_1613:
[----:B------:R-:W-:Y:S05]  /*4d20*/  BSYNC B2 ;  /* 0x0000000000027941 */ /* 0x000fea0003800000 */
.L_x_1612:
        /* <DEDUP_REMOVED lines=8> */
[----:B------:R-:W-:Y:S02]  /*4db0*/  SHF.R.U64 R65, R60, 0x10, R61 ;  /* 0x000000103c417819 */ /* 0x000fe4000000123d */
[----:B------:R-:W-:Y:S01]  /*4dc0*/  SHF.R.U64 R66, R58, 0x10, R59 ;  /* 0x000000103a427819 */ /* 0x000fe2000000123b */
[----:B----4-:R-:W-:Y:S01]  /*4dd0*/  IMAD.U32 R58, R14, 0x10000, RZ ;  /* 0x000100000e3a7824 */ /* 0x010fe200078e00ff */
[----:B------:R-:W-:Y:S02]  /*4de0*/  SHF.R.U32.HI R61, RZ, 0x10, R61 ;  /* 0x00000010ff3d7819 */ /* 0x000fe4000001163d */
[----:B------:R-:W-:Y:S02]  /*4df0*/  SHF.R.U32.HI R64, RZ, 0x10, R59 ;  /* 0x00000010ff407819 */ /* 0x000fe4000001163b */
[C---:B------:R-:W-:Y:S02]  /*4e00*/  PRMT R60, R158.reuse, 0x5410, R65 ;  /* 0x000054109e3c7816 */ /* 0x040fe40000000041 */
[----:B------:R-:W-:Y:S01]  /*4e10*/  PRMT R59, R157, 0x5410, R66 ;  /* 0x000054109d3b7816 */ /* 0x000fe20000000042 */
[----:B------:R-:W-:Y:S01]  /*4e20*/  IMAD.U32 R66, R13, 0x10000, RZ ;  /* 0x000100000d427824 */ /* 0x000fe200078e00ff */
[----:B------:R-:W-:-:S02]  /*4e30*/  PRMT R158, R158, 0x5432, R61 ;  /* 0x000054329e9e7816 */ /* 0x000fc4000000003d */
[----:B------:R-:W-:Y:S02]  /*4e40*/  PRMT R157, R157, 0x5432, R64 ;  /* 0x000054329d9d7816 */ /* 0x000fe40000000040 */
[----:B------:R-:W-:Y:S01]  /*4e50*/  LOP3.LUT R11, R14, 0xffff0000, RZ, 0xc0, !PT ;  /* 0xffff00000e0b7812 */ /* 0x000fe200078ec0ff */
[----:B------:R-:W-:Y:S01]  /*4e60*/  IMAD.U32 R61, R158, 0x10000, RZ ;  /* 0x000100009e3d7824 */ /* 0x000fe200078e00ff */
[----:B------:R-:W-:Y:S01]  /*4e70*/  LOP3.LUT R65, R13, 0xffff0000, RZ, 0xc0, !PT ;  /* 0xffff00000d417812 */ /* 0x000fe200078ec0ff */
[----:B------:R-:W-:Y:S01]  /*4e80*/  IMAD.U32 R64, R157, 0x10000, RZ ;  /* 0x000100009d407824 */ /* 0x000fe200078e00ff */
[----:B------:R-:W-:Y:S01]  /*4e90*/  LOP3.LUT R68, R60, 0xffff0000, RZ, 0xc0, !PT ;  /* 0xffff00003c447812 */ /* 0x000fe200078ec0ff */
[----:B------:R-:W-:Y:S01]  /*4ea0*/  FMUL.FTZ R71, R11, R61 ;  /* 0x0000003d0b477220 */ /* 0x000fe20000410000 */
[----:B------:R-:W-:Y:S01]  /*4eb0*/  LOP3.LUT R67, R59, 0xffff0000, RZ, 0xc0, !PT ;  /* 0xffff00003b437812 */ /* 0x000fe200078ec0ff */
[----:B------:R-:W-:Y:S01]  /*4ec0*/  IMAD.U32 R13, R12, 0x10000, RZ ;  /* 0x000100000c0d7824 */ /* 0x000fe200078e00ff */
[----:B------:R-:W-:Y:S01]  /*4ed0*/  LOP3.LUT R14, R15, 0xffff0000, RZ, 0xc0, !PT ;  /* 0xffff00000f0e7812 */ /* 0x000fe200078ec0ff */
[----:B------:R-:W-:Y:S01]  /*4ee0*/  FMUL.FTZ R69, R65, R68 ;  /* 0x0000004441457220 */ /* 0x000fe20000410000 */
[----:B------:R-:W-:Y:S01]  /*4ef0*/  FMUL.FTZ R11, R11, R64 ;  /* 0x000000400b0b7220 */ /* 0x000fe20000410000 */
        /* <DEDUP_REMOVED lines=24> */
.L_x_1617:
[----:B------:R-:W-:Y:S05]  /*5080*/  BSYNC B2 ;  /* 0x0000000000027941 */ /* 0x000fea0003800000 */
.L_x_1616:
[----:B----4-:R0:W-:Y:S02]  /*5090*/  ST.E.128 desc[UR60][R62.64], R12 ;  /* 0x0000000c3e007985 */ /* 0x0101e4000c101d3c */
.L_x_1595:
[----:B------:R-:W-:Y:S05]  /*50a0*/  BSYNC B1 ;  /* 0x0000000000017941 */ /* 0x000fea0003800000 */
.L_x_1594:
[----:B------:R-:W-:-:S03]  /*50b0*/  UMOV UR4, 0xffffffff ;  /* 0xffffffff00047882 */ /* 0x000fc60000000000 */
[----:B------:R-:W-:Y:S05]  /*50c0*/  BRA.DIV UR4, `(.L_x_1618) ;  /* 0x0000023a045c7947 */ /* 0x000fea000b800000 */
[----:B-1----:R-:W1:Y:S04]  /*50d0*/  SHFL.IDX PT, R115, R115, 0x1, 0x1c1f ;  /* 0x003c1f0073737f89 */ /* 0x002e6800000e0000 */
[----:B------:R-:W0:Y:S02]  /*50e0*/  SHFL.IDX PT, R116, R116, 0x1, 0x1c1f ;  /* 0x003c1f0074747f89 */ /* 0x000e2400000e0000 */
.L_x_2013:
        /* <DEDUP_REMOVED lines=13> */
[----:B------:R-:W-:Y:S02]  /*51c0*/  SHF.R.U64 R61, R56, 0x10, R57 ;  /* 0x00000010383d7819 */ /* 0x000fe40000001239 */
[----:B------:R-:W-:Y:S01]  /*51d0*/  LOP3.LUT R55, R14, 0xffff0000, RZ, 0xc0, !PT ;  /* 0xffff00000e377812 */ /* 0x000fe200078ec0ff */
[C---:B------:R-:W-:Y:S01]  /*51e0*/  IMAD.U32 R14, R15.reuse, 0x10000, RZ ;  /* 0x000100000f0e7824 */ /* 0x040fe200078e00ff */
[----:B---3--:R-:W-:Y:S02]  /*51f0*/  LOP3.LUT R11, R15, 0xffff0000, RZ, 0xc0, !PT ;  /* 0xffff00000f0b7812 */ /* 0x008fe400078ec0ff */
[----:B------:R-:W-:-:S02]  /*5200*/  PRMT R15, R155, 0x5410, R62 ;  /* 0x000054109b0f7816 */ /* 0x000fc4000000003e */
        /* <DEDUP_REMOVED lines=36> */
.L_x_1623:
[----:B------:R-:W-:Y:S05]  /*5450*/  BSYNC B2 ;  /* 0x0000000000027941 */ /* 0x000fea0003800000 */
.L_x_1622:
[----:B----4-:R0:W-:Y:S02]  /*5460*/  ST.E.128 desc[UR60][R58.64], R12 ;  /* 0x0000000c3a007985 */ /* 0x0101e4000c101d3c */
.L_x_1621:
[----:B------:R-:W-:Y:S05]  /*5470*/  BSYNC B1 ;  /* 0x0000000000017941 */ /* 0x000fea0003800000 */
.L_x_1620:
        /* <DEDUP_REMOVED lines=11> */
[----:B------:R-:W-:Y:S01]  /*5530*/  SHF.R.U64 R58, R50, 0x10, R51 ;  /* 0x00000010323a7819 */ /* 0x000fe20000001233 */
[----:B----4-:R-:W-:Y:S01]  /*5540*/  IMAD.U32 R50, R14, 0x10000, RZ ;  /* 0x000100000e327824 */ /* 0x010fe200078e00ff */
[----:B------:R-:W-:Y:S02]  /*5550*/  SHF.R.U64 R57, R52, 0x10, R53 ;  /* 0x0000001034397819 */ /* 0x000fe40000001235 */
[----:B------:R-:W-:Y:S02]  /*5560*/  SHF.R.U32.HI R56, RZ, 0x10, R51 ;  /* 0x00000010ff387819 */ /* 0x000fe40000011633 */
[----:B------:R-:W-:Y:S02]  /*5570*/  SHF.R.U32.HI R51, RZ, 0x10, R53 ;  /* 0x00000010ff337819 */ /* 0x000fe40000011635 */
[----:B------:R-:W-:Y:S02]  /*5580*/  PRMT R53, R153, 0x5410, R58 ;  /* 0x0000541099357816 */ /* 0x000fe4000000003a */
[----:B------:R-:W-:-:S02]  /*5590*/  PRMT R58, R154, 0x5410, R57 ;  /* 0x000054109a3a7816 */ /* 0x000fc40000000039 */
[----:B------:R-:W-:Y:S02]  /*55a0*/  PRMT R154, R154, 0x5432, R51 ;  /* 0x000054329a9a7816 */ /* 0x000fe40000000033 */
[----:B------:R-:W-:Y:S02]  /*55b0*/  PRMT R153, R153, 0x5432, R56 ;  /* 0x0000543299997816 */ /* 0x000fe40000000038 */
[----:B------:R-:W-:Y:S01]  /*55c0*/  LOP3.LUT R51, R13, 0xffff0000, RZ, 0xc0, !PT ;  /* 0xffff00000d337812 */ /* 0x000fe200078ec0ff */
[----:B------:R-:W-:Y:S01]  /*55d0*/  IMAD.U32 R59, R154, 0x10000, RZ ;  /* 0x000100009a3b7824 */ /* 0x000fe200078e00ff */
[C---:B------:R-:W-:Y:S01]  /*55e0*/  LOP3.LUT R60, R58.reuse, 0xffff0000, RZ, 0xc0, !PT ;  /* 0xffff00003a3c7812 */ /* 0x040fe200078ec0ff */
[----:B------:R-:W-:Y:S01]  /*55f0*/  IMAD.U32 R57, R153, 0x10000, RZ ;  /* 0x0001000099397824 */ /* 0x000fe200078e00ff */
[----:B------:R-:W-:Y:S01]  /*5600*/  LOP3.LUT R56, R53, 0xffff0000, RZ, 0xc0, !PT ;  /* 0xffff000035387812 */ /* 0x000fe200078ec0ff */
[----:B------:R-:W-:Y:S01]  /*5610*/  IMAD.U32 R58, R58, 0x10000, RZ ;  /* 0x000100003a3a7824 */ /* 0x000fe200078e00ff */
[----:B------:R-:W-:Y:S01]  /*5620*/  LOP3.LUT R52, R14, 0xffff0000, RZ, 0xc0, !PT ;  /* 0xffff00000e347812 */ /* 0x000fe200078ec0ff */
[C---:B------:R-:W-:Y:S01]  /*5630*/  IMAD.U32 R14, R15.reuse, 0x10000, RZ ;  /* 0x000100000f0e7824 */ /* 0x040fe200078e00ff */
[----:B------:R-:W-:Y:S01]  /*5640*/  LOP3.LUT R11, R15, 0xffff0000, RZ, 0xc0, !PT ;  /* 0xffff00000f0b7812 */ /* 0x000fe200078ec0ff */
[----:B------:R-:W-:Y:S01]  /*5650*/  FMUL.FTZ R62, R51, R60 ;  /* 0x0000003c333e7220 */ /* 0x000fe20000410000 */
[----:B------:R-:W-:-:S02]  /*5660*/  IMAD.U32 R15, R13, 0x10000, RZ ;  /* 0x000100000d0f7824 */ /* 0x000fc400078e00ff */
[-C--:B------:R-:W-:Y:S01]  /*5670*/  FMUL.FTZ R51, R51, R56.reuse ;  /* 0x0000003833337220 */ /* 0x080fe20000410000 */
[----:B------:R-:W-:Y:S01]  /*5680*/  LOP3.LUT R154, R154, 0xffff0000, RZ, 0xc0, !PT ;  /* 0xffff00009a9a7812 */ /* 0x000fe200078ec0ff */
[----:B------:R-:W-:Y:S02]  /*5690*/  IMAD.U32 R13, R12, 0x10000, RZ ;  /* 0x000100000c0d7824 */ /* 0x000fe400078e00ff */
[C---:B------:R-:W-:Y:S01]  /*56a0*/  FFMA.FTZ R62, R15.reuse, R56, -R62 ;  /* 0x000000380f3e7223 */ /* 0x040fe2000001083e */
[----:B------:R-:W-:Y:S01]  /*56b0*/  FFMA.FTZ R51, R15, R60, R51 ;  /* 0x0000003c0f337223 */ /* 0x000fe20000010033 */
[C---:B------:R-:W-:Y:S01]  /*56c0*/  FMUL.FTZ R15, R52.reuse, R57 ;  /* 0x00000039340f7220 */ /* 0x040fe20000410000 */
[-C--:B------:R-:W-:Y:S01]  /*56d0*/  FMUL.FTZ R61, R52, R59.reuse ;  /* 0x0000003b343d7220 */ /* 0x080fe20000410000 */
[----:B------:R-:W-:Y:S01]  /*56e0*/  LOP3.LUT R153, R153, 0xffff0000, RZ, 0xc0, !PT ;  /* 0xffff000099997812 */ /* 0x000fe200078ec0ff */
[----:B------:R-:W-:Y:S01]  /*56f0*/  IMAD.U32 R53, R53, 0x10000, RZ ;  /* 0x0001000035357824 */ /* 0x000fe200078e00ff */
[----:B------:R-:W-:Y:S01]  /*5700*/  LOP3.LUT R12, R12, 0xffff0000, RZ, 0xc0, !PT ;  /* 0xffff00000c0c7812 */ /* 0x000fe200078ec0ff */
[C---:B------:R-:W-:Y:S01]  /*5710*/  FFMA.FTZ R52, R50.reuse, R59, R15 ;  /* 0x0000003b32347223 */ /* 0x040fe2000001000f */
[----:B------:R-:W-:Y:S01]  /*5720*/  FFMA.FTZ R61, R50, R57, -R61 ;  /* 0x00000039323d7223 */ /* 0x000fe2000001083d */
[C---:B------:R-:W-:Y:S01]  /*5730*/  FMUL.FTZ R15, R11.reuse, R154 ;  /* 0x0000009a0b0f7220 */ /* 0x040fe20000410000 */
[----:B------:R-:W-:Y:S01]  /*5740*/  FMUL.FTZ R57, R11, R153 ;  /* 0x000000990b397220 */ /* 0x000fe20000410000 */
        /* <DEDUP_REMOVED lines=10> */
.L_x_1627:
[----:B------:R-:W-:Y:S05]  /*57f0*/  BSYNC B2 ;  /* 0x0000000000027941 */ /* 0x000fea0003800000 */
.L_x_1626:
[----:B----4-:R0:W-:Y:S02]  /*5800*/  ST.E.128 desc[UR60][R54.64], R12 ;  /* 0x0000000c36007985 */ /* 0x0101e4000c101d3c */
.L_x_1625:
[----:B------:R-:W-:Y:S05]  /*5810*/  BSYNC B1 ;  /* 0x0000000000017941 */ /* 0x000fea0003800000 */
.L_x_1624:
        /* <DEDUP_REMOVED lines=13> */
[--C-:B------:R-:W-:Y:S02]  /*58f0*/  SHF.R.U64 R54, R48, 0x10, R49.reuse ;  /* 0x0000001030367819 */ /* 0x100fe40000001231 */
[----:B------:R-:W-:Y:S02]  /*5900*/  SHF.R.U32.HI R52, RZ, 0x10, R49 ;  /* 0x00000010ff347819 */ /* 0x000fe40000011631 */
[----:B------:R-:W-:Y:S02]  /*5910*/  SHF.R.U32.HI R11, RZ, 0x10, R47 ;  /* 0x00000010ff0b7819 */ /* 0x000fe4000001162f */
[----:B------:R-:W-:Y:S02]  /*5920*/  PRMT R49, R146, 0x5410, R53 ;  /* 0x0000541092317816 */ /* 0x000fe40000000035 */
[----:B------:R-:W-:-:S02]  /*5930*/  PRMT R54, R147, 0x5410, R54 ;  /* 0x0000541093367816 */ /* 0x000fc40000000036 */
[----:B------:R-:W-:Y:S02]  /*5940*/  PRMT R147, R147, 0x5432, R52 ;  /* 0x0000543293937816 */ /* 0x000fe40000000034 */
[----:B------:R-:W-:Y:S01]  /*5950*/  LOP3.LUT R47, R14, 0xffff0000, RZ, 0xc0, !PT ;  /* 0xffff00000e2f7812 */ /* 0x000fe200078ec0ff */
[----:B------:R-:W-:Y:S01]  /*5960*/  IMAD.U32 R14, R13, 0x10000, RZ ;  /* 0x000100000d0e7824 */ /* 0x000fe200078e00ff */
[----:B------:R-:W-:Y:S01]  /*5970*/  PRMT R146, R146, 0x5432, R11 ;  /* 0x0000543292927816 */ /* 0x000fe2000000000b */
[----:B------:R-:W-:Y:S01]  /*5980*/  IMAD.U32 R56, R147, 0x10000, RZ ;  /* 0x0001000093387824 */ /* 0x000fe200078e00ff */
[----:B------:R-:W-:Y:S01]  /*5990*/  LOP3.LUT R13, R13, 0xffff0000, RZ, 0xc0, !PT ;  /* 0xffff00000d0d7812 */ /* 0x000fe200078ec0ff */
[----:B------:R-:W-:Y:S01]  /*59a0*/  IMAD.U32 R11, R12, 0x10000, RZ ;  /* 0x000100000c0b7824 */ /* 0x000fe200078e00ff */
[----:B------:R-:W-:Y:S01]  /*59b0*/  LOP3.LUT R55, R54, 0xffff0000, RZ, 0xc0, !PT ;  /* 0xffff000036377812 */ /* 0x000fe200078ec0ff */
[----:B------:R-:W-:Y:S01]  /*59c0*/  IMAD.U32 R53, R146, 0x10000, RZ ;  /* 0x0001000092357824 */ /* 0x000fe200078e00ff */
[----:B------:R-:W-:Y:S01]  /*59d0*/  LOP3.LUT R52, R49, 0xffff0000, RZ, 0xc0, !PT ;  /* 0xffff000031347812 */ /* 0x000fe200078ec0ff */
[----:B------:R-:W-:Y:S01]  /*59e0*/  IMAD.U32 R54, R54, 0x10000, RZ ;  /* 0x0001000036367824 */ /* 0x000fe200078e00ff */
[----:B------:R-:W-:Y:S01]  /*59f0*/  LOP3.LUT R48, R15, 0xffff0000, RZ, 0xc0, !PT ;  /* 0xffff00000f307812 */ /* 0x000fe200078ec0ff */
[C---:B------:R-:W-:Y:S01]  /*5a00*/  FMUL.FTZ R57, R13.reuse, R55 ;  /* 0x000000370d397220 */ /* 0x040fe20000410000 */
[----:B------:R-:W-:Y:S01]  /*5a10*/  LOP3.LUT R12, R12, 0xffff0000, RZ, 0xc0, !PT ;  /* 0xffff00000c0c7812 */ /* 0x000fe200078ec0ff */
[----:B------:R-:W-:Y:S01]  /*5a20*/  FMUL.FTZ R58, R13, R52 ;  /* 0x000000340d3a7220 */ /* 0x000fe20000410000 */
        /* <DEDUP_REMOVED lines=11> */
[C---:B------:R-:W-:Y:S01]  /*5ae0*/  FMUL.FTZ R14, R12.reuse, R54 ;  /* 0x000000360c0e7220 */ /* 0x040fe20000410000 */
[-C--:B------:R-:W-:Y:S01]  /*5af0*/  FMUL.FTZ R13, R12, R49.reuse ;  /* 0x000000310c0d7220 */ /* 0x080fe20000410000 */
        /* <DEDUP_REMOVED lines=11> */
.L_x_1631:
[----:B------:R-:W-:Y:S05]  /*5bb0*/  BSYNC B2 ;  /* 0x0000000000027941 */ /* 0x000fea0003800000 */
.L_x_1630:
[----:B----4-:R0:W-:Y:S02]  /*5bc0*/  ST.E.128 desc[UR60][R50.64], R12 ;  /* 0x0000000c32007985 */ /* 0x0101e4000c101d3c */
.L_x_1629:
[----:B------:R-:W-:Y:S05]  /*5bd0*/  BSYNC B1 ;  /* 0x0000000000017941 */ /* 0x000fea0003800000 */
.L_x_1628:
        /* <DEDUP_REMOVED lines=22> */
[----:B------:R-:W-:Y:S02]  /*5d40*/  LOP3.LUT R13, R13, 0xffff0000, RZ, 0xc0, !PT ;  /* 0xffff00000d0d7812 */ /* 0x000fe400078ec0ff */
[C---:B------:R-:W-:Y:S01]  /*5d50*/  LOP3.LUT R51, R50.reuse, 0xffff0000, RZ, 0xc0, !PT ;  /* 0xffff000032337812 */ /* 0x040fe200078ec0ff */
        /* <DEDUP_REMOVED lines=31> */
.L_x_1635:
[----:B------:R-:W-:Y:S05]  /*5f50*/  BSYNC B2 ;  /* 0x0000000000027941 */ /* 0x000fea0003800000 */
.L_x_1634:
[----:B----4-:R0:W-:Y:S02]  /*5f60*/  ST.E.128 desc[UR60][R46.64], R12 ;  /* 0x0000000c2e007985 */ /* 0x0101e4000c101d3c */
.L_x_1633:
[----:B------:R-:W-:Y:S05]  /*5f70*/  BSYNC B1 ;  /* 0x0000000000017941 */ /* 0x000fea0003800000 */
.L_x_1632:
        /* <DEDUP_REMOVED lines=11> */
[----:B------:R-:W-:Y:S01]  /*6030*/  SHF.R.U64 R46, R38, 0x10, R39 ;  /* 0x00000010262e7819 */ /* 0x000fe20000001227 */
[----:B---3--:R-:W-:Y:S01]  /*6040*/  IMAD.U32 R11, R12, 0x10000, RZ ;  /* 0x000100000c0b7824 */ /* 0x008fe200078e00ff */
[----:B------:R-:W-:Y:S02]  /*6050*/  SHF.R.U32.HI R41, RZ, 0x10, R41 ;  /* 0x00000010ff297819 */ /* 0x000fe40000011629 */
[----:B------:R-:W-:Y:S02]  /*6060*/  PRMT R45, R128, 0x5410, R45 ;  /* 0x00005410802d7816 */ /* 0x000fe4000000002d */
[----:B------:R-:W-:Y:S02]  /*6070*/  SHF.R.U32.HI R44, RZ, 0x10, R39 ;  /* 0x00000010ff2c7819 */ /* 0x000fe40000011627 */
[----:B------:R-:W-:-:S02]  /*6080*/  PRMT R40, R121, 0x5410, R46 ;  /* 0x0000541079287816 */ /* 0x000fc4000000002e */
[----:B------:R-:W-:Y:S01]  /*6090*/  LOP3.LUT R38, R14, 0xffff0000, RZ, 0xc0, !PT ;  /* 0xffff00000e267812 */ /* 0x000fe200078ec0ff */
[C---:B------:R-:W-:Y:S01]  /*60a0*/  IMAD.U32 R14, R13.reuse, 0x10000, RZ ;  /* 0x000100000d0e7824 */ /* 0x040fe200078e00ff */
[----:B------:R-:W-:Y:S02]  /*60b0*/  PRMT R128, R128, 0x5432, R41 ;  /* 0x0000543280807816 */ /* 0x000fe40000000029 */
[----:B------:R-:W-:Y:S02]  /*60c0*/  LOP3.LUT R13, R13, 0xffff0000, RZ, 0xc0, !PT ;  /* 0xffff00000d0d7812 */ /* 0x000fe400078ec0ff */
[----:B------:R-:W-:Y:S01]  /*60d0*/  LOP3.LUT R46, R45, 0xffff0000, RZ, 0xc0, !PT ;  /* 0xffff00002d2e7812 */ /* 0x000fe200078ec0ff */
[----:B------:R-:W-:Y:S01]  /*60e0*/  IMAD.U32 R47, R128, 0x10000, RZ ;  /* 0x00010000802f7824 */ /* 0x000fe200078e00ff */
[----:B------:R-:W-:Y:S01]  /*60f0*/  PRMT R121, R121, 0x5432, R44 ;  /* 0x0000543279797816 */ /* 0x000fe2000000002c */
[----:B------:R-:W-:Y:S01]  /*6100*/  IMAD.U32 R45, R45, 0x10000, RZ ;  /* 0x000100002d2d7824 */ /* 0x000fe200078e00ff */
[----:B------:R-:W-:Y:S01]  /*6110*/  LOP3.LUT R41, R40, 0xffff0000, RZ, 0xc0, !PT ;  /* 0xffff000028297812 */ /* 0x000fe200078ec0ff */
[----:B------:R-:W-:Y:S01]  /*6120*/  FMUL.FTZ R49, R13, R46 ;  /* 0x0000002e0d317220 */ /* 0x000fe20000410000 */
[----:B------:R-:W-:Y:S01]  /*6130*/  FMUL.FTZ R48, R38, R47 ;  /* 0x0000002f26307220 */ /* 0x000fe20000410000 */
[----:B------:R-:W-:Y:S01]  /*6140*/  IMAD.U32 R44, R121, 0x10000, RZ ;  /* 0x00010000792c7824 */ /* 0x000fe200078e00ff */
[----:B------:R-:W-:Y:S01]  /*6150*/  LOP3.LUT R39, R15, 0xffff0000, RZ, 0xc0, !PT ;  /* 0xffff00000f277812 */ /* 0x000fe200078ec0ff */
[-C--:B------:R-:W-:Y:S01]  /*6160*/  FMUL.FTZ R13, R13, R41.reuse ;  /* 0x000000290d0d7220 */ /* 0x080fe20000410000 */
[----:B------:R-:W-:Y:S01]  /*6170*/  LOP3.LUT R12, R12, 0xffff0000, RZ, 0xc0, !PT ;  /* 0xffff00000c0c7812 */ /* 0x000fe200078ec0ff */
[----:B------:R-:W-:Y:S01]  /*6180*/  FFMA.FTZ R49, R14, R41, -R49 ;  /* 0x000000290e317223 */ /* 0x000fe20000010831 */
[----:B------:R-:W-:Y:S01]  /*6190*/  FMUL.FTZ R38, R38, R44 ;  /* 0x0000002c26267220 */ /* 0x000fe20000410000 */
        /* <DEDUP_REMOVED lines=19> */
.L_x_1639:
[----:B------:R-:W-:Y:S05]  /*62d0*/  BSYNC B2 ;  /* 0x0000000000027941 */ /* 0x000fea0003800000 */
.L_x_1638:
[----:B----4-:R0:W-:Y:S02]  /*62e0*/  ST.E.128 desc[UR60][R42.64], R12 ;  /* 0x0000000c2a007985 */ /* 0x0101e4000c101d3c */
.L_x_1637:
[----:B------:R-:W-:Y:S05]  /*62f0*/  BSYNC B1 ;  /* 0x0000000000017941 */ /* 0x000fea0003800000 */
.L_x_1636:
        /* <DEDUP_REMOVED lines=52> */
[----:B------:R-:W-:Y:S01]  /*6640*/  F2FP.BF16.F32.PACK_AB R15, R33, R36 ;  /* 0x00000024210f723e */ /* 0x000fe200000010ff */
[----:B------:R-:W-:-:S07]  /*6650*/  IMAD.MOV.U32 R14, RZ, RZ, R32 ;  /* 0x000000ffff0e7224 */ /* 0x000fce00078e0020 */
.L_x_1641:
[----:B------:R-:W-:Y:S05]  /*6660*/  BSYNC B1 ;  /* 0x0000000000017941 */ /* 0x000fea0003800000 */
.L_x_1640:
[----:B----4-:R0:W-:Y:S01]  /*6670*/  ST.E.128 desc[UR60][R38.64], R12 ;  /* 0x0000000c26007985 */ /* 0x0101e2000c101d3c */
[----:B------:R-:W-:Y:S05]  /*6680*/  BRA `(.L_x_1619) ;  /* 0x0000004000b87947 */ /* 0x000fea0003800000 */
.L_x_1585:
        /* <DEDUP_REMOVED lines=47> */
.L_x_1643:
[----:B------:R-:W-:Y:S05]  /*6980*/  BSYNC B1 ;  /* 0x0000000000017941 */ /* 0x000fea0003800000 */
.L_x_1642:
        /* <DEDUP_REMOVED lines=47> */
.L_x_1645:
[----:B------:R-:W-:Y:S05]  /*6c80*/  BSYNC B1 ;  /* 0x0000000000017941 */ /* 0x000fea0003800000 */
.L_x_1644:
        /* <DEDUP_REMOVED lines=11> */
[----:B------:R-:W-:Y:S01]  /*6d40*/  PRMT R211, R14, 0x7610, R211 ;  /* 0x000076100ed37816 */ /* 0x000fe200000000d3 */
[----:B------:R-:W-:-:S05]  /*6d50*/  IMAD.MOV.U32 R14, RZ, RZ, R50 ;  /* 0x000000ffff0e7224 */ /* 0x000fca00078e0032 */
[----:B------:R-:W-:Y:S01]  /*6d60*/  PRMT R224, R14, 0x7610, R224 ;  /* 0x000076100ee07816 */ /* 0x000fe200000000e0 */
[----:B------:R-:W-:-:S05]  /*6d70*/  IMAD.MOV.U32 R14, RZ, RZ, R54 ;  /* 0x000000ffff0e7224 */ /* 0x000fca00078e0036 */
[----:B------:R-:W-:Y:S01]  /*6d80*/  PRMT R158, R158, 0x5410, R14 ;  /* 0x000054109e9e7816 */ /* 0x000fe2000000000e */
[----:B------:R-:W-:-:S05]  /*6d90*/  IMAD.MOV.U32 R14, RZ, RZ, R52 ;  /* 0x000000ffff0e7224 */ /* 0x000fca00078e0034 */
[----:B------:R-:W-:Y:S01]  /*6da0*/  PRMT R158, R14, 0x7610, R158 ;  /* 0x000076100e9e7816 */ /* 0x000fe2000000009e */
[----:B-----5:R-:W-:Y:S01]  /*6db0*/  IMAD.MOV.U32 R14, RZ, RZ, R59 ;  /* 0x000000ffff0e7224 */ /* 0x020fe200078e003b */
        /* <DEDUP_REMOVED lines=14> */
[----:B------:R-:W-:Y:S01]  /*6ea0*/  PLOP3.LUT P0, PT, PT, PT, UP0, 0x80, 0x0 ;  /* 0x000000000000781c */ /* 0x000fe20003f0f008 */
[----:B------:R-:W-:Y:S01]  /*6eb0*/  IMAD.MOV.U32 R13, RZ, RZ, R45 ;  /* 0x000000ffff0d7224 */ /* 0x000fe200078e002d */
        /* <DEDUP_REMOVED lines=8> */
[----:B------:R-:W-:Y:S02]  /*6f40*/  IMAD.MOV.U32 R13, RZ, RZ, R55 ;  /* 0x000000ffff0d7224 */ /* 0x000fe400078e0037 */
[----:B------:R-:W-:-:S03]  /*6f50*/  IMAD.MOV.U32 R11, RZ, RZ, R58 ;  /* 0x000000ffff0b7224 */ /* 0x000fc600078e003a */
[----:B------:R-:W-:Y:S01]  /*6f60*/  PRMT R159, R12, 0x5410, R13 ;  /* 0x000054100c9f7816 */ /* 0x000fe2000000000d */
[----:B------:R-:W-:Y:S01]  /*6f70*/  IMAD.MOV.U32 R13, RZ, RZ, R56 ;  /* 0x000000ffff0d7224 */ /* 0x000fe200078e0038 */
[----:B------:R-:W-:Y:S01]  /*6f80*/  PRMT R145, R11, 0x7610, R145 ;  /* 0x000076100b917816 */ /* 0x000fe20000000091 */
[----:B------:R-:W-:Y:S02]  /*6f90*/  IMAD.MOV.U32 R12, RZ, RZ, R57 ;  /* 0x000000ffff0c7224 */ /* 0x000fe400078e0039 */
[----:B------:R-:W-:Y:S01]  /*6fa0*/  IMAD.MOV.U32 R11, RZ, RZ, R62 ;  /* 0x000000ffff0b7224 */ /* 0x000fe200078e003e */
[----:B------:R-:W-:Y:S01]  /*6fb0*/  PRMT R145, R145, 0x5410, R14 ;  /* 0x0000541091917816 */ /* 0x000fe2000000000e */
[----:B------:R-:W-:Y:S01]  /*6fc0*/  IMAD.MOV.U32 R14, RZ, RZ, R63 ;  /* 0x000000ffff0e7224 */ /* 0x000fe200078e003f */
        /* <DEDUP_REMOVED lines=33> */
[----:B------:R-:W-:Y:S06]  /*71e0*/  @!P0 BRA `(.L_x_1646) ;  /* 0x0000000000048947 */ /* 0x000fec0003800000 */
[----:B------:R-:W-:Y:S01]  /*71f0*/  BPT.TRAP 0x1 ;  /* 0x000000040000795c */ /* 0x000fe20000300000 */
.L_x_1646:
[----:B------:R-:W-:Y:S01]  /*7200*/  IMAD R86, R19, 0x8, R18 ;  /* 0x0000000813567824 */ /* 0x000fe200078e0212 */
[----:B------:R-:W-:Y:S01]  /*7210*/  SHF.L.U32 R87, R175, 0x1f, RZ ;  /* 0x0000001faf577819 */ /* 0x000fe200000006ff */
[----:B------:R-:W0:Y:S01]  /*7220*/  LDC R128, c[0x0][0x2f4] ;  /* 0x0000bd00ff807b82 */ /* 0x000e220000000800 */
[----:B------:R-:W-:Y:S02]  /*7230*/  BSSY B1, `(.L_x_1647) ;  /* 0x0000003000017945 */ /* 0x000fe40003800000 */
[----:B------:R-:W1:Y:S02]  /*7240*/  SYNCS.PHASECHK.TRANS64.TRYWAIT P6, [R86+URZ+0x2a890], R87 ;  /* 0x02a89057560075a7 */ /* 0x000e6400080c017f */
[----:B-1----:R-:W-:Y:S05]  /*7250*/  @!P6 BRA `(.L_x_1648) ;  /* 0x000002180044e947 */ /* 0x002fea0003800000 */
.L_x_2014:
[----:B------:R-:W-:Y:S05]  /*7260*/  BSYNC B1 ;  /* 0x0000000000017941 */ /* 0x000fea0003800000 */
.L_x_1647:
[----:B------:R-:W-:Y:S01]  /*7270*/  UMOV UR4, 0xffffffff ;  /* 0xffffffff00047882 */ /* 0x000fe20000000000 */
[----:B0-----:R-:W-:Y:S02]  /*7280*/  IMAD.IADD R131, R128, 0x1, -R125 ;  /* 0x0000000180837824 */ /* 0x001fe400078e0a7d */
[----:B------:R-:W-:Y:S05]  /*7290*/  BRA.DIV UR4, `(.L_x_1649) ;  /* 0x0000021a04487947 */ /* 0x000fea000b800000 */
[----:B------:R0:W2:Y:S04]  /*72a0*/  SHFL.IDX PT, R121, R115, RZ, 0x1c1f ;  /* 0x001c1fff73797589 */ /* 0x0000a800000e0000 */
[----:B------:R0:W3:Y:S02]  /*72b0*/  SHFL.IDX PT, R11, R116, RZ, 0x1c1f ;  /* 0x001c1fff740b7589 */ /* 0x0000e400000e0000 */
.L_x_2018:
        /* <DEDUP_REMOVED lines=29> */
[C---:B------:R-:W-:Y:S02]  /*7490*/  PRMT R40, R155.reuse, 0x5432, R40 ;  /* 0x000054329b287816 */ /* 0x040fe40000000028 */
[----:B------:R-:W-:Y:S02]  /*74a0*/  PRMT R41, R155, 0x5410, R41 ;  /* 0x000054109b297816 */ /* 0x000fe40000000029 */
[----:B------:R-:W-:Y:S02]  /*74b0*/  SHF.R.U32.HI R156, RZ, 0x10, R53 ;  /* 0x00000010ff9c7819 */ /* 0x000fe40000011635 */
[----:B------:R-:W-:-:S02]  /*74c0*/  SHF.R.U64 R42, R42, 0x10, R43 ;  /* 0x000000102a2a7819 */ /* 0x000fc4000000122b */
[----:B------:R-:W-:Y:S02]  /*74d0*/  SHF.R.U32.HI R155, RZ, 0x10, R43 ;  /* 0x00000010ff9b7819 */ /* 0x000fe4000001162b */
[----:B------:R-:W-:Y:S02]  /*74e0*/  SHF.R.U64 R43, R52, 0x10, R53 ;  /* 0x00000010342b7819 */ /* 0x000fe40000001235 */
[--C-:B------:R-:W-:Y:S02]  /*74f0*/  SHF.R.U64 R52, R54, 0x10, R55.reuse ;  /* 0x0000001036347819 */ /* 0x100fe40000001237 */
[----:B------:R-:W-:Y:S01]  /*7500*/  SHF.R.U32.HI R54, RZ, 0x10, R55 ;  /* 0x00000010ff367819 */ /* 0x000fe20000011637 */
[----:B------:R-:W-:Y:S01]  /*7510*/  IMAD.U32 R55, R41, 0x10000, RZ ;  /* 0x0001000029377824 */ /* 0x000fe200078e00ff */
[----:B------:R-:W-:Y:S02]  /*7520*/  PRMT R156, R159, 0x5410, R156 ;  /* 0x000054109f9c7816 */ /* 0x000fe4000000009c */
[----:B------:R-:W-:-:S02]  /*7530*/  PRMT R43, R158, 0x5410, R43 ;  /* 0x000054109e2b7816 */ /* 0x000fc4000000002b */
[----:B------:R-:W-:Y:S01]  /*7540*/  PRMT R52, R158, 0x5432, R52 ;  /* 0x000054329e347816 */ /* 0x000fe20000000034 */
[C---:B------:R-:W-:Y:S01]  /*7550*/  IMAD.U32 R158, R156.reuse, 0x10000, RZ ;  /* 0x000100009c9e7824 */ /* 0x040fe200078e00ff */
[----:B------:R-:W-:Y:S01]  /*7560*/  PRMT R54, R159, 0x5432, R54 ;  /* 0x000054329f367816 */ /* 0x000fe20000000036 */
[----:B---3--:R-:W-:Y:S01]  /*7570*/  IMAD.U32 R159, R81, 0x10000, RZ ;  /* 0x00010000519f7824 */ /* 0x008fe200078e00ff */
[C---:B------:R-:W-:Y:S02]  /*7580*/  PRMT R53, R157.reuse, 0x5432, R42 ;  /* 0x000054329d357816 */ /* 0x040fe4000000002a */
[----:B------:R-:W-:Y:S01]  /*7590*/  PRMT R42, R157, 0x5410, R155 ;  /* 0x000054109d2a7816 */ /* 0x000fe2000000009b */
[----:B----4-:R-:W-:Y:S02]  /*75a0*/  IMAD.U32 R157, R13, 0x10000, RZ ;  /* 0x000100000d9d7824 */ /* 0x010fe400078e00ff */
[----:B------:R-:W-:Y:S01]  /*75b0*/  FMUL.FTZ R155, R159, R158 ;  /* 0x0000009e9f9b7220 */ /* 0x000fe20000410000 */
[----:B------:R-:W-:-:S02]  /*75c0*/  LOP3.LUT R156, R156, 0xffff0000, RZ, 0xc0, !PT ;  /* 0xffff00009c9c7812 */ /* 0x000fc400078ec0ff */
[----:B------:R-:W-:Y:S01]  /*75d0*/  LOP3.LUT R81, R81, 0xffff0000, RZ, 0xc0, !PT ;  /* 0xffff000051517812 */ /* 0x000fe200078ec0ff */
[-C--:B------:R-:W-:Y:S01]  /*75e0*/  FFMA.FTZ R155, R157, R55.reuse, -R155 ;  /* 0x000000379d9b7223 */ /* 0x080fe2000001089b */
[----:B------:R-:W-:Y:S01]  /*75f0*/  FMUL.FTZ R55, R159, R55 ;  /* 0x000000379f377220 */ /* 0x000fe20000410000 */
[----:B------:R-:W-:Y:S01]  /*7600*/  LOP3.LUT R41, R41, 0xffff0000, RZ, 0xc0, !PT ;  /* 0xffff000029297812 */ /* 0x000fe200078ec0ff */
[C---:B------:R-:W-:Y:S01]  /*7610*/  IMAD.U32 R159, R83.reuse, 0x10000, RZ ;  /* 0x00010000539f7824 */ /* 0x040fe200078e00ff */
[----:B------:R-:W-:Y:S01]  /*7620*/  LOP3.LUT R83, R83, 0xffff0000, RZ, 0xc0, !PT ;  /* 0xffff000053537812 */ /* 0x000fe200078ec0ff */
[----:B------:R-:W-:Y:S01]  /*7630*/  FFMA.FTZ R55, R157, R158, R55 ;  /* 0x0000009e9d377223 */ /* 0x000fe20000010037 */
[----:B------:R-:W-:Y:S01]  /*7640*/  LOP3.LUT R157, R13, 0xffff0000, RZ, 0xc0, !PT ;  /* 0xffff00000d9d7812 */ /* 0x000fe200078ec0ff */
[----:B------:R-:W-:Y:S01]  /*7650*/  FMUL.FTZ R13, R81, R156 ;  /* 0x0000009c510d7220 */ /* 0x000fe20000410000 */
[C---:B------:R-:W-:Y:S01]  /*7660*/  IMAD.U32 R158, R54.reuse, 0x10000, RZ ;  /* 0x00010000369e7824 */ /* 0x040fe200078e00ff */
[----:B------:R-:W-:-:S02]  /*7670*/  LOP3.LUT R54, R54, 0xffff0000, RZ, 0xc0, !PT ;  /* 0xffff000036367812 */ /* 0x000fc400078ec0ff */
[-C--:B------:R-:W-:Y:S01]  /*7680*/  FFMA.FTZ R13, R157, R41.reuse, -R13 ;  /* 0x000000299d0d7223 */ /* 0x080fe2000001080d */
[----:B------:R-:W-:Y:S01]  /*7690*/  FMUL.FTZ R41, R81, R41 ;  /* 0x0000002951297220 */ /* 0x000fe20000410000 */
[----:B------:R-:W-:-:S03]  /*76a0*/  FMUL.FTZ R81, R159, R158 ;  /* 0x0000009e9f517220 */ /* 0x000fc60000410000 */
[----:B------:R-:W-:Y:S01]  /*76b0*/  FFMA.FTZ R41, R157, R156, R41 ;  /* 0x0000009c9d297223 */ /* 0x000fe20000010029 */
[C---:B------:R-:W-:Y:S01]  /*76c0*/  IMAD.U32 R157, R15.reuse, 0x10000, RZ ;  /* 0x000100000f9d7824 */ /* 0x040fe200078e00ff */
[----:B------:R-:W-:Y:S01]  /*76d0*/  LOP3.LUT R15, R15, 0xffff0000, RZ, 0xc0, !PT ;  /* 0xffff00000f0f7812 */ /* 0x000fe200078ec0ff */
[C---:B------:R-:W-:Y:S01]  /*76e0*/  IMAD.U32 R156, R42.reuse, 0x10000, RZ ;  /* 0x000100002a9c7824 */ /* 0x040fe200078e00ff */
[----:B------:R-:W-:Y:S02]  /*76f0*/  LOP3.LUT R42, R42, 0xffff0000, RZ, 0xc0, !PT ;  /* 0xffff00002a2a7812 */ /* 0x000fe400078ec0ff */
[----:B------:R-:W-:Y:S01]  /*7700*/  F2FP.BF16.F32.PACK_AB R41, R41, R55 ;  /* 0x000000372929723e */ /* 0x000fe200000010ff */
[-C--:B------:R-:W-:Y:S01]  /*7710*/  FFMA.FTZ R81, R157, R156.reuse, -R81 ;  /* 0x0000009c9d517223 */ /* 0x080fe20000010851 */
[----:B------:R-:W-:Y:S01]  /*7720*/  FMUL.FTZ R156, R159, R156 ;  /* 0x0000009c9f9c7220 */ /* 0x000fe20000410000 */
[----:B------:R-:W-:Y:S01]  /*7730*/  IMAD.U32 R55, R80, 0x10000, RZ ;  /* 0x0001000050377824 */ /* 0x000fe200078e00ff */
[----:B------:R-:W-:-:S02]  /*7740*/  F2FP.BF16.F32.PACK_AB R13, R13, R155 ;  /* 0x0000009b0d0d723e */ /* 0x000fc400000010ff */
        /* <DEDUP_REMOVED lines=12> */
[-C--:B------:R-:W-:Y:S01]  /*7810*/  FMUL.FTZ R55, R55, R81.reuse ;  /* 0x0000005137377220 */ /* 0x080fe20000410000 */
        /* <DEDUP_REMOVED lines=31> */
[----:B------:R-:W-:Y:S02]  /*7a10*/  IMAD.MOV.U32 R81, RZ, RZ, R41 ;  /* 0x000000ffff517224 */ /* 0x000fe400078e0029 */
[----:B------:R-:W-:Y:S02]  /*7a20*/  IMAD.MOV.U32 R14, RZ, RZ, R43 ;  /* 0x000000ffff0e7224 */ /* 0x000fe400078e002b */
[----:B------:R-:W-:Y:S02]  /*7a30*/  IMAD.MOV.U32 R15, RZ, RZ, R157 ;  /* 0x000000ffff0f7224 */ /* 0x000fe400078e009d */
[----:B------:R-:W-:-:S07]  /*7a40*/  IMAD.MOV.U32 R82, RZ, RZ, R40 ;  /* 0x000000ffff527224 */ /* 0x000fce00078e0028 */
.L_x_1655:
[----:B------:R-:W-:Y:S05]  /*7a50*/  BSYNC B3 ;  /* 0x0000000000037941 */ /* 0x000fea0003800000 */
.L_x_1654:
[----:B------:R-:W-:-:S04]  /*7a60*/  LEA R40, P4, R5, R11, 0x1 ;  /* 0x0000000b05287211 */ /* 0x000fc800078808ff */
[----:B--2---:R-:W-:Y:S02]  /*7a70*/  LEA.HI.X R41, R5, R121, R112, 0x1, P4 ;  /* 0x0000007905297211 */ /* 0x004fe400020f0c70 */
[----:B------:R-:W-:-:S03]  /*7a80*/  ISETP.GE.AND P4, PT, R154, R128, PT ;  /* 0x000000809a00720c */ /* 0x000fc60003f86270 */
[----:B----4-:R2:W-:Y:S10]  /*7a90*/  ST.E.128 desc[UR60][R40.64], R12 ;  /* 0x0000000c28007985 */ /* 0x0105f4000c101d3c */
[----:B--2---:R-:W-:-:S05]  /*7aa0*/  @!P4 IMAD.WIDE R12, R154, 0x2, R120 ;  /* 0x000000029a0cc825 */ /* 0x004fca00078e0278 */
[----:B---3--:R3:W-:Y:S02]  /*7ab0*/  @!P4 ST.E.128 desc[UR60][R12.64], R80 ;  /* 0x000000500c00c985 */ /* 0x0087e4000c101d3c */
.L_x_1653:
[----:B------:R-:W-:Y:S05]  /*7ac0*/  BSYNC B2 ;  /* 0x0000000000027941 */ /* 0x000fea0003800000 */
.L_x_1652:
[----:B------:R-:W-:Y:S01]  /*7ad0*/  ISETP.NE.AND P4, PT, R21, RZ, PT ;  /* 0x000000ff1500720c */ /* 0x000fe20003f85270 */
[----:B------:R-:W-:-:S12]  /*7ae0*/  BSSY B2, `(.L_x_1656) ;  /* 0x000007c000027945 */ /* 0x000fd80003800000 */
[----:B------:R-:W-:Y:S05]  /*7af0*/  @!P4 BRA `(.L_x_1657) ;  /* 0x0000000400e8c947 */ /* 0x000fea0003800000 */
[----:B---3--:R-:W-:Y:S01]  /*7b00*/  SEL R12, R125, R131, !P2 ;  /* 0x000000837d0c7207 */ /* 0x008fe20005000000 */
[----:B------:R-:W-:Y:S01]  /*7b10*/  BSSY B3, `(.L_x_1658) ;  /* 0x0000075000037945 */ /* 0x000fe20003800000 */
[----:B------:R-:W-:Y:S02]  /*7b20*/  ISETP.GE.AND P6, PT, R168, R124, PT ;  /* 0x0000007ca800720c */ /* 0x000fe40003fc6270 */
[----:B------:R-:W-:Y:S02]  /*7b30*/  SHF.R.S32.HI R13, RZ, 0x1f, R12 ;  /* 0x0000001fff0d7819 */ /* 0x000fe4000001140c */
[C---:B------:R-:W-:Y:S02]  /*7b40*/  LEA R52, P4, R6.reuse, R11, 0x1 ;  /* 0x0000000b06347211 */ /* 0x040fe400078808ff */
[----:B------:R-:W-:Y:S02]  /*7b50*/  LEA.HI R13, R13, R12, RZ, 0x4 ;  /* 0x0000000c0d0d7211 */ /* 0x000fe400078f20ff */
[----:B--2---:R-:W-:-:S02]  /*7b60*/  LEA.HI.X R53, R6, R121, R111, 0x1, P4 ;  /* 0x0000007906357211 */ /* 0x004fc400020f0c6f */
        /* <DEDUP_REMOVED lines=13> */
[----:B------:R-:W-:-:S04]  /*7c40*/  IMAD R40, R40, 0x2, R18 ;  /* 0x0000000228287824 */ /* 0x000fc800078e0212 */
[----:B------:R-:W2:Y:S04]  /*7c50*/  LDS.128 R12, [R12+0x18400] ;  /* 0x018400000c0c7984 */ /* 0x000ea80000000c00 */
[----:B------:R-:W3:Y:S01]  /*7c60*/  LDS.128 R40, [R40+0x18400] ;  /* 0x0184000028287984 */ /* 0x000ee20000000c00 */
[----:B------:R-:W-:Y:S05]  /*7c70*/  @P6 BRA `(.L_x_1659) ;  /* 0x0000000400786947 */ /* 0x000fea0003800000 */
[----:B------:R-:W-:Y:S01]  /*7c80*/  SHF.R.U32.HI R55, RZ, 0x10, R49 ;  /* 0x00000010ff377819 */ /* 0x000fe20000011631 */
[----:B---3--:R-:W-:Y:S01]  /*7c90*/  IMAD.U32 R154, R41, 0x10000, RZ ;  /* 0x00010000299a7824 */ /* 0x008fe200078e00ff */
[----:B------:R-:W-:Y:S01]  /*7ca0*/  SHF.R.U32.HI R80, RZ, 0x10, R37 ;  /* 0x00000010ff507819 */ /* 0x000fe20000011625 */
[----:B--2---:R-:W-:Y:S01]  /*7cb0*/  IMAD.U32 R81, R13, 0x10000, RZ ;  /* 0x000100000d517824 */ /* 0x004fe200078e00ff */
[----:B------:R-:W-:Y:S02]  /*7cc0*/  PRMT R55, R227, 0x5410, R55 ;  /* 0x00005410e3377816 */ /* 0x000fe40000000037 */
[----:B------:R-:W-:Y:S02]  /*7cd0*/  PRMT R80, R229, 0x5432, R80 ;  /* 0x00005432e5507816 */ /* 0x000fe40000000050 */
[----:B------:R-:W-:Y:S01]  /*7ce0*/  LOP3.LUT R41, R41, 0xffff0000, RZ, 0xc0, !PT ;  /* 0xffff000029297812 */ /* 0x000fe200078ec0ff */
[----:B------:R-:W-:Y:S01]  /*7cf0*/  IMAD.U32 R83, R55, 0x10000, RZ ;  /* 0x0001000037537824 */ /* 0x000fe200078e00ff */
[----:B------:R-:W-:Y:S01]  /*7d00*/  LOP3.LUT R13, R13, 0xffff0000, RZ, 0xc0, !PT ;  /* 0xffff00000d0d7812 */ /* 0x000fe200078ec0ff */
[----:B------:R-:W-:Y:S01]  /*7d10*/  IMAD.U32 R82, R80, 0x10000, RZ ;  /* 0x0001000050527824 */ /* 0x000fe200078e00ff */
[----:B------:R-:W-:Y:S01]  /*7d20*/  SHF.R.U64 R36, R36, 0x10, R37 ;  /* 0x0000001024247819 */ /* 0x000fe20000001225 */
[----:B------:R-:W-:Y:S01]  /*7d30*/  FMUL.FTZ R155, R154, R83 ;  /* 0x000000539a9b7220 */ /* 0x000fe20000410000 */
[----:B------:R-:W-:Y:S01]  /*7d40*/  SHF.R.U64 R48, R48, 0x10, R49 ;  /* 0x0000001030307819 */ /* 0x000fe20000001231 */
[-C--:B------:R-:W-:Y:S01]  /*7d50*/  FMUL.FTZ R154, R154, R82.reuse ;  /* 0x000000529a9a7220 */ /* 0x080fe20000410000 */
[----:B------:R-:W-:Y:S01]  /*7d60*/  SHF.R.U64 R50, R50, 0x10, R51 ;  /* 0x0000001032327819 */ /* 0x000fe20000001233 */
[----:B------:R-:W-:Y:S01]  /*7d70*/  FFMA.FTZ R82, R81, R82, -R155 ;  /* 0x0000005251527223 */ /* 0x000fe2000001089b */
[----:B------:R-:W-:-:S02]  /*7d80*/  IMAD.U32 R155, R43, 0x10000, RZ ;  /* 0x000100002b9b7824 */ /* 0x000fc400078e00ff */
[----:B------:R-:W-:Y:S01]  /*7d90*/  FFMA.FTZ R81, R81, R83, R154 ;  /* 0x0000005351517223 */ /* 0x000fe2000001009a */
[----:B------:R-:W-:Y:S02]  /*7da0*/  LOP3.LUT R83, R80, 0xffff0000, RZ, 0xc0, !PT ;  /* 0xffff000050537812 */ /* 0x000fe400078ec0ff */
[----:B------:R-:W-:Y:S02]  /*7db0*/  LOP3.LUT R80, R55, 0xffff0000, RZ, 0xc0, !PT ;  /* 0xffff000037507812 */ /* 0x000fe400078ec0ff */
[----:B------:R-:W-:Y:S02]  /*7dc0*/  LOP3.LUT R43, R43, 0xffff0000, RZ, 0xc0, !PT ;  /* 0xffff00002b2b7812 */ /* 0x000fe400078ec0ff */
[----:B------:R-:W-:Y:S01]  /*7dd0*/  SHF.R.U64 R38, R38, 0x10, R39 ;  /* 0x0000001026267819 */ /* 0x000fe20000001227 */
[C---:B------:R-:W-:Y:S01]  /*7de0*/  FMUL.FTZ R55, R41.reuse, R80 ;  /* 0x0000005029377220 */ /* 0x040fe20000410000 */
[----:B------:R-:W-:Y:S01]  /*7df0*/  FMUL.FTZ R41, R41, R83 ;  /* 0x0000005329297220 */ /* 0x000fe20000410000 */
[----:B------:R-:W-:-:S02]  /*7e00*/  PRMT R50, R224, 0x5410, R50 ;  /* 0x00005410e0327816 */ /* 0x000fc40000000032 */
        /* <DEDUP_REMOVED lines=13> */
[----:B------:R-:W-:Y:S01]  /*7ee0*/  LOP3.LUT R39, R12, 0xffff0000, RZ, 0xc0, !PT ;  /* 0xffff00000c277812 */ /* 0x000fe200078ec0ff */
[----:B------:R-:W-:Y:S01]  /*7ef0*/  FMUL.FTZ R49, R43, R41 ;  /* 0x000000292b317220 */ /* 0x000fe20000410000 */
[-C--:B------:R-:W-:Y:S01]  /*7f00*/  FMUL.FTZ R155, R155, R156.reuse ;  /* 0x0000009c9b9b7220 */ /* 0x080fe20000410000 */
[-C--:B------:R-:W-:Y:S01]  /*7f10*/  FMUL.FTZ R43, R43, R37.reuse ;  /* 0x000000252b2b7220 */ /* 0x080fe20000410000 */
[----:B------:R-:W-:Y:S01]  /*7f20*/  FFMA.FTZ R156, R83, R156, -R157 ;  /* 0x0000009c539c7223 */ /* 0x000fe2000001089d */
[----:B------:R-:W-:Y:S01]  /*7f30*/  FFMA.FTZ R37, R15, R37, -R49 ;  /* 0x000000250f257223 */ /* 0x000fe20000010831 */
[----:B------:R-:W-:Y:S01]  /*7f40*/  FFMA.FTZ R155, R83, R154, R155 ;  /* 0x0000009a539b7223 */ /* 0x000fe2000001009b */
[----:B------:R-:W-:Y:S01]  /*7f50*/  FFMA.FTZ R15, R15, R41, R43 ;  /* 0x000000290f0f7223 */ /* 0x000fe2000001002b */
[----:B------:R-:W-:Y:S01]  /*7f60*/  PRMT R41, R227, 0x5432, R36 ;  /* 0x00005432e3297816 */ /* 0x000fe20000000024 */
[----:B------:R-:W-:Y:S01]  /*7f70*/  IMAD.U32 R83, R40, 0x10000, RZ ;  /* 0x0001000028537824 */ /* 0x000fe200078e00ff */
[----:B------:R-:W-:Y:S01]  /*7f80*/  PRMT R36, R226, 0x5432, R48 ;  /* 0x00005432e2247816 */ /* 0x000fe20000000030 */
[----:B------:R-:W-:Y:S01]  /*7f90*/  IMAD.U32 R43, R12, 0x10000, RZ ;  /* 0x000100000c2b7824 */ /* 0x000fe200078e00ff */
[----:B------:R-:W-:Y:S01]  /*7fa0*/  LOP3.LUT R40, R40, 0xffff0000, RZ, 0xc0, !PT ;  /* 0xffff000028287812 */ /* 0x000fe200078ec0ff */
[C---:B------:R-:W-:Y:S01]  /*7fb0*/  IMAD.U32 R49, R41.reuse, 0x10000, RZ ;  /* 0x0001000029317824 */ /* 0x040fe200078e00ff */
[----:B------:R-:W-:Y:S01]  /*7fc0*/  LOP3.LUT R41, R41, 0xffff0000, RZ, 0xc0, !PT ;  /* 0xffff000029297812 */ /* 0x000fe200078ec0ff */
[C---:B------:R-:W-:Y:S01]  /*7fd0*/  IMAD.U32 R48, R36.reuse, 0x10000, RZ ;  /* 0x0001000024307824 */ /* 0x040fe200078e00ff */
[----:B------:R-:W-:-:S02]  /*7fe0*/  LOP3.LUT R36, R36, 0xffff0000, RZ, 0xc0, !PT ;  /* 0xffff000024247812 */ /* 0x000fc400078ec0ff */
[----:B------:R-:W-:Y:S01]  /*7ff0*/  PRMT R38, R224, 0x5432, R38 ;  /* 0x00005432e0267816 */ /* 0x000fe20000000026 */
        /* <DEDUP_REMOVED lines=8> */
[C---:B------:R-:W-:Y:S01]  /*8080*/  IMAD.U32 R48, R42.reuse, 0x10000, RZ ;  /* 0x000100002a307824 */ /* 0x040fe200078e00ff */
[----:B------:R-:W-:Y:S01]  /*8090*/  LOP3.LUT R42, R42, 0xffff0000, RZ, 0xc0, !PT ;  /* 0xffff00002a2a7812 */ /* 0x000fe200078ec0ff */
[C---:B------:R-:W-:Y:S01]  /*80a0*/  IMAD.U32 R40, R50.reuse, 0x10000, RZ ;  /* 0x0001000032287824 */ /* 0x040fe200078e00ff */
[----:B------:R-:W-:Y:S01]  /*80b0*/  LOP3.LUT R50, R50, 0xffff0000, RZ, 0xc0, !PT ;  /* 0xffff000032327812 */ /* 0x000fe200078ec0ff */
[C---:B------:R-:W-:Y:S01]  /*80c0*/  IMAD.U32 R41, R38.reuse, 0x10000, RZ ;  /* 0x0001000026297824 */ /* 0x040fe200078e00ff */
[----:B------:R-:W-:Y:S01]  /*80d0*/  LOP3.LUT R38, R38, 0xffff0000, RZ, 0xc0, !PT ;  /* 0xffff000026267812 */ /* 0x000fe200078ec0ff */
[----:B------:R-:W-:Y:S01]  /*80e0*/  FMUL.FTZ R43, R48, R40 ;  /* 0x00000028302b7220 */ /* 0x000fe20000410000 */
[----:B------:R-:W-:-:S02]  /*80f0*/  IMAD.U32 R39, R14, 0x10000, RZ ;  /* 0x000100000e277824 */ /* 0x000fc400078e00ff */
[-C--:B------:R-:W-:Y:S01]  /*8100*/  FMUL.FTZ R48, R48, R41.reuse ;  /* 0x0000002930307220 */ /* 0x080fe20000410000 */
[----:B------:R-:W-:Y:S01]  /*8110*/  LOP3.LUT R14, R14, 0xffff0000, RZ, 0xc0, !PT ;  /* 0xffff00000e0e7812 */ /* 0x000fe200078ec0ff */
[C---:B------:R-:W-:Y:S02]  /*8120*/  FFMA.FTZ R43, R39.reuse, R41, -R43 ;  /* 0x00000029272b7223 */ /* 0x040fe4000001082b */
[----:B------:R-:W-:Y:S01]  /*8130*/  FFMA.FTZ R48, R39, R40, R48 ;  /* 0x0000002827307223 */ /* 0x000fe20000010030 */
[C---:B------:R-:W-:Y:S01]  /*8140*/  FMUL.FTZ R39, R42.reuse, R50 ;  /* 0x000000322a277220 */ /* 0x040fe20000410000 */
[----:B------:R-:W-:Y:S01]  /*8150*/  FMUL.FTZ R42, R42, R38 ;  /* 0x000000262a2a7220 */ /* 0x000fe20000410000 */
[----:B------:R-:W-:Y:S02]  /*8160*/  F2FP.BF16.F32.PACK_AB R55, R55, R82 ;  /* 0x000000523737723e */ /* 0x000fe400000010ff */
[C---:B------:R-:W-:Y:S01]  /*8170*/  FFMA.FTZ R39, R14.reuse, R38, -R39 ;  /* 0x000000260e277223 */ /* 0x040fe20000010827 */
[----:B------:R-:W-:Y:S01]  /*8180*/  FFMA.FTZ R42, R14, R50, R42 ;  /* 0x000000320e2a7223 */ /* 0x000fe2000001002a */
[----:B------:R-:W-:-:S02]  /*8190*/  F2FP.BF16.F32.PACK_AB R37, R37, R156 ;  /* 0x0000009c2525723e */ /* 0x000fc400000010ff */
        /* <DEDUP_REMOVED lines=12> */
.L_x_1659:
[----:B------:R-:W-:Y:S05]  /*8260*/  BSYNC B3 ;  /* 0x0000000000037941 */ /* 0x000fea0003800000 */
.L_x_1658:
[----:B------:R-:W-:Y:S01]  /*8270*/  @!P4 IMAD.WIDE R36, R54, 0x2, R120 ;  /* 0x000000023624c825 */ /* 0x000fe200078e0278 */
[----:B--2---:R4:W-:Y:S04]  /*8280*/  ST.E.128 desc[UR60][R52.64], R12 ;  /* 0x0000000c34007985 */ /* 0x0049e8000c101d3c */
[----:B---3--:R4:W-:Y:S02]  /*8290*/  @!P4 ST.E.128 desc[UR60][R36.64], R40 ;  /* 0x000000282400c985 */ /* 0x0089e4000c101d3c */
.L_x_1657:
[----:B------:R-:W-:Y:S05]  /*82a0*/  BSYNC B2 ;  /* 0x0000000000027941 */ /* 0x000fea0003800000 */
.L_x_1656:
        /* <DEDUP_REMOVED lines=27> */
[--C-:B------:R-:W-:Y:S01]  /*8460*/  SHF.R.U64 R11, R32, 0x10, R33.reuse ;  /* 0x00000010200b7819 */ /* 0x100fe20000001221 */
[----:B--2---:R-:W-:Y:S01]  /*8470*/  IMAD.U32 R43, R13, 0x10000, RZ ;  /* 0x000100000d2b7824 */ /* 0x004fe200078e00ff */
[----:B------:R-:W-:Y:S01]  /*8480*/  SHF.R.U32.HI R32, RZ, 0x10, R33 ;  /* 0x00000010ff207819 */ /* 0x000fe20000011621 */
[----:B---3--:R-:W-:Y:S01]  /*8490*/  IMAD.U32 R51, R39, 0x10000, RZ ;  /* 0x0001000027337824 */ /* 0x008fe200078e00ff */
[----:B------:R-:W-:Y:S01]  /*84a0*/  SHF.R.U64 R33, R34, 0x10, R35 ;  /* 0x0000001022217819 */ /* 0x000fe20000001223 */
[----:B------:R-:W-:Y:S01]  /*84b0*/  IMAD.U32 R50, R15, 0x10000, RZ ;  /* 0x000100000f327824 */ /* 0x000fe200078e00ff */
[--C-:B------:R-:W-:Y:S01]  /*84c0*/  SHF.R.U64 R34, R44, 0x10, R45.reuse ;  /* 0x000000102c227819 */ /* 0x100fe2000000122d */
[----:B------:R-:W-:Y:S01]  /*84d0*/  IMAD.U32 R52, R38, 0x10000, RZ ;  /* 0x0001000026347824 */ /* 0x000fe200078e00ff */
[----:B------:R-:W-:Y:S01]  /*84e0*/  SHF.R.U32.HI R44, RZ, 0x10, R45 ;  /* 0x00000010ff2c7819 */ /* 0x000fe2000001162d */
[----:B------:R-:W-:Y:S01]  /*84f0*/  IMAD.U32 R49, R14, 0x10000, RZ ;  /* 0x000100000e317824 */ /* 0x000fe200078e00ff */
[----:B------:R-:W-:-:S02]  /*8500*/  SHF.R.U64 R42, R46, 0x10, R47 ;  /* 0x000000102e2a7819 */ /* 0x000fc4000000122f */
[----:B------:R-:W-:Y:S02]  /*8510*/  PRMT R44, R212, 0x5432, R44 ;  /* 0x00005432d42c7816 */ /* 0x000fe4000000002c */
[----:B------:R-:W-:Y:S01]  /*8520*/  SHF.R.U32.HI R46, RZ, 0x10, R47 ;  /* 0x00000010ff2e7819 */ /* 0x000fe2000001162f */
[C---:B------:R-:W-:Y:S01]  /*8530*/  IMAD.U32 R47, R37.reuse, 0x10000, RZ ;  /* 0x00010000252f7824 */ /* 0x040fe200078e00ff */
[----:B------:R-:W-:Y:S01]  /*8540*/  PRMT R32, R210, 0x5432, R32 ;  /* 0x00005432d2207816 */ /* 0x000fe20000000020 */
[----:B------:R-:W-:Y:S01]  /*8550*/  IMAD.U32 R53, R44, 0x10000, RZ ;  /* 0x000100002c357824 */ /* 0x000fe200078e00ff */
[----:B------:R-:W-:Y:S01]  /*8560*/  LOP3.LUT R48, R37, 0xffff0000, RZ, 0xc0, !PT ;  /* 0xffff000025307812 */ /* 0x000fe200078ec0ff */
[----:B------:R-:W-:Y:S01]  /*8570*/  IMAD.U32 R37, R36, 0x10000, RZ ;  /* 0x0001000024257824 */ /* 0x000fe200078e00ff */
[----:B------:R-:W-:Y:S01]  /*8580*/  PRMT R55, R211, 0x5410, R42 ;  /* 0x00005410d3377816 */ /* 0x000fe2000000002a */
[----:B------:R-:W-:Y:S01]  /*8590*/  IMAD.U32 R54, R32, 0x10000, RZ ;  /* 0x0001000020367824 */ /* 0x000fe200078e00ff */
[----:B------:R-:W-:Y:S01]  /*85a0*/  LOP3.LUT R44, R44, 0xffff0000, RZ, 0xc0, !PT ;  /* 0xffff00002c2c7812 */ /* 0x000fe200078ec0ff */
[CC--:B------:R-:W-:Y:S01]  /*85b0*/  FMUL.FTZ R42, R47.reuse, R53.reuse ;  /* 0x000000352f2a7220 */ /* 0x0c0fe20000410000 */
[----:B------:R-:W-:Y:S01]  /*85c0*/  SHF.R.U32.HI R35, RZ, 0x10, R35 ;  /* 0x00000010ff237819 */ /* 0x000fe20000011623 */
[-C--:B------:R-:W-:Y:S01]  /*85d0*/  FMUL.FTZ R47, R47, R54.reuse ;  /* 0x000000362f2f7220 */ /* 0x080fe20000410000 */
[----:B------:R-:W-:Y:S01]  /*85e0*/  PRMT R46, R211, 0x5432, R46 ;  /* 0x00005432d32e7816 */ /* 0x000fe2000000002e */
[----:B------:R-:W-:Y:S01]  /*85f0*/  FFMA.FTZ R42, R43, R54, -R42 ;  /* 0x000000362b2a7223 */ /* 0x000fe2000001082a */
[----:B------:R-:W-:Y:S01]  /*8600*/  LOP3.LUT R32, R32, 0xffff0000, RZ, 0xc0, !PT ;  /* 0xffff000020207812 */ /* 0x000fe200078ec0ff */
[----:B------:R-:W-:Y:S01]  /*8610*/  FMUL.FTZ R80, R48, R44 ;  /* 0x0000002c30507220 */ /* 0x000fe20000410000 */
[----:B------:R-:W-:Y:S01]  /*8620*/  LOP3.LUT R45, R13, 0xffff0000, RZ, 0xc0, !PT ;  /* 0xffff00000d2d7812 */ /* 0x000fe200078ec0ff */
[----:B------:R-:W-:Y:S01]  /*8630*/  IMAD.U32 R54, R46, 0x10000, RZ ;  /* 0x000100002e367824 */ /* 0x000fe200078e00ff */
[----:B------:R-:W-:Y:S01]  /*8640*/  PRMT R35, R209, 0x5432, R35 ;  /* 0x00005432d1237816 */ /* 0x000fe20000000023 */
[-C--:B------:R-:W-:Y:S01]  /*8650*/  FMUL.FTZ R48, R48, R32.reuse ;  /* 0x0000002030307220 */ /* 0x080fe20000410000 */
[----:B------:R-:W-:Y:S01]  /*8660*/  LOP3.LUT R39, R39, 0xffff0000, RZ, 0xc0, !PT ;  /* 0xffff000027277812 */ /* 0x000fe200078ec0ff */
[----:B------:R-:W-:Y:S01]  /*8670*/  FFMA.FTZ R47, R43, R53, R47 ;  /* 0x000000352b2f7223 */ /* 0x000fe2000001002f */
[----:B------:R-:W-:Y:S01]  /*8680*/  LOP3.LUT R46, R46, 0xffff0000, RZ, 0xc0, !PT ;  /* 0xffff00002e2e7812 */ /* 0x000fe200078ec0ff */
[----:B------:R-:W-:Y:S01]  /*8690*/  FFMA.FTZ R80, R45, R32, -R80 ;  /* 0x000000202d507223 */ /* 0x000fe20000010850 */
[----:B------:R-:W-:Y:S01]  /*86a0*/  PRMT R34, R212, 0x5410, R34 ;  /* 0x00005410d4227816 */ /* 0x000fe20000000022 */
[----:B------:R-:W-:Y:S01]  /*86b0*/  IMAD.U32 R43, R35, 0x10000, RZ ;  /* 0x00010000232b7824 */ /* 0x000fe200078e00ff */
[----:B------:R-:W-:Y:S01]  /*86c0*/  PRMT R11, R210, 0x5410, R11 ;  /* 0x00005410d20b7816 */ /* 0x000fe2000000000b */
[----:B------:R-:W-:Y:S01]  /*86d0*/  FMUL.FTZ R32, R51, R54 ;  /* 0x0000003633207220 */ /* 0x000fe20000410000 */
[----:B------:R-:W-:Y:S01]  /*86e0*/  LOP3.LUT R15, R15, 0xffff0000, RZ, 0xc0, !PT ;  /* 0xffff00000f0f7812 */ /* 0x000fe200078ec0ff */
[----:B------:R-:W-:Y:S01]  /*86f0*/  FFMA.FTZ R48, R45, R44, R48 ;  /* 0x0000002c2d307223 */ /* 0x000fe20000010030 */
[----:B------:R-:W-:Y:S01]  /*8700*/  LOP3.LUT R35, R35, 0xffff0000, RZ, 0xc0, !PT ;  /* 0xffff000023237812 */ /* 0x000fe200078ec0ff */
[----:B------:R-:W-:Y:S01]  /*8710*/  FMUL.FTZ R45, R39, R46 ;  /* 0x0000002e272d7220 */ /* 0x000fe20000410000 */
[-C--:B------:R-:W-:Y:S01]  /*8720*/  FMUL.FTZ R51, R51, R43.reuse ;  /* 0x0000002b33337220 */ /* 0x080fe20000410000 */
[----:B------:R-:W-:Y:S01]  /*8730*/  FFMA.FTZ R32, R50, R43, -R32 ;  /* 0x0000002b32207223 */ /* 0x000fe20000010820 */
[----:B------:R-:W-:-:S02]  /*8740*/  IMAD.U32 R44, R34, 0x10000, RZ ;  /* 0x00010000222c7824 */ /* 0x000fc400078e00ff */
[-C--:B------:R-:W-:Y:S01]  /*8750*/  FMUL.FTZ R39, R39, R35.reuse ;  /* 0x0000002327277220 */ /* 0x080fe20000410000 */
[----:B------:R-:W-:Y:S02]  /*8760*/  IMAD.U32 R43, R11, 0x10000, RZ ;  /* 0x000100000b2b7824 */ /* 0x000fe400078e00ff */
[C---:B------:R-:W-:Y:S01]  /*8770*/  FFMA.FTZ R45, R15.reuse, R35, -R45 ;  /* 0x000000230f2d7223 */ /* 0x040fe2000001082d */
[----:B------:R-:W-:Y:S01]  /*8780*/  LOP3.LUT R36, R36, 0xffff0000, RZ, 0xc0, !PT ;  /* 0xffff000024247812 */ /* 0x000fe200078ec0ff */
[----:B------:R-:W-:Y:S01]  /*8790*/  IMAD.U32 R13, R12, 0x10000, RZ ;  /* 0x000100000c0d7824 */ /* 0x000fe200078e00ff */
[----:B------:R-:W-:Y:S01]  /*87a0*/  LOP3.LUT R34, R34, 0xffff0000, RZ, 0xc0, !PT ;  /* 0xffff000022227812 */ /* 0x000fe200078ec0ff */
[----:B------:R-:W-:Y:S01]  /*87b0*/  FFMA.FTZ R39, R15, R46, R39 ;  /* 0x0000002e0f277223 */ /* 0x000fe20000010027 */
[----:B------:R-:W-:Y:S01]  /*87c0*/  LOP3.LUT R35, R11, 0xffff0000, RZ, 0xc0, !PT ;  /* 0xffff00000b237812 */ /* 0x000fe200078ec0ff */
[C---:B------:R-:W-:Y:S01]  /*87d0*/  FMUL.FTZ R11, R37.reuse, R44 ;  /* 0x0000002c250b7220 */ /* 0x040fe20000410000 */
[-C--:B------:R-:W-:Y:S01]  /*87e0*/  FMUL.FTZ R37, R37, R43.reuse ;  /* 0x0000002b25257220 */ /* 0x080fe20000410000 */
[----:B------:R-:W-:Y:S01]  /*87f0*/  LOP3.LUT R12, R12, 0xffff0000, RZ, 0xc0, !PT ;  /* 0xffff00000c0c7812 */ /* 0x000fe200078ec0ff */
[----:B------:R-:W-:Y:S01]  /*8800*/  FMUL.FTZ R15, R36, R34 ;  /* 0x00000022240f7220 */ /* 0x000fe20000410000 */
[----:B------:R-:W-:Y:S01]  /*8810*/  PRMT R33, R209, 0x5410, R33 ;  /* 0x00005410d1217816 */ /* 0x000fe20000000021 */
[C---:B------:R-:W-:Y:S01]  /*8820*/  FFMA.FTZ R11, R13.reuse, R43, -R11 ;  /* 0x0000002b0d0b7223 */ /* 0x040fe2000001080b */
[----:B------:R-:W-:Y:S01]  /*8830*/  FFMA.FTZ R37, R13, R44, R37 ;  /* 0x0000002c0d257223 */ /* 0x000fe20000010025 */
[C---:B------:R-:W-:Y:S01]  /*8840*/  IMAD.U32 R13, R55.reuse, 0x10000, RZ ;  /* 0x00010000370d7824 */ /* 0x040fe200078e00ff */
[----:B------:R-:W-:Y:S01]  /*8850*/  LOP3.LUT R38, R38, 0xffff0000, RZ, 0xc0, !PT ;  /* 0xffff000026267812 */ /* 0x000fe200078ec0ff */
[-C--:B------:R-:W-:Y:S01]  /*8860*/  FMUL.FTZ R36, R36, R35.reuse ;  /* 0x0000002324247220 */ /* 0x080fe20000410000 */
[----:B------:R-:W-:Y:S01]  /*8870*/  LOP3.LUT R55, R55, 0xffff0000, RZ, 0xc0, !PT ;  /* 0xffff000037377812 */ /* 0x000fe200078ec0ff */
[C---:B------:R-:W-:Y:S01]  /*8880*/  FFMA.FTZ R15, R12.reuse, R35, -R15 ;  /* 0x000000230c0f7223 */ /* 0x040fe2000001080f */
[C---:B------:R-:W-:Y:S01]  /*8890*/  IMAD.U32 R35, R33.reuse, 0x10000, RZ ;  /* 0x0001000021237824 */ /* 0x040fe200078e00ff */
[----:B------:R-:W-:Y:S01]  /*88a0*/  LOP3.LUT R33, R33, 0xffff0000, RZ, 0xc0, !PT ;  /* 0xffff000021217812 */ /* 0x000fe200078ec0ff */
[----:B------:R-:W-:Y:S01]  /*88b0*/  FFMA.FTZ R36, R12, R34, R36 ;  /* 0x000000220c247223 */ /* 0x000fe20000010024 */
[----:B------:R-:W-:Y:S01]  /*88c0*/  LOP3.LUT R14, R14, 0xffff0000, RZ, 0xc0, !PT ;  /* 0xffff00000e0e7812 */ /* 0x000fe200078ec0ff */
[----:B------:R-:W-:Y:S01]  /*88d0*/  FMUL.FTZ R12, R52, R13 ;  /* 0x0000000d340c7220 */ /* 0x000fe20000410000 */
[C---:B------:R-:W-:Y:S01]  /*88e0*/  FMUL.FTZ R34, R38.reuse, R55 ;  /* 0x0000003726227220 */ /* 0x040fe20000410000 */
[----:B------:R-:W-:Y:S01]  /*88f0*/  FMUL.FTZ R38, R38, R33 ;  /* 0x0000002126267220 */ /* 0x000fe20000410000 */
[-C--:B------:R-:W-:Y:S01]  /*8900*/  FMUL.FTZ R52, R52, R35.reuse ;  /* 0x0000002334347220 */ /* 0x080fe20000410000 */
[----:B------:R-:W-:Y:S01]  /*8910*/  FFMA.FTZ R12, R49, R35, -R12 ;  /* 0x00000023310c7223 */ /* 0x000fe2000001080c */
[C---:B------:R-:W-:Y:S01]  /*8920*/  FFMA.FTZ R33, R14.reuse, R33, -R34 ;  /* 0x000000210e217223 */ /* 0x040fe20000010822 */
[----:B------:R-:W-:Y:S01]  /*8930*/  FFMA.FTZ R55, R14, R55, R38 ;  /* 0x000000370e377223 */ /* 0x000fe20000010026 */
[----:B------:R-:W-:Y:S01]  /*8940*/  F2FP.BF16.F32.PACK_AB R14, R15, R11 ;  /* 0x0000000b0f0e723e */ /* 0x000fe200000010ff */
        /* <DEDUP_REMOVED lines=13> */
.L_x_1661:
[----:B------:R-:W-:Y:S05]  /*8a20*/  BSYNC B2 ;  /* 0x0000000000027941 */ /* 0x000fea0003800000 */
.L_x_1660:
[----:B--2---:R2:W-:Y:S04]  /*8a30*/  ST.E.128 desc[UR60][R40.64], R12 ;  /* 0x0000000c28007985 */ /* 0x0045e8000c101d3c */
[----:B---3--:R2:W-:Y:S02]  /*8a40*/  @!P4 ST.E.128 desc[UR60][R120.64], R36 ;  /* 0x000000247800c985 */ /* 0x0085e4000c101d3c */
.L_x_1651:
[----:B------:R-:W-:Y:S05]  /*8a50*/  BSYNC B1 ;  /* 0x0000000000017941 */ /* 0x000fea0003800000 */
.L_x_1650:
[----:B------:R-:W-:-:S03]  /*8a60*/  UMOV UR4, 0xffffffff ;  /* 0xffffffff00047882 */ /* 0x000fc60000000000 */
[----:B------:R-:W-:Y:S05]  /*8a70*/  BRA.DIV UR4, `(.L_x_1662) ;  /* 0x00000202049c7947 */ /* 0x000fea000b800000 */
[----:B0-----:R-:W0:Y:S04]  /*8a80*/  SHFL.IDX PT, R115, R115, 0x1, 0x1c1f ;  /* 0x003c1f0073737f89 */ /* 0x001e2800000e0000 */
[----:B------:R-:W0:Y:S02]  /*8a90*/  SHFL.IDX PT, R116, R116, 0x1, 0x1c1f ;  /* 0x003c1f0074747f89 */ /* 0x000e2400000e0000 */
.L_x_2022:
[----:B------:R-:W-:Y:S05]  /*8aa0*/  @P5 BRA `(.L_x_1619) ;  /* 0x0000001c00b05947 */ /* 0x000fea0003800000 */
[----:B------:R-:W-:Y:S01]  /*8ab0*/  ISETP.NE.AND P4, PT, R8, RZ, PT ;  /* 0x000000ff0800720c */ /* 0x000fe20003f85270 */
[----:B------:R-:W-:Y:S01]  /*8ac0*/  BSSY B1, `(.L_x_1663) ;  /* 0x000007e000017945 */ /* 0x000fe20003800000 */
[----:B0-2-4-:R-:W-:Y:S02]  /*8ad0*/  IMAD.MOV.U32 R36, RZ, RZ, R116 ;  /* 0x000000ffff247224 */ /* 0x015fe400078e0074 */
[----:B------:R-:W-:-:S09]  /*8ae0*/  IMAD.MOV.U32 R37, RZ, RZ, R115 ;  /* 0x000000ffff257224 */ /* 0x000fd200078e0073 */
[----:B------:R-:W-:Y:S05]  /*8af0*/  @!P4 BRA `(.L_x_1664) ;  /* 0x0000000400e8c947 */ /* 0x000fea0003800000 */
[----:B---3--:R-:W-:Y:S01]  /*8b00*/  SEL R11, R125, R131, !P3 ;  /* 0x000000837d0b7207 */ /* 0x008fe20005800000 */
[----:B------:R-:W-:Y:S01]  /*8b10*/  BSSY B2, `(.L_x_1665) ;  /* 0x0000076000027945 */ /* 0x000fe20003800000 */
[C---:B------:R-:W-:Y:S02]  /*8b20*/  LEA R38, P5, R5.reuse, R116, 0x1 ;  /* 0x0000007405267211 */ /* 0x040fe400078a08ff */
[----:B------:R-:W-:Y:S02]  /*8b30*/  SHF.R.S32.HI R12, RZ, 0x1f, R11 ;  /* 0x0000001fff0c7819 */ /* 0x000fe4000001140b */
        /* <DEDUP_REMOVED lines=29> */
[----:B------:R-:W-:Y:S01]  /*8d10*/  PRMT R76, R204, 0x5432, R76 ;  /* 0x00005432cc4c7816 */ /* 0x000fe2000000004c */
[----:B------:R-:W-:Y:S01]  /*8d20*/  IMAD.U32 R52, R34, 0x10000, RZ ;  /* 0x0001000022347824 */ /* 0x000fe200078e00ff */
[----:B------:R-:W-:Y:S01]  /*8d30*/  PRMT R64, R189, 0x5432, R64 ;  /* 0x00005432bd407816 */ /* 0x000fe20000000040 */
[----:B------:R-:W-:Y:S01]  /*8d40*/  IMAD.U32 R49, R14, 0x10000, RZ ;  /* 0x000100000e317824 */ /* 0x000fe200078e00ff */
[----:B------:R-:W-:Y:S01]  /*8d50*/  SHF.R.U64 R44, R78, 0x10, R79 ;  /* 0x000000104e2c7819 */ /* 0x000fe2000000124f */
[----:B------:R-:W-:Y:S01]  /*8d60*/  IMAD.U32 R54, R76, 0x10000, RZ ;  /* 0x000100004c367824 */ /* 0x000fe200078e00ff */
[----:B------:R-:W-:Y:S01]  /*8d70*/  SHF.R.U64 R42, R66, 0x10, R67 ;  /* 0x00000010422a7819 */ /* 0x000fe20000001243 */
[----:B------:R-:W-:Y:S01]  /*8d80*/  IMAD.U32 R80, R64, 0x10000, RZ ;  /* 0x0001000040507824 */ /* 0x000fe200078e00ff */
[----:B------:R-:W-:Y:S01]  /*8d90*/  SHF.R.U32.HI R78, RZ, 0x10, R79 ;  /* 0x00000010ff4e7819 */ /* 0x000fe2000001164f */
[----:B------:R-:W-:Y:S01]  /*8da0*/  FMUL.FTZ R82, R47, R54 ;  /* 0x000000362f527220 */ /* 0x000fe20000410000 */
[----:B------:R-:W-:-:S02]  /*8db0*/  SHF.R.U32.HI R66, RZ, 0x10, R67 ;  /* 0x00000010ff427819 */ /* 0x000fc40000011643 */
[----:B------:R-:W-:Y:S01]  /*8dc0*/  LOP3.LUT R48, R33, 0xffff0000, RZ, 0xc0, !PT ;  /* 0xffff000021307812 */ /* 0x000fe200078ec0ff */
[----:B------:R-:W-:Y:S01]  /*8dd0*/  IMAD.U32 R33, R32, 0x10000, RZ ;  /* 0x0001000020217824 */ /* 0x000fe200078e00ff */
[----:B------:R-:W-:Y:S01]  /*8de0*/  LOP3.LUT R53, R76, 0xffff0000, RZ, 0xc0, !PT ;  /* 0xffff00004c357812 */ /* 0x000fe200078ec0ff */
[-C--:B------:R-:W-:Y:S01]  /*8df0*/  FMUL.FTZ R76, R47, R80.reuse ;  /* 0x000000502f4c7220 */ /* 0x080fe20000410000 */
[----:B------:R-:W-:Y:S02]  /*8e00*/  PRMT R78, R200, 0x5432, R78 ;  /* 0x00005432c84e7816 */ /* 0x000fe4000000004e */
[----:B------:R-:W-:Y:S01]  /*8e10*/  PRMT R66, R153, 0x5432, R66 ;  /* 0x0000543299427816 */ /* 0x000fe20000000042 */
[----:B------:R-:W-:Y:S01]  /*8e20*/  FMUL.FTZ R67, R48, R53 ;  /* 0x0000003530437220 */ /* 0x000fe20000410000 */
[----:B------:R-:W-:Y:S01]  /*8e30*/  LOP3.LUT R65, R64, 0xffff0000, RZ, 0xc0, !PT ;  /* 0xffff000040417812 */ /* 0x000fe200078ec0ff */
[----:B------:R-:W-:Y:S01]  /*8e40*/  IMAD.U32 R55, R78, 0x10000, RZ ;  /* 0x000100004e377824 */ /* 0x000fe200078e00ff */
[----:B------:R-:W-:Y:S01]  /*8e50*/  LOP3.LUT R46, R13, 0xffff0000, RZ, 0xc0, !PT ;  /* 0xffff00000d2e7812 */ /* 0x000fe200078ec0ff */
[----:B------:R-:W-:Y:S01]  /*8e60*/  IMAD.U32 R47, R66, 0x10000, RZ ;  /* 0x00010000422f7824 */ /* 0x000fe200078e00ff */
[----:B------:R-:W-:Y:S01]  /*8e70*/  PRMT R204, R204, 0x5410, R43 ;  /* 0x00005410cccc7816 */ /* 0x000fe2000000002b */
[C---:B------:R-:W-:Y:S01]  /*8e80*/  FFMA.FTZ R43, R45.reuse, R80, -R82 ;  /* 0x000000502d2b7223 */ /* 0x040fe20000010852 */
[----:B------:R-:W-:Y:S01]  /*8e90*/  FFMA.FTZ R45, R45, R54, R76 ;  /* 0x000000362d2d7223 */ /* 0x000fe2000001004c */
[----:B------:R-:W-:Y:S01]  /*8ea0*/  LOP3.LUT R35, R35, 0xffff0000, RZ, 0xc0, !PT ;  /* 0xffff000023237812 */ /* 0x000fe200078ec0ff */
[-C--:B------:R-:W-:Y:S01]  /*8eb0*/  FMUL.FTZ R77, R48, R65.reuse ;  /* 0x00000041304d7220 */ /* 0x080fe20000410000 */
[----:B------:R-:W-:Y:S01]  /*8ec0*/  LOP3.LUT R54, R78, 0xffff0000, RZ, 0xc0, !PT ;  /* 0xffff00004e367812 */ /* 0x000fe200078ec0ff */
[----:B------:R-:W-:Y:S01]  /*8ed0*/  FFMA.FTZ R48, R46, R65, -R67 ;  /* 0x000000412e307223 */ /* 0x000fe20000010843 */
[----:B------:R-:W-:Y:S01]  /*8ee0*/  LOP3.LUT R64, R66, 0xffff0000, RZ, 0xc0, !PT ;  /* 0xffff000042407812 */ /* 0x000fe200078ec0ff */
[----:B------:R-:W-:Y:S01]  /*8ef0*/  FMUL.FTZ R65, R51, R55 ;  /* 0x0000003733417220 */ /* 0x000fe20000410000 */
[----:B------:R-:W-:Y:S01]  /*8f00*/  PRMT R11, R189, 0x5410, R11 ;  /* 0x00005410bd0b7816 */ /* 0x000fe2000000000b */
[-C--:B------:R-:W-:Y:S01]  /*8f10*/  FMUL.FTZ R76, R51, R47.reuse ;  /* 0x0000002f334c7220 */ /* 0x080fe20000410000 */
[----:B------:R-:W-:Y:S01]  /*8f20*/  LOP3.LUT R15, R15, 0xffff0000, RZ, 0xc0, !PT ;  /* 0xffff00000f0f7812 */ /* 0x000fe200078ec0ff */
[C---:B------:R-:W-:Y:S01]  /*8f30*/  FMUL.FTZ R78, R35.reuse, R54 ;  /* 0x00000036234e7220 */ /* 0x040fe20000410000 */
[----:B------:R-:W-:Y:S01]  /*8f40*/  FMUL.FTZ R80, R35, R64 ;  /* 0x0000004023507220 */ /* 0x000fe20000410000 */
[----:B------:R-:W-:Y:S01]  /*8f50*/  LOP3.LUT R32, R32, 0xffff0000, RZ, 0xc0, !PT ;  /* 0xffff000020207812 */ /* 0x000fe200078ec0ff */
[----:B------:R-:W-:Y:S01]  /*8f60*/  FFMA.FTZ R47, R50, R47, -R65 ;  /* 0x0000002f322f7223 */ /* 0x000fe20000010841 */
[----:B------:R-:W-:Y:S01]  /*8f70*/  LOP3.LUT R35, R204, 0xffff0000, RZ, 0xc0, !PT ;  /* 0xffff0000cc237812 */ /* 0x000fe200078ec0ff */
[----:B------:R-:W-:Y:S01]  /*8f80*/  FFMA.FTZ R50, R50, R55, R76 ;  /* 0x0000003732327223 */ /* 0x000fe2000001004c */
[----:B------:R-:W-:Y:S01]  /*8f90*/  IMAD.U32 R66, R204, 0x10000, RZ ;  /* 0x00010000cc427824 */ /* 0x000fe200078e00ff */
[C---:B------:R-:W-:Y:S01]  /*8fa0*/  LOP3.LUT R51, R11.reuse, 0xffff0000, RZ, 0xc0, !PT ;  /* 0xffff00000b337812 */ /* 0x040fe200078ec0ff */
[----:B------:R-:W-:-:S02]  /*8fb0*/  IMAD.U32 R76, R11, 0x10000, RZ ;  /* 0x000100000b4c7824 */ /* 0x000fc400078e00ff */
[----:B------:R-:W-:Y:S01]  /*8fc0*/  FFMA.FTZ R46, R46, R53, R77 ;  /* 0x000000352e2e7223 */ /* 0x000fe2000001004d */
[C---:B------:R-:W-:Y:S01]  /*8fd0*/  IMAD.U32 R13, R12.reuse, 0x10000, RZ ;  /* 0x000100000c0d7824 */ /* 0x040fe200078e00ff */
[----:B------:R-:W-:Y:S01]  /*8fe0*/  LOP3.LUT R12, R12, 0xffff0000, RZ, 0xc0, !PT ;  /* 0xffff00000c0c7812 */ /* 0x000fe200078ec0ff */
[----:B------:R-:W-:Y:S01]  /*8ff0*/  FFMA.FTZ R64, R15, R64, -R78 ;  /* 0x000000400f407223 */ /* 0x000fe2000001084e */
[----:B------:R-:W-:Y:S01]  /*9000*/  PRMT R44, R200, 0x5410, R44 ;  /* 0x00005410c82c7816 */ /* 0x000fe2000000002c */
[----:B------:R-:W-:Y:S01]  /*9010*/  FMUL.FTZ R78, R33, R66 ;  /* 0x00000042214e7220 */ /* 0x000fe20000410000 */
[C---:B------:R-:W-:Y:S01]  /*9020*/  FMUL.FTZ R53, R32.reuse, R35 ;  /* 0x0000002320357220 */ /* 0x040fe20000410000 */
[----:B------:R-:W-:Y:S01]  /*9030*/  PRMT R42, R153, 0x5410, R42 ;  /* 0x00005410992a7816 */ /* 0x000fe2000000002a */
[-C--:B------:R-:W-:Y:S01]  /*9040*/  FMUL.FTZ R33, R33, R76.reuse ;  /* 0x0000004c21217220 */ /* 0x080fe20000410000 */
[-C--:B------:R-:W-:Y:S01]  /*9050*/  FMUL.FTZ R65, R32, R51.reuse ;  /* 0x0000003320417220 */ /* 0x080fe20000410000 */
[----:B------:R-:W-:Y:S01]  /*9060*/  LOP3.LUT R34, R34, 0xffff0000, RZ, 0xc0, !PT ;  /* 0xffff000022227812 */ /* 0x000fe200078ec0ff */
[C---:B------:R-:W-:Y:S01]  /*9070*/  FFMA.FTZ R11, R13.reuse, R76, -R78 ;  /* 0x0000004c0d0b7223 */ /* 0x040fe2000001084e */
[----:B------:R-:W-:Y:S01]  /*9080*/  FFMA.FTZ R32, R12, R51, -R53 ;  /* 0x000000330c207223 */ /* 0x000fe20000010835 */
[C---:B------:R-:W-:Y:S01]  /*9090*/  LOP3.LUT R55, R44.reuse, 0xffff0000, RZ, 0xc0, !PT ;  /* 0xffff00002c377812 */ /* 0x040fe200078ec0ff */
[----:B------:R-:W-:Y:S01]  /*90a0*/  FFMA.FTZ R13, R13, R66, R33 ;  /* 0x000000420d0d7223 */ /* 0x000fe20000010021 */
[----:B------:R-:W-:Y:S01]  /*90b0*/  IMAD.U32 R53, R44, 0x10000, RZ ;  /* 0x000100002c357824 */ /* 0x000fe200078e00ff */
[C---:B------:R-:W-:Y:S01]  /*90c0*/  LOP3.LUT R51, R42.reuse, 0xffff0000, RZ, 0xc0, !PT ;  /* 0xffff00002a337812 */ /* 0x040fe200078ec0ff */
[----:B------:R-:W-:-:S02]  /*90d0*/  IMAD.U32 R33, R42, 0x10000, RZ ;  /* 0x000100002a217824 */ /* 0x000fc400078e00ff */
[----:B------:R-:W-:Y:S01]  /*90e0*/  FFMA.FTZ R12, R12, R35, R65 ;  /* 0x000000230c0c7223 */ /* 0x000fe20000010041 */
[----:B------:R-:W-:Y:S01]  /*90f0*/  LOP3.LUT R14, R14, 0xffff0000, RZ, 0xc0, !PT ;  /* 0xffff00000e0e7812 */ /* 0x000fe200078ec0ff */
[----:B------:R-:W-:Y:S01]  /*9100*/  FMUL.FTZ R42, R52, R53 ;  /* 0x00000035342a7220 */ /* 0x000fe20000410000 */
[----:B------:R-:W-:Y:S01]  /*9110*/  FMUL.FTZ R35, R34, R55 ;  /* 0x0000003722237220 */ /* 0x000fe20000410000 */
[----:B------:R-:W-:Y:S01]  /*9120*/  FMUL.FTZ R52, R52, R33 ;  /* 0x0000002134347220 */ /* 0x000fe20000410000 */
[----:B------:R-:W-:Y:S01]  /*9130*/  FMUL.FTZ R34, R34, R51 ;  /* 0x0000003322227220 */ /* 0x000fe20000410000 */
[----:B------:R-:W-:Y:S01]  /*9140*/  FFMA.FTZ R15, R15, R54, R80 ;  /* 0x000000360f0f7223 */ /* 0x000fe20000010050 */
[----:B------:R-:W-:Y:S01]  /*9150*/  F2FP.BF16.F32.PACK_AB R32, R32, R11 ;  /* 0x0000000b2020723e */ /* 0x000fe200000010ff */
[C---:B------:R-:W-:Y:S01]  /*9160*/  FFMA.FTZ R52, R49.reuse, R53, R52 ;  /* 0x0000003531347223 */ /* 0x040fe20000010034 */
[C---:B------:R-:W-:Y:S01]  /*9170*/  FFMA.FTZ R55, R14.reuse, R55, R34 ;  /* 0x000000370e377223 */ /* 0x040fe20000010022 */
[----:B------:R-:W-:Y:S01]  /*9180*/  FFMA.FTZ R42, R49, R33, -R42 ;  /* 0x00000021312a7223 */ /* 0x000fe2000001082a */
[----:B------:R-:W-:Y:S01]  /*9190*/  FFMA.FTZ R35, R14, R51, -R35 ;  /* 0x000000330e237223 */ /* 0x000fe20000010823 */
[----:B------:R-:W-:Y:S01]  /*91a0*/  F2FP.BF16.F32.PACK_AB R34, R12, R13 ;  /* 0x0000000d0c22723e */ /* 0x000fe200000010ff */
[----:B------:R-:W-:Y:S01]  /*91b0*/  IMAD.MOV.U32 R12, RZ, RZ, R32 ;  /* 0x000000ffff0c7224 */ /* 0x000fe200078e0020 */
        /* <DEDUP_REMOVED lines=11> */
.L_x_1666:
[----:B------:R-:W-:Y:S05]  /*9270*/  BSYNC B2 ;  /* 0x0000000000027941 */ /* 0x000fea0003800000 */
.L_x_1665:
[----:B--2---:R2:W-:Y:S04]  /*9280*/  ST.E.128 desc[UR60][R38.64], R12 ;  /* 0x0000000c26007985 */ /* 0x0045e8000c101d3c */
[----:B---3--:R2:W-:Y:S02]  /*9290*/  @!P4 ST.E.128 desc[UR60][R40.64], R32 ;  /* 0x000000202800c985 */ /* 0x0085e4000c101d3c */
.L_x_1664:
[----:B------:R-:W-:Y:S05]  /*92a0*/  BSYNC B1 ;  /* 0x0000000000017941 */ /* 0x000fea0003800000 */
.L_x_1663:
[----:B------:R-:W-:Y:S01]  /*92b0*/  ISETP.NE.AND P4, PT, R21, RZ, PT ;  /* 0x000000ff1500720c */ /* 0x000fe20003f85270 */
[----:B------:R-:W-:-:S12]  /*92c0*/  BSSY B1, `(.L_x_1667) ;  /* 0x0000079000017945 */ /* 0x000fd80003800000 */
[----:B------:R-:W-:Y:S05]  /*92d0*/  @!P4 BRA `(.L_x_1668) ;  /* 0x0000000400dcc947 */ /* 0x000fea0003800000 */
[----:B0--3--:R-:W-:Y:S01]  /*92e0*/  SEL R11, R125, R131, !P2 ;  /* 0x000000837d0b7207 */ /* 0x009fe20005000000 */
[----:B------:R-:W-:Y:S01]  /*92f0*/  BSSY B2, `(.L_x_1669) ;  /* 0x0000073000027945 */ /* 0x000fe20003800000 */
[C---:B--2---:R-:W-:Y:S02]  /*9300*/  LEA R38, P5, R6.reuse, R116, 0x1 ;  /* 0x0000007406267211 */ /* 0x044fe400078a08ff */
        /* <DEDUP_REMOVED lines=12> */
[----:B------:R-:W-:-:S05]  /*93d0*/  LOP3.LUT R11, R11, R218, RZ, 0x3c, !PT ;  /* 0x000000da0b0b7212 */ /* 0x000fca00078e3cff */
        /* <DEDUP_REMOVED lines=9> */
[--C-:B------:R-:W-:Y:S01]  /*9470*/  SHF.R.U64 R49, R72, 0x10, R73.reuse ;  /* 0x0000001048317819 */ /* 0x100fe20000001249 */
[----:B---3--:R-:W-:Y:S01]  /*9480*/  IMAD.U32 R52, R33, 0x10000, RZ ;  /* 0x0001000021347824 */ /* 0x008fe200078e00ff */
[----:B------:R-:W-:Y:S01]  /*9490*/  SHF.R.U32.HI R73, RZ, 0x10, R73 ;  /* 0x00000010ff497819 */ /* 0x000fe20000011649 */
[----:B--2---:R-:W-:Y:S01]  /*94a0*/  IMAD.U32 R47, R13, 0x10000, RZ ;  /* 0x000100000d2f7824 */ /* 0x004fe200078e00ff */
[--C-:B------:R-:W-:Y:S01]  /*94b0*/  SHF.R.U64 R45, R60, 0x10, R61.reuse ;  /* 0x000000103c2d7819 */ /* 0x100fe2000000123d */
[----:B------:R-:W-:Y:S01]  /*94c0*/  IMAD.U32 R51, R35, 0x10000, RZ ;  /* 0x0001000023337824 */ /* 0x000fe200078e00ff */
[----:B------:R-:W-:Y:S01]  /*94d0*/  SHF.R.U32.HI R61, RZ, 0x10, R61 ;  /* 0x00000010ff3d7819 */ /* 0x000fe2000001163d */
[----:B------:R-:W-:Y:S01]  /*94e0*/  IMAD.U32 R44, R15, 0x10000, RZ ;  /* 0x000100000f2c7824 */ /* 0x000fe200078e00ff */
[----:B------:R-:W-:Y:S01]  /*94f0*/  PRMT R54, R152, 0x5432, R73 ;  /* 0x0000543298367816 */ /* 0x000fe20000000049 */
[----:B0-----:R-:W-:Y:S01]  /*9500*/  IMAD.U32 R11, R12, 0x10000, RZ ;  /* 0x000100000c0b7824 */ /* 0x001fe200078e00ff */
[----:B------:R-:W-:-:S02]  /*9510*/  PRMT R45, R150, 0x5410, R45 ;  /* 0x00005410962d7816 */ /* 0x000fc4000000002d */
[----:B------:R-:W-:Y:S01]  /*9520*/  PRMT R150, R150, 0x5432, R61 ;  /* 0x0000543296967816 */ /* 0x000fe2000000003d */
[----:B------:R-:W-:Y:S01]  /*9530*/  IMAD.U32 R55, R54, 0x10000, RZ ;  /* 0x0001000036377824 */ /* 0x000fe200078e00ff */
[----:B------:R-:W-:Y:S02]  /*9540*/  SHF.R.U64 R50, R74, 0x10, R75 ;  /* 0x000000104a327819 */ /* 0x000fe4000000124b */
[----:B------:R-:W-:Y:S01]  /*9550*/  SHF.R.U64 R46, R62, 0x10, R63 ;  /* 0x000000103e2e7819 */ /* 0x000fe2000000123f */
[----:B------:R-:W-:Y:S01]  /*9560*/  IMAD.U32 R53, R150, 0x10000, RZ ;  /* 0x0001000096357824 */ /* 0x000fe200078e00ff */
[----:B------:R-:W-:Y:S02]  /*9570*/  SHF.R.U32.HI R74, RZ, 0x10, R75 ;  /* 0x00000010ff4a7819 */ /* 0x000fe4000001164b */
[----:B------:R-:W-:Y:S02]  /*9580*/  PRMT R152, R152, 0x5410, R49 ;  /* 0x0000541098987816 */ /* 0x000fe40000000031 */
[----:B------:R-:W-:-:S02]  /*9590*/  SHF.R.U32.HI R62, RZ, 0x10, R63 ;  /* 0x00000010ff3e7819 */ /* 0x000fc4000001163f */
[C---:B------:R-:W-:Y:S01]  /*95a0*/  PRMT R49, R151.reuse, 0x5410, R50 ;  /* 0x0000541097317816 */ /* 0x040fe20000000032 */
[C---:B------:R-:W-:Y:S01]  /*95b0*/  FMUL.FTZ R50, R52.reuse, R55 ;  /* 0x0000003734327220 */ /* 0x040fe20000410000 */
[----:B------:R-:W-:Y:S01]  /*95c0*/  PRMT R74, R151, 0x5432, R74 ;  /* 0x00005432974a7816 */ /* 0x000fe2000000004a */
[-C--:B------:R-:W-:Y:S01]  /*95d0*/  FMUL.FTZ R52, R52, R53.reuse ;  /* 0x0000003534347220 */ /* 0x080fe20000410000 */
[----:B------:R-:W-:Y:S01]  /*95e0*/  PRMT R62, R149, 0x5432, R62 ;  /* 0x00005432953e7816 */ /* 0x000fe2000000003e */
[----:B------:R-:W-:Y:S01]  /*95f0*/  FFMA.FTZ R50, R47, R53, -R50 ;  /* 0x000000352f327223 */ /* 0x000fe20000010832 */
[----:B------:R-:W-:Y:S01]  /*9600*/  LOP3.LUT R48, R33, 0xffff0000, RZ, 0xc0, !PT ;  /* 0xffff000021307812 */ /* 0x000fe200078ec0ff */
[----:B------:R-:W-:Y:S01]  /*9610*/  IMAD.U32 R60, R74, 0x10000, RZ ;  /* 0x000100004a3c7824 */ /* 0x000fe200078e00ff */
[----:B------:R-:W-:Y:S01]  /*9620*/  LOP3.LUT R54, R54, 0xffff0000, RZ, 0xc0, !PT ;  /* 0xffff000036367812 */ /* 0x000fe200078ec0ff */
[----:B------:R-:W-:Y:S01]  /*9630*/  FFMA.FTZ R47, R47, R55, R52 ;  /* 0x000000372f2f7223 */ /* 0x000fe20000010034 */
[----:B------:R-:W-:Y:S01]  /*9640*/  LOP3.LUT R53, R150, 0xffff0000, RZ, 0xc0, !PT ;  /* 0xffff000096357812 */ /* 0x000fe200078ec0ff */
[----:B------:R-:W-:Y:S01]  /*9650*/  IMAD.U32 R52, R62, 0x10000, RZ ;  /* 0x000100003e347824 */ /* 0x000fe200078e00ff */
[----:B------:R-:W-:Y:S01]  /*9660*/  LOP3.LUT R43, R13, 0xffff0000, RZ, 0xc0, !PT ;  /* 0xffff00000d2b7812 */ /* 0x000fe200078ec0ff */
[C---:B------:R-:W-:Y:S01]  /*9670*/  FMUL.FTZ R64, R48.reuse, R54 ;  /* 0x0000003630407220 */ /* 0x040fe20000410000 */
[----:B------:R-:W-:Y:S01]  /*9680*/  FMUL.FTZ R55, R51, R60 ;  /* 0x0000003c33377220 */ /* 0x000fe20000410000 */
[-C--:B------:R-:W-:Y:S01]  /*9690*/  FMUL.FTZ R48, R48, R53.reuse ;  /* 0x0000003530307220 */ /* 0x080fe20000410000 */
[----:B------:R-:W-:Y:S01]  /*96a0*/  LOP3.LUT R35, R35, 0xffff0000, RZ, 0xc0, !PT ;  /* 0xffff000023237812 */ /* 0x000fe200078ec0ff */
[----:B------:R-:W-:Y:S01]  /*96b0*/  FMUL.FTZ R51, R51, R52 ;  /* 0x0000003433337220 */ /* 0x000fe20000410000 */
[----:B------:R-:W-:Y:S01]  /*96c0*/  LOP3.LUT R74, R74, 0xffff0000, RZ, 0xc0, !PT ;  /* 0xffff00004a4a7812 */ /* 0x000fe200078ec0ff */
[C---:B------:R-:W-:Y:S01]  /*96d0*/  FFMA.FTZ R53, R43.reuse, R53, -R64 ;  /* 0x000000352b357223 */ /* 0x040fe20000010840 */
[----:B------:R-:W-:Y:S01]  /*96e0*/  FFMA.FTZ R48, R43, R54, R48 ;  /* 0x000000362b307223 */ /* 0x000fe20000010030 */
[----:B------:R-:W-:Y:S01]  /*96f0*/  LOP3.LUT R62, R62, 0xffff0000, RZ, 0xc0, !PT ;  /* 0xffff00003e3e7812 */ /* 0x000fe200078ec0ff */
[C---:B------:R-:W-:Y:S01]  /*9700*/  FFMA.FTZ R43, R44.reuse, R52, -R55 ;  /* 0x000000342c2b7223 */ /* 0x040fe20000010837 */
[----:B------:R-:W-:Y:S01]  /*9710*/  LOP3.LUT R33, R15, 0xffff0000, RZ, 0xc0, !PT ;  /* 0xffff00000f217812 */ /* 0x000fe200078ec0ff */
[----:B------:R-:W-:Y:S01]  /*9720*/  FFMA.FTZ R44, R44, R60, R51 ;  /* 0x0000003c2c2c7223 */ /* 0x000fe20000010033 */
[----:B------:R-:W-:Y:S01]  /*9730*/  FMUL.FTZ R60, R35, R74 ;  /* 0x0000004a233c7220 */ /* 0x000fe20000410000 */
[----:B------:R-:W-:-:S02]  /*9740*/  IMAD.U32 R13, R32, 0x10000, RZ ;  /* 0x00010000200d7824 */ /* 0x000fc400078e00ff */
[-C--:B------:R-:W-:Y:S01]  /*9750*/  FMUL.FTZ R64, R35, R62.reuse ;  /* 0x0000003e23407220 */ /* 0x080fe20000410000 */
[----:B------:R-:W-:Y:S01]  /*9760*/  IMAD.U32 R54, R152, 0x10000, RZ ;  /* 0x0001000098367824 */ /* 0x000fe200078e00ff */
[----:B------:R-:W-:Y:S01]  /*9770*/  LOP3.LUT R32, R32, 0xffff0000, RZ, 0xc0, !PT ;  /* 0xffff000020207812 */ /* 0x000fe200078ec0ff */
[----:B------:R-:W-:Y:S01]  /*9780*/  IMAD.U32 R52, R45, 0x10000, RZ ;  /* 0x000100002d347824 */ /* 0x000fe200078e00ff */
[----:B------:R-:W-:Y:S01]  /*9790*/  LOP3.LUT R35, R152, 0xffff0000, RZ, 0xc0, !PT ;  /* 0xffff000098237812 */ /* 0x000fe200078ec0ff */
[----:B------:R-:W-:Y:S01]  /*97a0*/  FFMA.FTZ R62, R33, R62, -R60 ;  /* 0x0000003e213e7223 */ /* 0x000fe2000001083c */
[----:B------:R-:W-:Y:S01]  /*97b0*/  LOP3.LUT R45, R45, 0xffff0000, RZ, 0xc0, !PT ;  /* 0xffff00002d2d7812 */ /* 0x000fe200078ec0ff */
[C---:B------:R-:W-:Y:S01]  /*97c0*/  FMUL.FTZ R60, R13.reuse, R54 ;  /* 0x000000360d3c7220 */ /* 0x040fe20000410000 */
[----:B------:R-:W-:Y:S01]  /*97d0*/  FMUL.FTZ R13, R13, R52 ;  /* 0x000000340d0d7220 */ /* 0x000fe20000410000 */
[----:B------:R-:W-:Y:S01]  /*97e0*/  PRMT R46, R149, 0x5410, R46 ;  /* 0x00005410952e7816 */ /* 0x000fe2000000002e */
[----:B------:R-:W-:Y:S01]  /*97f0*/  FFMA.FTZ R55, R33, R74, R64 ;  /* 0x0000004a21377223 */ /* 0x000fe20000010040 */
[C---:B------:R-:W-:Y:S01]  /*9800*/  IMAD.U32 R15, R14.reuse, 0x10000, RZ ;  /* 0x000100000e0f7824 */ /* 0x040fe200078e00ff */
[----:B------:R-:W-:Y:S01]  /*9810*/  LOP3.LUT R42, R14, 0xffff0000, RZ, 0xc0, !PT ;  /* 0xffff00000e2a7812 */ /* 0x000fe200078ec0ff */
[C---:B------:R-:W-:Y:S01]  /*9820*/  FMUL.FTZ R33, R32.reuse, R35 ;  /* 0x0000002320217220 */ /* 0x040fe20000410000 */
[----:B------:R-:W-:Y:S01]  /*9830*/  FMUL.FTZ R51, R32, R45 ;  /* 0x0000002d20337220 */ /* 0x000fe20000410000 */
[----:B------:R-:W-:Y:S01]  /*9840*/  LOP3.LUT R12, R12, 0xffff0000, RZ, 0xc0, !PT ;  /* 0xffff00000c0c7812 */ /* 0x000fe200078ec0ff */
[C---:B------:R-:W-:Y:S01]  /*9850*/  IMAD.U32 R14, R34.reuse, 0x10000, RZ ;  /* 0x00010000220e7824 */ /* 0x040fe200078e00ff */
[----:B------:R-:W-:Y:S01]  /*9860*/  LOP3.LUT R34, R34, 0xffff0000, RZ, 0xc0, !PT ;  /* 0xffff000022227812 */ /* 0x000fe200078ec0ff */
[----:B------:R-:W-:-:S02]  /*9870*/  IMAD.U32 R32, R49, 0x10000, RZ ;  /* 0x0001000031207824 */ /* 0x000fc400078e00ff */
[----:B------:R-:W-:Y:S01]  /*9880*/  FFMA.FTZ R54, R11, R54, R13 ;  /* 0x000000360b367223 */ /* 0x000fe2000001000d */
[----:B------:R-:W-:Y:S01]  /*9890*/  LOP3.LUT R49, R49, 0xffff0000, RZ, 0xc0, !PT ;  /* 0xffff000031317812 */ /* 0x000fe200078ec0ff */
[----:B------:R-:W-:Y:S01]  /*98a0*/  FFMA.FTZ R60, R11, R52, -R60 ;  /* 0x000000340b3c7223 */ /* 0x000fe2000001083c */
[C---:B------:R-:W-:Y:S01]  /*98b0*/  LOP3.LUT R13, R46.reuse, 0xffff0000, RZ, 0xc0, !PT ;  /* 0xffff00002e0d7812 */ /* 0x040fe200078ec0ff */
[----:B------:R-:W-:Y:S02]  /*98c0*/  IMAD.U32 R11, R46, 0x10000, RZ ;  /* 0x000100002e0b7824 */ /* 0x000fe400078e00ff */
[C---:B------:R-:W-:Y:S01]  /*98d0*/  FFMA.FTZ R33, R12.reuse, R45, -R33 ;  /* 0x0000002d0c217223 */ /* 0x040fe20000010821 */
[----:B------:R-:W-:Y:S01]  /*98e0*/  FFMA.FTZ R51, R12, R35, R51 ;  /* 0x000000230c337223 */ /* 0x000fe20000010033 */
[----:B------:R-:W-:Y:S01]  /*98f0*/  FMUL.FTZ R45, R34, R49 ;  /* 0x00000031222d7220 */ /* 0x000fe20000410000 */
[CC--:B------:R-:W-:Y:S01]  /*9900*/  FMUL.FTZ R12, R14.reuse, R32.reuse ;  /* 0x000000200e0c7220 */ /* 0x0c0fe20000410000 */
[----:B------:R-:W-:Y:S01]  /*9910*/  FMUL.FTZ R35, R14, R11 ;  /* 0x0000000b0e237220 */ /* 0x000fe20000410000 */
[-C--:B------:R-:W-:Y:S01]  /*9920*/  FMUL.FTZ R34, R34, R13.reuse ;  /* 0x0000000d22227220 */ /* 0x080fe20000410000 */
        /* <DEDUP_REMOVED lines=8> */
[----:B------:R-:W-:Y:S02]  /*99b0*/  F2FP.BF16.F32.PACK_AB R14, R45, R12 ;  /* 0x0000000c2d0e723e */ /* 0x000fe400000010ff */
[----:B------:R-:W-:Y:S01]  /*99c0*/  F2FP.BF16.F32.PACK_AB R34, R34, R35 ;  /* 0x000000232222723e */ /* 0x000fe200000010ff */
[----:B------:R-:W-:Y:S01]  /*99d0*/  IMAD.MOV.U32 R12, RZ, RZ, R60 ;  /* 0x000000ffff0c7224 */ /* 0x000fe200078e003c */
[----:B------:R-:W-:Y:S01]  /*99e0*/  F2FP.BF16.F32.PACK_AB R13, R53, R50 ;  /* 0x00000032350d723e */ /* 0x000fe200000010ff */
[----:B------:R-:W-:Y:S01]  /*99f0*/  IMAD.MOV.U32 R35, RZ, RZ, R44 ;  /* 0x000000ffff237224 */ /* 0x000fe200078e002c */
[----:B------:R-:W-:-:S02]  /*9a00*/  F2FP.BF16.F32.PACK_AB R15, R62, R43 ;  /* 0x0000002b3e0f723e */ /* 0x000fc400000010ff */
[----:B------:R-:W-:-:S07]  /*9a10*/  F2FP.BF16.F32.PACK_AB R32, R51, R54 ;  /* 0x000000363320723e */ /* 0x000fce00000010ff */
.L_x_1670:
[----:B------:R-:W-:Y:S05]  /*9a20*/  BSYNC B2 ;  /* 0x0000000000027941 */ /* 0x000fea0003800000 */
.L_x_1669:
[----:B--2---:R4:W-:Y:S04]  /*9a30*/  ST.E.128 desc[UR60][R38.64], R12 ;  /* 0x0000000c26007985 */ /* 0x0049e8000c101d3c */
[----:B---3--:R4:W-:Y:S02]  /*9a40*/  @!P4 ST.E.128 desc[UR60][R40.64], R32 ;  /* 0x000000202800c985 */ /* 0x0089e4000c101d3c */
.L_x_1668:
[----:B------:R-:W-:Y:S05]  /*9a50*/  BSYNC B1 ;  /* 0x0000000000017941 */ /* 0x000fea0003800000 */
.L_x_1667:
        /* <DEDUP_REMOVED lines=11> */
[----:B0-----:R-:W-:-:S03]  /*9b10*/  IMAD.SHL.U32 R11, R131, 0x8, RZ ;  /* 0x00000008830b7824 */ /* 0x001fc600078e00ff */
[----:B------:R-:W-:Y:S02]  /*9b20*/  LEA.HI R12, R12, R131, RZ, 0x3 ;  /* 0x000000830c0c7211 */ /* 0x000fe400078f18ff */
[----:B------:R-:W-:Y:S02]  /*9b30*/  LOP3.LUT R13, R181, 0x38, R11, 0xf8, !PT ;  /* 0x00000038b50d7812 */ /* 0x000fe400078ef80b */
[----:B------:R-:W-:Y:S02]  /*9b40*/  SHF.R.S32.HI R15, RZ, 0x3, R12 ;  /* 0x00000003ff0f7819 */ /* 0x000fe4000001140c */
[----:B------:R-:W-:-:S03]  /*9b50*/  LOP3.LUT R13, R13, R218, RZ, 0x3c, !PT ;  /* 0x000000da0d0d7212 */ /* 0x000fc600078e3cff */
[----:B------:R-:W-:-:S04]  /*9b60*/  IMAD R12, R15, 0x1800, R188 ;  /* 0x000018000f0c7824 */ /* 0x000fc800078e02bc */
[----:B------:R-:W-:Y:S02]  /*9b70*/  IMAD.IADD R12, R12, 0x1, R13 ;  /* 0x000000010c0c7824 */ /* 0x000fe400078e020d */
[C---:B------:R-:W-:Y:S02]  /*9b80*/  IMAD R13, R19.reuse, 0x4800, R135 ;  /* 0x00004800130d7824 */ /* 0x040fe400078e0287 */
[----:B------:R-:W-:Y:S02]  /*9b90*/  IMAD R15, R19, 0x4800, R12 ;  /* 0x00004800130f7824 */ /* 0x000fe400078e020c */
[--C-:B------:R-:W-:Y:S02]  /*9ba0*/  IMAD R13, R13, 0x2, R18.reuse ;  /* 0x000000020d0d7824 */ /* 0x100fe400078e0212 */
[----:B------:R-:W-:-:S04]  /*9bb0*/  IMAD R32, R15, 0x2, R18 ;  /* 0x000000020f207824 */ /* 0x000fc800078e0212 */
[----:B------:R-:W0:Y:S04]  /*9bc0*/  LDS.128 R12, [R13+0x18400] ;  /* 0x018400000d0c7984 */ /* 0x000e280000000c00 */
[----:B------:R-:W2:Y:S01]  /*9bd0*/  LDS.128 R32, [R32+0x18400] ;  /* 0x0184000020207984 */ /* 0x000ea20000000c00 */
[----:B------:R-:W-:Y:S05]  /*9be0*/  @P5 BRA `(.L_x_1672) ;  /* 0x0000000400685947 */ /* 0x000fea0003800000 */
[--C-:B------:R-:W-:Y:S01]  /*9bf0*/  SHF.R.U64 R49, R56, 0x10, R57.reuse ;  /* 0x0000001038317819 */ /* 0x100fe20000001239 */
[----:B--2---:R-:W-:Y:S01]  /*9c00*/  IMAD.U32 R46, R33, 0x10000, RZ ;  /* 0x00010000212e7824 */ /* 0x004fe200078e00ff */
[----:B------:R-:W-:Y:S01]  /*9c10*/  SHF.R.U32.HI R57, RZ, 0x10, R57 ;  /* 0x00000010ff397819 */ /* 0x000fe20000011639 */
[----:B0-----:R-:W-:Y:S01]  /*9c20*/  IMAD.U32 R43, R13, 0x10000, RZ ;  /* 0x000100000d2b7824 */ /* 0x001fe200078e00ff */
[----:B------:R-:W-:Y:S01]  /*9c30*/  SHF.R.U32.HI R51, RZ, 0x10, R69 ;  /* 0x00000010ff337819 */ /* 0x000fe20000011645 */
[----:B------:R-:W-:Y:S01]  /*9c40*/  IMAD.U32 R48, R35, 0x10000, RZ ;  /* 0x0001000023307824 */ /* 0x000fe200078e00ff */
[----:B------:R-:W-:Y:S01]  /*9c50*/  PRMT R49, R146, 0x5410, R49 ;  /* 0x0000541092317816 */ /* 0x000fe20000000031 */
[----:B------:R-:W-:Y:S01]  /*9c60*/  IMAD.U32 R45, R15, 0x10000, RZ ;  /* 0x000100000f2d7824 */ /* 0x000fe200078e00ff */
[----:B------:R-:W-:Y:S01]  /*9c70*/  SHF.R.U64 R50, R58, 0x10, R59 ;  /* 0x000000103a327819 */ /* 0x000fe2000000123b */
[----:B------:R-:W-:Y:S01]  /*9c80*/  IMAD.U32 R41, R32, 0x10000, RZ ;  /* 0x0001000020297824 */ /* 0x000fe200078e00ff */
[----:B------:R-:W-:Y:S01]  /*9c90*/  PRMT R146, R146, 0x5432, R57 ;  /* 0x0000543292927816 */ /* 0x000fe20000000039 */
[----:B------:R-:W-:Y:S01]  /*9ca0*/  IMAD.U32 R40, R12, 0x10000, RZ ;  /* 0x000100000c287824 */ /* 0x000fe200078e00ff */
[----:B------:R-:W-:-:S02]  /*9cb0*/  PRMT R51, R148, 0x5432, R51 ;  /* 0x0000543294337816 */ /* 0x000fc40000000033 */
[----:B------:R-:W-:Y:S02]  /*9cc0*/  SHF.R.U64 R53, R68, 0x10, R69 ;  /* 0x0000001044357819 */ /* 0x000fe40000001245 */
[--C-:B------:R-:W-:Y:S01]  /*9cd0*/  SHF.R.U64 R54, R70, 0x10, R71.reuse ;  /* 0x0000001046367819 */ /* 0x100fe20000001247 */
[----:B------:R-:W-:Y:S01]  /*9ce0*/  IMAD.U32 R52, R51, 0x10000, RZ ;  /* 0x0001000033347824 */ /* 0x000fe200078e00ff */
[----:B------:R-:W-:Y:S02]  /*9cf0*/  SHF.R.U32.HI R70, RZ, 0x10, R71 ;  /* 0x00000010ff467819 */ /* 0x000fe40000011647 */
[----:B------:R-:W-:Y:S02]  /*9d00*/  LOP3.LUT R47, R33, 0xffff0000, RZ, 0xc0, !PT ;  /* 0xffff0000212f7812 */ /* 0x000fe400078ec0ff */
[----:B------:R-:W-:Y:S01]  /*9d10*/  PRMT R33, R145, 0x5410, R50 ;  /* 0x0000541091217816 */ /* 0x000fe20000000032 */
[----:B------:R-:W-:Y:S01]  /*9d20*/  IMAD.U32 R50, R146, 0x10000, RZ ;  /* 0x0001000092327824 */ /* 0x000fe200078e00ff */
[----:B------:R-:W-:-:S02]  /*9d30*/  SHF.R.U32.HI R58, RZ, 0x10, R59 ;  /* 0x00000010ff3a7819 */ /* 0x000fc4000001163b */
[----:B------:R-:W-:Y:S01]  /*9d40*/  PRMT R148, R148, 0x5410, R53 ;  /* 0x0000541094947816 */ /* 0x000fe20000000035 */
[C---:B------:R-:W-:Y:S01]  /*9d50*/  FMUL.FTZ R56, R46.reuse, R50 ;  /* 0x000000322e387220 */ /* 0x040fe20000410000 */
[C---:B------:R-:W-:Y:S01]  /*9d60*/  PRMT R53, R147.reuse, 0x5410, R54 ;  /* 0x0000541093357816 */ /* 0x040fe20000000036 */
[-C--:B------:R-:W-:Y:S01]  /*9d70*/  FMUL.FTZ R54, R46, R52.reuse ;  /* 0x000000342e367220 */ /* 0x080fe20000410000 */
[----:B------:R-:W-:Y:S01]  /*9d80*/  PRMT R147, R147, 0x5432, R70 ;  /* 0x0000543293937816 */ /* 0x000fe20000000046 */
[----:B------:R-:W-:Y:S01]  /*9d90*/  FFMA.FTZ R56, R43, R52, R56 ;  /* 0x000000342b387223 */ /* 0x000fe20000010038 */
[----:B------:R-:W-:Y:S01]  /*9da0*/  PRMT R145, R145, 0x5432, R58 ;  /* 0x0000543291917816 */ /* 0x000fe2000000003a */
[----:B------:R-:W-:Y:S01]  /*9db0*/  FFMA.FTZ R54, R43, R50, -R54 ;  /* 0x000000322b367223 */ /* 0x000fe20000010836 */
[----:B------:R-:W-:Y:S01]  /*9dc0*/  LOP3.LUT R51, R51, 0xffff0000, RZ, 0xc0, !PT ;  /* 0xffff000033337812 */ /* 0x000fe200078ec0ff */
[----:B------:R-:W-:Y:S01]  /*9dd0*/  IMAD.U32 R46, R147, 0x10000, RZ ;  /* 0x00010000932e7824 */ /* 0x000fe200078e00ff */
[----:B------:R-:W-:Y:S01]  /*9de0*/  LOP3.LUT R146, R146, 0xffff0000, RZ, 0xc0, !PT ;  /* 0xffff000092927812 */ /* 0x000fe200078ec0ff */
[----:B------:R-:W-:Y:S01]  /*9df0*/  IMAD.U32 R43, R145, 0x10000, RZ ;  /* 0x00010000912b7824 */ /* 0x000fe200078e00ff */
[----:B------:R-:W-:Y:S01]  /*9e00*/  LOP3.LUT R44, R13, 0xffff0000, RZ, 0xc0, !PT ;  /* 0xffff00000d2c7812 */ /* 0x000fe200078ec0ff */
[C---:B------:R-:W-:Y:S01]  /*9e10*/  FMUL.FTZ R55, R47.reuse, R51 ;  /* 0x000000332f377220 */ /* 0x040fe20000410000 */
[C---:B------:R-:W-:Y:S01]  /*9e20*/  FMUL.FTZ R50, R48.reuse, R46 ;  /* 0x0000002e30327220 */ /* 0x040fe20000410000 */
[-C--:B------:R-:W-:Y:S01]  /*9e30*/  FMUL.FTZ R47, R47, R146.reuse ;  /* 0x000000922f2f7220 */ /* 0x080fe20000410000 */
[----:B------:R-:W-:Y:S01]  /*9e40*/  LOP3.LUT R35, R35, 0xffff0000, RZ, 0xc0, !PT ;  /* 0xffff000023237812 */ /* 0x000fe200078ec0ff */
[----:B------:R-:W-:Y:S01]  /*9e50*/  FMUL.FTZ R57, R48, R43 ;  /* 0x0000002b30397220 */ /* 0x000fe20000410000 */
[----:B------:R-:W-:Y:S01]  /*9e60*/  LOP3.LUT R147, R147, 0xffff0000, RZ, 0xc0, !PT ;  /* 0xffff000093937812 */ /* 0x000fe200078ec0ff */
[C---:B------:R-:W-:Y:S01]  /*9e70*/  FFMA.FTZ R55, R44.reuse, R146, -R55 ;  /* 0x000000922c377223 */ /* 0x040fe20000010837 */
[----:B------:R-:W-:Y:S01]  /*9e80*/  LOP3.LUT R145, R145, 0xffff0000, RZ, 0xc0, !PT ;  /* 0xffff000091917812 */ /* 0x000fe200078ec0ff */
[----:B------:R-:W-:Y:S01]  /*9e90*/  FFMA.FTZ R47, R44, R51, R47 ;  /* 0x000000332c2f7223 */ /* 0x000fe2000001002f */
[----:B------:R-:W-:Y:S01]  /*9ea0*/  FFMA.FTZ R50, R45, R43, -R50 ;  /* 0x0000002b2d327223 */ /* 0x000fe20000010832 */
[----:B------:R-:W-:-:S02]  /*9eb0*/  IMAD.U32 R44, R148, 0x10000, RZ ;  /* 0x00010000942c7824 */ /* 0x000fc400078e00ff */
[----:B------:R-:W-:Y:S01]  /*9ec0*/  FFMA.FTZ R57, R45, R46, R57 ;  /* 0x0000002e2d397223 */ /* 0x000fe20000010039 */
[----:B------:R-:W-:Y:S02]  /*9ed0*/  IMAD.U32 R43, R49, 0x10000, RZ ;  /* 0x00010000312b7824 */ /* 0x000fe400078e00ff */
[C---:B------:R-:W-:Y:S01]  /*9ee0*/  FMUL.FTZ R45, R35.reuse, R147 ;  /* 0x00000093232d7220 */ /* 0x040fe20000410000 */
[----:B------:R-:W-:Y:S01]  /*9ef0*/  FMUL.FTZ R51, R35, R145 ;  /* 0x0000009123337220 */ /* 0x000fe20000410000 */
[----:B------:R-:W-:Y:S01]  /*9f00*/  LOP3.LUT R42, R15, 0xffff0000, RZ, 0xc0, !PT ;  /* 0xffff00000f2a7812 */ /* 0x000fe200078ec0ff */
[CC--:B------:R-:W-:Y:S01]  /*9f10*/  FMUL.FTZ R35, R41.reuse, R44.reuse ;  /* 0x0000002c29237220 */ /* 0x0c0fe20000410000 */
[----:B------:R-:W-:Y:S01]  /*9f20*/  LOP3.LUT R32, R32, 0xffff0000, RZ, 0xc0, !PT ;  /* 0xffff000020207812 */ /* 0x000fe200078ec0ff */
[----:B------:R-:W-:Y:S01]  /*9f30*/  FMUL.FTZ R41, R41, R43 ;  /* 0x0000002b29297220 */ /* 0x000fe20000410000 */
[----:B------:R-:W-:Y:S01]  /*9f40*/  LOP3.LUT R148, R148, 0xffff0000, RZ, 0xc0, !PT ;  /* 0xffff000094947812 */ /* 0x000fe200078ec0ff */
[C---:B------:R-:W-:Y:S01]  /*9f50*/  FFMA.FTZ R45, R42.reuse, R145, -R45 ;  /* 0x000000912a2d7223 */ /* 0x040fe2000001082d */
[----:B------:R-:W-:Y:S01]  /*9f60*/  LOP3.LUT R49, R49, 0xffff0000, RZ, 0xc0, !PT ;  /* 0xffff000031317812 */ /* 0x000fe200078ec0ff */
[----:B------:R-:W-:Y:S01]  /*9f70*/  FFMA.FTZ R46, R42, R147, R51 ;  /* 0x000000932a2e7223 */ /* 0x000fe20000010033 */
[----:B------:R-:W-:Y:S01]  /*9f80*/  LOP3.LUT R13, R12, 0xffff0000, RZ, 0xc0, !PT ;  /* 0xffff00000c0d7812 */ /* 0x000fe200078ec0ff */
[C---:B------:R-:W-:Y:S01]  /*9f90*/  FFMA.FTZ R43, R40.reuse, R43, -R35 ;  /* 0x0000002b282b7223 */ /* 0x040fe20000010823 */
[----:B------:R-:W-:Y:S01]  /*9fa0*/  FFMA.FTZ R41, R40, R44, R41 ;  /* 0x0000002c28297223 */ /* 0x000fe20000010029 */
[----:B------:R-:W-:-:S02]  /*9fb0*/  IMAD.U32 R15, R34, 0x10000, RZ ;  /* 0x00010000220f7824 */ /* 0x000fc400078e00ff */
[CC--:B------:R-:W-:Y:S01]  /*9fc0*/  FMUL.FTZ R42, R32.reuse, R148.reuse ;  /* 0x00000094202a7220 */ /* 0x0c0fe20000410000 */
[-C--:B------:R-:W-:Y:S01]  /*9fd0*/  FMUL.FTZ R40, R32, R49.reuse ;  /* 0x0000003120287220 */ /* 0x080fe20000410000 */
[----:B------:R-:W-:Y:S01]  /*9fe0*/  IMAD.U32 R35, R53, 0x10000, RZ ;  /* 0x0001000035237824 */ /* 0x000fe200078e00ff */
[----:B------:R-:W-:Y:S01]  /*9ff0*/  LOP3.LUT R34, R34, 0xffff0000, RZ, 0xc0, !PT ;  /* 0xffff000022227812 */ /* 0x000fe200078ec0ff */
[----:B------:R-:W-:Y:S01]  /*a000*/  IMAD.U32 R32, R33, 0x10000, RZ ;  /* 0x0001000021207824 */ /* 0x000fe200078e00ff */
[----:B------:R-:W-:Y:S01]  /*a010*/  LOP3.LUT R53, R53, 0xffff0000, RZ, 0xc0, !PT ;  /* 0xffff000035357812 */ /* 0x000fe200078ec0ff */
[C---:B------:R-:W-:Y:S01]  /*a020*/  IMAD.U32 R12, R14.reuse, 0x10000, RZ ;  /* 0x000100000e0c7824 */ /* 0x040fe200078e00ff */
[----:B------:R-:W-:Y:S01]  /*a030*/  LOP3.LUT R33, R33, 0xffff0000, RZ, 0xc0, !PT ;  /* 0xffff000021217812 */ /* 0x000fe200078ec0ff */
[C---:B------:R-:W-:Y:S01]  /*a040*/  FFMA.FTZ R42, R13.reuse, R49, -R42 ;  /* 0x000000310d2a7223 */ /* 0x040fe2000001082a */
[----:B------:R-:W-:Y:S01]  /*a050*/  FFMA.FTZ R40, R13, R148, R40 ;  /* 0x000000940d287223 */ /* 0x000fe20000010028 */
[----:B------:R-:W-:Y:S01]  /*a060*/  LOP3.LUT R14, R14, 0xffff0000, RZ, 0xc0, !PT ;  /* 0xffff00000e0e7812 */ /* 0x000fe200078ec0ff */
        /* <DEDUP_REMOVED lines=15> */
[----:B------:R-:W-:Y:S02]  /*a160*/  F2FP.BF16.F32.PACK_AB R35, R46, R57 ;  /* 0x000000392e23723e */ /* 0x000fe400000010ff */
[----:B------:R-:W-:-:S02]  /*a170*/  F2FP.BF16.F32.PACK_AB R32, R40, R41 ;  /* 0x000000292820723e */ /* 0x000fc400000010ff */
[----:B------:R-:W-:-:S07]  /*a180*/  F2FP.BF16.F32.PACK_AB R34, R53, R44 ;  /* 0x0000002c3522723e */ /* 0x000fce00000010ff */
.L_x_1672:
[----:B------:R-:W-:Y:S05]  /*a190*/  BSYNC B1 ;  /* 0x0000000000017941 */ /* 0x000fea0003800000 */
.L_x_1671:
[----:B0-----:R0:W-:Y:S01]  /*a1a0*/  ST.E.128 desc[UR60][R38.64], R12 ;  /* 0x0000000c26007985 */ /* 0x0011e2000c101d3c */
[----:B------:R-:W-:-:S13]  /*a1b0*/  ISETP.GE.AND P4, PT, R11, R128, PT ;  /* 0x000000800b00720c */ /* 0x000fda0003f86270 */
[----:B------:R-:W-:Y:S05]  /*a1c0*/  @P4 BRA `(.L_x_1619) ;  /* 0x0000000400e84947 */ /* 0x000fea0003800000 */
[----:B------:R-:W-:-:S05]  /*a1d0*/  IMAD.WIDE R36, R11, 0x2, R36 ;  /* 0x000000020b247825 */ /* 0x000fca00078e0224 */
[----:B--2---:R2:W-:Y:S01]  /*a1e0*/  ST.E.128 desc[UR60][R36.64], R32 ;  /* 0x0000002024007985 */ /* 0x0045e2000c101d3c */
[----:B------:R-:W-:Y:S05]  /*a1f0*/  BRA `(.L_x_1619) ;  /* 0x0000000400dc7947 */ /* 0x000fea0003800000 */
.L_x_1584:
[----:B------:R-:W2:Y:S02]  /*a200*/  LDL R11, [R1+0x30] ;  /* 0x00003000010b7983 */ /* 0x000ea40000100800 */
[----:B--2---:R-:W-:-:S13]  /*a210*/  R2UR UR4, R11 ;  /* 0x000000000b0472ca */ /* 0x004fda00000e0000 */
[----:B------:R-:W-:-:S06]  /*a220*/  UISETP.NE.AND UP0, UPT, UR4, 0x3, UPT ;  /* 0x000000030400788c */ /* 0x000fcc000bf05270 */
[----:B------:R-:W-:-:S13]  /*a230*/  PLOP3.LUT P0, PT, PT, PT, UP0, 0x80, 0x0 ;  /* 0x000000000000781c */ /* 0x000fda0003f0f008 */
[----:B------:R-:W-:Y:S05]  /*a240*/  @!P0 BRA `(.L_x_1673) ;  /* 0x0000000000048947 */ /* 0x000fea0003800000 */
[----:B------:R-:W-:Y:S01]  /*a250*/  BPT.TRAP 0x1 ;  /* 0x000000040000795c */ /* 0x000fe20000300000 */
.L_x_1673:
[----:B------:R-:W-:Y:S01]  /*a260*/  IMAD R86, R19, 0x8, R18 ;  /* 0x0000000813567824 */ /* 0x000fe200078e0212 */
[----:B------:R-:W-:Y:S01]  /*a270*/  SHF.L.U32 R87, R175, 0x1f, RZ ;  /* 0x0000001faf577819 */ /* 0x000fe200000006ff */
[----:B------:R-:W-:Y:S01]  /*a280*/  BSSY B1, `(.L_x_1674) ;  /* 0x0000004000017945 */ /* 0x000fe20003800000 */
[----:B------:R-:W-:Y:S02]  /*a290*/  SHF.R.S32.HI R31, RZ, 0x1f, R29 ;  /* 0x0000001fff1f7819 */ /* 0x000fe4000001141d */
[----:B------:R-:W0:Y:S02]  /*a2a0*/  SYNCS.PHASECHK.TRANS64.TRYWAIT P4, [R86+URZ+0x2a890], R87 ;  /* 0x02a89057560075a7 */ /* 0x000e24000808017f */
[----:B0-----:R-:W-:Y:S05]  /*a2b0*/  @!P4 BRA `(.L_x_1675) ;  /* 0x000001e800d8c947 */ /* 0x001fea0003800000 */
.L_x_2023:
[----:B------:R-:W-:Y:S05]  /*a2c0*/  BSYNC B1 ;  /* 0x0000000000017941 */ /* 0x000fea0003800000 */
.L_x_1674:
        /* <DEDUP_REMOVED lines=19> */
[C---:B------:R-:W-:Y:S01]  /*a400*/  LEA R38, P4, R12.reuse, UR4, 0x1 ;  /* 0x000000040c267c11 */ /* 0x040fe2000f8808ff */
[----:B------:R-:W-:Y:S01]  /*a410*/  IMAD.IADD R40, R85, 0x1, -R174 ;  /* 0x0000000155287824 */ /* 0x000fe200078e0aae */
[----:B------:R-:W-:Y:S02]  /*a420*/  UMOV UR4, 0xffffffff ;  /* 0xffffffff00047882 */ /* 0x000fe40000000000 */
[----:B------:R-:W-:Y:S02]  /*a430*/  LEA.HI.X R39, R12, UR5, R11, 0x1, P4 ;  /* 0x000000050c277c11 */ /* 0x000fe4000a0f0c0b */
[----:B------:R-:W-:Y:S01]  /*a440*/  ISETP.GE.AND P4, PT, R40, 0x1, PT ;  /* 0x000000012800780c */ /* 0x000fe20003f86270 */
[----:B------:R-:W-:-:S12]  /*a450*/  BRA.DIV UR4, `(.L_x_1676) ;  /* 0x000001ea04847947 */ /* 0x000fd8000b800000 */
[----:B------:R1:W2:Y:S04]  /*a460*/  SHFL.IDX PT, R36, R39, RZ, 0x1c1f ;  /* 0x001c1fff27247589 */ /* 0x0002a800000e0000 */
[----:B------:R1:W3:Y:S02]  /*a470*/  SHFL.IDX PT, R37, R38, RZ, 0x1c1f ;  /* 0x001c1fff26257589 */ /* 0x0002e400000e0000 */
.L_x_2027:
        /* <DEDUP_REMOVED lines=37> */
.L_x_1678:
[----:B------:R-:W-:Y:S05]  /*a6d0*/  BSYNC B1 ;  /* 0x0000000000017941 */ /* 0x000fea0003800000 */
.L_x_1677:
[----:B------:R-:W-:-:S03]  /*a6e0*/  UMOV UR4, 0xffffffff ;  /* 0xffffffff00047882 */ /* 0x000fc60000000000 */
[----:B------:R-:W-:Y:S05]  /*a6f0*/  BRA.DIV UR4, `(.L_x_1679) ;  /* 0x000001ea04287947 */ /* 0x000fea000b800000 */
[----:B--2---:R2:W0:Y:S04]  /*a700*/  SHFL.IDX PT, R36, R39, 0x1, 0x1c1f ;  /* 0x003c1f0027247f89 */ /* 0x00442800000e0000 */
[----:B---3--:R2:W3:Y:S02]  /*a710*/  SHFL.IDX PT, R37, R38, 0x1, 0x1c1f ;  /* 0x003c1f0026257f89 */ /* 0x0084e400000e0000 */
.L_x_2031:
        /* <DEDUP_REMOVED lines=19> */
[----:B0-----:R-:W-:Y:S02]  /*a850*/  @!P4 IMAD.MOV.U32 R34, RZ, RZ, R37 ;  /* 0x000000ffff22c224 */ /* 0x001fe400078e0025 */
[----:B------:R-:W-:Y:S02]  /*a860*/  @!P4 IMAD.MOV.U32 R35, RZ, RZ, R36 ;  /* 0x000000ffff23c224 */ /* 0x000fe400078e0024 */
        /* <DEDUP_REMOVED lines=16> */
.L_x_1619:
[----:B------:R-:W-:Y:S05]  /*a970*/  BSYNC B0 ;  /* 0x0000000000007941 */ /* 0x000fea0003800000 */
.L_x_1583:
        /* <DEDUP_REMOVED lines=17> */
.L_x_1681:
[----:B------:R-:W-:Y:S05]  /*aa90*/  BSYNC B0 ;  /* 0x0000000000007941 */ /* 0x000fea0003800000 */
.L_x_1680:
[----:B------:R-:W3:Y:S01]  /*aaa0*/  SYNCS.PHASECHK.TRANS64.TRYWAIT P0, [R86+URZ+0x2a8b0], R87 ;  /* 0x02a8b057560075a7 */ /* 0x000ee2000800017f */
[----:B------:R-:W-:Y:S04]  /*aab0*/  BSSY B0, `(.L_x_1682) ;  /* 0x0000002000007945 */ /* 0x000fe80003800000 */
[----:B---3--:R-:W-:Y:S05]  /*aac0*/  @!P0 BRA `(.L_x_1683) ;  /* 0x000001e400808947 */ /* 0x008fea0003800000 */
.L_x_2032:
[----:B------:R-:W-:Y:S05]  /*aad0*/  BSYNC B0 ;  /* 0x0000000000007941 */ /* 0x000fea0003800000 */
.L_x_1682:
[----:B------:R-:W-:Y:S01]  /*aae0*/  ULDC.64 UR4, c[0x0][0x328] ;  /* 0x0000ca0000047ab9 */ /* 0x000fe20000000a00 */
[----:B------:R-:W-:Y:S01]  /*aaf0*/  IMAD.IADD R85, R85, 0x1, -R174 ;  /* 0x0000000155557824 */ /* 0x000fe200078e0aae */
[----:B------:R-:W-:Y:S01]  /*ab00*/  BSSY B0, `(.L_x_1684) ;  /* 0x000002e000007945 */ /* 0x000fe20003800000 */
[----:B--2-4-:R-:W-:Y:S02]  /*ab10*/  IMAD R14, R31, UR4, RZ ;  /* 0x000000041f0e7c24 */ /* 0x014fe4000f8e02ff */
[----:B------:R-:W-:Y:S01]  /*ab20*/  IMAD.WIDE.U32 R12, R29, UR4, RZ ;  /* 0x000000041d0c7c25 */ /* 0x000fe2000f8e00ff */
[----:B------:R-:W-:-:S03]  /*ab30*/  ISETP.GE.AND P0, PT, R85, 0x1, PT ;  /* 0x000000015500780c */ /* 0x000fc60003f06270 */
[----:B------:R-:W-:Y:S01]  /*ab40*/  IMAD R29, R29, UR5, R14 ;  /* 0x000000051d1d7c24 */ /* 0x000fe2000f8e020e */
[----:B------:R-:W-:Y:S01]  /*ab50*/  ULDC.64 UR4, c[0x0][0x338] ;  /* 0x0000ce0000047ab9 */ /* 0x000fe20000000a00 */
[----:B------:R-:W-:Y:S02]  /*ab60*/  IMAD R14, R19, 0x3000, R3 ;  /* 0x00003000130e7824 */ /* 0x000fe400078e0203 */
[----:B0-----:R-:W-:Y:S02]  /*ab70*/  IMAD R11, R84, UR4, RZ ;  /* 0x00000004540b7c24 */ /* 0x001fe4000f8e02ff */
[----:B------:R-:W-:Y:S02]  /*ab80*/  IMAD.IADD R13, R13, 0x1, R29 ;  /* 0x000000010d0d7824 */ /* 0x000fe400078e021d */
        /* <DEDUP_REMOVED lines=22> */
[----:B------:R-:W-:Y:S01]  /*acf0*/  @P0 IMAD.SHL.U32 R37, R170, 0x8, RZ ;  /* 0x00000008aa250824 */ /* 0x000fe200078e00ff */
[----:B-----5:R2:W-:Y:S01]  /*ad00*/  @P5 ST.E.128 desc[UR60][R32.64], R12 ;  /* 0x0000000c20005985 */ /* 0x0205e2000c101d3c */
[----:B------:R-:W-:-:S03]  /*ad10*/  ISETP.NE.AND P5, PT, R10, RZ, PT ;  /* 0x000000ff0a00720c */ /* 0x000fc60003fa5270 */
[----:B------:R-:W4:Y:S01]  /*ad20*/  @P0 LDS.128 R12, [R35] ;  /* 0x00000000230c0984 */ /* 0x000f220000000c00 */
[----:B--2---:R-:W-:-:S09]  /*ad30*/  @P0 IMAD.WIDE R32, R37, 0x2, R28 ;  /* 0x0000000225200825 */ /* 0x004fd200078e021c */
[----:B------:R-:W-:Y:S01]  /*ad40*/  @P5 IMAD.SHL.U32 R37, R171, 0x8, RZ ;  /* 0x00000008ab255824 */ /* 0x000fe200078e00ff */
[----:B----4-:R2:W-:Y:S01]  /*ad50*/  @P0 ST.E.128 desc[UR60][R32.64], R12 ;  /* 0x0000000c20000985 */ /* 0x0105e2000c101d3c */
[----:B------:R-:W-:-:S03]  /*ad60*/  ISETP.NE.AND P0, PT, R20, RZ, PT ;  /* 0x000000ff1400720c */ /* 0x000fc60003f05270 */
[----:B------:R-:W4:Y:S01]  /*ad70*/  @P5 LDS.128 R12, [R34+0x3000] ;  /* 0x00300000220c5984 */ /* 0x000f220000000c00 */
[----:B--2---:R-:W-:-:S05]  /*ad80*/  @P5 IMAD.WIDE R32, R37, 0x2, R28 ;  /* 0x0000000225205825 */ /* 0x004fca00078e021c */
[----:B----4-:R-:W-:Y:S04]  /*ad90*/  @P5 ST.E.128 desc[UR60][R32.64], R12 ;  /* 0x0000000c20005985 */ /* 0x010fe8000c101d3c */
[C---:B------:R-:W-:Y:S01]  /*ada0*/  @P0 LEA R28, P5, R23.reuse, R28, 0x1 ;  /* 0x0000001c171c0211 */ /* 0x040fe200078a08ff */
[----:B------:R-:W2:Y:S03]  /*adb0*/  @P0 LDS.128 R12, [R35+0x3000] ;  /* 0x00300000230c0984 */ /* 0x000ea60000000c00 */
[----:B------:R-:W-:-:S05]  /*adc0*/  @P0 LEA.HI.X R29, R23, R29, R173, 0x1, P5 ;  /* 0x0000001d171d0211 */ /* 0x000fca00028f0cad */
[----:B--2---:R2:W-:Y:S04]  /*add0*/  @P0 ST.E.128 desc[UR60][R28.64], R12 ;  /* 0x0000000c1c000985 */ /* 0x0045e8000c101d3c */
.L_x_1685:
[----:B------:R-:W-:Y:S05]  /*ade0*/  BSYNC B0 ;  /* 0x0000000000007941 */ /* 0x000fea0003800000 */
.L_x_1684:
[----:B------:R-:W-:Y:S01]  /*adf0*/  ISETP.GE.AND P0, PT, R85, 0x41, PT ;  /* 0x000000415500780c */ /* 0x000fe20003f06270 */
[----:B--2-4-:R2:W4:Y:S01]  /*ae00*/  SHFL.IDX PT, R29, R11, 0x1, 0x1c1f ;  /* 0x003c1f000b1d7f89 */ /* 0x01452200000e0000 */
[----:B------:R-:W-:Y:S03]  /*ae10*/  BSSY B0, `(.L_x_1686) ;  /* 0x0000017000007945 */ /* 0x000fe60003800000 */
[----:B------:R2:W0:Y:S08]  /*ae20*/  SHFL.IDX PT, R28, R31, 0x1, 0x1c1f ;  /* 0x003c1f001f1c7f89 */ /* 0x00043000000e0000 */
[----:B--2---:R-:W-:Y:S05]  /*ae30*/  @!P0 BRA `(.L_x_1687) ;  /* 0x0000000000508947 */ /* 0x004fea0003800000 */
[----:B------:R-:W-:-:S13]  /*ae40*/  ISETP.NE.AND P5, PT, R4, RZ, PT ;  /* 0x000000ff0400720c */ /* 0x000fda0003fa5270 */
[----:B------:R-:W2:Y:S01]  /*ae50*/  @P5 LDS.128 R12, [R34+0x2000] ;  /* 0x00200000220c5984 */ /* 0x000ea20000000c00 */
[----:B0-----:R-:W-:-:S04]  /*ae60*/  @P5 LEA R32, P0, R16, R28, 0x1 ;  /* 0x0000001c10205211 */ /* 0x001fc800078008ff */
[----:B----4-:R-:W-:Y:S02]  /*ae70*/  @P5 LEA.HI.X R33, R16, R29, R17, 0x1, P0 ;  /* 0x0000001d10215211 */ /* 0x010fe400000f0c11 */
[----:B------:R-:W-:-:S13]  /*ae80*/  ISETP.NE.AND P0, PT, R9, RZ, PT ;  /* 0x000000ff0900720c */ /* 0x000fda0003f05270 */
[----:B------:R-:W-:Y:S01]  /*ae90*/  @P0 IMAD.SHL.U32 R11, R170, 0x8, RZ ;  /* 0x00000008aa0b0824 */ /* 0x000fe200078e00ff */
[----:B--2---:R0:W-:Y:S01]  /*aea0*/  @P5 ST.E.128 desc[UR60][R32.64], R12 ;  /* 0x0000000c20005985 */ /* 0x0041e2000c101d3c */
[----:B------:R-:W-:-:S03]  /*aeb0*/  ISETP.NE.AND P5, PT, R10, RZ, PT ;  /* 0x000000ff0a00720c */ /* 0x000fc60003fa5270 */
[----:B------:R-:W2:Y:S01]  /*aec0*/  @P0 LDS.128 R12, [R35+0x2000] ;  /* 0x00200000230c0984 */ /* 0x000ea20000000c00 */
[----:B0-----:R-:W-:-:S09]  /*aed0*/  @P0 IMAD.WIDE R32, R11, 0x2, R28 ;  /* 0x000000020b200825 */ /* 0x001fd200078e021c */
[----:B------:R-:W-:Y:S01]  /*aee0*/  @P5 IMAD.SHL.U32 R11, R171, 0x8, RZ ;  /* 0x00000008ab0b5824 */ /* 0x000fe200078e00ff */
[----:B--2---:R0:W-:Y:S01]  /*aef0*/  @P0 ST.E.128 desc[UR60][R32.64], R12 ;  /* 0x0000000c20000985 */ /* 0x0041e2000c101d3c */
[----:B------:R-:W-:-:S03]  /*af00*/  ISETP.NE.AND P0, PT, R20, RZ, PT ;  /* 0x000000ff1400720c */ /* 0x000fc60003f05270 */
[----:B------:R-:W2:Y:S01]  /*af10*/  @P5 LDS.128 R12, [R34+0x5000] ;  /* 0x00500000220c5984 */ /* 0x000ea20000000c00 */
[----:B0-----:R-:W-:-:S05]  /*af20*/  @P5 IMAD.WIDE R32, R11, 0x2, R28 ;  /* 0x000000020b205825 */ /* 0x001fca00078e021c */
[----:B--2---:R-:W-:Y:S04]  /*af30*/  @P5 ST.E.128 desc[UR60][R32.64], R12 ;  /* 0x0000000c20005985 */ /* 0x004fe8000c101d3c */
[C---:B------:R-:W-:Y:S01]  /*af40*/  @P0 LEA R28, P5, R23.reuse, R28, 0x1 ;  /* 0x0000001c171c0211 */ /* 0x040fe200078a08ff */
[----:B------:R-:W0:Y:S03]  /*af50*/  @P0 LDS.128 R12, [R35+0x5000] ;  /* 0x00500000230c0984 */ /* 0x000e260000000c00 */
[----:B------:R-:W-:-:S05]  /*af60*/  @P0 LEA.HI.X R29, R23, R29, R173, 0x1, P5 ;  /* 0x0000001d171d0211 */ /* 0x000fca00028f0cad */
[----:B0-----:R2:W-:Y:S04]  /*af70*/  @P0 ST.E.128 desc[UR60][R28.64], R12 ;  /* 0x0000000c1c000985 */ /* 0x0015e8000c101d3c */
.L_x_1687:
[----:B------:R-:W-:Y:S05]  /*af80*/  BSYNC B0 ;  /* 0x0000000000007941 */ /* 0x000fea0003800000 */
.L_x_1686:
[----:B------:R-:W-:Y:S01]  /*af90*/  @!PT LDS RZ, [RZ] ;  /* 0x00000000fffff984 */ /* 0x000fe20000000800 */
[----:B------:R-:W-:Y:S01]  /*afa0*/  @!PT LDS RZ, [RZ] ;  /* 0x00000000fffff984 */ /* 0x000fe20000000800 */
[----:B------:R-:W-:Y:S01]  /*afb0*/  @!PT LDS RZ, [RZ] ;  /* 0x00000000fffff984 */ /* 0x000fe20000000800 */
[----:B------:R-:W-:Y:S01]  /*afc0*/  @!PT LDS RZ, [RZ] ;  /* 0x00000000fffff984 */ /* 0x000fe20000000800 */
[----:B------:R5:W-:Y:S06]  /*afd0*/  MEMBAR.ALL.CTA ;  /* 0x0000000000007992 */ /* 0x000bec0000008000 */
[----:B-----5:R-:W5:Y:S01]  /*afe0*/  FENCE.VIEW.ASYNC.S ;  /* 0x00000000000073c6 */ /* 0x020f620000000000 */
[----:B-1-3--:R-:W-:Y:S01]  /*aff0*/  @!P4 VIADD R86, R86, 0x2a8c0 ;  /* 0x0002a8c05656c836 */ /* 0x00afe20000000000 */
[----:B-----5:R1:W-:Y:S01]  /*b000*/  BAR.SYNC.DEFER_BLOCKING R144, 0x80 ;  /* 0x000200900000751d */ /* 0x0203e20000010000 */
[----:B------:R-:W-:Y:S01]  /*b010*/  ISETP.NE.AND P5, PT, R123, RZ, PT ;  /* 0x000000ff7b00720c */ /* 0x000fe20003fa5270 */
[----:B------:R-:W-:-:S02]  /*b020*/  VIADD R19, R19, 0x1 ;  /* 0x0000000113137836 */ /* 0x000fc40000000000 */
[----:B------:R-:W-:Y:S02]  /*b030*/  @!P4 PRMT R86, RZ, 0x654, R86 ;  /* 0x00000654ff56c816 */ /* 0x000fe40000000056 */
[----:B------:R-:W-:Y:S02]  /*b040*/  PLOP3.LUT P0, PT, PT, PT, PT, 0x8, 0x0 ;  /* 0x000000000000781c */ /* 0x000fe40003f0e170 */
[----:B------:R1:W-:Y:S01]  /*b050*/  @!P4 SYNCS.ARRIVE.TRANS64.RED.A1T0 RZ, [R86+URZ], RZ ;  /* 0x000000ff56ffc9a7 */ /* 0x0003e2000810043f */
[----:B------:R-:W-:-:S04]  /*b060*/  ISETP.NE.AND P4, PT, R19, 0x2, PT ;  /* 0x000000021300780c */ /* 0x000fc80003f85270 */
[----:B--2---:R-:W-:Y:S02]  /*b070*/  SEL R12, RZ, 0x1, P4 ;  /* 0x00000001ff0c7807 */ /* 0x004fe40002000000 */
[----:B------:R-:W-:Y:S02]  /*b080*/  SEL R19, R19, RZ, P4 ;  /* 0x000000ff13137207 */ /* 0x000fe40002000000 */
[----:B------:R-:W-:Y:S01]  /*b090*/  LOP3.LUT R175, R175, R12, RZ, 0x3c, !PT ;  /* 0x0000000cafaf7212 */ /* 0x000fe200078e3cff */
[----:B-1----:R-:W-:Y:S06]  /*b0a0*/  @P5 BRA `(.L_x_1688) ;  /* 0xffffff7800205947 */ /* 0x002fec000383ffff */
.L_x_1578:
[----:B------:R-:W1:Y:S01]  /*b0b0*/  LDC R0, c[0x0][0x448] ;  /* 0x00011200ff007b82 */ /* 0x000e620000000800 */
[----:B------:R-:W-:Y:S01]  /*b0c0*/  IADD3 R5, R167, 0x1, -R166 ;  /* 0x00000001a7057810 */ /* 0x000fe20007ffe8a6 */
[----:B------:R-:W-:Y:S06]  /*b0d0*/  BSSY B0, `(.L_x_1689) ;  /* 0x000000d000007945 */ /* 0x000fec0003800000 */
[----:B------:R-:W2:Y:S01]  /*b0e0*/  LDC.64 R6, c[0x0][0x9e0] ;  /* 0x00027800ff067b82 */ /* 0x000ea20000000a00 */
[----:B-1----:R-:W-:Y:S01]  /*b0f0*/  ISETP.NE.AND P1, PT, R0, 0x1, PT ;  /* 0x000000010000780c */ /* 0x002fe20003f25270 */
[----:B------:R-:W-:Y:S01]  /*b100*/  VIADD R0, R187, 0x7f ;  /* 0x0000007fbb007836 */ /* 0x000fe20000000000 */
[----:B--2---:R-:W-:-:S11]  /*b110*/  ISETP.GE.AND P2, PT, R7, 0x1, PT ;  /* 0x000000010700780c */ /* 0x004fd60003f46270 */
[----:B------:R-:W1:Y:S08]  /*b120*/  @P1 LDC R3, c[0x0][0x44c] ;  /* 0x00011300ff031b82 */ /* 0x000e700000000800 */
[----:B------:R-:W2:Y:S01]  /*b130*/  @P1 LDC R2, c[0x0][0x450] ;  /* 0x00011400ff021b82 */ /* 0x000ea20000000800 */
[----:B-1----:R-:W-:-:S05]  /*b140*/  @P1 IMAD.HI.U32 R3, R0, R3, RZ ;  /* 0x0000000300031227 */ /* 0x002fca00078e00ff */
[----:B--2---:R-:W-:-:S05]  /*b150*/  @P1 SHF.R.U32.HI R0, RZ, R2, R3 ;  /* 0x00000002ff001219 */ /* 0x004fca0000011603 */
[----:B------:R-:W-:Y:S01]  /*b160*/  IMAD.IADD R3, R5, 0x1, R0 ;  /* 0x0000000105037824 */ /* 0x000fe200078e0200 */
[----:B------:R-:W-:Y:S06]  /*b170*/  @P0 BRA `(.L_x_1690) ;  /* 0x0000000000080947 */ /* 0x000fec0003800000 */
[----:B------:R-:W1:Y:S02]  /*b180*/  FENCE.VIEW.ASYNC.G ;  /* 0x00000000000073c6 */ /* 0x000e640000000100 */
[----:B-1----:R-:W-:Y:S06]  /*b190*/  BAR.ARV 0xc, 0x180 ;  /* 0x0306000000007b1d */ /* 0x002fec0000002000 */
.L_x_1690:
[----:B------:R-:W-:Y:S05]  /*b1a0*/  BSYNC B0 ;  /* 0x0000000000007941 */ /* 0x000fea0003800000 */
.L_x_1689:
[----:B------:R-:W-:Y:S01]  /*b1b0*/  IMAD.IADD R0, R3, 0x1, R6 ;  /* 0x0000000103007824 */ /* 0x000fe200078e0206 */
[----:B------:R-:W-:Y:S06]  /*b1c0*/  @!P2 BRA `(.L_x_1691) ;  /* 0x000000000048a947 */ /* 0x000fec0003800000 */
[C---:B------:R-:W-:Y:S01]  /*b1d0*/  ISETP.GT.AND P0, PT, R3.reuse, RZ, PT ;  /* 0x000000ff0300720c */ /* 0x040fe20003f04270 */
[----:B------:R-:W-:Y:S01]  /*b1e0*/  BSSY B0, `(.L_x_1692) ;  /* 0x000000e000007945 */ /* 0x000fe20003800000 */
[----:B------:R-:W-:-:S11]  /*b1f0*/  VIADD R2, R3, 0xffffffff ;  /* 0xffffffff03027836 */ /* 0x000fd60000000000 */
[----:B------:R-:W-:Y:S05]  /*b200*/  @P0 BRA `(.L_x_1693) ;  /* 0x00000000001c0947 */ /* 0x000fea0003800000 */
[----:B------:R-:W-:Y:S01]  /*b210*/  ISETP.NE.AND P0, PT, R7, 0x1, PT ;  /* 0x000000010700780c */ /* 0x000fe20003f05270 */
[----:B------:R-:W-:-:S12]  /*b220*/  IMAD.MOV R3, RZ, RZ, -R3 ;  /* 0x000000ffff037224 */ /* 0x000fd800078e0a03 */
[----:B------:R-:W1:Y:S02]  /*b230*/  @P0 LDC.64 R4, c[0x0][0x9e8] ;  /* 0x00027a00ff040b82 */ /* 0x000e640000000a00 */
[----:B-1----:R-:W-:-:S05]  /*b240*/  @P0 IMAD.HI.U32 R2, R3, R4, RZ ;  /* 0x0000000403020227 */ /* 0x002fca00078e00ff */
[----:B------:R-:W-:-:S04]  /*b250*/  @P0 SHF.R.U32.HI R3, RZ, R5, R2 ;  /* 0x00000005ff030219 */ /* 0x000fc80000011602 */
[----:B------:R-:W-:Y:S01]  /*b260*/  LOP3.LUT R2, RZ, R3, RZ, 0x33, !PT ;  /* 0x00000003ff027212 */ /* 0x000fe200078e33ff */
[----:B------:R-:W-:Y:S06]  /*b270*/  BRA `(.L_x_1694) ;  /* 0x0000000000107947 */ /* 0x000fec0003800000 */
.L_x_1693:
[----:B------:R-:W-:-:S13]  /*b280*/  ISETP.NE.AND P0, PT, R7, 0x1, PT ;  /* 0x000000010700780c */ /* 0x000fda0003f05270 */
[----:B------:R-:W1:Y:S02]  /*b290*/  @P0 LDC.64 R4, c[0x0][0x9e8] ;  /* 0x00027a00ff040b82 */ /* 0x000e640000000a00 */
[----:B-1----:R-:W-:-:S05]  /*b2a0*/  @P0 IMAD.HI.U32 R4, R2, R4, RZ ;  /* 0x0000000402040227 */ /* 0x002fca00078e00ff */
[----:B------:R-:W-:-:S07]  /*b2b0*/  @P0 SHF.R.U32.HI R2, RZ, R5, R4 ;  /* 0x00000005ff020219 */ /* 0x000fce0000011604 */
.L_x_1694:
[----:B------:R-:W-:Y:S05]  /*b2c0*/  BSYNC B0 ;  /* 0x0000000000007941 */ /* 0x000fea0003800000 */
.L_x_1692:
[----:B------:R-:W-:-:S05]  /*b2d0*/  IMAD R3, R2, R7, R7 ;  /* 0x0000000702037224 */ /* 0x000fca00078e0207 */
[----:B------:R-:W-:-:S07]  /*b2e0*/  VIMNMX R0, R0, R3, PT ;  /* 0x0000000300007248 */ /* 0x000fce0003fe0100 */
.L_x_1691:
[----:B------:R-:W1:Y:S01]  /*b2f0*/  @P1 LDC R2, c[0x0][0x44c] ;  /* 0x00011300ff021b82 */ /* 0x000e620000000800 */
[----:B------:R-:W-:Y:S01]  /*b300*/  VIADD R0, R0, 0x5f ;  /* 0x0000005f00007836 */ /* 0x000fe20000000000 */
[----:B------:R-:W-:Y:S01]  /*b310*/  ULDC UR4, c[0x0][0x9dc] ;  /* 0x0002770000047ab9 */ /* 0x000fe20000000800 */
[----:B------:R-:W-:Y:S02]  /*b320*/  IMAD.MOV.U32 R5, RZ, RZ, R187 ;  /* 0x000000ffff057224 */ /* 0x000fe400078e00bb */
[----:B------:R-:W-:-:S03]  /*b330*/  IMAD.HI R0, R0, 0x2aaaaaab, RZ ;  /* 0x2aaaaaab00007827 */ /* 0x000fc600078e02ff */
[----:B------:R-:W2:Y:S02]  /*b340*/  @P1 LDC R9, c[0x0][0x450] ;  /* 0x00011400ff091b82 */ /* 0x000ea40000000800 */
[----:B------:R-:W-:Y:S01]  /*b350*/  SHF.R.U32.HI R3, RZ, 0x1f, R0 ;  /* 0x0000001fff037819 */ /* 0x000fe20000011600 */
[----:B-1----:R-:W-:-:S05]  /*b360*/  @P1 IMAD.HI.U32 R2, R187, R2, RZ ;  /* 0x00000002bb021227 */ /* 0x002fca00078e00ff */
[----:B--2---:R-:W-:Y:S02]  /*b370*/  @P1 SHF.R.U32.HI R5, RZ, R9, R2 ;  /* 0x00000009ff051219 */ /* 0x004fe40000011602 */
[----:B------:R-:W-:-:S03]  /*b380*/  LEA.HI.SX32 R2, R0, R3, 0x1c ;  /* 0x0000000300027211 */ /* 0x000fc600078fe2ff */
[----:B------:R-:W-:Y:S01]  /*b390*/  IMAD.IADD R0, R142, 0x1, R5 ;  /* 0x000000018e007824 */ /* 0x000fe200078e0205 */
[----:B------:R-:W-:-:S03]  /*b3a0*/  VIMNMX R2, R143, R2, PT ;  /* 0x000000028f027248 */ /* 0x000fc60003fe0100 */
[----:B------:R-:W-:Y:S01]  /*b3b0*/  VIADD R3, R0, -UR4 ;  /* 0x8000000400037c36 */ /* 0x000fe20008000000 */
[----:B------:R-:W-:Y:S06]  /*b3c0*/  @!P2 BRA `(.L_x_1695) ;  /* 0x000000000044a947 */ /* 0x000fec0003800000 */
        /* <DEDUP_REMOVED lines=10> */
.L_x_1697:
[----:B------:R-:W-:-:S13]  /*b470*/  ISETP.NE.AND P0, PT, R7, 0x1, PT ;  /* 0x000000010700780c */ /* 0x000fda0003f05270 */
[----:B------:R-:W1:Y:S02]  /*b480*/  @P0 LDC.64 R4, c[0x0][0x9e8] ;  /* 0x00027a00ff040b82 */ /* 0x000e640000000a00 */
[----:B-1----:R-:W-:-:S05]  /*b490*/  @P0 IMAD.HI.U32 R4, R0, R4, RZ ;  /* 0x0000000400040227 */ /* 0x002fca00078e00ff */
[----:B------:R-:W-:-:S07]  /*b4a0*/  @P0 SHF.R.U32.HI R0, RZ, R5, R4 ;  /* 0x00000005ff000219 */ /* 0x000fce0000011604 */
.L_x_1698:
[----:B------:R-:W-:Y:S05]  /*b4b0*/  BSYNC B0 ;  /* 0x0000000000007941 */ /* 0x000fea0003800000 */
.L_x_1696:
[----:B------:R-:W-:-:S05]  /*b4c0*/  IMAD R0, R0, R7, RZ ;  /* 0x0000000700007224 */ /* 0x000fca00078e02ff */
[----:B------:R-:W-:-:S07]  /*b4d0*/  VIMNMX R3, R3, R0, !PT ;  /* 0x0000000003037248 */ /* 0x000fce0007fe0100 */
.L_x_1695:
[----:B------:R-:W-:Y:S01]  /*b4e0*/  IMAD.HI R3, R3, 0x2aaaaaab, RZ ;  /* 0x2aaaaaab03037827 */ /* 0x000fe200078e02ff */
[----:B------:R-:W-:Y:S02]  /*b4f0*/  PLOP3.LUT P0, PT, PT, PT, PT, 0x80, 0x0 ;  /* 0x000000000000781c */ /* 0x000fe40003f0f070 */
[----:B------:R-:W-:Y:S02]  /*b500*/  CS2R R20, SRZ ;  /* 0x0000000000147805 */ /* 0x000fe4000001ff00 */
[----:B------:R-:W-:Y:S02]  /*b510*/  CS2R R86, SRZ ;  /* 0x0000000000567805 */ /* 0x000fe4000001ff00 */
[----:B------:R-:W-:Y:S02]  /*b520*/  CS2R R84, SRZ ;  /* 0x0000000000547805 */ /* 0x000fe4000001ff00 */
[----:B------:R-:W-:Y:S02]  /*b530*/  SHF.R.U32.HI R0, RZ, 0x1f, R3 ;  /* 0x0000001fff007819 */ /* 0x000fe40000011603 */
[----:B------:R-:W-:-:S02]  /*b540*/  CS2R R82, SRZ ;  /* 0x0000000000527805 */ /* 0x000fc4000001ff00 */
[----:B------:R-:W-:Y:S02]  /*b550*/  CS2R R80, SRZ ;  /* 0x0000000000507805 */ /* 0x000fe4000001ff00 */
[----:B------:R-:W-:Y:S02]  /*b560*/  CS2R R42, SRZ ;  /* 0x00000000002a7805 */ /* 0x000fe4000001ff00 */
[----:B------:R-:W-:Y:S01]  /*b570*/  LEA.HI.SX32 R189, R3, R0, 0x1c ;  /* 0x0000000003bd7211 */ /* 0x000fe200078fe2ff */
[----:B------:R-:W-:Y:S01]  /*b580*/  IMAD.MOV.U32 R0, RZ, RZ, RZ ;  /* 0x000000ffff007224 */ /* 0x000fe200078e00ff */
[----:B------:R-:W-:Y:S02]  /*b590*/  CS2R R38, SRZ ;  /* 0x0000000000267805 */ /* 0x000fe4000001ff00 */
[----:B------:R-:W-:Y:S02]  /*b5a0*/  CS2R R76, SRZ ;  /* 0x00000000004c7805 */ /* 0x000fe4000001ff00 */
[----:B------:R-:W-:-:S02]  /*b5b0*/  VIMNMX R189, RZ, R189, !PT ;  /* 0x000000bdffbd7248 */ /* 0x000fc40007fe0100 */
[----:B------:R-:W-:Y:S02]  /*b5c0*/  CS2R R36, SRZ ;  /* 0x0000000000247805 */ /* 0x000fe4000001ff00 */
[----:B------:R-:W-:Y:S02]  /*b5d0*/  CS2R R72, SRZ ;  /* 0x0000000000487805 */ /* 0x000fe4000001ff00 */
[----:B------:R-:W-:Y:S02]  /*b5e0*/  CS2R R46, SRZ ;  /* 0x00000000002e7805 */ /* 0x000fe4000001ff00 */
[----:B------:R-:W-:Y:S02]  /*b5f0*/  ISETP.GT.AND P1, PT, R2, R189, PT ;  /* 0x000000bd0200720c */ /* 0x000fe40003f24270 */
        /* <DEDUP_REMOVED lines=20> */
[----:B------:R-:W-:Y:S02]  /*b740*/  IMAD.MOV.U32 R26, RZ, RZ, RZ ;  /* 0x000000ffff1a7224 */ /* 0x000fe400078e00ff */
[----:B------:R-:W-:-:S02]  /*b750*/  IMAD.MOV.U32 R32, RZ, RZ, RZ ;  /* 0x000000ffff207224 */ /* 0x000fc400078e00ff */
[----:B------:R-:W-:Y:S02]  /*b760*/  IMAD.MOV.U32 R99, RZ, RZ, RZ ;  /* 0x000000ffff637224 */ /* 0x000fe400078e00ff */
[----:B------:R-:W-:Y:S01]  /*b770*/  IMAD.MOV.U32 R24, RZ, RZ, RZ ;  /* 0x000000ffff187224 */ /* 0x000fe200078e00ff */
[----:B------:R-:W-:Y:S06]  /*b780*/  @!P1 BRA `(.L_x_1699) ;  /* 0x0000013c00209947 */ /* 0x000fec0003800000 */
[----:B------:R-:W2:Y:S04]  /*b790*/  LDL R4, [R1+0x34] ;  /* 0x0000340001047983 */ /* 0x000ea80000100800 */
[----:B------:R-:W1:Y:S02]  /*b7a0*/  SHFL.IDX PT, R0, R220, RZ, 0x1f ;  /* 0x00001fffdc007589 */ /* 0x000e6400000e0000 */
[----:B-1----:R-:W-:-:S04]  /*b7b0*/  LEA.HI R3, R0, R0, RZ, 0x1 ;  /* 0x0000000000037211 */ /* 0x002fc800078f08ff */
        /* <DEDUP_REMOVED lines=13> */
[----:B------:R1:W2:Y:S01]  /*b890*/  LDC.64 R14, c[0x4][R0] ;  /* 0x01000000000e7b82 */ /* 0x0002a20000000a00 */
[----:B------:R-:W-:Y:S01]  /*b8a0*/  IMAD.U32 R5, RZ, RZ, UR5 ;  /* 0x00000005ff057e24 */ /* 0x000fe2000f8e00ff */
[----:B------:R-:W-:Y:S01]  /*b8b0*/  ULDC.64 UR4, c[0x4][0x30] ;  /* 0x01000c0000047ab9 */ /* 0x000fe20000000a00 */
[----:B------:R-:W-:Y:S02]  /*b8c0*/  IMAD.U32 R6, RZ, RZ, UR6 ;  /* 0x00000006ff067e24 */ /* 0x000fe4000f8e00ff */
[----:B------:R-:W-:Y:S02]  /*b8d0*/  IMAD.U32 R7, RZ, RZ, UR7 ;  /* 0x00000007ff077e24 */ /* 0x000fe4000f8e00ff */
[----:B------:R-:W-:-:S02]  /*b8e0*/  IMAD.U32 R10, RZ, RZ, UR4 ;  /* 0x00000004ff0a7e24 */ /* 0x000fc4000f8e00ff */
[----:B0-----:R-:W-:Y:S02]  /*b8f0*/  IMAD.U32 R11, RZ, RZ, UR5 ;  /* 0x00000005ff0b7e24 */ /* 0x001fe4000f8e00ff */
[----:B------:R-:W-:Y:S02]  /*b900*/  IMAD.MOV.U32 R8, RZ, RZ, 0x70 ;  /* 0x00000070ff087424 */ /* 0x000fe400078e00ff */
[----:B------:R-:W-:Y:S02]  /*b910*/  IMAD.MOV.U32 R12, RZ, RZ, 0x1 ;  /* 0x00000001ff0c7424 */ /* 0x000fe400078e00ff */
[----:B-1----:R-:W-:-:S07]  /*b920*/  IMAD.MOV.U32 R13, RZ, RZ, RZ ;  /* 0x000000ffff0d7224 */ /* 0x002fce00078e00ff */
[----:B------:R-:W-:-:S07]  /*b930*/  LEPC R20, `(.L_x_1700) ;  /* 0x000000001014794e */ /* 0x000fce0000000000 */
[----:B--2-45:R-:W-:Y:S05]  /*b940*/  CALL.ABS.NOINC R14 ;  /* 0x000000000e007343 */ /* 0x034fea0003c00000 */
.L_x_1700:
[----:B------:R-:W-:Y:S02]  /*b950*/  ULDC UR4, c[0x0][0x3f4] ;  /* 0x0000fd0000047ab9 */ /* 0x000fe40000000800 */
[----:B------:R-:W-:-:S13]  /*b960*/  ISETP.LT.AND P0, PT, RZ, UR4, PT ;  /* 0x00000004ff007c0c */ /* 0x000fda000bf01270 */
[----:B------:R-:W-:Y:S05]  /*b970*/  @P0 BRA `(.L_x_1701) ;  /* 0x00000000003c0947 */ /* 0x000fea0003800000 */
[----:B------:R-:W-:-:S04]  /*b980*/  LEA.HI R0, R197, R197, RZ, 0x1 ;  /* 0x000000c5c5007211 */ /* 0x000fc800078f08ff */
[----:B------:R-:W-:-:S05]  /*b990*/  LOP3.LUT R0, R0, 0xfffffffe, RZ, 0xc0, !PT ;  /* 0xfffffffe00007812 */ /* 0x000fca00078ec0ff */
[----:B------:R-:W-:-:S05]  /*b9a0*/  IMAD.IADD R0, R197, 0x1, -R0 ;  /* 0x00000001c5007824 */ /* 0x000fca00078e0a00 */
[----:B------:R-:W-:-:S04]  /*b9b0*/  SHF.L.U32 R3, R0, 0x1f, RZ ;  /* 0x0000001f00037819 */ /* 0x000fc800000006ff */
[----:B------:R1:W2:Y:S03]  /*b9c0*/  SYNCS.PHASECHK.TRANS64.TRYWAIT P0, [R18+URZ+0x2a800], R3 ;  /* 0x02a80003120075a7 */ /* 0x0002a6000800017f */
[----:B--2---:R-:W-:Y:S05]  /*b9d0*/  @!P0 NANOSLEEP.SYNCS 0x989680 ;  /* 0x009896800000895d */ /* 0x004fea0003900000 */
[----:B------:R-:W2:Y:S01]  /*b9e0*/  @!P0 SYNCS.PHASECHK.TRANS64 P0, [R18+URZ+0x2a800], R3 ;  /* 0x02a80003120085a7 */ /* 0x000ea2000800007f */
[----:B------:R-:W-:Y:S04]  /*b9f0*/  BSSY B0, `(.L_x_1702) ;  /* 0x0000006000007945 */ /* 0x000fe80003800000 */
[----:B--2---:R-:W-:Y:S05]  /*ba00*/  @P0 BRA `(.L_x_1703) ;  /* 0x0000000000100947 */ /* 0x004fea0003800000 */
.L_x_1704:
[----:B--2---:R2:W3:Y:S02]  /*ba10*/  SYNCS.PHASECHK.TRANS64.TRYWAIT P0, [R18+URZ+0x2a800], R3 ;  /* 0x02a80003120075a7 */ /* 0x0044e4000800017f */
[----:B---3--:R-:W-:Y:S05]  /*ba20*/  @!P0 NANOSLEEP.SYNCS 0x989680 ;  /* 0x009896800000895d */ /* 0x008fea0003900000 */
[----:B------:R-:W3:Y:S02]  /*ba30*/  @!P0 SYNCS.PHASECHK.TRANS64 P0, [R18+URZ+0x2a800], R3 ;  /* 0x02a80003120085a7 */ /* 0x000ee4000800007f */
[----:B---3--:R-:W-:Y:S05]  /*ba40*/  @!P0 BRA `(.L_x_1704) ;  /* 0xfffffffc00f08947 */ /* 0x008fea000383ffff */
.L_x_1703:
[----:B------:R-:W-:Y:S05]  /*ba50*/  BSYNC B0 ;  /* 0x0000000000007941 */ /* 0x000fea0003800000 */
.L_x_1702:
[----:B------:R-:W-:Y:S05]  /*ba60*/  BRA `(.L_x_1705) ;  /* 0x0000007400247947 */ /* 0x000fea0003800000 */
.L_x_1701:
[----:B------:R-:W2:Y:S01]  /*ba70*/  LDL R0, [R1+0x34] ;  /* 0x0000340001007983 */ /* 0x000ea20000100800 */
[----:B------:R-:W-:Y:S02]  /*ba80*/  ULDC.64 UR6, c[0x0][0x408] ;  /* 0x0001020000067ab9 */ /* 0x000fe40000000a00 */
[----:B-----5:R-:W-:Y:S01]  /*ba90*/  IMAD.WIDE.U32 R24, R141, UR6, RZ ;  /* 0x000000068d187c25 */ /* 0x020fe2000f8e00ff */
[----:B--2---:R-:W-:Y:S02]  /*baa0*/  R2UR UR4, R0 ;  /* 0x00000000000472ca */ /* 0x004fe400000e0000 */
[----:B------:R-:W-:-:S11]  /*bab0*/  SHF.R.S32.HI R0, RZ, 0x1f, R141 ;  /* 0x0000001fff007819 */ /* 0x000fd6000001148d */
[----:B------:R-:W-:-:S03]  /*bac0*/  ULOP3.LUT UP0, URZ, UR4, 0x3ff, URZ, 0xc0, !UPT ;  /* 0x000003ff043f7892 */ /* 0x000fc6000f80c03f */
[----:B------:R-:W-:Y:S02]  /*bad0*/  ULDC.64 UR4, c[0x0][0x3f8] ;  /* 0x0000fe0000047ab9 */ /* 0x000fe40000000a00 */
[C---:B------:R-:W-:Y:S01]  /*bae0*/  IMAD R4, R0.reuse, UR4, RZ ;  /* 0x0000000400047c24 */ /* 0x040fe2000f8e02ff */
[----:B------:R-:W-:Y:S01]  /*baf0*/  PLOP3.LUT P0, PT, PT, PT, UP0, 0x80, 0x0 ;  /* 0x000000000000781c */ /* 0x000fe20003f0f008 */
[----:B------:R-:W-:Y:S02]  /*bb00*/  IMAD R0, R0, UR6, RZ ;  /* 0x0000000600007c24 */ /* 0x000fe4000f8e02ff */
[----:B------:R-:W-:-:S04]  /*bb10*/  IMAD.WIDE.U32 R26, R141, UR4, RZ ;  /* 0x000000048d1a7c25 */ /* 0x000fc8000f8e00ff */
[C---:B----4-:R-:W-:Y:S02]  /*bb20*/  IMAD R29, R141.reuse, UR5, R4 ;  /* 0x000000058d1d7c24 */ /* 0x050fe4000f8e0204 */
[----:B0-----:R-:W-:Y:S02]  /*bb30*/  IMAD R31, R141, UR7, R0 ;  /* 0x000000078d1f7c24 */ /* 0x001fe4000f8e0200 */
[----:B------:R-:W-:Y:S02]  /*bb40*/  IMAD.IADD R29, R29, 0x1, R27 ;  /* 0x000000011d1d7824 */ /* 0x000fe400078e021b */
[----:B------:R-:W-:Y:S01]  /*bb50*/  IMAD.IADD R31, R31, 0x1, R25 ;  /* 0x000000011f1f7824 */ /* 0x000fe200078e0219 */
[----:B------:R-:W-:Y:S06]  /*bb60*/  @!P0 BRA `(.L_x_1706) ;  /* 0x0000000000408947 */ /* 0x000fec0003800000 */
        /* <DEDUP_REMOVED lines=16> */
.L_x_1706:
[----:B------:R-:W-:Y:S01]  /*bc70*/  ULDC.U8 UR4, c[0x0][0x410] ;  /* 0x0001040000047ab9 */ /* 0x000fe20000000000 */
[----:B------:R-:W-:Y:S01]  /*bc80*/  BSSY B0, `(.L_x_1707) ;  /* 0x000071f000007945 */ /* 0x000fe20003800000 */
[----:B------:R-:W-:Y:S01]  /*bc90*/  ISETP.NE.AND P0, PT, RZ, UR4, PT ;  /* 0x00000004ff007c0c */ /* 0x000fe2000bf05270 */
[----:B------:R-:W-:-:S12]  /*bca0*/  IMAD.IADD R9, R174, 0x1, R187 ;  /* 0x00000001ae097824 */ /* 0x000fd800078e02bb */
[----:B------:R-:W-:Y:S05]  /*bcb0*/  @!P0 BRA `(.L_x_1708) ;  /* 0x00000038006c8947 */ /* 0x000fea0003800000 */
[----:B------:R-:W0:Y:S01]  /*bcc0*/  LDC R21, c[0x0][0x448] ;  /* 0x00011200ff157b82 */ /* 0x000e220000000800 */
[----:B------:R-:W-:Y:S01]  /*bcd0*/  IMAD R3, R198, 0x40, R9 ;  /* 0x00000040c6037824 */ /* 0x000fe200078e0209 */
[----:B------:R-:W-:Y:S01]  /*bce0*/  ULDC.64 UR4, c[0x0][0x3f8] ;  /* 0x0000fe0000047ab9 */ /* 0x000fe20000000a00 */
[----:B------:R-:W-:Y:S01]  /*bcf0*/  ULDC.64 UR6, c[0x0][0x408] ;  /* 0x0001020000067ab9 */ /* 0x000fe20000000a00 */
[----:B------:R-:W-:Y:S02]  /*bd00*/  IMAD.MOV.U32 R10, RZ, RZ, R26 ;  /* 0x000000ffff0a7224 */ /* 0x000fe400078e001a */
[----:B------:R-:W-:Y:S02]  /*bd10*/  IMAD.MOV.U32 R11, RZ, RZ, R29 ;  /* 0x000000ffff0b7224 */ /* 0x000fe400078e001d */
[----:B------:R-:W-:Y:S02]  /*bd20*/  IMAD.MOV.U32 R12, RZ, RZ, R24 ;  /* 0x000000ffff0c7224 */ /* 0x000fe400078e0018 */
[----:B------:R-:W-:Y:S01]  /*bd30*/  IMAD.MOV.U32 R13, RZ, RZ, R31 ;  /* 0x000000ffff0d7224 */ /* 0x000fe200078e001f */
[----:B0-----:R-:W-:-:S13]  /*bd40*/  ISETP.NE.AND P0, PT, R21, 0x1, PT ;  /* 0x000000011500780c */ /* 0x001fda0003f05270 */
[----:B------:R-:W0:Y:S08]  /*bd50*/  @P0 LDC R0, c[0x0][0x44c] ;  /* 0x00011300ff000b82 */ /* 0x000e300000000800 */
[----:B------:R-:W1:Y:S01]  /*bd60*/  @P0 LDC R5, c[0x0][0x450] ;  /* 0x00011400ff050b82 */ /* 0x000e620000000800 */
[----:B0-----:R-:W-:-:S05]  /*bd70*/  @P0 IMAD.HI.U32 R0, R3, R0, RZ ;  /* 0x0000000003000227 */ /* 0x001fca00078e00ff */
[----:B-1----:R-:W-:-:S04]  /*bd80*/  @P0 SHF.R.U32.HI R3, RZ, R5, R0 ;  /* 0x00000005ff030219 */ /* 0x002fc80000011600 */
[----:B------:R-:W-:Y:S01]  /*bd90*/  SHF.R.S32.HI R0, RZ, 0x1f, R3 ;  /* 0x0000001fff007819 */ /* 0x000fe20000011403 */
[----:B------:R-:W-:-:S04]  /*bda0*/  IMAD.WIDE.U32 R10, R3, UR4, R10 ;  /* 0x00000004030a7c25 */ /* 0x000fc8000f8e000a */
[C---:B------:R-:W-:Y:S02]  /*bdb0*/  IMAD R4, R0.reuse, UR4, RZ ;  /* 0x0000000400047c24 */ /* 0x040fe4000f8e02ff */
[----:B------:R-:W-:Y:S02]  /*bdc0*/  IMAD R0, R0, UR6, RZ ;  /* 0x0000000600007c24 */ /* 0x000fe4000f8e02ff */
[C---:B------:R-:W-:Y:S01]  /*bdd0*/  IMAD R7, R3.reuse, UR5, R4 ;  /* 0x0000000503077c24 */ /* 0x040fe2000f8e0204 */
[----:B------:R-:W-:Y:S01]  /*bde0*/  ULDC.64 UR4, c[0x0][0x3e8] ;  /* 0x0000fa0000047ab9 */ /* 0x000fe20000000a00 */
[C---:B------:R-:W-:Y:S01]  /*bdf0*/  IMAD.WIDE.U32 R12, R3.reuse, UR6, R12 ;  /* 0x00000006030c7c25 */ /* 0x040fe2000f8e000c */
[----:B------:R-:W-:Y:S01]  /*be00*/  LEA R6, P0, R10, UR4, 0x1 ;  /* 0x000000040a067c11 */ /* 0x000fe2000f8008ff */
[----:B------:R-:W-:Y:S02]  /*be10*/  UMOV UR4, 0xffffffff ;  /* 0xffffffff00047882 */ /* 0x000fe40000000000 */
[----:B------:R-:W-:Y:S01]  /*be20*/  IMAD R3, R3, UR7, R0 ;  /* 0x0000000703037c24 */ /* 0x000fe2000f8e0200 */
[----:B------:R-:W-:Y:S01]  /*be30*/  ULDC.64 UR6, c[0x0][0x400] ;  /* 0x0001000000067ab9 */ /* 0x000fe20000000a00 */
[----:B------:R-:W-:Y:S01]  /*be40*/  IMAD.IADD R7, R11, 0x1, R7 ;  /* 0x000000010b077824 */ /* 0x000fe200078e0207 */
[----:B------:R-:W-:Y:S01]  /*be50*/  LEA R4, P1, R12, UR6, 0x1 ;  /* 0x000000060c047c11 */ /* 0x000fe2000f8208ff */
[----:B------:R-:W-:-:S03]  /*be60*/  IMAD.IADD R3, R13, 0x1, R3 ;  /* 0x000000010d037824 */ /* 0x000fc600078e0203 */
[----:B------:R-:W-:Y:S02]  /*be70*/  LEA.HI.X R7, R10, UR5, R7, 0x1, P0 ;  /* 0x000000050a077c11 */ /* 0x000fe400080f0c07 */
[----:B------:R-:W-:Y:S01]  /*be80*/  LEA.HI.X R8, R12, UR7, R3, 0x1, P1 ;  /* 0x000000070c087c11 */ /* 0x000fe200088f0c03 */
[----:B------:R-:W-:Y:S06]  /*be90*/  BRA.DIV UR4, `(.L_x_1709) ;  /* 0x000001d204a07947 */ /* 0x000fec000b800000 */
[----:B------:R0:W1:Y:S04]  /*bea0*/  SHFL.IDX PT, R3, R7, RZ, 0x1c1f ;  /* 0x001c1fff07037589 */ /* 0x00006800000e0000 */
[----:B------:R0:W2:Y:S04]  /*beb0*/  SHFL.IDX PT, R0, R6, RZ, 0x1c1f ;  /* 0x001c1fff06007589 */ /* 0x0000a800000e0000 */
[----:B------:R0:W3:Y:S04]  /*bec0*/  SHFL.IDX PT, R5, R8, RZ, 0x1c1f ;  /* 0x001c1fff08057589 */ /* 0x0000e800000e0000 */
[----:B------:R0:W4:Y:S02]  /*bed0*/  SHFL.IDX PT, R14, R4, RZ, 0x1c1f ;  /* 0x001c1fff040e7589 */ /* 0x00012400000e0000 */
.L_x_2038:
[----:B------:R-:W-:Y:S01]  /*bee0*/  IMAD R90, R166, R21, RZ ;  /* 0x00000015a65a7224 */ /* 0x000fe200078e02ff */
[----:B------:R-:W-:Y:S01]  /*bef0*/  BSSY B1, `(.L_x_1710) ;  /* 0x0000051000017945 */ /* 0x000fe20003800000 */
[----:B------:R-:W-:Y:S02]  /*bf00*/  CS2R R60, SRZ ;  /* 0x00000000003c7805 */ /* 0x000fe4000001ff00 */
[----:B------:R-:W-:Y:S02]  /*bf10*/  CS2R R56, SRZ ;  /* 0x0000000000387805 */ /* 0x000fe4000001ff00 */
[----:B------:R-:W-:Y:S02]  /*bf20*/  CS2R R50, SRZ ;  /* 0x0000000000327805 */ /* 0x000fe4000001ff00 */
[----:B------:R-:W-:Y:S02]  /*bf30*/  ISETP.GE.AND P0, PT, R9, R90, PT ;  /* 0x0000005a0900720c */ /* 0x000fe40003f06270 */
        /* <DEDUP_REMOVED lines=10> */
[----:B------:R-:W-:Y:S01]  /*bfe0*/  ULDC UR4, c[0x0][0x3f4] ;  /* 0x0000fd0000047ab9 */ /* 0x000fe20000000800 */
[----:B------:R-:W-:Y:S02]  /*bff0*/  CS2R R58, SRZ ;  /* 0x00000000003a7805 */ /* 0x000fe4000001ff00 */
[----:B------:R-:W-:Y:S02]  /*c000*/  ISETP.GE.AND P3, PT, R179, UR4, PT ;  /* 0x00000004b3007c0c */ /* 0x000fe4000bf66270 */
[----:B------:R-:W-:Y:S02]  /*c010*/  CS2R R60, SRZ ;  /* 0x00000000003c7805 */ /* 0x000fe4000001ff00 */
[----:B------:R-:W-:Y:S02]  /*c020*/  ISETP.GE.AND P2, PT, R177, UR4, PT ;  /* 0x00000004b1007c0c */ /* 0x000fe4000bf46270 */
[----:B------:R-:W-:Y:S02]  /*c030*/  ISETP.GE.AND P1, PT, R178, UR4, PT ;  /* 0x00000004b2007c0c */ /* 0x000fe4000bf26270 */
[----:B------:R-:W-:-:S02]  /*c040*/  ISETP.GE.AND P0, PT, R176, UR4, PT ;  /* 0x00000004b0007c0c */ /* 0x000fc4000bf06270 */
[----:B------:R-:W-:-:S03]  /*c050*/  ISETP.GE.AND P4, PT, R164, UR4, PT ;  /* 0x00000004a4007c0c */ /* 0x000fc6000bf86270 */
[C---:B------:R-:W-:Y:S01]  /*c060*/  @!P3 IMAD.SHL.U32 R29, R179.reuse, 0x2, RZ ;  /* 0x00000002b31db824 */ /* 0x040fe200078e00ff */
[----:B------:R-:W-:-:S03]  /*c070*/  @!P3 SHF.L.U64.HI R10, R179, 0x1, R206 ;  /* 0x00000001b30ab819 */ /* 0x000fc600000102ce */
[C---:B------:R-:W-:Y:S01]  /*c080*/  @!P2 IMAD.SHL.U32 R31, R177.reuse, 0x2, RZ ;  /* 0x00000002b11fa824 */ /* 0x040fe200078e00ff */
[----:B------:R-:W-:Y:S01]  /*c090*/  @!P2 SHF.L.U64.HI R20, R177, 0x1, R205 ;  /* 0x00000001b114a819 */ /* 0x000fe200000102cd */
[----:B------:R-:W-:Y:S01]  /*c0a0*/  @!P1 IMAD.SHL.U32 R33, R178, 0x2, RZ ;  /* 0x00000002b2219824 */ /* 0x000fe200078e00ff */
[-C--:B--2---:R-:W-:Y:S01]  /*c0b0*/  @!P3 IADD3 R26, P6, R0, R29.reuse, RZ ;  /* 0x0000001d001ab210 */ /* 0x084fe20007fde0ff */
[----:B------:R-:W-:Y:S01]  /*c0c0*/  @!P0 IMAD.SHL.U32 R41, R176, 0x2, RZ ;  /* 0x00000002b0298824 */ /* 0x000fe200078e00ff */
[----:B----4-:R-:W-:Y:S01]  /*c0d0*/  @!P3 IADD3 R28, P5, R14, R29, RZ ;  /* 0x0000001d0e1cb210 */ /* 0x010fe20007fbe0ff */
[----:B-1----:R-:W-:Y:S01]  /*c0e0*/  @!P4 IMAD.MOV.U32 R21, RZ, RZ, R3 ;  /* 0x000000ffff15c224 */ /* 0x002fe200078e0003 */
[----:B------:R-:W-:Y:S01]  /*c0f0*/  @!P1 SHF.L.U64.HI R24, R178, 0x1, R203 ;  /* 0x00000001b2189819 */ /* 0x000fe200000102cb */
[--C-:B------:R-:W-:Y:S01]  /*c100*/  @!P3 IMAD.X R27, R3, 0x1, R10.reuse, P6 ;  /* 0x00000001031bb824 */ /* 0x100fe200030e060a */
[-C--:B------:R-:W-:Y:S01]  /*c110*/  @!P2 IADD3 R12, P6, R0, R31.reuse, RZ ;  /* 0x0000001f000ca210 */ /* 0x080fe20007fde0ff */
[----:B---3--:R-:W-:Y:S01]  /*c120*/  @!P3 IMAD.X R29, R5, 0x1, R10, P5 ;  /* 0x00000001051db824 */ /* 0x008fe200028e060a */
[----:B------:R-:W-:Y:S01]  /*c130*/  @!P2 IADD3 R30, P5, R14, R31, RZ ;  /* 0x0000001f0e1ea210 */ /* 0x000fe20007fbe0ff */
[----:B------:R-:W-:Y:S01]  /*c140*/  @!P4 IMAD.MOV.U32 R15, RZ, RZ, R5 ;  /* 0x000000ffff0fc224 */ /* 0x000fe200078e0005 */
[----:B------:R-:W-:Y:S01]  /*c150*/  @!P0 SHF.L.U64.HI R38, R176, 0x1, R202 ;  /* 0x00000001b0268819 */ /* 0x000fe200000102ca */
[--C-:B------:R-:W-:Y:S01]  /*c160*/  @!P2 IMAD.X R13, R3, 0x1, R20.reuse, P6 ;  /* 0x00000001030da824 */ /* 0x100fe200030e0614 */
[----:B------:R-:W-:Y:S01]  /*c170*/  @!P1 IADD3 R10, P6, R0, R33, RZ ;  /* 0x00000021000a9210 */ /* 0x000fe20007fde0ff */
[----:B------:R-:W-:Y:S01]  /*c180*/  @!P2 IMAD.X R31, R5, 0x1, R20, P5 ;  /* 0x00000001051fa824 */ /* 0x000fe200028e0614 */
[----:B------:R-:W-:Y:S01]  /*c190*/  ISETP.GE.AND P5, PT, R180, UR4, PT ;  /* 0x00000004b4007c0c */ /* 0x000fe2000bfa6270 */
[----:B------:R-:W-:-:S02]  /*c1a0*/  @!P4 IMAD.MOV.U32 R20, RZ, RZ, R0 ;  /* 0x000000ffff14c224 */ /* 0x000fc400078e0000 */
[----:B------:R-:W-:Y:S01]  /*c1b0*/  @!P1 IMAD.X R11, R3, 0x1, R24, P6 ;  /* 0x00000001030b9824 */ /* 0x000fe200030e0618 */
[----:B------:R-:W-:Y:S01]  /*c1c0*/  @!P1 IADD3 R32, P6, R14, R33, RZ ;  /* 0x000000210e209210 */ /* 0x000fe20007fde0ff */
[----:B------:R-:W-:-:S04]  /*c1d0*/  @!P4 IMAD.WIDE R20, R164, 0x2, R20 ;  /* 0x00000002a414c825 */ /* 0x000fc800078e0214 */
[----:B------:R-:W-:Y:S01]  /*c1e0*/  @!P1 IMAD.X R33, R5, 0x1, R24, P6 ;  /* 0x0000000105219824 */ /* 0x000fe200030e0618 */
[-C--:B------:R-:W-:Y:S01]  /*c1f0*/  @!P0 IADD3 R34, P6, R0, R41.reuse, RZ ;  /* 0x0000002900228210 */ /* 0x080fe20007fde0ff */
[----:B------:R-:W-:Y:S01]  /*c200*/  @!P4 IMAD.WIDE R24, R164, 0x2, R14 ;  /* 0x00000002a418c825 */ /* 0x000fe200078e020e */
[----:B------:R1:W5:Y:S03]  /*c210*/  @!P4 LD.E.64 R58, desc[UR60][R20.64] ;  /* 0x0000003c143ac980 */ /* 0x000366000c101b00 */
[----:B------:R-:W-:Y:S01]  /*c220*/  @!P0 IMAD.X R35, R3, 0x1, R38, P6 ;  /* 0x0000000103238824 */ /* 0x000fe200030e0626 */
[----:B------:R-:W-:Y:S01]  /*c230*/  @!P0 IADD3 R40, P6, R14, R41, RZ ;  /* 0x000000290e288210 */ /* 0x000fe20007fde0ff */
[C---:B------:R-:W-:Y:S01]  /*c240*/  @!P5 IMAD.SHL.U32 R15, R180.reuse, 0x2, RZ ;  /* 0x00000002b40fd824 */ /* 0x040fe200078e00ff */
[----:B------:R1:W5:Y:S01]  /*c250*/  @!P4 LD.E.64 R60, desc[UR60][R24.64] ;  /* 0x0000003c183cc980 */ /* 0x000362000c101b00 */
[----:B------:R-:W-:-:S02]  /*c260*/  @!P5 SHF.L.U64.HI R36, R180, 0x1, R201 ;  /* 0x00000001b424d819 */ /* 0x000fc400000102c9 */
[----:B------:R-:W-:Y:S01]  /*c270*/  CS2R R54, SRZ ;  /* 0x0000000000367805 */ /* 0x000fe2000001ff00 */
[----:B------:R-:W-:Y:S01]  /*c280*/  @!P0 IMAD.X R41, R5, 0x1, R38, P6 ;  /* 0x0000000105298824 */ /* 0x000fe200030e0626 */
[-C--:B------:R-:W-:Y:S02]  /*c290*/  @!P5 IADD3 R62, P4, R0, R15.reuse, RZ ;  /* 0x0000000f003ed210 */ /* 0x080fe40007f9e0ff */
[----:B------:R-:W-:Y:S02]  /*c2a0*/  CS2R R56, SRZ ;  /* 0x0000000000387805 */ /* 0x000fe4000001ff00 */
[----:B------:R-:W-:Y:S02]  /*c2b0*/  @!P5 IADD3 R14, P6, R14, R15, RZ ;  /* 0x0000000f0e0ed210 */ /* 0x000fe40007fde0ff */
[----:B------:R-:W-:Y:S02]  /*c2c0*/  CS2R R52, SRZ ;  /* 0x0000000000347805 */ /* 0x000fe4000001ff00 */
[----:B------:R-:W-:Y:S01]  /*c2d0*/  CS2R R50, SRZ ;  /* 0x0000000000327805 */ /* 0x000fe2000001ff00 */
[--C-:B------:R-:W-:Y:S01]  /*c2e0*/  @!P5 IMAD.X R63, R3, 0x1, R36.reuse, P4 ;  /* 0x00000001033fd824 */ /* 0x100fe200020e0624 */
[----:B------:R-:W-:Y:S01]  /*c2f0*/  CS2R R48, SRZ ;  /* 0x0000000000307805 */ /* 0x000fe2000001ff00 */
[----:B------:R-:W-:Y:S01]  /*c300*/  @!P5 IMAD.X R15, R5, 0x1, R36, P6 ;  /* 0x00000001050fd824 */ /* 0x000fe200030e0624 */
[----:B------:R-:W-:-:S02]  /*c310*/  CS2R R46, SRZ ;  /* 0x00000000002e7805 */ /* 0x000fc4000001ff00 */
[----:B------:R-:W-:Y:S02]  /*c320*/  CS2R R44, SRZ ;  /* 0x00000000002c7805 */ /* 0x000fe4000001ff00 */
[----:B------:R-:W-:Y:S02]  /*c330*/  CS2R R42, SRZ ;  /* 0x00000000002a7805 */ /* 0x000fe4000001ff00 */
[----:B------:R-:W-:Y:S02]  /*c340*/  CS2R R36, SRZ ;  /* 0x0000000000247805 */ /* 0x000fe4000001ff00 */
[----:B------:R-:W-:Y:S01]  /*c350*/  CS2R R38, SRZ ;  /* 0x0000000000267805 */ /* 0x000fe2000001ff00 */
[----:B------:R1:W5:Y:S04]  /*c360*/  @!P3 LD.E.64 R54, desc[UR60][R26.64] ;  /* 0x0000003c1a36b980 */ /* 0x000368000c101b00 */
        /* <DEDUP_REMOVED lines=8> */
[----:B------:R1:W5:Y:S02]  /*c3f0*/  @!P5 LD.E.64 R38, desc[UR60][R14.64] ;  /* 0x0000003c0e26d980 */ /* 0x000364000c101b00 */
.L_x_1711:
[----:B------:R-:W-:Y:S05]  /*c400*/  BSYNC B1 ;  /* 0x0000000000017941 */ /* 0x000fea0003800000 */
.L_x_1710:
[----:B--2--5:R-:W-:Y:S01]  /*c410*/  IMAD.MOV.U32 R0, RZ, RZ, R60 ;  /* 0x000000ffff007224 */ /* 0x024fe200078e003c */
[----:B------:R-:W-:Y:S01]  /*c420*/  UMOV UR4, 0xffffffff ;  /* 0xffffffff00047882 */ /* 0x000fe20000000000 */
[----:B-1----:R-:W-:Y:S01]  /*c430*/  IMAD.MOV.U32 R3, RZ, RZ, R61 ;  /* 0x000000ffff037224 */ /* 0x002fe200078e003d */
[----:B------:R-:W-:Y:S01]  /*c440*/  CS2R R30, SRZ ;  /* 0x00000000001e7805 */ /* 0x000fe2000001ff00 */
[----:B---3--:R-:W-:Y:S01]  /*c450*/  IMAD.MOV.U32 R5, RZ, RZ, R56 ;  /* 0x000000ffff057224 */ /* 0x008fe200078e0038 */
        /* <DEDUP_REMOVED lines=42> */
[----:B------:R-:W-:-:S02]  /*c700*/  PRMT R81, R3, 0x7610, R81 ;  /* 0x0000761003517816 */ /* 0x000fc40000000051 */
[----:B------:R-:W-:Y:S02]  /*c710*/  PRMT R78, R5, 0x7610, R78 ;  /* 0x00007610054e7816 */ /* 0x000fe4000000004e */
[----:B------:R-:W-:Y:S01]  /*c720*/  PRMT R69, R10, 0x7610, R69 ;  /* 0x000076100a457816 */ /* 0x000fe20000000045 */
[----:B------:R-:W-:Y:S06]  /*c730*/  BRA.DIV UR4, `(.L_x_1712) ;  /* 0x000001ca04e87947 */ /* 0x000fec000b800000 */
[----:B------:R1:W2:Y:S04]  /*c740*/  SHFL.IDX PT, R3, R7, 0x1, 0x1c1f ;  /* 0x003c1f0007037f89 */ /* 0x0002a800000e0000 */
[----:B------:R1:W3:Y:S04]  /*c750*/  SHFL.IDX PT, R0, R6, 0x1, 0x1c1f ;  /* 0x003c1f0006007f89 */ /* 0x0002e800000e0000 */
[----:B------:R1:W1:Y:S04]  /*c760*/  SHFL.IDX PT, R5, R8, 0x1, 0x1c1f ;  /* 0x003c1f0008057f89 */ /* 0x00026800000e0000 */
[----:B0-----:R-:W0:Y:S02]  /*c770*/  SHFL.IDX PT, R4, R4, 0x1, 0x1c1f ;  /* 0x003c1f0004047f89 */ /* 0x001e2400000e0000 */
.L_x_2044:
[----:B------:R-:W-:Y:S01]  /*c780*/  VIADD R9, R9, 0x40 ;  /* 0x0000004009097836 */ /* 0x000fe20000000000 */
[----:B-1----:R-:W-:Y:S01]  /*c790*/  LOP3.LUT R6, R184, 0x18, R16, 0xf8, !PT ;  /* 0x00000018b8067812 */ /* 0x002fe200078ef810 */
[----:B------:R-:W-:Y:S01]  /*c7a0*/  BSSY B1, `(.L_x_1713) ;  /* 0x0000053000017945 */ /* 0x000fe20003800000 */
[----:B------:R-:W-:Y:S02]  /*c7b0*/  LOP3.LUT P0, RZ, R207, 0x4, RZ, 0xc0, !PT ;  /* 0x00000004cfff7812 */ /* 0x000fe4000780c0ff */
[----:B------:R-:W-:Y:S02]  /*c7c0*/  CS2R R32, SRZ ;  /* 0x0000000000207805 */ /* 0x000fe4000001ff00 */
[----:B------:R-:W-:Y:S02]  /*c7d0*/  ISETP.GE.AND P1, PT, R9, R90, PT ;  /* 0x0000005a0900720c */ /* 0x000fe40003f26270 */
[----:B------:R-:W-:Y:S02]  /*c7e0*/  CS2R R26, SRZ ;  /* 0x00000000001a7805 */ /* 0x000fe4000001ff00 */
[----:B------:R-:W-:-:S02]  /*c7f0*/  LOP3.LUT R7, R6, R185, RZ, 0x3c, !PT ;  /* 0x000000b906077212 */ /* 0x000fc400078e3cff */
[----:B------:R-:W-:Y:S02]  /*c800*/  CS2R R20, SRZ ;  /* 0x0000000000147805 */ /* 0x000fe4000001ff00 */
[----:B------:R-:W-:Y:S02]  /*c810*/  CS2R R12, SRZ ;  /* 0x00000000000c7805 */ /* 0x000fe4000001ff00 */
[----:B------:R-:W-:Y:S02]  /*c820*/  CS2R R8, SRZ ;  /* 0x0000000000087805 */ /* 0x000fe4000001ff00 */
[----:B------:R-:W-:Y:S01]  /*c830*/  CS2R R40, SRZ ;  /* 0x0000000000287805 */ /* 0x000fe2000001ff00 */
[----:B------:R-:W-:Y:S01]  /*c840*/  IMAD.IADD R7, R186, 0x1, R7 ;  /* 0x00000001ba077824 */ /* 0x000fe200078e0207 */
[----:B------:R-:W-:Y:S02]  /*c850*/  CS2R R34, SRZ ;  /* 0x0000000000227805 */ /* 0x000fe4000001ff00 */
[----:B------:R-:W-:-:S02]  /*c860*/  CS2R R28, SRZ ;  /* 0x00000000001c7805 */ /* 0x000fc4000001ff00 */
[----:B------:R-:W-:Y:S02]  /*c870*/  CS2R R24, SRZ ;  /* 0x0000000000187805 */ /* 0x000fe4000001ff00 */
[----:B----4-:R-:W-:Y:S01]  /*c880*/  CS2R R14, SRZ ;  /* 0x00000000000e7805 */ /* 0x010fe2000001ff00 */
[----:B------:R-:W-:Y:S01]  /*c890*/  IMAD R62, R7, 0x2, R18 ;  /* 0x00000002073e7824 */ /* 0x000fe200078e0212 */
        /* <DEDUP_REMOVED lines=8> */
[----:B------:R-:W-:-:S05]  /*c920*/  ISETP.GE.AND P1, PT, R176, UR4, PT ;  /* 0x00000004b0007c0c */ /* 0x000fca000bf26270 */
[C---:B------:R-:W-:Y:S01]  /*c930*/  @!P4 IMAD.SHL.U32 R9, R179.reuse, 0x2, RZ ;  /* 0x00000002b309c824 */ /* 0x040fe200078e00ff */
[----:B------:R-:W-:-:S03]  /*c940*/  @!P4 SHF.L.U64.HI R6, R179, 0x1, R206 ;  /* 0x00000001b306c819 */ /* 0x000fc600000102ce */
[C---:B------:R-:W-:Y:S01]  /*c950*/  @!P3 IMAD.SHL.U32 R73, R177.reuse, 0x2, RZ ;  /* 0x00000002b149b824 */ /* 0x040fe200078e00ff */
[----:B------:R-:W-:Y:S01]  /*c960*/  @!P3 SHF.L.U64.HI R12, R177, 0x1, R205 ;  /* 0x00000001b10cb819 */ /* 0x000fe200000102cd */
[----:B------:R-:W-:Y:S01]  /*c970*/  @!P2 IMAD.SHL.U32 R67, R178, 0x2, RZ ;  /* 0x00000002b243a824 */ /* 0x000fe200078e00ff */
[-C--:B---3--:R-:W-:Y:S01]  /*c980*/  @!P4 IADD3 R10, P5, R0, R9.reuse, RZ ;  /* 0x00000009000ac210 */ /* 0x088fe20007fbe0ff */
[----:B------:R-:W-:Y:S01]  /*c990*/  @!P1 IMAD.SHL.U32 R7, R176, 0x2, RZ ;  /* 0x00000002b0079824 */ /* 0x000fe200078e00ff */
[----:B0-----:R-:W-:Y:S02]  /*c9a0*/  @!P4 IADD3 R8, P6, R4, R9, RZ ;  /* 0x000000090408c210 */ /* 0x001fe40007fde0ff */
[----:B------:R-:W-:Y:S01]  /*c9b0*/  @!P2 SHF.L.U64.HI R14, R178, 0x1, R203 ;  /* 0x00000001b20ea819 */ /* 0x000fe200000102cb */
[--C-:B--2---:R-:W-:Y:S01]  /*c9c0*/  @!P4 IMAD.X R11, R3, 0x1, R6.reuse, P5 ;  /* 0x00000001030bc824 */ /* 0x104fe200028e0606 */
[-C--:B------:R-:W-:Y:S01]  /*c9d0*/  @!P3 IADD3 R76, P5, R0, R73.reuse, RZ ;  /* 0x00000049004cb210 */ /* 0x080fe20007fbe0ff */
[----:B------:R-:W-:Y:S01]  /*c9e0*/  @!P4 IMAD.X R9, R5, 0x1, R6, P6 ;  /* 0x000000010509c824 */ /* 0x000fe200030e0606 */
[----:B------:R-:W-:-:S02]  /*c9f0*/  @!P3 IADD3 R72, P6, R4, R73, RZ ;  /* 0x000000490448b210 */ /* 0x000fc40007fde0ff */
[----:B------:R-:W-:Y:S01]  /*ca00*/  @!P1 SHF.L.U64.HI R20, R176, 0x1, R202 ;  /* 0x00000001b0149819 */ /* 0x000fe200000102ca */
[--C-:B------:R-:W-:Y:S01]  /*ca10*/  @!P3 IMAD.X R77, R3, 0x1, R12.reuse, P5 ;  /* 0x00000001034db824 */ /* 0x100fe200028e060c */
[-C--:B------:R-:W-:Y:S01]  /*ca20*/  @!P2 IADD3 R70, P5, R0, R67.reuse, RZ ;  /* 0x000000430046a210 */ /* 0x080fe20007fbe0ff */
[----:B------:R-:W-:Y:S01]  /*ca30*/  @!P3 IMAD.X R73, R5, 0x1, R12, P6 ;  /* 0x000000010549b824 */ /* 0x000fe200030e060c */
[----:B------:R-:W-:-:S03]  /*ca40*/  @!P2 IADD3 R66, P6, R4, R67, RZ ;  /* 0x000000430442a210 */ /* 0x000fc60007fde0ff */
[--C-:B------:R-:W-:Y:S01]  /*ca50*/  @!P2 IMAD.X R71, R3, 0x1, R14.reuse, P5 ;  /* 0x000000010347a824 */ /* 0x100fe200028e060e */
[----:B------:R-:W-:Y:S01]  /*ca60*/  @!P1 IADD3 R64, P5, R0, R7, RZ ;  /* 0x0000000700409210 */ /* 0x000fe20007fbe0ff */
[----:B------:R-:W-:Y:S01]  /*ca70*/  @!P2 IMAD.X R67, R5, 0x1, R14, P6 ;  /* 0x000000010543a824 */ /* 0x000fe200030e060e */
[----:B------:R-:W-:-:S03]  /*ca80*/  ISETP.GE.AND P6, PT, R164, UR4, PT ;  /* 0x00000004a4007c0c */ /* 0x000fc6000bfc6270 */
[----:B------:R-:W-:Y:S01]  /*ca90*/  @!P1 IMAD.X R65, R3, 0x1, R20, P5 ;  /* 0x0000000103419824 */ /* 0x000fe200028e0614 */
[----:B------:R-:W-:-:S05]  /*caa0*/  @!P1 IADD3 R6, P5, R4, R7, RZ ;  /* 0x0000000704069210 */ /* 0x000fca0007fbe0ff */
[----:B------:R-:W-:Y:S01]  /*cab0*/  @!P1 IMAD.X R7, R5, 0x1, R20, P5 ;  /* 0x0000000105079824 */ /* 0x000fe200028e0614 */
[----:B------:R-:W-:-:S03]  /*cac0*/  ISETP.GE.AND P5, PT, R180, UR4, PT ;  /* 0x00000004b4007c0c */ /* 0x000fc6000bfa6270 */
[----:B------:R-:W-:Y:S02]  /*cad0*/  @!P6 IMAD.MOV.U32 R12, RZ, RZ, R0 ;  /* 0x000000ffff0ce224 */ /* 0x000fe400078e0000 */
[----:B------:R-:W-:Y:S02]  /*cae0*/  @!P6 IMAD.MOV.U32 R13, RZ, RZ, R3 ;  /* 0x000000ffff0de224 */ /* 0x000fe400078e0003 */
[----:B------:R-:W-:-:S04]  /*caf0*/  @!P6 IMAD.WIDE R14, R164, 0x2, R4 ;  /* 0x00000002a40ee825 */ /* 0x000fc800078e0204 */
[----:B------:R-:W-:Y:S01]  /*cb00*/  @!P6 IMAD.WIDE R12, R164, 0x2, R12 ;  /* 0x00000002a40ce825 */ /* 0x000fe200078e020c */
[----:B------:R0:W5:Y:S03]  /*cb10*/  @!P6 LD.E.64 R30, desc[UR60][R14.64] ;  /* 0x0000003c0e1ee980 */ /* 0x000166000c101b00 */
[C---:B------:R-:W-:Y:S01]  /*cb20*/  @!P5 IMAD.SHL.U32 R21, R180.reuse, 0x2, RZ ;  /* 0x00000002b415d824 */ /* 0x040fe200078e00ff */
[----:B------:R1:W5:Y:S01]  /*cb30*/  @!P6 LD.E.64 R40, desc[UR60][R12.64] ;  /* 0x0000003c0c28e980 */ /* 0x000362000c101b00 */
[----:B------:R-:W-:-:S03]  /*cb40*/  @!P5 SHF.L.U64.HI R20, R180, 0x1, R201 ;  /* 0x00000001b414d819 */ /* 0x000fc600000102c9 */
[-C--:B------:R-:W-:Y:S02]  /*cb50*/  @!P5 IADD3 R74, P6, R0, R21.reuse, RZ ;  /* 0x00000015004ad210 */ /* 0x080fe40007fde0ff */
[----:B------:R-:W-:Y:S02]  /*cb60*/  CS2R R34, SRZ ;  /* 0x0000000000227805 */ /* 0x000fe4000001ff00 */
[----:B------:R-:W-:Y:S01]  /*cb70*/  CS2R R32, SRZ ;  /* 0x0000000000207805 */ /* 0x000fe2000001ff00 */
[----:B------:R-:W-:Y:S01]  /*cb80*/  @!P5 IMAD.X R75, R3, 0x1, R20, P6 ;  /* 0x00000001034bd824 */ /* 0x000fe200030e0614 */
[----:B------:R-:W-:Y:S02]  /*cb90*/  @!P5 IADD3 R4, P6, R4, R21, RZ ;  /* 0x000000150404d210 */ /* 0x000fe40007fde0ff */
[----:B------:R2:W5:Y:S01]  /*cba0*/  @!P4 LD.E.64 R34, desc[UR60][R10.64] ;  /* 0x0000003c0a22c980 */ /* 0x000562000c101b00 */
[----:B------:R-:W-:Y:S02]  /*cbb0*/  CS2R R28, SRZ ;  /* 0x00000000001c7805 */ /* 0x000fe4000001ff00 */
[----:B------:R-:W-:-:S02]  /*cbc0*/  CS2R R26, SRZ ;  /* 0x00000000001a7805 */ /* 0x000fc4000001ff00 */
[----:B------:R-:W-:Y:S01]  /*cbd0*/  CS2R R24, SRZ ;  /* 0x0000000000187805 */ /* 0x000fe2000001ff00 */
[----:B------:R-:W-:Y:S01]  /*cbe0*/  @!P5 IMAD.X R5, R5, 0x1, R20, P6 ;  /* 0x000000010505d824 */ /* 0x000fe200030e0614 */
[----:B------:R3:W5:Y:S01]  /*cbf0*/  @!P4 LD.E.64 R32, desc[UR60][R8.64] ;  /* 0x0000003c0820c980 */ /* 0x000762000c101b00 */
[----:B------:R-:W-:Y:S02]  /*cc00*/  CS2R R20, SRZ ;  /* 0x0000000000147805 */ /* 0x000fe4000001ff00 */
[----:B0-----:R-:W-:Y:S02]  /*cc10*/  CS2R R14, SRZ ;  /* 0x00000000000e7805 */ /* 0x001fe4000001ff00 */
[----:B-1----:R-:W-:Y:S01]  /*cc20*/  CS2R R12, SRZ ;  /* 0x00000000000c7805 */ /* 0x002fe2000001ff00 */
[----:B------:R1:W5:Y:S01]  /*cc30*/  @!P3 LD.E.64 R28, desc[UR60][R76.64] ;  /* 0x0000003c4c1cb980 */ /* 0x000362000c101b00 */
[----:B--2---:R-:W-:-:S03]  /*cc40*/  CS2R R10, SRZ ;  /* 0x00000000000a7805 */ /* 0x004fc6000001ff00 */
[----:B------:R1:W5:Y:S01]  /*cc50*/  @!P3 LD.E.64 R26, desc[UR60][R72.64] ;  /* 0x0000003c481ab980 */ /* 0x000362000c101b00 */
[----:B---3--:R-:W-:-:S03]  /*cc60*/  CS2R R8, SRZ ;  /* 0x0000000000087805 */ /* 0x008fc6000001ff00 */
[----:B------:R1:W5:Y:S04]  /*cc70*/  @!P2 LD.E.64 R24, desc[UR60][R70.64] ;  /* 0x0000003c4618a980 */ /* 0x000368000c101b00 */
[----:B------:R1:W5:Y:S04]  /*cc80*/  @!P2 LD.E.64 R20, desc[UR60][R66.64] ;  /* 0x0000003c4214a980 */ /* 0x000368000c101b00 */
[----:B------:R1:W5:Y:S04]  /*cc90*/  @!P1 LD.E.64 R14, desc[UR60][R64.64] ;  /* 0x0000003c400e9980 */ /* 0x000368000c101b00 */
[----:B------:R1:W5:Y:S04]  /*cca0*/  @!P1 LD.E.64 R12, desc[UR60][R6.64] ;  /* 0x0000003c060c9980 */ /* 0x000368000c101b00 */
[----:B------:R1:W5:Y:S04]  /*ccb0*/  @!P5 LD.E.64 R10, desc[UR60][R74.64] ;  /* 0x0000003c4a0ad980 */ /* 0x000368000c101b00 */
[----:B------:R1:W5:Y:S02]  /*ccc0*/  @!P5 LD.E.64 R8, desc[UR60][R4.64] ;  /* 0x0000003c0408d980 */ /* 0x000364000c101b00 */
.L_x_1714:
[----:B------:R-:W-:Y:S05]  /*ccd0*/  BSYNC B1 ;  /* 0x0000000000017941 */ /* 0x000fea0003800000 */
.L_x_1713:
[----:B01---5:R-:W-:Y:S01]  /*cce0*/  IMAD.MOV.U32 R4, RZ, RZ, R30 ;  /* 0x000000ffff047224 */ /* 0x023fe200078e001e */
[----:B--2---:R-:W-:Y:S01]  /*ccf0*/  LEA.HI R3, R197, R197, RZ, 0x1 ;  /* 0x000000c5c5037211 */ /* 0x004fe200078f08ff */
[----:B------:R-:W-:Y:S01]  /*cd00*/  VIADD R5, R62, 0xc400 ;  /* 0x0000c4003e057836 */ /* 0x000fe20000000000 */
[----:B------:R-:W-:Y:S01]  /*cd10*/  VIADDMNMX R91, R90, -R187, 0x80, PT ;  /* 0x000000805a5b7446 */ /* 0x000fe200038009bb */
[----:B---3--:R-:W-:Y:S01]  /*cd20*/  VIADD R0, R62, 0xc440 ;  /* 0x0000c4403e007836 */ /* 0x008fe20000000000 */
[----:B------:R-:W-:Y:S01]  /*cd30*/  PRMT R104, R4, 0x7610, R104 ;  /* 0x0000761004687816 */ /* 0x000fe20000000068 */
[----:B------:R-:W-:Y:S01]  /*cd40*/  @P0 VIADD R0, R5, 0xffffffc0 ;  /* 0xffffffc005000836 */ /* 0x000fe20000000000 */
[----:B------:R-:W-:Y:S01]  /*cd50*/  LOP3.LUT R4, R3, 0xfffffffe, RZ, 0xc0, !PT ;  /* 0xfffffffe03047812 */ /* 0x000fe200078ec0ff */
[----:B------:R-:W-:Y:S01]  /*cd60*/  IMAD.MOV.U32 R5, RZ, RZ, R31 ;  /* 0x000000ffff057224 */ /* 0x000fe200078e001f */
[----:B------:R-:W-:Y:S01]  /*cd70*/  BSSY B1, `(.L_x_1715) ;  /* 0x0000031000017945 */ /* 0x000fe20003800000 */
[----:B------:R-:W-:Y:S01]  /*cd80*/  IMAD.MOV.U32 R6, RZ, RZ, R32 ;  /* 0x000000ffff067224 */ /* 0x000fe200078e0020 */
[----:B------:R-:W-:Y:S01]  /*cd90*/  ISETP.GE.AND P1, PT, R174, R91, PT ;  /* 0x0000005bae00720c */ /* 0x000fe20003f26270 */
[----:B------:R-:W-:Y:S01]  /*cda0*/  IMAD.IADD R4, R197, 0x1, -R4 ;  /* 0x00000001c5047824 */ /* 0x000fe200078e0a04 */
[----:B------:R-:W-:Y:S01]  /*cdb0*/  PRMT R105, R5, 0x7610, R105 ;  /* 0x0000761005697816 */ /* 0x000fe20000000069 */
[----:B------:R-:W-:Y:S01]  /*cdc0*/  IMAD.MOV.U32 R7, RZ, RZ, R33 ;  /* 0x000000ffff077224 */ /* 0x000fe200078e0021 */
[----:B------:R-:W-:Y:S01]  /*cdd0*/  PRMT R96, R6, 0x7610, R96 ;  /* 0x0000761006607816 */ /* 0x000fe20000000060 */
[----:B------:R-:W-:Y:S01]  /*cde0*/  IMAD.MOV.U32 R3, RZ, RZ, R26 ;  /* 0x000000ffff037224 */ /* 0x000fe200078e001a */
[----:B------:R-:W-:Y:S01]  /*cdf0*/  SHF.L.U32 R5, R4, 0x1f, RZ ;  /* 0x0000001f04057819 */ /* 0x000fe200000006ff */
[----:B------:R-:W-:Y:S01]  /*ce00*/  IMAD.MOV.U32 R6, RZ, RZ, R27 ;  /* 0x000000ffff067224 */ /* 0x000fe200078e001b */
[----:B------:R-:W-:Y:S01]  /*ce10*/  PRMT R97, R7, 0x7610, R97 ;  /* 0x0000761007617816 */ /* 0x000fe20000000061 */
[----:B------:R-:W-:Y:S01]  /*ce20*/  IMAD.MOV.U32 R7, RZ, RZ, R20 ;  /* 0x000000ffff077224 */ /* 0x000fe200078e0014 */
[----:B------:R-:W0:Y:S01]  /*ce30*/  SYNCS.PHASECHK.TRANS64.TRYWAIT P0, [R18+URZ+0x2a800], R5 ;  /* 0x02a80005120075a7 */ /* 0x000e22000800017f */
        /* <DEDUP_REMOVED lines=35> */
[----:B0-----:R-:W-:Y:S06]  /*d070*/  @!P0 BRA `(.L_x_1716) ;  /* 0x000001c4000c8947 */ /* 0x001fec0003800000 */
.L_x_2045:
[----:B------:R-:W-:Y:S05]  /*d080*/  BSYNC B1 ;  /* 0x0000000000017941 */ /* 0x000fea0003800000 */
.L_x_1715:
[----:B------:R-:W-:Y:S01]  /*d090*/  BSSY B1, `(.L_x_1717) ;  /* 0x000012f000017945 */ /* 0x000fe20003800000 */
        /* <DEDUP_REMOVED lines=13> */
[----:B------:R-:W-:Y:S02]  /*d170*/  SHF.R.U64 R112, R58, 0x10, R59 ;  /* 0x000000103a707819 */ /* 0x000fe4000000123b */
[--C-:B------:R-:W-:Y:S02]  /*d180*/  SHF.R.U64 R58, R60, 0x10, R61.reuse ;  /* 0x000000103c3a7819 */ /* 0x100fe4000000123d */
[----:B------:R-:W-:Y:S02]  /*d190*/  SHF.R.U32.HI R61, RZ, 0x10, R61 ;  /* 0x00000010ff3d7819 */ /* 0x000fe4000001163d */
[----:B------:R-:W-:Y:S02]  /*d1a0*/  SHF.R.U32.HI R59, RZ, 0x10, R59 ;  /* 0x00000010ff3b7819 */ /* 0x000fe4000001163b */
[----:B------:R-:W-:Y:S02]  /*d1b0*/  PRMT R111, R111, 0x5410, R112 ;  /* 0x000054106f6f7816 */ /* 0x000fe40000000070 */
[----:B------:R-:W-:-:S02]  /*d1c0*/  PRMT R112, R108, 0x5410, R61 ;  /* 0x000054106c707816 */ /* 0x000fc4000000003d */
[----:B------:R-:W-:Y:S02]  /*d1d0*/  PRMT R110, R110, 0x5410, R59 ;  /* 0x000054106e6e7816 */ /* 0x000fe4000000003b */
[----:B------:R-:W-:Y:S01]  /*d1e0*/  PRMT R109, R109, 0x5410, R58 ;  /* 0x000054106d6d7816 */ /* 0x000fe2000000003a */
[C---:B------:R-:W-:Y:S01]  /*d1f0*/  IMAD.U32 R113, R112.reuse, 0x10000, RZ ;  /* 0x0001000070717824 */ /* 0x040fe200078e00ff */
[----:B------:R-:W-:Y:S01]  /*d200*/  LOP3.LUT R112, R112, 0xffff0000, RZ, 0xc0, !PT ;  /* 0xffff000070707812 */ /* 0x000fe200078ec0ff */
[C---:B------:R-:W-:Y:S01]  /*d210*/  IMAD.U32 R108, R110.reuse, 0x10000, RZ ;  /* 0x000100006e6c7824 */ /* 0x040fe200078e00ff */
[----:B------:R-:W-:Y:S02]  /*d220*/  LOP3.LUT R110, R110, 0xffff0000, RZ, 0xc0, !PT ;  /* 0xffff00006e6e7812 */ /* 0x000fe400078ec0ff */
[C---:B0-----:R-:W-:Y:S01]  /*d230*/  LOP3.LUT R59, R6.reuse, 0xffff0000, RZ, 0xc0, !PT ;  /* 0xffff0000063b7812 */ /* 0x041fe200078ec0ff */
[----:B------:R-:W-:Y:S01]  /*d240*/  IMAD.U32 R58, R6, 0x10000, RZ ;  /* 0x00010000063a7824 */ /* 0x000fe200078e00ff */
[C---:B------:R-:W-:Y:S01]  /*d250*/  LOP3.LUT R61, R7.reuse, 0xffff0000, RZ, 0xc0, !PT ;  /* 0xffff0000073d7812 */ /* 0x040fe200078ec0ff */
[----:B------:R-:W-:-:S02]  /*d260*/  IMAD.U32 R60, R7, 0x10000, RZ ;  /* 0x00010000073c7824 */ /* 0x000fc400078e00ff */
[CC--:B------:R-:W-:Y:S01]  /*d270*/  FMUL.FTZ R115, R59.reuse, R113.reuse ;  /* 0x000000713b737220 */ /* 0x0c0fe20000410000 */
[----:B------:R-:W-:Y:S01]  /*d280*/  FMUL.FTZ R114, R59, R108 ;  /* 0x0000006c3b727220 */ /* 0x000fe20000410000 */
[----:B------:R-:W-:Y:S01]  /*d290*/  FMUL.FTZ R59, R61, R112 ;  /* 0x000000703d3b7220 */ /* 0x000fe20000410000 */
[----:B------:R-:W-:Y:S02]  /*d2a0*/  IMAD.U32 R6, R4, 0x10000, RZ ;  /* 0x0001000004067824 */ /* 0x000fe400078e00ff */
[C---:B------:R-:W-:Y:S01]  /*d2b0*/  FFMA.FTZ R115, R58.reuse, R108, -R115 ;  /* 0x0000006c3a737223 */ /* 0x040fe20000010873 */
[----:B------:R-:W-:Y:S02]  /*d2c0*/  IMAD.U32 R7, R5, 0x10000, RZ ;  /* 0x0001000005077824 */ /* 0x000fe400078e00ff */
[----:B------:R-:W-:Y:S01]  /*d2d0*/  FFMA.FTZ R114, R58, R113, R114 ;  /* 0x000000713a727223 */ /* 0x000fe20000010072 */
[----:B------:R-:W-:Y:S01]  /*d2e0*/  LOP3.LUT R4, R4, 0xffff0000, RZ, 0xc0, !PT ;  /* 0xffff000004047812 */ /* 0x000fe200078ec0ff */
[-C--:B------:R-:W-:Y:S01]  /*d2f0*/  FMUL.FTZ R117, R61, R110.reuse ;  /* 0x0000006e3d757220 */ /* 0x080fe20000410000 */
        /* <DEDUP_REMOVED lines=10> */
[-C--:B------:R-:W-:Y:S01]  /*d3a0*/  FMUL.FTZ R111, R5, R58.reuse ;  /* 0x0000003a056f7220 */ /* 0x080fe20000410000 */
[C---:B------:R-:W-:Y:S01]  /*d3b0*/  FFMA.FTZ R4, R6.reuse, R59, -R109 ;  /* 0x0000003b06047223 */ /* 0x040fe2000001086d */
[C---:B------:R-:W-:Y:S01]  /*d3c0*/  FFMA.FTZ R5, R7.reuse, R58, -R110 ;  /* 0x0000003a07057223 */ /* 0x040fe2000001086e */
[----:B------:R-:W-:Y:S01]  /*d3d0*/  FFMA.FTZ R61, R6, R61, R60 ;  /* 0x0000003d063d7223 */ /* 0x000fe2000001003c */
[----:B------:R-:W-:Y:S01]  /*d3e0*/  FFMA.FTZ R108, R7, R108, R111 ;  /* 0x0000006c076c7223 */ /* 0x000fe2000001006f */
[----:B------:R-:W-:Y:S02]  /*d3f0*/  F2FP.BF16.F32.PACK_AB R6, R114, R115 ;  /* 0x000000737206723e */ /* 0x000fe400000010ff */
[----:B------:R-:W-:-:S02]  /*d400*/  F2FP.BF16.F32.PACK_AB R7, R112, R113 ;  /* 0x000000717007723e */ /* 0x000fc400000010ff */
[----:B------:R-:W-:Y:S02]  /*d410*/  F2FP.BF16.F32.PACK_AB R4, R61, R4 ;  /* 0x000000043d04723e */ /* 0x000fe400000010ff */
[----:B------:R-:W-:-:S05]  /*d420*/  F2FP.BF16.F32.PACK_AB R5, R108, R5 ;  /* 0x000000056c05723e */ /* 0x000fca00000010ff */
[----:B------:R0:W-:Y:S02]  /*d430*/  STS.128 [R62+0xc400], R4 ;  /* 0x00c400043e007388 */ /* 0x0001e40000000c00 */
.L_x_1720:
[----:B------:R-:W-:Y:S05]  /*d440*/  BSYNC B2 ;  /* 0x0000000000027941 */ /* 0x000fea0003800000 */
.L_x_1719:
[----:B------:R-:W-:Y:S04]  /*d450*/  BSSY B2, `(.L_x_1721) ;  /* 0x0000030000027945 */ /* 0x000fe80003800000 */
[----:B------:R-:W-:Y:S05]  /*d460*/  @P1 BRA `(.L_x_1722) ;  /* 0x0000000000b81947 */ /* 0x000fea0003800000 */
[----:B0-----:R-:W0:Y:S01]  /*d470*/  LDS.128 R4, [R0] ;  /* 0x0000000000047984 */ /* 0x001e220000000c00 */
[--C-:B------:R-:W-:Y:S02]  /*d480*/  SHF.R.U64 R59, R54, 0x10, R55.reuse ;  /* 0x00000010363b7819 */ /* 0x100fe40000001237 */
[----:B------:R-:W-:Y:S02]  /*d490*/  SHF.R.U32.HI R54, RZ, 0x10, R55 ;  /* 0x00000010ff367819 */ /* 0x000fe40000011637 */
[--C-:B------:R-:W-:Y:S02]  /*d4a0*/  SHF.R.U64 R55, R56, 0x10, R57.reuse ;  /* 0x0000001038377819 */ /* 0x100fe40000001239 */
[----:B------:R-:W-:Y:S02]  /*d4b0*/  SHF.R.U32.HI R56, RZ, 0x10, R57 ;  /* 0x00000010ff387819 */ /* 0x000fe40000011639 */
[----:B------:R-:W-:Y:S02]  /*d4c0*/  PRMT R103, R103, 0x5410, R54 ;  /* 0x0000541067677816 */ /* 0x000fe40000000036 */
[----:B------:R-:W-:-:S02]  /*d4d0*/  PRMT R101, R101, 0x5410, R56 ;  /* 0x0000541065657816 */ /* 0x000fc40000000038 */
[----:B------:R-:W-:Y:S01]  /*d4e0*/  PRMT R100, R100, 0x5410, R55 ;  /* 0x0000541064647816 */ /* 0x000fe20000000037 */
[----:B------:R-:W-:Y:S01]  /*d4f0*/  IMAD.U32 R58, R103, 0x10000, RZ ;  /* 0x00010000673a7824 */ /* 0x000fe200078e00ff */
[----:B------:R-:W-:Y:S01]  /*d500*/  PRMT R102, R102, 0x5410, R59 ;  /* 0x0000541066667816 */ /* 0x000fe2000000003b */
[C---:B------:R-:W-:Y:S01]  /*d510*/  IMAD.U32 R59, R101.reuse, 0x10000, RZ ;  /* 0x00010000653b7824 */ /* 0x040fe200078e00ff */
[----:B------:R-:W-:Y:S02]  /*d520*/  LOP3.LUT R101, R101, 0xffff0000, RZ, 0xc0, !PT ;  /* 0xffff000065657812 */ /* 0x000fe400078ec0ff */
[----:B------:R-:W-:Y:S02]  /*d530*/  LOP3.LUT R103, R103, 0xffff0000, RZ, 0xc0, !PT ;  /* 0xffff000067677812 */ /* 0x000fe400078ec0ff */
[C---:B0-----:R-:W-:Y:S01]  /*d540*/  LOP3.LUT R55, R6.reuse, 0xffff0000, RZ, 0xc0, !PT ;  /* 0xffff000006377812 */ /* 0x041fe200078ec0ff */
[----:B------:R-:W-:Y:S01]  /*d550*/  IMAD.U32 R54, R6, 0x10000, RZ ;  /* 0x0001000006367824 */ /* 0x000fe200078e00ff */
[C---:B------:R-:W-:Y:S01]  /*d560*/  LOP3.LUT R57, R7.reuse, 0xffff0000, RZ, 0xc0, !PT ;  /* 0xffff000007397812 */ /* 0x040fe200078ec0ff */
[----:B------:R-:W-:-:S02]  /*d570*/  IMAD.U32 R56, R7, 0x10000, RZ ;  /* 0x0001000007387824 */ /* 0x000fc400078e00ff */
[CC--:B------:R-:W-:Y:S01]  /*d580*/  FMUL.FTZ R60, R55.reuse, R58.reuse ;  /* 0x0000003a373c7220 */ /* 0x0c0fe20000410000 */
[----:B------:R-:W-:Y:S01]  /*d590*/  FMUL.FTZ R61, R55, R59 ;  /* 0x0000003b373d7220 */ /* 0x000fe20000410000 */
[C---:B------:R-:W-:Y:S01]  /*d5a0*/  FMUL.FTZ R55, R57.reuse, R101 ;  /* 0x0000006539377220 */ /* 0x040fe20000410000 */
[----:B------:R-:W-:Y:S02]  /*d5b0*/  IMAD.U32 R6, R4, 0x10000, RZ ;  /* 0x0001000004067824 */ /* 0x000fe400078e00ff */
[----:B------:R-:W-:Y:S01]  /*d5c0*/  FFMA.FTZ R109, R54, R59, R60 ;  /* 0x0000003b366d7223 */ /* 0x000fe2000001003c */
[-C--:B------:R-:W-:Y:S01]  /*d5d0*/  FMUL.FTZ R59, R57, R103.reuse ;  /* 0x00000067393b7220 */ /* 0x080fe20000410000 */
[----:B------:R-:W-:Y:S01]  /*d5e0*/  FFMA.FTZ R103, R56, R103, -R55 ;  /* 0x0000006738677223 */ /* 0x000fe20000010837 */
[C---:B------:R-:W-:Y:S01]  /*d5f0*/  IMAD.U32 R7, R5.reuse, 0x10000, RZ ;  /* 0x0001000005077824 */ /* 0x040fe200078e00ff */
[----:B------:R-:W-:Y:S01]  /*d600*/  LOP3.LUT R4, R4, 0xffff0000, RZ, 0xc0, !PT ;  /* 0xffff000004047812 */ /* 0x000fe200078ec0ff */
[----:B------:R-:W-:Y:S01]  /*d610*/  IMAD.U32 R57, R100, 0x10000, RZ ;  /* 0x0001000064397824 */ /* 0x000fe200078e00ff */
[----:B------:R-:W-:Y:S01]  /*d620*/  LOP3.LUT R5, R5, 0xffff0000, RZ, 0xc0, !PT ;  /* 0xffff000005057812 */ /* 0x000fe200078ec0ff */
[----:B------:R-:W-:Y:S01]  /*d630*/  IMAD.U32 R55, R102, 0x10000, RZ ;  /* 0x0001000066377824 */ /* 0x000fe200078e00ff */
[----:B------:R-:W-:Y:S01]  /*d640*/  LOP3.LUT R100, R100, 0xffff0000, RZ, 0xc0, !PT ;  /* 0xffff000064647812 */ /* 0x000fe200078ec0ff */
[----:B------:R-:W-:Y:S01]  /*d650*/  FFMA.FTZ R58, R54, R58, -R61 ;  /* 0x0000003a363a7223 */ /* 0x000fe2000001083d */
[----:B------:R-:W-:Y:S01]  /*d660*/  LOP3.LUT R102, R102, 0xffff0000, RZ, 0xc0, !PT ;  /* 0xffff000066667812 */ /* 0x000fe200078ec0ff */
        /* <DEDUP_REMOVED lines=14> */
.L_x_1722:
[----:B------:R-:W-:Y:S05]  /*d750*/  BSYNC B2 ;  /* 0x0000000000027941 */ /* 0x000fea0003800000 */
.L_x_1721:
[----:B------:R-:W-:Y:S04]  /*d760*/  BSSY B2, `(.L_x_1723) ;  /* 0x0000030000027945 */ /* 0x000fe80003800000 */
[----:B------:R-:W-:Y:S05]  /*d770*/  @P2 BRA `(.L_x_1724) ;  /* 0x0000000000b82947 */ /* 0x000fea0003800000 */
[----:B01----:R-:W0:Y:S01]  /*d780*/  LDS.128 R4, [R62+0x10400] ;  /* 0x010400003e047984 */ /* 0x003e220000000c00 */
        /* <DEDUP_REMOVED lines=45> */
.L_x_1724:
[----:B------:R-:W-:Y:S05]  /*da60*/  BSYNC B2 ;  /* 0x0000000000027941 */ /* 0x000fea0003800000 */
.L_x_1723:
[----:B------:R-:W-:Y:S04]  /*da70*/  BSSY B2, `(.L_x_1725) ;  /* 0x0000030000027945 */ /* 0x000fe80003800000 */
[----:B------:R-:W-:Y:S05]  /*da80*/  @P3 BRA `(.L_x_1726) ;  /* 0x0000000000b83947 */ /* 0x000fea0003800000 */
[----:B012---:R-:W0:Y:S01]  /*da90*/  LDS.128 R4, [R0+0x4000] ;  /* 0x0040000000047984 */ /* 0x007e220000000c00 */
        /* <DEDUP_REMOVED lines=45> */
.L_x_1726:
[----:B------:R-:W-:Y:S05]  /*dd70*/  BSYNC B2 ;  /* 0x0000000000027941 */ /* 0x000fea0003800000 */
.L_x_1725:
[----:B------:R-:W-:Y:S04]  /*dd80*/  BSSY B2, `(.L_x_1727) ;  /* 0x0000030000027945 */ /* 0x000fe80003800000 */
[----:B------:R-:W-:Y:S05]  /*dd90*/  @P4 BRA `(.L_x_1728) ;  /* 0x0000000000b84947 */ /* 0x000fea0003800000 */
[----:B0123--:R-:W0:Y:S01]  /*dda0*/  LDS.128 R4, [R62+0x14400] ;  /* 0x014400003e047984 */ /* 0x00fe220000000c00 */
        /* <DEDUP_REMOVED lines=45> */
.L_x_1728:
[----:B------:R-:W-:Y:S05]  /*e080*/  BSYNC B2 ;  /* 0x0000000000027941 */ /* 0x000fea0003800000 */
.L_x_1727:
[----:B------:R-:W-:Y:S05]  /*e090*/  @P5 BRA `(.L_x_1718) ;  /* 0x0000000000b85947 */ /* 0x000fea0003800000 */
[----:B01234-:R-:W0:Y:S01]  /*e0a0*/  LDS.128 R4, [R0+0x8000] ;  /* 0x0080000000047984 */ /* 0x01fe220000000c00 */
        /* <DEDUP_REMOVED lines=45> */
.L_x_1718:
[----:B------:R-:W-:Y:S05]  /*e380*/  BSYNC B1 ;  /* 0x0000000000017941 */ /* 0x000fea0003800000 */
.L_x_1717:
        /* <DEDUP_REMOVED lines=13> */
[----:B------:R-:W-:Y:S02]  /*e460*/  SHF.R.U64 R37, R30, 0x10, R31 ;  /* 0x000000101e257819 */ /* 0x000fe4000000121f */
[----:B------:R-:W-:Y:S02]  /*e470*/  SHF.R.U32.HI R40, RZ, 0x10, R41 ;  /* 0x00000010ff287819 */ /* 0x000fe40000011629 */
        /* <DEDUP_REMOVED lines=42> */
.L_x_1731:
[----:B------:R-:W-:Y:S05]  /*e720*/  BSYNC B1 ;  /* 0x0000000000017941 */ /* 0x000fea0003800000 */
.L_x_1730:
[----:B------:R-:W-:Y:S04]  /*e730*/  BSSY B1, `(.L_x_1732) ;  /* 0x0000030000017945 */ /* 0x000fe80003800000 */
[----:B------:R-:W-:Y:S05]  /*e740*/  @P1 BRA `(.L_x_1733) ;  /* 0x0000000000b81947 */ /* 0x000fea0003800000 */
[----:B0-----:R-:W0:Y:S01]  /*e750*/  LDS.128 R4, [R0+0x2000] ;  /* 0x0020000000047984 */ /* 0x001e220000000c00 */
        /* <DEDUP_REMOVED lines=45> */
.L_x_1733:
[----:B------:R-:W-:Y:S05]  /*ea30*/  BSYNC B1 ;  /* 0x0000000000017941 */ /* 0x000fea0003800000 */
.L_x_1732:
[----:B------:R-:W-:Y:S04]  /*ea40*/  BSSY B1, `(.L_x_1734) ;  /* 0x0000030000017945 */ /* 0x000fe80003800000 */
[----:B------:R-:W-:Y:S05]  /*ea50*/  @P2 BRA `(.L_x_1735) ;  /* 0x0000000000b82947 */ /* 0x000fea0003800000 */
[----:B01----:R-:W0:Y:S01]  /*ea60*/  LDS.128 R4, [R62+0x12400] ;  /* 0x012400003e047984 */ /* 0x003e220000000c00 */
[----:B------:R-:W-:Y:S02]  /*ea70*/  SHF.R.U64 R28, R28, 0x10, R29 ;  /* 0x000000101c1c7819 */ /* 0x000fe4000000121d */
[----:B------:R-:W-:Y:S02]  /*ea80*/  SHF.R.U64 R26, R26, 0x10, R27 ;  /* 0x000000101a1a7819 */ /* 0x000fe4000000121b */
[----:B------:R-:W-:Y:S02]  /*ea90*/  SHF.R.U32.HI R29, RZ, 0x10, R29 ;  /* 0x00000010ff1d7819 */ /* 0x000fe4000001161d */
[----:B------:R-:W-:Y:S02]  /*eaa0*/  SHF.R.U32.HI R27, RZ, 0x10, R27 ;  /* 0x00000010ff1b7819 */ /* 0x000fe4000001161b */
[----:B------:R-:W-:Y:S02]  /*eab0*/  PRMT R90, R90, 0x5410, R29 ;  /* 0x000054105a5a7816 */ /* 0x000fe4000000001d */
[----:B------:R-:W-:-:S02]  /*eac0*/  PRMT R76, R76, 0x5410, R27 ;  /* 0x000054104c4c7816 */ /* 0x000fc4000000001b */
[----:B------:R-:W-:Y:S01]  /*ead0*/  PRMT R77, R77, 0x5410, R26 ;  /* 0x000054104d4d7816 */ /* 0x000fe2000000001a */
[C---:B------:R-:W-:Y:S01]  /*eae0*/  IMAD.U32 R30, R90.reuse, 0x10000, RZ ;  /* 0x000100005a1e7824 */ /* 0x040fe200078e00ff */
[----:B------:R-:W-:Y:S01]  /*eaf0*/  LOP3.LUT R90, R90, 0xffff0000, RZ, 0xc0, !PT ;  /* 0xffff00005a5a7812 */ /* 0x000fe200078ec0ff */
[C---:B------:R-:W-:Y:S01]  /*eb00*/  IMAD.U32 R31, R76.reuse, 0x10000, RZ ;  /* 0x000100004c1f7824 */ /* 0x040fe200078e00ff */
[----:B------:R-:W-:Y:S02]  /*eb10*/  LOP3.LUT R76, R76, 0xffff0000, RZ, 0xc0, !PT ;  /* 0xffff00004c4c7812 */ /* 0x000fe400078ec0ff */
[----:B------:R-:W-:Y:S02]  /*eb20*/  PRMT R89, R89, 0x5410, R28 ;  /* 0x0000541059597816 */ /* 0x000fe4000000001c */
[C---:B0-----:R-:W-:Y:S01]  /*eb30*/  LOP3.LUT R27, R6.reuse, 0xffff0000, RZ, 0xc0, !PT ;  /* 0xffff0000061b7812 */ /* 0x041fe200078ec0ff */
[----:B------:R-:W-:Y:S01]  /*eb40*/  IMAD.U32 R26, R6, 0x10000, RZ ;  /* 0x00010000061a7824 */ /* 0x000fe200078e00ff */
[C---:B------:R-:W-:Y:S01]  /*eb50*/  LOP3.LUT R29, R7.reuse, 0xffff0000, RZ, 0xc0, !PT ;  /* 0xffff0000071d7812 */ /* 0x040fe200078ec0ff */
[----:B------:R-:W-:-:S02]  /*eb60*/  IMAD.U32 R28, R7, 0x10000, RZ ;  /* 0x00010000071c7824 */ /* 0x000fc400078e00ff */
[C---:B------:R-:W-:Y:S01]  /*eb70*/  FMUL.FTZ R32, R27.reuse, R30 ;  /* 0x0000001e1b207220 */ /* 0x040fe20000410000 */
[-C--:B------:R-:W-:Y:S01]  /*eb80*/  FMUL.FTZ R33, R27, R31.reuse ;  /* 0x0000001f1b217220 */ /* 0x080fe20000410000 */
[----:B------:R-:W-:Y:S01]  /*eb90*/  FMUL.FTZ R27, R29, R76 ;  /* 0x0000004c1d1b7220 */ /* 0x000fe20000410000 */
[----:B------:R-:W-:Y:S02]  /*eba0*/  IMAD.U32 R6, R4, 0x10000, RZ ;  /* 0x0001000004067824 */ /* 0x000fe400078e00ff */
[C---:B------:R-:W-:Y:S01]  /*ebb0*/  FFMA.FTZ R35, R26.reuse, R31, R32 ;  /* 0x0000001f1a237223 */ /* 0x040fe20000010020 */
[----:B------:R-:W-:Y:S02]  /*ebc0*/  IMAD.U32 R7, R5, 0x10000, RZ ;  /* 0x0001000005077824 */ /* 0x000fe400078e00ff */
[----:B------:R-:W-:Y:S01]  /*ebd0*/  FFMA.FTZ R34, R26, R30, -R33 ;  /* 0x0000001e1a227223 */ /* 0x000fe20000010821 */
[-C--:B------:R-:W-:Y:S01]  /*ebe0*/  FMUL.FTZ R31, R29, R90.reuse ;  /* 0x0000005a1d1f7220 */ /* 0x080fe20000410000 */
[----:B------:R-:W-:Y:S01]  /*ebf0*/  LOP3.LUT R4, R4, 0xffff0000, RZ, 0xc0, !PT ;  /* 0xffff000004047812 */ /* 0x000fe200078ec0ff */
[C---:B------:R-:W-:Y:S01]  /*ec00*/  FFMA.FTZ R90, R28.reuse, R90, -R27 ;  /* 0x0000005a1c5a7223 */ /* 0x040fe2000001081b */
[----:B------:R-:W-:Y:S01]  /*ec10*/  LOP3.LUT R5, R5, 0xffff0000, RZ, 0xc0, !PT ;  /* 0xffff000005057812 */ /* 0x000fe200078ec0ff */
[C---:B------:R-:W-:Y:S01]  /*ec20*/  IMAD.U32 R29, R77.reuse, 0x10000, RZ ;  /* 0x000100004d1d7824 */ /* 0x040fe200078e00ff */
[----:B------:R-:W-:Y:S01]  /*ec30*/  LOP3.LUT R30, R77, 0xffff0000, RZ, 0xc0, !PT ;  /* 0xffff00004d1e7812 */ /* 0x000fe200078ec0ff */
[C---:B------:R-:W-:Y:S01]  /*ec40*/  IMAD.U32 R27, R89.reuse, 0x10000, RZ ;  /* 0x00010000591b7824 */ /* 0x040fe200078e00ff */
        /* <DEDUP_REMOVED lines=15> */
.L_x_1735:
[----:B------:R-:W-:Y:S05]  /*ed40*/  BSYNC B1 ;  /* 0x0000000000017941 */ /* 0x000fea0003800000 */
.L_x_1734:
[----:B------:R-:W-:Y:S04]  /*ed50*/  BSSY B1, `(.L_x_1736) ;  /* 0x0000030000017945 */ /* 0x000fe80003800000 */
[----:B------:R-:W-:Y:S05]  /*ed60*/  @P3 BRA `(.L_x_1737) ;  /* 0x0000000000b83947 */ /* 0x000fea0003800000 */
[----:B012---:R-:W0:Y:S01]  /*ed70*/  LDS.128 R4, [R0+0x6000] ;  /* 0x0060000000047984 */ /* 0x007e220000000c00 */
        /* <DEDUP_REMOVED lines=16> */
[C---:B------:R-:W-:Y:S01]  /*ee80*/  FMUL.FTZ R30, R21.reuse, R26 ;  /* 0x0000001a151e7220 */ /* 0x040fe20000410000 */
[-C--:B------:R-:W-:Y:S01]  /*ee90*/  FMUL.FTZ R29, R21, R27.reuse ;  /* 0x0000001b151d7220 */ /* 0x080fe20000410000 */
[C---:B------:R-:W-:Y:S01]  /*eea0*/  FMUL.FTZ R21, R25.reuse, R72 ;  /* 0x0000004819157220 */ /* 0x040fe20000410000 */
[----:B------:R-:W-:Y:S02]  /*eeb0*/  IMAD.U32 R6, R4, 0x10000, RZ ;  /* 0x0001000004067824 */ /* 0x000fe400078e00ff */
[----:B------:R-:W-:Y:S01]  /*eec0*/  FFMA.FTZ R31, R20, R27, R30 ;  /* 0x0000001b141f7223 */ /* 0x000fe2000001001e */
[-C--:B------:R-:W-:Y:S01]  /*eed0*/  FMUL.FTZ R27, R25, R75.reuse ;  /* 0x0000004b191b7220 */ /* 0x080fe20000410000 */
[----:B------:R-:W-:Y:S01]  /*eee0*/  FFMA.FTZ R75, R24, R75, -R21 ;  /* 0x0000004b184b7223 */ /* 0x000fe20000010815 */
[----:B------:R-:W-:Y:S02]  /*eef0*/  IMAD.U32 R7, R5, 0x10000, RZ ;  /* 0x0001000005077824 */ /* 0x000fe400078e00ff */
[----:B------:R-:W-:Y:S01]  /*ef00*/  FFMA.FTZ R28, R20, R26, -R29 ;  /* 0x0000001a141c7223 */ /* 0x000fe2000001081d */
[----:B------:R-:W-:Y:S01]  /*ef10*/  IMAD.U32 R21, R74, 0x10000, RZ ;  /* 0x000100004a157824 */ /* 0x000fe200078e00ff */
[----:B------:R-:W-:Y:S01]  /*ef20*/  LOP3.LUT R4, R4, 0xffff0000, RZ, 0xc0, !PT ;  /* 0xffff000004047812 */ /* 0x000fe200078ec0ff */
[----:B------:R-:W-:Y:S01]  /*ef30*/  IMAD.U32 R25, R73, 0x10000, RZ ;  /* 0x0001000049197824 */ /* 0x000fe200078e00ff */
[----:B------:R-:W-:Y:S01]  /*ef40*/  LOP3.LUT R5, R5, 0xffff0000, RZ, 0xc0, !PT ;  /* 0xffff000005057812 */ /* 0x000fe200078ec0ff */
[----:B------:R-:W-:Y:S01]  /*ef50*/  FFMA.FTZ R72, R24, R72, R27 ;  /* 0x0000004818487223 */ /* 0x000fe2000001001b */
[----:B------:R-:W-:Y:S01]  /*ef60*/  LOP3.LUT R20, R73, 0xffff0000, RZ, 0xc0, !PT ;  /* 0xffff000049147812 */ /* 0x000fe200078ec0ff */
[----:B------:R-:W-:Y:S01]  /*ef70*/  FMUL.FTZ R27, R4, R25 ;  /* 0x00000019041b7220 */ /* 0x000fe20000410000 */
[----:B------:R-:W-:Y:S01]  /*ef80*/  LOP3.LUT R74, R74, 0xffff0000, RZ, 0xc0, !PT ;  /* 0xffff00004a4a7812 */ /* 0x000fe200078ec0ff */
[----:B------:R-:W-:-:S02]  /*ef90*/  FMUL.FTZ R24, R4, R21 ;  /* 0x0000001504187220 */ /* 0x000fc40000410000 */
[C---:B------:R-:W-:Y:S01]  /*efa0*/  FMUL.FTZ R26, R5.reuse, R20 ;  /* 0x00000014051a7220 */ /* 0x040fe20000410000 */
[C---:B------:R-:W-:Y:S01]  /*efb0*/  FFMA.FTZ R4, R6.reuse, R21, -R27 ;  /* 0x0000001506047223 */ /* 0x040fe2000001081b */
[-C--:B------:R-:W-:Y:S01]  /*efc0*/  FMUL.FTZ R29, R5, R74.reuse ;  /* 0x0000004a051d7220 */ /* 0x080fe20000410000 */
[----:B------:R-:W-:Y:S01]  /*efd0*/  FFMA.FTZ R25, R6, R25, R24 ;  /* 0x0000001906197223 */ /* 0x000fe20000010018 */
[----:B------:R-:W-:Y:S01]  /*efe0*/  FFMA.FTZ R5, R7, R74, -R26 ;  /* 0x0000004a07057223 */ /* 0x000fe2000001081a */
[----:B------:R-:W-:Y:S01]  /*eff0*/  F2FP.BF16.F32.PACK_AB R6, R31, R28 ;  /* 0x0000001c1f06723e */ /* 0x000fe200000010ff */
[----:B------:R-:W-:Y:S01]  /*f000*/  FFMA.FTZ R20, R7, R20, R29 ;  /* 0x0000001407147223 */ /* 0x000fe2000001001d */
[----:B------:R-:W-:Y:S02]  /*f010*/  F2FP.BF16.F32.PACK_AB R7, R72, R75 ;  /* 0x0000004b4807723e */ /* 0x000fe400000010ff */
[----:B------:R-:W-:Y:S02]  /*f020*/  F2FP.BF16.F32.PACK_AB R4, R25, R4 ;  /* 0x000000041904723e */ /* 0x000fe400000010ff */
[----:B------:R-:W-:-:S05]  /*f030*/  F2FP.BF16.F32.PACK_AB R5, R20, R5 ;  /* 0x000000051405723e */ /* 0x000fca00000010ff */
[----:B------:R3:W-:Y:S02]  /*f040*/  STS.128 [R0+0x6000], R4 ;  /* 0x0060000400007388 */ /* 0x0007e40000000c00 */
.L_x_1737:
[----:B------:R-:W-:Y:S05]  /*f050*/  BSYNC B1 ;  /* 0x0000000000017941 */ /* 0x000fea0003800000 */
.L_x_1736:
[----:B------:R-:W-:Y:S04]  /*f060*/  BSSY B1, `(.L_x_1738) ;  /* 0x0000030000017945 */ /* 0x000fe80003800000 */
[----:B------:R-:W-:Y:S05]  /*f070*/  @P4 BRA `(.L_x_1739) ;  /* 0x0000000000b84947 */ /* 0x000fea0003800000 */
[----:B0123--:R-:W0:Y:S01]  /*f080*/  LDS.128 R4, [R62+0x16400] ;  /* 0x016400003e047984 */ /* 0x00fe220000000c00 */
        /* <DEDUP_REMOVED lines=45> */
.L_x_1739:
[----:B------:R-:W-:Y:S05]  /*f360*/  BSYNC B1 ;  /* 0x0000000000017941 */ /* 0x000fea0003800000 */
.L_x_1738:
[----:B------:R-:W-:Y:S05]  /*f370*/  @P5 BRA `(.L_x_1729) ;  /* 0x0000003800bc5947 */ /* 0x000fea0003800000 */
[----:B01234-:R-:W0:Y:S01]  /*f380*/  LDS.128 R4, [R0+0xa000] ;  /* 0x00a0000000047984 */ /* 0x01fe220000000c00 */
        /* <DEDUP_REMOVED lines=13> */
[C---:B------:R-:W-:Y:S01]  /*f460*/  IMAD.U32 R10, R7.reuse, 0x10000, RZ ;  /* 0x00010000070a7824 */ /* 0x040fe200078e00ff */
[----:B------:R-:W-:Y:S01]  /*f470*/  LOP3.LUT R7, R7, 0xffff0000, RZ, 0xc0, !PT ;  /* 0xffff000007077812 */ /* 0x000fe200078ec0ff */
[----:B------:R-:W-:-:S02]  /*f480*/  IMAD.U32 R8, R6, 0x10000, RZ ;  /* 0x0001000006087824 */ /* 0x000fc400078e00ff */
[C---:B------:R-:W-:Y:S01]  /*f490*/  FMUL.FTZ R15, R9.reuse, R13 ;  /* 0x0000000d090f7220 */ /* 0x040fe20000410000 */
[----:B------:R-:W-:Y:S01]  /*f4a0*/  FMUL.FTZ R14, R9, R11 ;  /* 0x0000000b090e7220 */ /* 0x000fe20000410000 */
[C---:B------:R-:W-:Y:S01]  /*f4b0*/  FMUL.FTZ R9, R7.reuse, R63 ;  /* 0x0000003f07097220 */ /* 0x040fe20000410000 */
[----:B------:R-:W-:Y:S02]  /*f4c0*/  IMAD.U32 R3, R4, 0x10000, RZ ;  /* 0x0001000004037824 */ /* 0x000fe400078e00ff */
[C---:B------:R-:W-:Y:S01]  /*f4d0*/  FFMA.FTZ R15, R8.reuse, R11, -R15 ;  /* 0x0000000b080f7223 */ /* 0x040fe2000001080f */
[----:B------:R-:W-:Y:S01]  /*f4e0*/  FFMA.FTZ R14, R8, R13, R14 ;  /* 0x0000000d080e7223 */ /* 0x000fe2000001000e */
[-C--:B------:R-:W-:Y:S01]  /*f4f0*/  FMUL.FTZ R11, R7, R65.reuse ;  /* 0x00000041070b7220 */ /* 0x080fe20000410000 */
        /* <DEDUP_REMOVED lines=21> */
[----:B------:R0:W-:Y:S01]  /*f650*/  STS.128 [R0+0xa000], R4 ;  /* 0x00a0000400007388 */ /* 0x0001e20000000c00 */
[----:B------:R-:W-:Y:S05]  /*f660*/  BRA `(.L_x_1729) ;  /* 0x0000003800007947 */ /* 0x000fea0003800000 */
.L_x_1708:
[----:B------:R-:W0:Y:S01]  /*f670*/  LDC R25, c[0x0][0x448] ;  /* 0x00011200ff197b82 */ /* 0x000e220000000800 */
[----:B------:R-:W-:Y:S01]  /*f680*/  IMAD R3, R198, 0x40, R9 ;  /* 0x00000040c6037824 */ /* 0x000fe200078e0209 */
[----:B------:R-:W-:Y:S01]  /*f690*/  ULDC.64 UR4, c[0x0][0x3f8] ;  /* 0x0000fe0000047ab9 */ /* 0x000fe20000000a00 */
[----:B------:R-:W-:Y:S01]  /*f6a0*/  ULDC.64 UR6, c[0x0][0x408] ;  /* 0x0001020000067ab9 */ /* 0x000fe20000000a00 */
[----:B------:R-:W-:Y:S02]  /*f6b0*/  IMAD.MOV.U32 R4, RZ, RZ, R26 ;  /* 0x000000ffff047224 */ /* 0x000fe400078e001a */
[----:B------:R-:W-:Y:S02]  /*f6c0*/  IMAD.MOV.U32 R10, RZ, RZ, R24 ;  /* 0x000000ffff0a7224 */ /* 0x000fe400078e0018 */
[----:B------:R-:W-:Y:S01]  /*f6d0*/  IMAD.MOV.U32 R11, RZ, RZ, R31 ;  /* 0x000000ffff0b7224 */ /* 0x000fe200078e001f */
[----:B0-----:R-:W-:-:S13]  /*f6e0*/  ISETP.NE.AND P0, PT, R25, 0x1, PT ;  /* 0x000000011900780c */ /* 0x001fda0003f05270 */
[----:B------:R-:W0:Y:S08]  /*f6f0*/  @P0 LDC R0, c[0x0][0x44c] ;  /* 0x00011300ff000b82 */ /* 0x000e300000000800 */
[----:B------:R-:W1:Y:S01]  /*f700*/  @P0 LDC R5, c[0x0][0x450] ;  /* 0x00011400ff050b82 */ /* 0x000e620000000800 */
[----:B0-----:R-:W-:-:S05]  /*f710*/  @P0 IMAD.HI.U32 R0, R3, R0, RZ ;  /* 0x0000000003000227 */ /* 0x001fca00078e00ff */
[----:B-1----:R-:W-:Y:S01]  /*f720*/  @P0 SHF.R.U32.HI R3, RZ, R5, R0 ;  /* 0x00000005ff030219 */ /* 0x002fe20000011600 */
[----:B------:R-:W-:-:S03]  /*f730*/  IMAD.MOV.U32 R5, RZ, RZ, R29 ;  /* 0x000000ffff057224 */ /* 0x000fc600078e001d */
        /* <DEDUP_REMOVED lines=21> */
.L_x_2051:
        /* <DEDUP_REMOVED lines=17> */
[----:B--2---:R-:W-:Y:S01]  /*f9a0*/  IMAD.MOV.U32 R12, RZ, RZ, R0 ;  /* 0x000000ffff0c7224 */ /* 0x004fe200078e0000 */
[----:B------:R-:W-:Y:S01]  /*f9b0*/  ISETP.GE.AND P2, PT, R16, UR4, PT ;  /* 0x0000000410007c0c */ /* 0x000fe2000bf46270 */
[----:B-1----:R-:W-:Y:S01]  /*f9c0*/  IMAD.MOV.U32 R13, RZ, RZ, R3 ;  /* 0x000000ffff0d7224 */ /* 0x002fe200078e0003 */
[----:B------:R-:W-:Y:S01]  /*f9d0*/  ISETP.GE.AND P3, PT, R168, UR4, PT ;  /* 0x00000004a8007c0c */ /* 0x000fe2000bf66270 */
[----:B----4-:R-:W-:Y:S01]  /*f9e0*/  IMAD.MOV.U32 R24, RZ, RZ, R14 ;  /* 0x000000ffff187224 */ /* 0x010fe200078e000e */
[----:B------:R-:W-:Y:S01]  /*f9f0*/  ISETP.GE.AND P4, PT, R169, UR4, PT ;  /* 0x00000004a9007c0c */ /* 0x000fe2000bf86270 */
[----:B---3--:R-:W-:Y:S01]  /*fa00*/  IMAD.MOV.U32 R25, RZ, RZ, R5 ;  /* 0x000000ffff197224 */ /* 0x008fe200078e0005 */
[----:B------:R-:W-:Y:S02]  /*fa10*/  CS2R R28, SRZ ;  /* 0x00000000001c7805 */ /* 0x000fe4000001ff00 */
[----:B------:R-:W-:-:S02]  /*fa20*/  CS2R R30, SRZ ;  /* 0x00000000001e7805 */ /* 0x000fc4000001ff00 */
[----:B------:R-:W-:Y:S02]  /*fa30*/  CS2R R40, SRZ ;  /* 0x0000000000287805 */ /* 0x000fe4000001ff00 */
[----:B------:R-:W-:Y:S01]  /*fa40*/  CS2R R42, SRZ ;  /* 0x00000000002a7805 */ /* 0x000fe2000001ff00 */
[----:B------:R-:W-:Y:S02]  /*fa50*/  @!P2 IMAD.SHL.U32 R11, R16, 0x2, RZ ;  /* 0x00000002100ba824 */ /* 0x000fe400078e00ff */
[----:B------:R-:W-:Y:S02]  /*fa60*/  @!P3 IMAD.SHL.U32 R27, R170, 0x8, RZ ;  /* 0x00000008aa1bb824 */ /* 0x000fe400078e00ff */
[----:B------:R-:W-:Y:S01]  /*fa70*/  @!P4 IMAD.SHL.U32 R49, R171, 0x8, RZ ;  /* 0x00000008ab31c824 */ /* 0x000fe200078e00ff */
[-C--:B------:R-:W-:Y:S02]  /*fa80*/  @!P2 IADD3 R50, P0, R0, R11.reuse, RZ ;  /* 0x0000000b0032a210 */ /* 0x080fe40007f1e0ff */
[----:B------:R-:W-:Y:S01]  /*fa90*/  @!P2 IADD3 R4, P1, R14, R11, RZ ;  /* 0x0000000b0e04a210 */ /* 0x000fe20007f3e0ff */
[----:B------:R-:W-:Y:S01]  /*faa0*/  @!P3 IMAD.WIDE R10, R27, 0x2, R12 ;  /* 0x000000021b0ab825 */ /* 0x000fe200078e020c */
[----:B------:R-:W-:-:S02]  /*fab0*/  @!P2 SHF.L.U64.HI R0, R16, 0x1, R17 ;  /* 0x000000011000a819 */ /* 0x000fc40000010211 */
[----:B------:R-:W-:Y:S01]  /*fac0*/  CS2R R36, SRZ ;  /* 0x0000000000247805 */ /* 0x000fe2000001ff00 */
[----:B------:R-:W-:Y:S01]  /*fad0*/  @!P4 IMAD.WIDE R14, R49, 0x2, R12 ;  /* 0x00000002310ec825 */ /* 0x000fe200078e020c */
[----:B------:R-:W-:Y:S02]  /*fae0*/  CS2R R38, SRZ ;  /* 0x0000000000267805 */ /* 0x000fe4000001ff00 */
[----:B------:R-:W-:Y:S02]  /*faf0*/  CS2R R32, SRZ ;  /* 0x0000000000207805 */ /* 0x000fe4000001ff00 */
[----:B------:R-:W-:Y:S01]  /*fb00*/  CS2R R34, SRZ ;  /* 0x0000000000227805 */ /* 0x000fe2000001ff00 */
[----:B------:R-:W-:Y:S01]  /*fb10*/  @!P3 IMAD.WIDE R12, R27, 0x2, R24 ;  /* 0x000000021b0cb825 */ /* 0x000fe200078e0218 */
[----:B------:R-:W-:Y:S02]  /*fb20*/  CS2R R26, SRZ ;  /* 0x00000000001a7805 */ /* 0x000fe4000001ff00 */
[----:B------:R-:W-:-:S02]  /*fb30*/  CS2R R44, SRZ ;  /* 0x00000000002c7805 */ /* 0x000fc4000001ff00 */
[----:B------:R-:W-:Y:S01]  /*fb40*/  CS2R R46, SRZ ;  /* 0x00000000002e7805 */ /* 0x000fe2000001ff00 */
[----:B------:R-:W-:Y:S01]  /*fb50*/  @!P4 IMAD.WIDE R48, R49, 0x2, R24 ;  /* 0x000000023130c825 */ /* 0x000fe200078e0218 */
[----:B------:R-:W-:Y:S01]  /*fb60*/  CS2R R24, SRZ ;  /* 0x0000000000187805 */ /* 0x000fe2000001ff00 */
[----:B------:R1:W5:Y:S02]  /*fb70*/  @!P3 LD.E.128 R28, desc[UR60][R10.64] ;  /* 0x0000003c0a1cb980 */ /* 0x000364000c101d00 */
[--C-:B------:R-:W-:Y:S02]  /*fb80*/  @!P2 IMAD.X R51, R3, 0x1, R0.reuse, P0 ;  /* 0x000000010333a824 */ /* 0x100fe400000e0600 */
[----:B------:R-:W-:Y:S01]  /*fb90*/  @!P2 IMAD.X R5, R5, 0x1, R0, P1 ;  /* 0x000000010505a824 */ /* 0x000fe200008e0600 */
[----:B------:R1:W5:Y:S04]  /*fba0*/  @!P3 LD.E.128 R40, desc[UR60][R12.64] ;  /* 0x0000003c0c28b980 */ /* 0x000368000c101d00 */
[----:B------:R1:W5:Y:S04]  /*fbb0*/  @!P4 LD.E.128 R24, desc[UR60][R14.64] ;  /* 0x0000003c0e18c980 */ /* 0x000368000c101d00 */
[----:B------:R1:W5:Y:S04]  /*fbc0*/  @!P4 LD.E.128 R36, desc[UR60][R48.64] ;  /* 0x0000003c3024c980 */ /* 0x000368000c101d00 */
[----:B------:R1:W5:Y:S04]  /*fbd0*/  @!P2 LD.E.128 R32, desc[UR60][R50.64] ;  /* 0x0000003c3220a980 */ /* 0x000368000c101d00 */
[----:B------:R1:W5:Y:S02]  /*fbe0*/  @!P2 LD.E.128 R44, desc[UR60][R4.64] ;  /* 0x0000003c042ca980 */ /* 0x000364000c101d00 */
.L_x_1742:
[----:B------:R-:W-:Y:S05]  /*fbf0*/  BSYNC B1 ;  /* 0x0000000000017941 */ /* 0x000fea0003800000 */
.L_x_1741:
[----:B-1---5:R-:W-:Y:S01]  /*fc00*/  IMAD.MOV.U32 R4, RZ, RZ, R46 ;  /* 0x000000ffff047224 */ /* 0x022fe200078e002e */
[----:B------:R-:W-:Y:S01]  /*fc10*/  UMOV UR4, 0xffffffff ;  /* 0xffffffff00047882 */ /* 0x000fe20000000000 */
[----:B---3--:R-:W-:Y:S02]  /*fc20*/  IMAD.MOV.U32 R5, RZ, RZ, R47 ;  /* 0x000000ffff057224 */ /* 0x008fe400078e002f */
[----:B--2---:R-:W-:Y:S01]  /*fc30*/  IMAD.MOV.U32 R0, RZ, RZ, R44 ;  /* 0x000000ffff007224 */ /* 0x004fe200078e002c */
        /* <DEDUP_REMOVED lines=43> */
[----:B------:R-:W-:Y:S02]  /*fef0*/  CS2R R4, SRZ ;  /* 0x0000000000047805 */ /* 0x000fe4000001ff00 */
[----:B------:R-:W-:Y:S02]  /*ff00*/  PRMT R85, R0, 0x7610, R85 ;  /* 0x0000761000557816 */ /* 0x000fe40000000055 */
[----:B------:R-:W-:Y:S01]  /*ff10*/  PRMT R86, R3, 0x7610, R86 ;  /* 0x0000761003567816 */ /* 0x000fe20000000056 */
[----:B------:R-:W-:Y:S06]  /*ff20*/  BRA.DIV UR4, `(.L_x_1743) ;  /* 0x0000019604e47947 */ /* 0x000fec000b800000 */
[----:B------:R1:W2:Y:S04]  /*ff30*/  SHFL.IDX PT, R3, R7, 0x1, 0x1c1f ;  /* 0x003c1f0007037f89 */ /* 0x0002a800000e0000 */
[----:B------:R1:W3:Y:S04]  /*ff40*/  SHFL.IDX PT, R0, R6, 0x1, 0x1c1f ;  /* 0x003c1f0006007f89 */ /* 0x0002e800000e0000 */
[----:B0-----:R-:W0:Y:S04]  /*ff50*/  SHFL.IDX PT, R21, R21, 0x1, 0x1c1f ;  /* 0x003c1f0015157f89 */ /* 0x001e2800000e0000 */
[----:B-1----:R-:W0:Y:S02]  /*ff60*/  SHFL.IDX PT, R20, R20, 0x1, 0x1c1f ;  /* 0x003c1f0014147f89 */ /* 0x002e2400000e0000 */
.L_x_2057:
[----:B------:R-:W-:Y:S01]  /*ff70*/  VIADD R11, R9, 0x40 ;  /* 0x00000040090b7836 */ /* 0x000fe20000000000 */
[----:B------:R-:W-:Y:S01]  /*ff80*/  BSSY B1, `(.L_x_1744) ;  /* 0x0000032000017945 */ /* 0x000fe20003800000 */
[----:B------:R-:W-:Y:S02]  /*ff90*/  CS2R R6, SRZ ;  /* 0x0000000000067805 */ /* 0x000fe4000001ff00 */
[----:B------:R-:W-:Y:S02]  /*ffa0*/  CS2R R8, SRZ ;  /* 0x0000000000087805 */ /* 0x000fe4000001ff00 */
[----:B------:R-:W-:Y:S02]  /*ffb0*/  CS2R R12, SRZ ;  /* 0x00000000000c7805 */ /* 0x000fe4000001ff00 */
[----:B------:R-:W-:Y:S02]  /*ffc0*/  ISETP.GE.AND P0, PT, R11, R78, PT ;  /* 0x0000004e0b00720c */ /* 0x000fe40003f06270 */
[----:B------:R-:W-:-:S02]  /*ffd0*/  CS2R R10, SRZ ;  /* 0x00000000000a7805 */ /* 0x000fc4000001ff00 */
[----:B----4-:R-:W-:Y:S02]  /*ffe0*/  CS2R R14, SRZ ;  /* 0x00000000000e7805 */ /* 0x010fe4000001ff00 */
[----:B------:R-:W-:Y:S02]  /*fff0*/  CS2R R48, SRZ ;  /* 0x0000000000307805 */ /* 0x000fe4000001ff00 */
[----:B------:R-:W-:Y:S02]  /*10000*/  CS2R R50, SRZ ;  /* 0x0000000000327805 */ /* 0x000fe4000001ff00 */
[----:B------:R-:W-:Y:S02]  /*10010*/  CS2R R52, SRZ ;  /* 0x0000000000347805 */ /* 0x000fe4000001ff00 */
[----:B------:R-:W-:Y:S02]  /*10020*/  CS2R R54, SRZ ;  /* 0x0000000000367805 */ /* 0x000fe4000001ff00 */
[----:B------:R-:W-:-:S02]  /*10030*/  CS2R R56, SRZ ;  /* 0x0000000000387805 */ /* 0x000fc4000001ff00 */
[----:B------:R-:W-:Y:S01]  /*10040*/  CS2R R58, SRZ ;  /* 0x00000000003a7805 */ /* 0x000fe2000001ff00 */
[----:B------:R-:W-:Y:S06]  /*10050*/  @P0 BRA `(.L_x_1745) ;  /* 0x0000000000900947 */ /* 0x000fec0003800000 */
[----:B------:R-:W-:Y:S01]  /*10060*/  ULDC UR4, c[0x0][0x3f4] ;  /* 0x0000fd0000047ab9 */ /* 0x000fe20000000800 */
[----:B---3--:R-:W-:Y:S01]  /*10070*/  IMAD.MOV.U32 R4, RZ, RZ, R0 ;  /* 0x000000ffff047224 */ /* 0x008fe200078e0000 */
[----:B------:R-:W-:Y:S01]  /*10080*/  ISETP.GE.AND P2, PT, R16, UR4, PT ;  /* 0x0000000410007c0c */ /* 0x000fe2000bf46270 */
[----:B--2---:R-:W-:Y:S01]  /*10090*/  IMAD.MOV.U32 R5, RZ, RZ, R3 ;  /* 0x000000ffff057224 */ /* 0x004fe200078e0003 */
[----:B------:R-:W-:Y:S02]  /*100a0*/  ISETP.GE.AND P3, PT, R168, UR4, PT ;  /* 0x00000004a8007c0c */ /* 0x000fe4000bf66270 */
[----:B------:R-:W-:Y:S02]  /*100b0*/  CS2R R52, SRZ ;  /* 0x0000000000347805 */ /* 0x000fe4000001ff00 */
[----:B------:R-:W-:Y:S02]  /*100c0*/  ISETP.GE.AND P4, PT, R169, UR4, PT ;  /* 0x00000004a9007c0c */ /* 0x000fe4000bf86270 */
[----:B------:R-:W-:-:S02]  /*100d0*/  CS2R R54, SRZ ;  /* 0x0000000000367805 */ /* 0x000fc4000001ff00 */
[----:B------:R-:W-:Y:S02]  /*100e0*/  CS2R R8, SRZ ;  /* 0x0000000000087805 */ /* 0x000fe4000001ff00 */
[----:B------:R-:W-:Y:S02]  /*100f0*/  CS2R R10, SRZ ;  /* 0x00000000000a7805 */ /* 0x000fe4000001ff00 */
[----:B------:R-:W-:Y:S02]  /*10100*/  CS2R R56, SRZ ;  /* 0x0000000000387805 */ /* 0x000fe4000001ff00 */
[----:B------:R-:W-:Y:S01]  /*10110*/  CS2R R58, SRZ ;  /* 0x00000000003a7805 */ /* 0x000fe2000001ff00 */
[----:B------:R-:W-:Y:S02]  /*10120*/  @!P2 IMAD.SHL.U32 R63, R16, 0x2, RZ ;  /* 0x00000002103fa824 */ /* 0x000fe400078e00ff */
[----:B------:R-:W-:Y:S02]  /*10130*/  @!P3 IMAD.SHL.U32 R73, R170, 0x8, RZ ;  /* 0x00000008aa49b824 */ /* 0x000fe400078e00ff */
[----:B------:R-:W-:Y:S01]  /*10140*/  @!P4 IMAD.SHL.U32 R65, R171, 0x8, RZ ;  /* 0x00000008ab41c824 */ /* 0x000fe200078e00ff */
[-C--:B------:R-:W-:Y:S01]  /*10150*/  @!P2 IADD3 R60, P0, R0, R63.reuse, RZ ;  /* 0x0000003f003ca210 */ /* 0x080fe20007f1e0ff */
[----:B------:R-:W-:Y:S01]  /*10160*/  @!P3 IMAD.WIDE R66, R73, 0x2, R4 ;  /* 0x000000024942b825 */ /* 0x000fe200078e0204 */
[----:B0-----:R-:W-:-:S02]  /*10170*/  @!P2 IADD3 R62, P1, R20, R63, RZ ;  /* 0x0000003f143ea210 */ /* 0x001fc40007f3e0ff */
[----:B------:R-:W-:Y:S01]  /*10180*/  @!P2 SHF.L.U64.HI R0, R16, 0x1, R17 ;  /* 0x000000011000a819 */ /* 0x000fe20000010211 */
[----:B------:R-:W-:Y:S01]  /*10190*/  @!P4 IMAD.WIDE R70, R65, 0x2, R4 ;  /* 0x000000024146c825 */ /* 0x000fe200078e0204 */
[----:B------:R-:W-:Y:S02]  /*101a0*/  CS2R R12, SRZ ;  /* 0x00000000000c7805 */ /* 0x000fe4000001ff00 */
[----:B------:R-:W-:Y:S02]  /*101b0*/  CS2R R14, SRZ ;  /* 0x00000000000e7805 */ /* 0x000fe4000001ff00 */
[----:B------:R-:W-:Y:S02]  /*101c0*/  CS2R R48, SRZ ;  /* 0x0000000000307805 */ /* 0x000fe4000001ff00 */
[----:B------:R-:W-:Y:S02]  /*101d0*/  CS2R R50, SRZ ;  /* 0x0000000000327805 */ /* 0x000fe4000001ff00 */
[----:B------:R-:W-:-:S02]  /*101e0*/  CS2R R4, SRZ ;  /* 0x0000000000047805 */ /* 0x000fc4000001ff00 */
[----:B------:R-:W-:Y:S01]  /*101f0*/  CS2R R6, SRZ ;  /* 0x0000000000067805 */ /* 0x000fe2000001ff00 */
[--C-:B------:R-:W-:Y:S01]  /*10200*/  @!P3 IMAD.WIDE R72, R73, 0x2, R20.reuse ;  /* 0x000000024948b825 */ /* 0x100fe200078e0214 */
        /* <DEDUP_REMOVED lines=9> */
.L_x_1745:
[----:B------:R-:W-:Y:S05]  /*102a0*/  BSYNC B1 ;  /* 0x0000000000017941 */ /* 0x000fea0003800000 */
.L_x_1744:
[----:B---3--:R-:W-:Y:S01]  /*102b0*/  LEA.HI R0, R197, R197, RZ, 0x1 ;  /* 0x000000c5c5007211 */ /* 0x008fe200078f08ff */
[----:B--2--5:R-:W-:Y:S01]  /*102c0*/  IMAD.MOV.U32 R3, RZ, RZ, R4 ;  /* 0x000000ffff037224 */ /* 0x024fe200078e0004 */
[----:B------:R-:W-:Y:S01]  /*102d0*/  VIADDMNMX R89, R78, -R187, 0x80, PT ;  /* 0x000000804e597446 */ /* 0x000fe200038009bb */
[----:B0-----:R-:W-:Y:S01]  /*102e0*/  IMAD.MOV.U32 R20, RZ, RZ, R5 ;  /* 0x000000ffff147224 */ /* 0x001fe200078e0005 */
[----:B------:R-:W-:Y:S01]  /*102f0*/  LOP3.LUT R0, R0, 0xfffffffe, RZ, 0xc0, !PT ;  /* 0xfffffffe00007812 */ /* 0x000fe200078ec0ff */
[----:B------:R-:W-:Y:S01]  /*10300*/  IMAD.MOV.U32 R21, RZ, RZ, R7 ;  /* 0x000000ffff157224 */ /* 0x000fe200078e0007 */
[----:B------:R-:W-:Y:S01]  /*10310*/  PRMT R90, R3, 0x7610, R90 ;  /* 0x00007610035a7816 */ /* 0x000fe2000000005a */
[----:B------:R-:W-:Y:S01]  /*10320*/  IMAD.MOV.U32 R3, RZ, RZ, R6 ;  /* 0x000000ffff037224 */ /* 0x000fe200078e0006 */
[----:B------:R-:W-:Y:S01]  /*10330*/  PRMT R91, R20, 0x7610, R91 ;  /* 0x00007610145b7816 */ /* 0x000fe2000000005b */
[----:B------:R-:W-:Y:S01]  /*10340*/  IMAD.IADD R0, R197, 0x1, -R0 ;  /* 0x00000001c5007824 */ /* 0x000fe200078e0a00 */
[----:B------:R-:W-:Y:S01]  /*10350*/  PRMT R93, R21, 0x7610, R93 ;  /* 0x00007610155d7816 */ /* 0x000fe2000000005d */
[----:B-1----:R-:W-:Y:S01]  /*10360*/  IMAD.MOV.U32 R60, RZ, RZ, R48 ;  /* 0x000000ffff3c7224 */ /* 0x002fe200078e0030 */
[----:B------:R-:W-:Y:S01]  /*10370*/  PRMT R92, R3, 0x7610, R92 ;  /* 0x00007610035c7816 */ /* 0x000fe2000000005c */
[----:B------:R-:W-:Y:S01]  /*10380*/  IMAD.MOV.U32 R62, RZ, RZ, R49 ;  /* 0x000000ffff3e7224 */ /* 0x000fe200078e0031 */
[----:B------:R-:W-:Y:S01]  /*10390*/  SHF.L.U32 R61, R0, 0x1f, RZ ;  /* 0x0000001f003d7819 */ /* 0x000fe200000006ff */
[----:B------:R-:W-:Y:S01]  /*103a0*/  IMAD.MOV.U32 R63, RZ, RZ, R50 ;  /* 0x000000ffff3f7224 */ /* 0x000fe200078e0032 */
[----:B------:R-:W-:Y:S01]  /*103b0*/  PRMT R94, R60, 0x7610, R94 ;  /* 0x000076103c5e7816 */ /* 0x000fe2000000005e */
[----:B------:R-:W-:Y:S01]  /*103c0*/  IMAD.MOV.U32 R3, RZ, RZ, R8 ;  /* 0x000000ffff037224 */ /* 0x000fe200078e0008 */
[----:B------:R-:W0:Y:S01]  /*103d0*/  SYNCS.PHASECHK.TRANS64.TRYWAIT P0, [R18+URZ+0x2a800], R61 ;  /* 0x02a8003d120075a7 */ /* 0x000e22000800017f */
        /* <DEDUP_REMOVED lines=21> */
[----:B------:R-:W-:Y:S01]  /*10530*/  BSSY B1, `(.L_x_1746) ;  /* 0x000000e000017945 */ /* 0x000fe20003800000 */
        /* <DEDUP_REMOVED lines=9> */
[----:B------:R-:W-:-:S02]  /*105d0*/  ISETP.GE.AND P1, PT, R174, R89, PT ;  /* 0x00000059ae00720c */ /* 0x000fc40003f26270 */
[----:B------:R-:W-:Y:S02]  /*105e0*/  PRMT R69, R63, 0x7610, R69 ;  /* 0x000076103f457816 */ /* 0x000fe40000000045 */
[----:B------:R-:W-:Y:S01]  /*105f0*/  PRMT R70, R64, 0x7610, R70 ;  /* 0x0000761040467816 */ /* 0x000fe20000000046 */
[----:B0-----:R-:W-:Y:S08]  /*10600*/  @!P0 BRA `(.L_x_1747) ;  /* 0x0000019000a08947 */ /* 0x001ff00003800000 */
.L_x_2058:
[----:B------:R-:W-:Y:S05]  /*10610*/  BSYNC B1 ;  /* 0x0000000000017941 */ /* 0x000fea0003800000 */
.L_x_1746:
[----:B------:R-:W-:Y:S01]  /*10620*/  BSSY B1, `(.L_x_1748) ;  /* 0x0000145000017945 */ /* 0x000fe20003800000 */
[----:B------:R-:W-:Y:S02]  /*10630*/  PRMT R71, R60, 0x7610, R71 ;  /* 0x000076103c477816 */ /* 0x000fe40000000047 */
[----:B------:R-:W-:Y:S01]  /*10640*/  PRMT R72, R62, 0x7610, R72 ;  /* 0x000076103e487816 */ /* 0x000fe20000000048 */
[----:B------:R-:W-:Y:S06]  /*10650*/  @P1 BRA `(.L_x_1749) ;  /* 0x0000001400041947 */ /* 0x000fec0003800000 */
[----:B------:R-:W1:Y:S01]  /*10660*/  LDC R107, c[0x0][0x3f4] ;  /* 0x0000fd00ff6b7b82 */ /* 0x000e620000000800 */
[----:B------:R-:W-:Y:S01]  /*10670*/  BSSY B2, `(.L_x_1750) ;  /* 0x000006f000027945 */ /* 0x000fe20003800000 */
[-C--:B-1----:R-:W-:Y:S02]  /*10680*/  ISETP.GE.AND P0, PT, R16, R107.reuse, PT ;  /* 0x0000006b1000720c */ /* 0x082fe40003f06270 */
[-C--:B------:R-:W-:Y:S02]  /*10690*/  ISETP.GE.AND P1, PT, R168, R107.reuse, PT ;  /* 0x0000006ba800720c */ /* 0x080fe40003f26270 */
[----:B------:R-:W-:-:S09]  /*106a0*/  ISETP.GE.AND P2, PT, R169, R107, PT ;  /* 0x0000006ba900720c */ /* 0x000fd20003f46270 */
[----:B------:R-:W-:Y:S05]  /*106b0*/  @P0 BRA `(.L_x_1751) ;  /* 0x0000000400a80947 */ /* 0x000fea0003800000 */
[----:B------:R-:W-:Y:S02]  /*106c0*/  LEA.HI R62, R107, R198, RZ, 0x1d ;  /* 0x000000c66b3e7211 */ /* 0x000fe400078fe8ff */
[----:B------:R-:W-:Y:S02]  /*106d0*/  LOP3.LUT R60, R184, 0x38, R16, 0xf8, !PT ;  /* 0x00000038b83c7812 */ /* 0x000fe400078ef810 */
[----:B------:R-:W-:Y:S01]  /*106e0*/  SHF.R.S32.HI R65, RZ, 0x1f, R62 ;  /* 0x0000001fff417819 */ /* 0x000fe2000001143e */
[----:B------:R-:W-:Y:S01]  /*106f0*/  IMAD.SHL.U32 R63, R62, 0x8, RZ ;  /* 0x000000083e3f7824 */ /* 0x000fe200078e00ff */
[-C--:B0-----:R-:W-:Y:S02]  /*10700*/  LOP3.LUT R61, R60, R185.reuse, RZ, 0x3c, !PT ;  /* 0x000000b93c3d7212 */ /* 0x081fe400078e3cff */
[----:B------:R-:W-:Y:S02]  /*10710*/  LEA.HI R65, R65, R62, RZ, 0x3 ;  /* 0x0000003e41417211 */ /* 0x000fe400078f18ff */
[----:B------:R-:W-:Y:S01]  /*10720*/  LOP3.LUT R60, R184, 0x38, R63, 0xf8, !PT ;  /* 0x00000038b83c7812 */ /* 0x000fe200078ef83f */
[----:B------:R-:W-:Y:S01]  /*10730*/  IMAD.IADD R61, R186, 0x1, R61 ;  /* 0x00000001ba3d7824 */ /* 0x000fe200078e023d */
[----:B------:R-:W-:Y:S01]  /*10740*/  SHF.R.U64 R117, R44, 0x10, R45 ;  /* 0x000000102c757819 */ /* 0x000fe2000000122d */
[----:B------:R-:W-:Y:S01]  /*10750*/  IMAD.SHL.U32 R65, R65, 0x400, RZ ;  /* 0x0000040041417824 */ /* 0x000fe200078e00ff */
[----:B------:R-:W-:Y:S01]  /*10760*/  LOP3.LUT R60, R60, R185, RZ, 0x3c, !PT ;  /* 0x000000b93c3c7212 */ /* 0x000fe200078e3cff */
[----:B------:R-:W-:Y:S01]  /*10770*/  IMAD R106, R61, 0x2, R18 ;  /* 0x000000023d6a7824 */ /* 0x000fe200078e0212 */
[----:B------:R-:W-:-:S02]  /*10780*/  SHF.R.U64 R113, R32, 0x10, R33 ;  /* 0x0000001020717819 */ /* 0x000fc40000001221 */
[----:B------:R-:W-:Y:S02]  /*10790*/  LOP3.LUT R65, R65, 0x7fffe000, RZ, 0xc0, !PT ;  /* 0x7fffe00041417812 */ /* 0x000fe400078ec0ff */
[----:B------:R-:W-:Y:S02]  /*107a0*/  PRMT R117, R112, 0x5410, R117 ;  /* 0x0000541070757816 */ /* 0x000fe40000000075 */
[----:B------:R-:W-:Y:S02]  /*107b0*/  IADD3 R65, R60, R65, R186 ;  /* 0x000000413c417210 */ /* 0x000fe40007ffe0ba */
[----:B------:R-:W0:Y:S01]  /*107c0*/  LDS.128 R60, [R106+0xc400] ;  /* 0x00c400006a3c7984 */ /* 0x000e220000000c00 */
[----:B------:R-:W-:Y:S01]  /*107d0*/  SHF.R.U32.HI R114, RZ, 0x10, R33 ;  /* 0x00000010ff727819 */ /* 0x000fe20000011621 */
[----:B------:R-:W-:Y:S01]  /*107e0*/  IMAD.U32 R120, R117, 0x10000, RZ ;  /* 0x0001000075787824 */ /* 0x000fe200078e00ff */
[----:B------:R-:W-:Y:S01]  /*107f0*/  SHF.R.U32.HI R44, RZ, 0x10, R45 ;  /* 0x00000010ff2c7819 */ /* 0x000fe2000001162d */
[----:B------:R-:W-:Y:S01]  /*10800*/  IMAD R108, R65, 0x2, R18 ;  /* 0x00000002416c7824 */ /* 0x000fe200078e0212 */
[----:B------:R-:W-:-:S02]  /*10810*/  SHF.R.U64 R33, R34, 0x10, R35 ;  /* 0x0000001022217819 */ /* 0x000fc40000001223 */
[----:B------:R-:W-:Y:S02]  /*10820*/  PRMT R110, R110, 0x5410, R113 ;  /* 0x000054106e6e7816 */ /* 0x000fe40000000071 */
[----:B------:R-:W1:Y:S01]  /*10830*/  LDS.128 R64, [R108+0xc400] ;  /* 0x00c400006c407984 */ /* 0x000e620000000c00 */
[--C-:B------:R-:W-:Y:S02]  /*10840*/  SHF.R.U64 R45, R46, 0x10, R47.reuse ;  /* 0x000000102e2d7819 */ /* 0x100fe4000000122f */
[----:B------:R-:W-:Y:S02]  /*10850*/  SHF.R.U32.HI R34, RZ, 0x10, R47 ;  /* 0x00000010ff227819 */ /* 0x000fe4000001162f */
[----:B------:R-:W-:Y:S02]  /*10860*/  PRMT R119, R111, 0x5410, R44 ;  /* 0x000054106f777816 */ /* 0x000fe4000000002c */
[----:B------:R-:W-:Y:S02]  /*10870*/  SHF.R.U32.HI R32, RZ, 0x10, R35 ;  /* 0x00000010ff207819 */ /* 0x000fe40000011623 */
[----:B------:R-:W-:Y:S01]  /*10880*/  PRMT R109, R109, 0x5410, R114 ;  /* 0x000054106d6d7816 */ /* 0x000fe20000000072 */
[----:B------:R-:W-:Y:S01]  /*10890*/  IMAD.U32 R122, R119, 0x10000, RZ ;  /* 0x00010000777a7824 */ /* 0x000fe200078e00ff */
[----:B------:R-:W-:-:S02]  /*108a0*/  PRMT R32, R75, 0x5432, R32 ;  /* 0x000054324b207816 */ /* 0x000fc40000000020 */
[----:B------:R-:W-:Y:S02]  /*108b0*/  PRMT R34, R69, 0x5432, R34 ;  /* 0x0000543245227816 */ /* 0x000fe40000000022 */
[----:B------:R-:W-:Y:S02]  /*108c0*/  LOP3.LUT R117, R117, 0xffff0000, RZ, 0xc0, !PT ;  /* 0xffff000075757812 */ /* 0x000fe400078ec0ff */
[----:B------:R-:W-:Y:S01]  /*108d0*/  PRMT R45, R74, 0x5432, R45 ;  /* 0x000054324a2d7816 */ /* 0x000fe2000000002d */
[----:B------:R-:W-:Y:S01]  /*108e0*/  IMAD.U32 R121, R34, 0x10000, RZ ;  /* 0x0001000022797824 */ /* 0x000fe200078e00ff */
[----:B------:R-:W-:Y:S01]  /*108f0*/  PRMT R33, R76, 0x5432, R33 ;  /* 0x000054324c217816 */ /* 0x000fe20000000021 */
[C---:B0-----:R-:W-:Y:S01]  /*10900*/  IMAD.U32 R111, R60.reuse, 0x10000, RZ ;  /* 0x000100003c6f7824 */ /* 0x041fe200078e00ff */
[----:B------:R-:W-:Y:S01]  /*10910*/  LOP3.LUT R112, R60, 0xffff0000, RZ, 0xc0, !PT ;  /* 0xffff00003c707812 */ /* 0x000fe200078ec0ff */
[----:B------:R-:W-:Y:S01]  /*10920*/  IMAD.U32 R60, R110, 0x10000, RZ ;  /* 0x000100006e3c7824 */ /* 0x000fe200078e00ff */
[C---:B------:R-:W-:Y:S01]  /*10930*/  LOP3.LUT R35, R62.reuse, 0xffff0000, RZ, 0xc0, !PT ;  /* 0xffff00003e237812 */ /* 0x040fe200078ec0ff */
[----:B------:R-:W-:Y:S01]  /*10940*/  IMAD.U32 R44, R62, 0x10000, RZ ;  /* 0x000100003e2c7824 */ /* 0x000fe200078e00ff */
[C---:B------:R-:W-:Y:S01]  /*10950*/  LOP3.LUT R62, R63.reuse, 0xffff0000, RZ, 0xc0, !PT ;  /* 0xffff00003f3e7812 */ /* 0x040fe200078ec0ff */
[----:B------:R-:W-:Y:S01]  /*10960*/  IMAD.U32 R114, R63, 0x10000, RZ ;  /* 0x000100003f727824 */ /* 0x000fe200078e00ff */
[----:B------:R-:W-:Y:S01]  /*10970*/  LOP3.LUT R110, R110, 0xffff0000, RZ, 0xc0, !PT ;  /* 0xffff00006e6e7812 */ /* 0x000fe200078ec0ff */
[----:B------:R-:W-:Y:S01]  /*10980*/  IMAD.U32 R113, R61, 0x10000, RZ ;  /* 0x000100003d717824 */ /* 0x000fe200078e00ff */
[C---:B-1----:R-:W-:Y:S01]  /*10990*/  LOP3.LUT R115, R64.reuse, 0xffff0000, RZ, 0xc0, !PT ;  /* 0xffff000040737812 */ /* 0x042fe200078ec0ff */
[----:B------:R-:W-:Y:S01]  /*109a0*/  IMAD.U32 R47, R64, 0x10000, RZ ;  /* 0x00010000402f7824 */ /* 0x000fe200078e00ff */
[C---:B------:R-:W-:Y:S01]  /*109b0*/  LOP3.LUT R46, R66.reuse, 0xffff0000, RZ, 0xc0, !PT ;  /* 0xffff0000422e7812 */ /* 0x040fe200078ec0ff */
[C---:B------:R-:W-:Y:S01]  /*109c0*/  IMAD.U32 R63, R65.reuse, 0x10000, RZ ;  /* 0x00010000413f7824 */ /* 0x040fe200078e00ff */
[----:B------:R-:W-:Y:S01]  /*109d0*/  LOP3.LUT R65, R65, 0xffff0000, RZ, 0xc0, !PT ;  /* 0xffff000041417812 */ /* 0x000fe200078ec0ff */
[C---:B------:R-:W-:Y:S01]  /*109e0*/  FMUL.FTZ R118, R47.reuse, R120 ;  /* 0x000000782f767220 */ /* 0x040fe20000410000 */
[-C--:B------:R-:W-:Y:S01]  /*109f0*/  FMUL.FTZ R124, R47, R60.reuse ;  /* 0x0000003c2f7c7220 */ /* 0x080fe20000410000 */
[----:B------:R-:W-:Y:S01]  /*10a00*/  IMAD.U32 R116, R66, 0x10000, RZ ;  /* 0x0001000042747824 */ /* 0x000fe200078e00ff */
[----:B------:R-:W-:Y:S01]  /*10a10*/  LOP3.LUT R66, R67, 0xffff0000, RZ, 0xc0, !PT ;  /* 0xffff000043427812 */ /* 0x000fe200078ec0ff */
[----:B------:R-:W-:Y:S01]  /*10a20*/  FFMA.FTZ R47, R111, R60, -R118 ;  /* 0x0000003c6f2f7223 */ /* 0x000fe20000010876 */
[----:B------:R-:W-:-:S02]  /*10a30*/  IMAD.U32 R118, R109, 0x10000, RZ ;  /* 0x000100006d767824 */ /* 0x000fc400078e00ff */
[----:B------:R-:W-:Y:S01]  /*10a40*/  FMUL.FTZ R126, R63, R122 ;  /* 0x0000007a3f7e7220 */ /* 0x000fe20000410000 */
[----:B------:R-:W-:Y:S02]  /*10a50*/  IMAD.U32 R64, R67, 0x10000, RZ ;  /* 0x0001000043407824 */ /* 0x000fe400078e00ff */
[----:B------:R-:W-:Y:S01]  /*10a60*/  FFMA.FTZ R60, R111, R120, R124 ;  /* 0x000000786f3c7223 */ /* 0x000fe2000001007c */
[----:B------:R-:W-:Y:S02]  /*10a70*/  IMAD.U32 R67, R32, 0x10000, RZ ;  /* 0x0001000020437824 */ /* 0x000fe400078e00ff */
[-C--:B------:R-:W-:Y:S01]  /*10a80*/  FMUL.FTZ R120, R63, R118.reuse ;  /* 0x000000763f787220 */ /* 0x080fe20000410000 */
[C---:B------:R-:W-:Y:S01]  /*10a90*/  FFMA.FTZ R63, R113.reuse, R118, -R126 ;  /* 0x00000076713f7223 */ /* 0x040fe2000001087e */
[C---:B------:R-:W-:Y:S01]  /*10aa0*/  FMUL.FTZ R111, R64.reuse, R121 ;  /* 0x00000079406f7220 */ /* 0x040fe20000410000 */
[-C--:B------:R-:W-:Y:S01]  /*10ab0*/  FMUL.FTZ R118, R64, R67.reuse ;  /* 0x0000004340767220 */ /* 0x080fe20000410000 */
[----:B------:R-:W-:Y:S01]  /*10ac0*/  FFMA.FTZ R120, R113, R122, R120 ;  /* 0x0000007a71787223 */ /* 0x000fe20000010078 */
[----:B------:R-:W-:Y:S01]  /*10ad0*/  LOP3.LUT R61, R61, 0xffff0000, RZ, 0xc0, !PT ;  /* 0xffff00003d3d7812 */ /* 0x000fe200078ec0ff */
[C---:B------:R-:W-:Y:S01]  /*10ae0*/  FFMA.FTZ R64, R114.reuse, R67, -R111 ;  /* 0x0000004372407223 */ /* 0x040fe2000001086f */
[----:B------:R-:W-:Y:S01]  /*10af0*/  FFMA.FTZ R121, R114, R121, R118 ;  /* 0x0000007972797223 */ /* 0x000fe20000010076 */
[----:B------:R-:W-:Y:S01]  /*10b00*/  LOP3.LUT R118, R119, 0xffff0000, RZ, 0xc0, !PT ;  /* 0xffff000077767812 */ /* 0x000fe200078ec0ff */
[----:B------:R-:W-:Y:S01]  /*10b10*/  FMUL.FTZ R67, R115, R117 ;  /* 0x0000007573437220 */ /* 0x000fe20000410000 */
[----:B------:R-:W-:Y:S01]  /*10b20*/  LOP3.LUT R114, R109, 0xffff0000, RZ, 0xc0, !PT ;  /* 0xffff00006d727812 */ /* 0x000fe200078ec0ff */
[----:B------:R-:W-:Y:S01]  /*10b30*/  FMUL.FTZ R115, R115, R110 ;  /* 0x0000006e73737220 */ /* 0x000fe20000410000 */
[----:B------:R-:W-:-:S02]  /*10b40*/  IMAD.U32 R109, R45, 0x10000, RZ ;  /* 0x000100002d6d7824 */ /* 0x000fc400078e00ff */
[C---:B------:R-:W-:Y:S01]  /*10b50*/  FMUL.FTZ R122, R65.reuse, R118 ;  /* 0x00000076417a7220 */ /* 0x040fe20000410000 */
[----:B------:R-:W-:Y:S01]  /*10b60*/  FFMA.FTZ R110, R112, R110, -R67 ;  /* 0x0000006e706e7223 */ /* 0x000fe20000010843 */
[-C--:B------:R-:W-:Y:S01]  /*10b70*/  FMUL.FTZ R65, R65, R114.reuse ;  /* 0x0000007241417220 */ /* 0x080fe20000410000 */
[----:B------:R-:W-:Y:S02]  /*10b80*/  IMAD.U32 R67, R33, 0x10000, RZ ;  /* 0x0001000021437824 */ /* 0x000fe400078e00ff */
[----:B------:R-:W-:Y:S01]  /*10b90*/  FFMA.FTZ R122, R61, R114, -R122 ;  /* 0x000000723d7a7223 */ /* 0x000fe2000001087a */
[----:B------:R-:W-:Y:S01]  /*10ba0*/  LOP3.LUT R33, R33, 0xffff0000, RZ, 0xc0, !PT ;  /* 0xffff000021217812 */ /* 0x000fe200078ec0ff */
[----:B------:R-:W-:Y:S01]  /*10bb0*/  FFMA.FTZ R111, R61, R118, R65 ;  /* 0x000000763d6f7223 */ /* 0x000fe20000010041 */
[----:B------:R-:W-:Y:S01]  /*10bc0*/  LOP3.LUT R61, R45, 0xffff0000, RZ, 0xc0, !PT ;  /* 0xffff00002d3d7812 */ /* 0x000fe200078ec0ff */
[----:B------:R-:W-:Y:S01]  /*10bd0*/  FMUL.FTZ R113, R116, R109 ;  /* 0x0000006d74717220 */ /* 0x000fe20000410000 */
[----:B------:R-:W-:Y:S01]  /*10be0*/  LOP3.LUT R65, R34, 0xffff0000, RZ, 0xc0, !PT ;  /* 0xffff000022417812 */ /* 0x000fe200078ec0ff */
[----:B------:R-:W-:Y:S01]  /*10bf0*/  FFMA.FTZ R115, R112, R117, R115 ;  /* 0x0000007570737223 */ /* 0x000fe20000010073 */
[----:B------:R-:W-:Y:S01]  /*10c00*/  LOP3.LUT R45, R32, 0xffff0000, RZ, 0xc0, !PT ;  /* 0xffff0000202d7812 */ /* 0x000fe200078ec0ff */
[----:B------:R-:W-:Y:S01]  /*10c10*/  FMUL.FTZ R32, R46, R61 ;  /* 0x0000003d2e207220 */ /* 0x000fe20000410000 */
[-C--:B------:R-:W-:Y:S01]  /*10c20*/  FMUL.FTZ R117, R116, R67.reuse ;  /* 0x0000004374757220 */ /* 0x080fe20000410000 */
[----:B------:R-:W-:Y:S01]  /*10c30*/  FFMA.FTZ R113, R44, R67, -R113 ;  /* 0x000000432c717223 */ /* 0x000fe20000010871 */
[----:B------:R-:W-:Y:S01]  /*10c40*/  FMUL.FTZ R46, R46, R33 ;  /* 0x000000212e2e7220 */ /* 0x000fe20000410000 */
[C---:B------:R-:W-:Y:S01]  /*10c50*/  FMUL.FTZ R67, R66.reuse, R65 ;  /* 0x0000004142437220 */ /* 0x040fe20000410000 */
[----:B------:R-:W-:Y:S01]  /*10c60*/  FMUL.FTZ R66, R66, R45 ;  /* 0x0000002d42427220 */ /* 0x000fe20000410000 */
[C---:B------:R-:W-:Y:S01]  /*10c70*/  FFMA.FTZ R34, R35.reuse, R33, -R32 ;  /* 0x0000002123227223 */ /* 0x040fe20000010820 */
[----:B------:R-:W-:Y:S01]  /*10c80*/  FFMA.FTZ R46, R35, R61, R46 ;  /* 0x0000003d232e7223 */ /* 0x000fe2000001002e */
        /* <DEDUP_REMOVED lines=13> */
.L_x_1751:
[----:B------:R-:W-:Y:S05]  /*10d60*/  BSYNC B2 ;  /* 0x0000000000027941 */ /* 0x000fea0003800000 */
.L_x_1750:
[----:B------:R-:W-:Y:S04]  /*10d70*/  BSSY B2, `(.L_x_1752) ;  /* 0x0000068000027945 */ /* 0x000fe80003800000 */
[----:B------:R-:W-:Y:S05]  /*10d80*/  @P1 BRA `(.L_x_1753) ;  /* 0x0000000400981947 */ /* 0x000fea0003800000 */
[----:B-1----:R-:W-:Y:S02]  /*10d90*/  LEA.HI R32, R107, R170, RZ, 0x1d ;  /* 0x000000aa6b207211 */ /* 0x002fe400078fe8ff */
[----:B------:R-:W-:Y:S02]  /*10da0*/  SHF.R.U64 R63, R28, 0x10, R29 ;  /* 0x000000101c3f7819 */ /* 0x000fe4000000121d */
[----:B------:R-:W-:Y:S01]  /*10db0*/  SHF.R.S32.HI R35, RZ, 0x1f, R32 ;  /* 0x0000001fff237819 */ /* 0x000fe20000011420 */
[----:B------:R-:W-:Y:S01]  /*10dc0*/  IMAD.SHL.U32 R33, R32, 0x8, RZ ;  /* 0x0000000820217824 */ /* 0x000fe200078e00ff */
[----:B0-----:R-:W-:Y:S02]  /*10dd0*/  SHF.R.U64 R61, R30, 0x10, R31 ;  /* 0x000000101e3d7819 */ /* 0x001fe4000000121f */
[----:B------:R-:W-:Y:S02]  /*10de0*/  LEA.HI R35, R35, R32, RZ, 0x3 ;  /* 0x0000002023237211 */ /* 0x000fe400078f18ff */
[----:B------:R-:W-:-:S02]  /*10df0*/  LOP3.LUT R32, R184, 0x38, R33, 0xf8, !PT ;  /* 0x00000038b8207812 */ /* 0x000fc400078ef821 */
[----:B------:R-:W-:Y:S01]  /*10e00*/  SHF.R.U32.HI R28, RZ, 0x10, R29 ;  /* 0x00000010ff1c7819 */ /* 0x000fe2000001161d */
[----:B------:R-:W-:Y:S01]  /*10e10*/  IMAD.SHL.U32 R35, R35, 0x400, RZ ;  /* 0x0000040023237824 */ /* 0x000fe200078e00ff */
[----:B------:R-:W-:Y:S02]  /*10e20*/  LOP3.LUT R32, R32, R185, RZ, 0x3c, !PT ;  /* 0x000000b920207212 */ /* 0x000fe400078e3cff */
[----:B------:R-:W-:Y:S02]  /*10e30*/  SHF.R.U32.HI R30, RZ, 0x10, R31 ;  /* 0x00000010ff1e7819 */ /* 0x000fe4000001161f */
[----:B------:R-:W-:Y:S02]  /*10e40*/  LOP3.LUT R35, R35, 0x7fffe000, RZ, 0xc0, !PT ;  /* 0x7fffe00023237812 */ /* 0x000fe400078ec0ff */
[----:B------:R-:W-:Y:S02]  /*10e50*/  SHF.R.U64 R31, R40, 0x10, R41 ;  /* 0x00000010281f7819 */ /* 0x000fe40000001229 */
[----:B------:R-:W-:-:S02]  /*10e60*/  IADD3 R45, R32, R35, R186 ;  /* 0x00000023202d7210 */ /* 0x000fc40007ffe0ba */
[----:B------:R-:W0:Y:S01]  /*10e70*/  LDS.128 R32, [R217] ;  /* 0x00000000d9207984 */ /* 0x000e220000000c00 */
[----:B------:R-:W-:Y:S02]  /*10e80*/  SHF.R.U64 R29, R42, 0x10, R43 ;  /* 0x000000102a1d7819 */ /* 0x000fe4000000122b */
[----:B------:R-:W-:Y:S01]  /*10e90*/  IMAD R60, R45, 0x2, R18 ;  /* 0x000000022d3c7824 */ /* 0x000fe200078e0212 */
[----:B------:R-:W-:Y:S02]  /*10ea0*/  SHF.R.U32.HI R40, RZ, 0x10, R41 ;  /* 0x00000010ff287819 */ /* 0x000fe40000011629 */
[----:B------:R-:W-:Y:S02]  /*10eb0*/  PRMT R103, R103, 0x5410, R28 ;  /* 0x0000541067677816 */ /* 0x000fe4000000001c */
[----:B------:R-:W1:Y:S01]  /*10ec0*/  LDS.128 R44, [R60+0xc400] ;  /* 0x00c400003c2c7984 */ /* 0x000e620000000c00 */
[----:B------:R-:W-:Y:S02]  /*10ed0*/  PRMT R98, R98, 0x5410, R31 ;  /* 0x0000541062627816 */ /* 0x000fe4000000001f */
[----:B------:R-:W-:-:S02]  /*10ee0*/  PRMT R100, R100, 0x5410, R29 ;  /* 0x0000541064647816 */ /* 0x000fc4000000001d */
[----:B------:R-:W-:Y:S02]  /*10ef0*/  SHF.R.U32.HI R42, RZ, 0x10, R43 ;  /* 0x00000010ff2a7819 */ /* 0x000fe4000001162b */
[----:B------:R-:W-:Y:S02]  /*10f00*/  PRMT R105, R105, 0x5410, R30 ;  /* 0x0000541069697816 */ /* 0x000fe4000000001e */
[----:B------:R-:W-:Y:S01]  /*10f10*/  PRMT R102, R102, 0x5410, R63 ;  /* 0x0000541066667816 */ /* 0x000fe2000000003f */
[----:B------:R-:W-:Y:S01]  /*10f20*/  IMAD.U32 R63, R98, 0x10000, RZ ;  /* 0x00010000623f7824 */ /* 0x000fe200078e00ff */
[----:B------:R-:W-:Y:S02]  /*10f30*/  PRMT R99, R99, 0x5410, R40 ;  /* 0x0000541063637816 */ /* 0x000fe40000000028 */
[----:B------:R-:W-:Y:S01]  /*10f40*/  PRMT R101, R101, 0x5410, R42 ;  /* 0x0000541065657816 */ /* 0x000fe2000000002a */
[----:B------:R-:W-:Y:S01]  /*10f50*/  IMAD.U32 R62, R102, 0x10000, RZ ;  /* 0x00010000663e7824 */ /* 0x000fe200078e00ff */
[----:B------:R-:W-:-:S02]  /*10f60*/  PRMT R104, R104, 0x5410, R61 ;  /* 0x0000541068687816 */ /* 0x000fc4000000003d */
        /* <DEDUP_REMOVED lines=21> */
[----:B------:R-:W-:Y:S02]  /*110c0*/  IMAD.U32 R35, R103, 0x10000, RZ ;  /* 0x0001000067237824 */ /* 0x000fe400078e00ff */
[----:B------:R-:W-:Y:S01]  /*110d0*/  FFMA.FTZ R65, R28, R62, -R65 ;  /* 0x0000003e1c417223 */ /* 0x000fe20000010841 */
        /* <DEDUP_REMOVED lines=11> */
[----:B------:R-:W-:Y:S01]  /*11190*/  LOP3.LUT R103, R103, 0xffff0000, RZ, 0xc0, !PT ;  /* 0xffff000067677812 */ /* 0x000fe200078ec0ff */
[----:B------:R-:W-:Y:S01]  /*111a0*/  FMUL.FTZ R28, R41, R98 ;  /* 0x00000062291c7220 */ /* 0x000fe20000410000 */
[----:B------:R-:W-:Y:S01]  /*111b0*/  FFMA.FTZ R61, R40, R62, R61 ;  /* 0x0000003e283d7223 */ /* 0x000fe2000001003d */
[----:B------:R-:W-:-:S02]  /*111c0*/  IMAD.U32 R30, R100, 0x10000, RZ ;  /* 0x00010000641e7824 */ /* 0x000fc400078e00ff */
[-C--:B------:R-:W-:Y:S01]  /*111d0*/  FMUL.FTZ R40, R41, R102.reuse ;  /* 0x0000006629287220 */ /* 0x080fe20000410000 */
[C---:B------:R-:W-:Y:S01]  /*111e0*/  FMUL.FTZ R35, R44.reuse, R99 ;  /* 0x000000632c237220 */ /* 0x040fe20000410000 */
[----:B------:R-:W-:Y:S01]  /*111f0*/  FFMA.FTZ R102, R29, R102, -R28 ;  /* 0x000000661d667223 */ /* 0x000fe2000001081c */
[-C--:B------:R-:W-:Y:S01]  /*11200*/  FMUL.FTZ R44, R44, R103.reuse ;  /* 0x000000672c2c7220 */ /* 0x080fe20000410000 */
[----:B------:R-:W-:Y:S02]  /*11210*/  IMAD.U32 R28, R104, 0x10000, RZ ;  /* 0x00010000681c7824 */ /* 0x000fe400078e00ff */
[----:B------:R-:W-:Y:S01]  /*11220*/  FMUL.FTZ R62, R43, R30 ;  /* 0x0000001e2b3e7220 */ /* 0x000fe20000410000 */
[----:B------:R-:W-:Y:S01]  /*11230*/  LOP3.LUT R100, R100, 0xffff0000, RZ, 0xc0, !PT ;  /* 0xffff000064647812 */ /* 0x000fe200078ec0ff */
[----:B------:R-:W-:Y:S01]  /*11240*/  FFMA.FTZ R42, R32, R103, -R35 ;  /* 0x00000067202a7223 */ /* 0x000fe20000010823 */
[----:B------:R-:W-:Y:S01]  /*11250*/  LOP3.LUT R104, R104, 0xffff0000, RZ, 0xc0, !PT ;  /* 0xffff000068687812 */ /* 0x000fe200078ec0ff */
[----:B------:R-:W-:Y:S01]  /*11260*/  FFMA.FTZ R44, R32, R99, R44 ;  /* 0x00000063202c7223 */ /* 0x000fe2000001002c */
[----:B------:R-:W-:Y:S01]  /*11270*/  LOP3.LUT R101, R101, 0xffff0000, RZ, 0xc0, !PT ;  /* 0xffff000065657812 */ /* 0x000fe200078ec0ff */
[-C--:B------:R-:W-:Y:S01]  /*11280*/  FMUL.FTZ R32, R43, R28.reuse ;  /* 0x0000001c2b207220 */ /* 0x080fe20000410000 */
[----:B------:R-:W-:Y:S01]  /*11290*/  LOP3.LUT R105, R105, 0xffff0000, RZ, 0xc0, !PT ;  /* 0xffff000069697812 */ /* 0x000fe200078ec0ff */
[----:B------:R-:W-:Y:S01]  /*112a0*/  FFMA.FTZ R62, R31, R28, -R62 ;  /* 0x0000001c1f3e7223 */ /* 0x000fe2000001083e */
[----:B------:R-:W-:Y:S01]  /*112b0*/  FMUL.FTZ R28, R45, R100 ;  /* 0x000000642d1c7220 */ /* 0x000fe20000410000 */
[----:B------:R-:W-:Y:S01]  /*112c0*/  FFMA.FTZ R40, R29, R98, R40 ;  /* 0x000000621d287223 */ /* 0x000fe20000010028 */
[----:B------:R-:W-:Y:S01]  /*112d0*/  FMUL.FTZ R45, R45, R104 ;  /* 0x000000682d2d7220 */ /* 0x000fe20000410000 */
[----:B------:R-:W-:Y:S01]  /*112e0*/  FFMA.FTZ R31, R31, R30, R32 ;  /* 0x0000001e1f1f7223 */ /* 0x000fe20000010020 */
[C---:B------:R-:W-:Y:S01]  /*112f0*/  FMUL.FTZ R29, R46.reuse, R101 ;  /* 0x000000652e1d7220 */ /* 0x040fe20000410000 */
[-C--:B------:R-:W-:Y:S01]  /*11300*/  FMUL.FTZ R30, R46, R105.reuse ;  /* 0x000000692e1e7220 */ /* 0x080fe20000410000 */
[C---:B------:R-:W-:Y:S01]  /*11310*/  FFMA.FTZ R100, R33.reuse, R100, R45 ;  /* 0x0000006421647223 */ /* 0x040fe2000001002d */
[----:B------:R-:W-:Y:S01]  /*11320*/  FFMA.FTZ R35, R33, R104, -R28 ;  /* 0x0000006821237223 */ /* 0x000fe2000001081c */
[C---:B------:R-:W-:Y:S01]  /*11330*/  FFMA.FTZ R46, R34.reuse, R105, -R29 ;  /* 0x00000069222e7223 */ /* 0x040fe2000001081d */
[----:B------:R-:W-:Y:S01]  /*11340*/  FFMA.FTZ R64, R34, R101, R30 ;  /* 0x0000006522407223 */ /* 0x000fe2000001001e */
[----:B------:R-:W-:-:S02]  /*11350*/  F2FP.BF16.F32.PACK_AB R28, R102, R65 ;  /* 0x00000041661c723e */ /* 0x000fc400000010ff */
[----:B------:R-:W-:Y:S02]  /*11360*/  F2FP.BF16.F32.PACK_AB R34, R100, R31 ;  /* 0x0000001f6422723e */ /* 0x000fe400000010ff */
[----:B------:R-:W-:Y:S02]  /*11370*/  F2FP.BF16.F32.PACK_AB R29, R42, R109 ;  /* 0x0000006d2a1d723e */ /* 0x000fe400000010ff */
[----:B------:R-:W-:Y:S02]  /*11380*/  F2FP.BF16.F32.PACK_AB R30, R35, R62 ;  /* 0x0000003e231e723e */ /* 0x000fe400000010ff */
[----:B------:R-:W-:Y:S02]  /*11390*/  F2FP.BF16.F32.PACK_AB R31, R46, R47 ;  /* 0x0000002f2e1f723e */ /* 0x000fe400000010ff */
[----:B------:R-:W-:Y:S02]  /*113a0*/  F2FP.BF16.F32.PACK_AB R32, R40, R67 ;  /* 0x000000432820723e */ /* 0x000fe400000010ff */
[----:B------:R-:W-:Y:S01]  /*113b0*/  F2FP.BF16.F32.PACK_AB R33, R44, R63 ;  /* 0x0000003f2c21723e */ /* 0x000fe200000010ff */
[----:B------:R2:W-:Y:S01]  /*113c0*/  STS.128 [R217], R28 ;  /* 0x0000001cd9007388 */ /* 0x0005e20000000c00 */
[----:B------:R-:W-:-:S05]  /*113d0*/  F2FP.BF16.F32.PACK_AB R35, R64, R61 ;  /* 0x0000003d4023723e */ /* 0x000fca00000010ff */
[----:B------:R2:W-:Y:S02]  /*113e0*/  STS.128 [R60+0xc400], R32 ;  /* 0x00c400203c007388 */ /* 0x0005e40000000c00 */
.L_x_1753:
[----:B------:R-:W-:Y:S05]  /*113f0*/  BSYNC B2 ;  /* 0x0000000000027941 */ /* 0x000fea0003800000 */
.L_x_1752:
[----:B------:R-:W-:Y:S05]  /*11400*/  @P2 BRA `(.L_x_1749) ;  /* 0x0000000400982947 */ /* 0x000fea0003800000 */
[----:B------:R-:W-:Y:S02]  /*11410*/  LEA.HI R107, R107, R171, RZ, 0x1d ;  /* 0x000000ab6b6b7211 */ /* 0x000fe400078fe8ff */
[----:B-1----:R-:W-:Y:S02]  /*11420*/  SHF.R.U64 R44, R24, 0x10, R25 ;  /* 0x00000010182c7819 */ /* 0x002fe40000001219 */
[----:B--2---:R-:W-:Y:S01]  /*11430*/  SHF.R.S32.HI R28, RZ, 0x1f, R107 ;  /* 0x0000001fff1c7819 */ /* 0x004fe2000001146b */
[----:B------:R-:W-:Y:S01]  /*11440*/  IMAD.SHL.U32 R29, R107, 0x8, RZ ;  /* 0x000000086b1d7824 */ /* 0x000fe200078e00ff */
[----:B------:R-:W-:Y:S02]  /*11450*/  SHF.R.U64 R42, R26, 0x10, R27 ;  /* 0x000000101a2a7819 */ /* 0x000fe4000000121b */
[----:B------:R-:W-:Y:S02]  /*11460*/  LEA.HI R107, R28, R107, RZ, 0x3 ;  /* 0x0000006b1c6b7211 */ /* 0x000fe400078f18ff */
[----:B------:R-:W-:-:S02]  /*11470*/  LOP3.LUT R28, R184, 0x38, R29, 0xf8, !PT ;  /* 0x00000038b81c7812 */ /* 0x000fc400078ef81d */
[----:B------:R-:W-:Y:S01]  /*11480*/  SHF.R.U32.HI R25, RZ, 0x10, R25 ;  /* 0x00000010ff197819 */ /* 0x000fe20000011619 */
[----:B------:R-:W-:Y:S01]  /*11490*/  IMAD.SHL.U32 R107, R107, 0x400, RZ ;  /* 0x000004006b6b7824 */ /* 0x000fe200078e00ff */
[----:B------:R-:W-:Y:S02]  /*114a0*/  LOP3.LUT R28, R28, R185, RZ, 0x3c, !PT ;  /* 0x000000b91c1c7212 */ /* 0x000fe400078e3cff */
[----:B------:R-:W-:Y:S02]  /*114b0*/  SHF.R.U64 R26, R36, 0x10, R37 ;  /* 0x00000010241a7819 */ /* 0x000fe40000001225 */
[----:B------:R-:W-:Y:S02]  /*114c0*/  LOP3.LUT R107, R107, 0x7fffe000, RZ, 0xc0, !PT ;  /* 0x7fffe0006b6b7812 */ /* 0x000fe400078ec0ff */
[----:B------:R-:W-:Y:S02]  /*114d0*/  SHF.R.U64 R24, R38, 0x10, R39 ;  /* 0x0000001026187819 */ /* 0x000fe40000001227 */
[----:B------:R-:W-:-:S02]  /*114e0*/  IADD3 R107, R28, R107, R186 ;  /* 0x0000006b1c6b7210 */ /* 0x000fc40007ffe0ba */
[----:B------:R-:W1:Y:S01]  /*114f0*/  LDS.128 R28, [R215] ;  /* 0x00000000d71c7984 */ /* 0x000e620000000c00 */
[----:B------:R-:W-:Y:S02]  /*11500*/  SHF.R.U32.HI R27, RZ, 0x10, R27 ;  /* 0x00000010ff1b7819 */ /* 0x000fe4000001161b */
[----:B------:R-:W-:Y:S01]  /*11510*/  IMAD R40, R107, 0x2, R18 ;  /* 0x000000026b287824 */ /* 0x000fe200078e0212 */
[----:B------:R-:W-:Y:S02]  /*11520*/  SHF.R.U32.HI R37, RZ, 0x10, R37 ;  /* 0x00000010ff257819 */ /* 0x000fe40000011625 */
[----:B------:R-:W-:Y:S02]  /*11530*/  PRMT R86, R86, 0x5410, R25 ;  /* 0x0000541056567816 */ /* 0x000fe40000000019 */
[----:B------:R-:W2:Y:S01]  /*11540*/  LDS.128 R32, [R40+0xc400] ;  /* 0x00c4000028207984 */ /* 0x000ea20000000c00 */
[----:B------:R-:W-:Y:S02]  /*11550*/  PRMT R81, R81, 0x5410, R26 ;  /* 0x0000541051517816 */ /* 0x000fe4000000001a */
[----:B------:R-:W-:-:S02]  /*11560*/  PRMT R83, R83, 0x5410, R24 ;  /* 0x0000541053537816 */ /* 0x000fc40000000018 */
[----:B------:R-:W-:Y:S02]  /*11570*/  PRMT R88, R88, 0x5410, R27 ;  /* 0x0000541058587816 */ /* 0x000fe4000000001b */
[----:B------:R-:W-:Y:S02]  /*11580*/  PRMT R85, R85, 0x5410, R44 ;  /* 0x0000541055557816 */ /* 0x000fe4000000002c */
[----:B------:R-:W-:Y:S01]  /*11590*/  PRMT R87, R87, 0x5410, R42 ;  /* 0x0000541057577816 */ /* 0x000fe2000000002a */
[----:B------:R-:W-:Y:S01]  /*115a0*/  IMAD.U32 R42, R81, 0x10000, RZ ;  /* 0x00010000512a7824 */ /* 0x000fe200078e00ff */
[----:B------:R-:W-:Y:S01]  /*115b0*/  PRMT R82, R82, 0x5410, R37 ;  /* 0x0000541052527816 */ /* 0x000fe20000000025 */
[----:B------:R-:W-:Y:S01]  /*115c0*/  IMAD.U32 R41, R85, 0x10000, RZ ;  /* 0x0001000055297824 */ /* 0x000fe200078e00ff */
[----:B------:R-:W-:Y:S02]  /*115d0*/  SHF.R.U32.HI R39, RZ, 0x10, R39 ;  /* 0x00000010ff277819 */ /* 0x000fe40000011627 */
[----:B------:R-:W-:Y:S01]  /*115e0*/  LOP3.LUT R81, R81, 0xffff0000, RZ, 0xc0, !PT ;  /* 0xffff000051517812 */ /* 0x000fe200078ec0ff */
[----:B------:R-:W-:Y:S01]  /*115f0*/  IMAD.U32 R43, R82, 0x10000, RZ ;  /* 0x00010000522b7824 */ /* 0x000fe200078e00ff */
[----:B------:R-:W-:-:S02]  /*11600*/  PRMT R84, R84, 0x5410, R39 ;  /* 0x0000541054547816 */ /* 0x000fc40000000027 */
[----:B------:R-:W-:Y:S02]  /*11610*/  LOP3.LUT R85, R85, 0xffff0000, RZ, 0xc0, !PT ;  /* 0xffff000055557812 */ /* 0x000fe400078ec0ff */
        /* <DEDUP_REMOVED lines=9> */
[C---:B--2---:R-:W-:Y:S01]  /*116b0*/  IMAD.U32 R31, R32.reuse, 0x10000, RZ ;  /* 0x00010000201f7824 */ /* 0x044fe200078e00ff */
[----:B------:R-:W-:Y:S01]  /*116c0*/  LOP3.LUT R32, R32, 0xffff0000, RZ, 0xc0, !PT ;  /* 0xffff000020207812 */ /* 0x000fe200078ec0ff */
[C---:B------:R-:W-:Y:S01]  /*116d0*/  IMAD.U32 R37, R33.reuse, 0x10000, RZ ;  /* 0x0001000021257824 */ /* 0x040fe200078e00ff */
[----:B------:R-:W-:Y:S01]  /*116e0*/  LOP3.LUT R33, R33, 0xffff0000, RZ, 0xc0, !PT ;  /* 0xffff000021217812 */ /* 0x000fe200078ec0ff */
[C---:B------:R-:W-:Y:S01]  /*116f0*/  FMUL.FTZ R45, R31.reuse, R42 ;  /* 0x0000002a1f2d7220 */ /* 0x040fe20000410000 */
[----:B------:R-:W-:Y:S01]  /*11700*/  FMUL.FTZ R47, R31, R41 ;  /* 0x000000291f2f7220 */ /* 0x000fe20000410000 */
[----:B------:R-:W-:-:S02]  /*11710*/  IMAD.U32 R31, R86, 0x10000, RZ ;  /* 0x00010000561f7824 */ /* 0x000fc400078e00ff */
[----:B0-----:R-:W-:Y:S01]  /*11720*/  FMUL.FTZ R61, R37, R43 ;  /* 0x0000002b253d7220 */ /* 0x001fe20000410000 */
[C---:B------:R-:W-:Y:S01]  /*11730*/  FFMA.FTZ R45, R24.reuse, R41, -R45 ;  /* 0x00000029182d7223 */ /* 0x040fe2000001082d */
[----:B------:R-:W-:Y:S02]  /*11740*/  IMAD.U32 R39, R35, 0x10000, RZ ;  /* 0x0001000023277824 */ /* 0x000fe400078e00ff */
[----:B------:R-:W-:Y:S01]  /*11750*/  FFMA.FTZ R47, R24, R42, R47 ;  /* 0x0000002a182f7223 */ /* 0x000fe2000001002f */
[----:B------:R-:W-:Y:S02]  /*11760*/  IMAD.U32 R41, R84, 0x10000, RZ ;  /* 0x0001000054297824 */ /* 0x000fe400078e00ff */
[-C--:B------:R-:W-:Y:S01]  /*11770*/  FMUL.FTZ R37, R37, R31.reuse ;  /* 0x0000001f25257220 */ /* 0x080fe20000410000 */
[----:B------:R-:W-:Y:S02]  /*11780*/  IMAD.U32 R24, R88, 0x10000, RZ ;  /* 0x0001000058187824 */ /* 0x000fe400078e00ff */
[C---:B------:R-:W-:Y:S01]  /*11790*/  FFMA.FTZ R61, R26.reuse, R31, -R61 ;  /* 0x0000001f1a3d7223 */ /* 0x040fe2000001083d */
[C---:B------:R-:W-:Y:S01]  /*117a0*/  FMUL.FTZ R31, R39.reuse, R41 ;  /* 0x00000029271f7220 */ /* 0x040fe20000410000 */
[----:B------:R-:W-:Y:S01]  /*117b0*/  FFMA.FTZ R37, R26, R43, R37 ;  /* 0x0000002b1a257223 */ /* 0x000fe20000010025 */
[----:B------:R-:W-:Y:S01]  /*117c0*/  FMUL.FTZ R42, R39, R24 ;  /* 0x00000018272a7220 */ /* 0x000fe20000410000 */
[----:B------:R-:W-:-:S02]  /*117d0*/  IMAD.U32 R38, R34, 0x10000, RZ ;  /* 0x0001000022267824 */ /* 0x000fc400078e00ff */
[----:B------:R-:W-:Y:S01]  /*117e0*/  FFMA.FTZ R39, R36, R24, -R31 ;  /* 0x0000001824277223 */ /* 0x000fe2000001081f */
[----:B------:R-:W-:Y:S01]  /*117f0*/  FMUL.FTZ R24, R32, R81 ;  /* 0x0000005120187220 */ /* 0x000fe20000410000 */
[----:B------:R-:W-:Y:S02]  /*11800*/  IMAD.U32 R26, R83, 0x10000, RZ ;  /* 0x00010000531a7824 */ /* 0x000fe400078e00ff */
[----:B------:R-:W-:Y:S01]  /*11810*/  FFMA.FTZ R41, R36, R41, R42 ;  /* 0x0000002924297223 */ /* 0x000fe2000001002a */
[-C--:B------:R-:W-:Y:S01]  /*11820*/  FMUL.FTZ R36, R32, R85.reuse ;  /* 0x0000005520247220 */ /* 0x080fe20000410000 */
[----:B------:R-:W-:Y:S01]  /*11830*/  FFMA.FTZ R32, R25, R85, -R24 ;  /* 0x0000005519207223 */ /* 0x000fe20000010818 */
[----:B------:R-:W-:Y:S01]  /*11840*/  LOP3.LUT R34, R34, 0xffff0000, RZ, 0xc0, !PT ;  /* 0xffff000022227812 */ /* 0x000fe200078ec0ff */
[----:B------:R-:W-:Y:S01]  /*11850*/  IMAD.U32 R24, R87, 0x10000, RZ ;  /* 0x0001000057187824 */ /* 0x000fe200078e00ff */
[----:B------:R-:W-:Y:S01]  /*11860*/  LOP3.LUT R35, R35, 0xffff0000, RZ, 0xc0, !PT ;  /* 0xffff000023237812 */ /* 0x000fe200078ec0ff */
[----:B------:R-:W-:Y:S01]  /*11870*/  FMUL.FTZ R42, R38, R26 ;  /* 0x0000001a262a7220 */ /* 0x000fe20000410000 */
[----:B------:R-:W-:Y:S01]  /*11880*/  LOP3.LUT R83, R83, 0xffff0000, RZ, 0xc0, !PT ;  /* 0xffff000053537812 */ /* 0x000fe200078ec0ff */
[----:B------:R-:W-:Y:S01]  /*11890*/  FFMA.FTZ R36, R25, R81, R36 ;  /* 0x0000005119247223 */ /* 0x000fe20000010024 */
[----:B------:R-:W-:Y:S01]  /*118a0*/  LOP3.LUT R84, R84, 0xffff0000, RZ, 0xc0, !PT ;  /* 0xffff000054547812 */ /* 0x000fe200078ec0ff */
[-C--:B------:R-:W-:Y:S01]  /*118b0*/  FMUL.FTZ R38, R38, R24.reuse ;  /* 0x0000001826267220 */ /* 0x080fe20000410000 */
[----:B------:R-:W-:Y:S01]  /*118c0*/  LOP3.LUT R86, R86, 0xffff0000, RZ, 0xc0, !PT ;  /* 0xffff000056567812 */ /* 0x000fe200078ec0ff */
[----:B------:R-:W-:Y:S01]  /*118d0*/  FFMA.FTZ R42, R27, R24, -R42 ;  /* 0x000000181b2a7223 */ /* 0x000fe2000001082a */
[----:B------:R-:W-:Y:S01]  /*118e0*/  LOP3.LUT R87, R87, 0xffff0000, RZ, 0xc0, !PT ;  /* 0xffff000057577812 */ /* 0x000fe200078ec0ff */
[----:B------:R-:W-:Y:S01]  /*118f0*/  FMUL.FTZ R31, R33, R82 ;  /* 0x00000052211f7220 */ /* 0x000fe20000410000 */
[----:B------:R-:W-:Y:S01]  /*11900*/  LOP3.LUT R88, R88, 0xffff0000, RZ, 0xc0, !PT ;  /* 0xffff000058587812 */ /* 0x000fe200078ec0ff */
[C---:B------:R-:W-:Y:S01]  /*11910*/  FMUL.FTZ R24, R34.reuse, R83 ;  /* 0x0000005322187220 */ /* 0x040fe20000410000 */
[----:B------:R-:W-:Y:S01]  /*11920*/  FMUL.FTZ R25, R35, R84 ;  /* 0x0000005423197220 */ /* 0x000fe20000410000 */
[----:B------:R-:W-:Y:S01]  /*11930*/  FMUL.FTZ R33, R33, R86 ;  /* 0x0000005621217220 */ /* 0x000fe20000410000 */
[-C--:B------:R-:W-:Y:S01]  /*11940*/  FMUL.FTZ R34, R34, R87.reuse ;  /* 0x0000005722227220 */ /* 0x080fe20000410000 */
[----:B------:R-:W-:Y:S01]  /*11950*/  FMUL.FTZ R35, R35, R88 ;  /* 0x0000005823237220 */ /* 0x000fe20000410000 */
[----:B------:R-:W-:Y:S01]  /*11960*/  FFMA.FTZ R86, R28, R86, -R31 ;  /* 0x000000561c567223 */ /* 0x000fe2000001081f */
        /* <DEDUP_REMOVED lines=16> */
.L_x_1749:
[----:B------:R-:W-:Y:S05]  /*11a70*/  BSYNC B1 ;  /* 0x0000000000017941 */ /* 0x000fea0003800000 */
.L_x_1748:
[----:B------:R-:W-:-:S13]  /*11a80*/  ISETP.GE.AND P0, PT, R219, R89, PT ;  /* 0x00000059db00720c */ /* 0x000fda0003f06270 */
[----:B------:R-:W-:Y:S05]  /*11a90*/  @P0 BRA `(.L_x_1729) ;  /* 0x0000001000f40947 */ /* 0x000fea0003800000 */
[----:B-12---:R-:W1:Y:S01]  /*11aa0*/  LDC R33, c[0x0][0x3f4] ;  /* 0x0000fd00ff217b82 */ /* 0x006e620000000800 */
[----:B------:R-:W-:Y:S01]  /*11ab0*/  BSSY B1, `(.L_x_1754) ;  /* 0x000006b000017945 */ /* 0x000fe20003800000 */
[-C--:B-1----:R-:W-:Y:S02]  /*11ac0*/  ISETP.GE.AND P0, PT, R16, R33.reuse, PT ;  /* 0x000000211000720c */ /* 0x082fe40003f06270 */
[-C--:B------:R-:W-:Y:S02]  /*11ad0*/  ISETP.GE.AND P1, PT, R168, R33.reuse, PT ;  /* 0x00000021a800720c */ /* 0x080fe40003f26270 */
[----:B------:R-:W-:-:S09]  /*11ae0*/  ISETP.GE.AND P2, PT, R169, R33, PT ;  /* 0x00000021a900720c */ /* 0x000fd20003f46270 */
[----:B------:R-:W-:Y:S05]  /*11af0*/  @P0 BRA `(.L_x_1755) ;  /* 0x0000000400980947 */ /* 0x000fea0003800000 */
[----:B---3--:R-:W-:Y:S02]  /*11b00*/  LEA.HI R24, R33, R198, RZ, 0x1d ;  /* 0x000000c621187211 */ /* 0x008fe400078fe8ff */
[--C-:B------:R-:W-:Y:S02]  /*11b10*/  SHF.R.U64 R35, R4, 0x10, R5.reuse ;  /* 0x0000001004237819 */ /* 0x100fe40000001205 */
[----:B------:R-:W-:Y:S01]  /*11b20*/  SHF.R.S32.HI R25, RZ, 0x1f, R24 ;  /* 0x0000001fff197819 */ /* 0x000fe20000011418 */
[----:B------:R-:W-:Y:S01]  /*11b30*/  IMAD.SHL.U32 R26, R24, 0x8, RZ ;  /* 0x00000008181a7824 */ /* 0x000fe200078e00ff */
[----:B------:R-:W-:Y:S02]  /*11b40*/  SHF.R.U32.HI R4, RZ, 0x10, R5 ;  /* 0x00000010ff047819 */ /* 0x000fe40000011605 */
[----:B------:R-:W-:Y:S02]  /*11b50*/  LEA.HI R24, R25, R24, RZ, 0x3 ;  /* 0x0000001819187211 */ /* 0x000fe400078f18ff */
[----:B------:R-:W-:-:S02]  /*11b60*/  LOP3.LUT R25, R181, 0x38, R26, 0xf8, !PT ;  /* 0x00000038b5197812 */ /* 0x000fc400078ef81a */
[--C-:B------:R-:W-:Y:S01]  /*11b70*/  SHF.R.U64 R5, R6, 0x10, R7.reuse ;  /* 0x0000001006057819 */ /* 0x100fe20000001207 */
[----:B------:R-:W-:Y:S01]  /*11b80*/  IMAD.SHL.U32 R24, R24, 0x400, RZ ;  /* 0x0000040018187824 */ /* 0x000fe200078e00ff */
[----:B------:R-:W-:Y:S02]  /*11b90*/  LOP3.LUT R25, R25, R218, RZ, 0x3c, !PT ;  /* 0x000000da19197212 */ /* 0x000fe400078e3cff */
[----:B------:R-:W-:Y:S02]  /*11ba0*/  SHF.R.U32.HI R6, RZ, 0x10, R7 ;  /* 0x00000010ff067819 */ /* 0x000fe40000011607 */
[----:B------:R-:W-:Y:S02]  /*11bb0*/  LOP3.LUT R24, R24, 0x7fffe000, RZ, 0xc0, !PT ;  /* 0x7fffe00018187812 */ /* 0x000fe400078ec0ff */
[----:B------:R-:W-:Y:S02]  /*11bc0*/  SHF.R.U64 R39, R48, 0x10, R49 ;  /* 0x0000001030277819 */ /* 0x000fe40000001231 */
[----:B------:R-:W-:-:S02]  /*11bd0*/  IADD3 R29, R25, R24, R188 ;  /* 0x00000018191d7210 */ /* 0x000fc40007ffe0bc */
[----:B------:R-:W1:Y:S01]  /*11be0*/  LDS.128 R24, [R216] ;  /* 0x00000000d8187984 */ /* 0x000e620000000c00 */
[----:B------:R-:W-:Y:S02]  /*11bf0*/  PRMT R90, R90, 0x5410, R35 ;  /* 0x000054105a5a7816 */ /* 0x000fe40000000023 */
[----:B------:R-:W-:Y:S01]  /*11c00*/  IMAD R32, R29, 0x2, R18 ;  /* 0x000000021d207824 */ /* 0x000fe200078e0212 */
[----:B------:R-:W-:Y:S02]  /*11c10*/  PRMT R91, R91, 0x5410, R4 ;  /* 0x000054105b5b7816 */ /* 0x000fe40000000004 */
[----:B------:R-:W-:Y:S02]  /*11c20*/  PRMT R92, R92, 0x5410, R5 ;  /* 0x000054105c5c7816 */ /* 0x000fe40000000005 */
[----:B------:R-:W2:Y:S01]  /*11c30*/  LDS.128 R28, [R32+0xc400] ;  /* 0x00c40000201c7984 */ /* 0x000ea20000000c00 */
[----:B------:R-:W-:Y:S01]  /*11c40*/  PRMT R93, R93, 0x5410, R6 ;  /* 0x000054105d5d7816 */ /* 0x000fe20000000006 */
[----:B------:R-:W-:Y:S01]  /*11c50*/  IMAD.U32 R40, R91, 0x10000, RZ ;  /* 0x000100005b287824 */ /* 0x000fe200078e00ff */
[----:B------:R-:W-:Y:S01]  /*11c60*/  PRMT R94, R94, 0x5410, R39 ;  /* 0x000054105e5e7816 */ /* 0x000fe20000000027 */
[----:B------:R-:W-:Y:S01]  /*11c70*/  IMAD.U32 R39, R90, 0x10000, RZ ;  /* 0x000100005a277824 */ /* 0x000fe200078e00ff */
[----:B------:R-:W-:-:S02]  /*11c80*/  SHF.R.U32.HI R48, RZ, 0x10, R49 ;  /* 0x00000010ff307819 */ /* 0x000fc40000011631 */
[--C-:B------:R-:W-:Y:S01]  /*11c90*/  SHF.R.U64 R37, R50, 0x10, R51.reuse ;  /* 0x0000001032257819 */ /* 0x100fe20000001233 */
[----:B------:R-:W-:Y:S01]  /*11ca0*/  IMAD.U32 R38, R94, 0x10000, RZ ;  /* 0x000100005e267824 */ /* 0x000fe200078e00ff */
[----:B------:R-:W-:Y:S02]  /*11cb0*/  SHF.R.U32.HI R50, RZ, 0x10, R51 ;  /* 0x00000010ff327819 */ /* 0x000fe40000011633 */
[----:B------:R-:W-:Y:S02]  /*11cc0*/  PRMT R95, R95, 0x5410, R48 ;  /* 0x000054105f5f7816 */ /* 0x000fe40000000030 */
[----:B------:R-:W-:Y:S02]  /*11cd0*/  PRMT R97, R97, 0x5410, R50 ;  /* 0x0000541061617816 */ /* 0x000fe40000000032 */
[----:B------:R-:W-:Y:S02]  /*11ce0*/  PRMT R96, R96, 0x5410, R37 ;  /* 0x0000541060607816 */ /* 0x000fe40000000025 */
[----:B------:R-:W-:-:S02]  /*11cf0*/  LOP3.LUT R90, R90, 0xffff0000, RZ, 0xc0, !PT ;  /* 0xffff00005a5a7812 */ /* 0x000fc400078ec0ff */
        /* <DEDUP_REMOVED lines=30> */
[C---:B------:R-:W-:Y:S01]  /*11ee0*/  FMUL.FTZ R4, R28.reuse, R90 ;  /* 0x0000005a1c047220 */ /* 0x040fe20000410000 */
[-C--:B------:R-:W-:Y:S01]  /*11ef0*/  FMUL.FTZ R28, R28, R94.reuse ;  /* 0x0000005e1c1c7220 */ /* 0x080fe20000410000 */
[----:B------:R-:W-:Y:S01]  /*11f00*/  IMAD.U32 R6, R92, 0x10000, RZ ;  /* 0x000100005c067824 */ /* 0x000fe200078e00ff */
[----:B------:R-:W-:Y:S01]  /*11f10*/  LOP3.LUT R30, R30, 0xffff0000, RZ, 0xc0, !PT ;  /* 0xffff00001e1e7812 */ /* 0x000fe200078ec0ff */
[----:B------:R-:W-:Y:S01]  /*11f20*/  FFMA.FTZ R94, R5, R94, -R4 ;  /* 0x0000005e055e7223 */ /* 0x000fe20000010804 */
[----:B------:R-:W-:Y:S01]  /*11f30*/  IMAD.U32 R4, R96, 0x10000, RZ ;  /* 0x0001000060047824 */ /* 0x000fe200078e00ff */
[----:B------:R-:W-:Y:S01]  /*11f40*/  LOP3.LUT R95, R95, 0xffff0000, RZ, 0xc0, !PT ;  /* 0xffff00005f5f7812 */ /* 0x000fe200078ec0ff */
[----:B------:R-:W-:Y:S01]  /*11f50*/  FMUL.FTZ R40, R36, R6 ;  /* 0x0000000624287220 */ /* 0x000fe20000410000 */
[----:B------:R-:W-:Y:S01]  /*11f60*/  LOP3.LUT R92, R92, 0xffff0000, RZ, 0xc0, !PT ;  /* 0xffff00005c5c7812 */ /* 0x000fe200078ec0ff */
[----:B------:R-:W-:Y:S01]  /*11f70*/  FMUL.FTZ R36, R36, R4 ;  /* 0x0000000424247220 */ /* 0x000fe20000410000 */
[----:B------:R-:W-:Y:S01]  /*11f80*/  LOP3.LUT R31, R31, 0xffff0000, RZ, 0xc0, !PT ;  /* 0xffff00001f1f7812 */ /* 0x000fe200078ec0ff */
[----:B------:R-:W-:Y:S01]  /*11f90*/  FFMA.FTZ R39, R34, R38, R39 ;  /* 0x0000002622277223 */ /* 0x000fe20000010027 */
[----:B------:R-:W-:Y:S01]  /*11fa0*/  LOP3.LUT R96, R96, 0xffff0000, RZ, 0xc0, !PT ;  /* 0xffff000060607812 */ /* 0x000fe200078ec0ff */
[----:B------:R-:W-:Y:S01]  /*11fb0*/  FFMA.FTZ R40, R7, R4, -R40 ;  /* 0x0000000407287223 */ /* 0x000fe20000010828 */
[----:B------:R-:W-:Y:S01]  /*11fc0*/  LOP3.LUT R93, R93, 0xffff0000, RZ, 0xc0, !PT ;  /* 0xffff00005d5d7812 */ /* 0x000fe200078ec0ff */
[----:B------:R-:W-:Y:S01]  /*11fd0*/  FMUL.FTZ R27, R29, R91 ;  /* 0x0000005b1d1b7220 */ /* 0x000fe20000410000 */
[----:B------:R-:W-:Y:S01]  /*11fe0*/  LOP3.LUT R97, R97, 0xffff0000, RZ, 0xc0, !PT ;  /* 0xffff000061617812 */ /* 0x000fe200078ec0ff */
[----:B------:R-:W-:Y:S01]  /*11ff0*/  FMUL.FTZ R38, R29, R95 ;  /* 0x0000005f1d267220 */ /* 0x000fe20000410000 */
[----:B------:R-:W-:Y:S01]  /*12000*/  FFMA.FTZ R28, R5, R90, R28 ;  /* 0x0000005a051c7223 */ /* 0x000fe2000001001c */
[C---:B------:R-:W-:Y:S01]  /*12010*/  FMUL.FTZ R4, R30.reuse, R92 ;  /* 0x0000005c1e047220 */ /* 0x040fe20000410000 */
[----:B------:R-:W-:Y:S01]  /*12020*/  FFMA.FTZ R36, R7, R6, R36 ;  /* 0x0000000607247223 */ /* 0x000fe20000010024 */
[-C--:B------:R-:W-:Y:S01]  /*12030*/  FMUL.FTZ R5, R30, R96.reuse ;  /* 0x000000601e057220 */ /* 0x080fe20000410000 */
[C---:B------:R-:W-:Y:S01]  /*12040*/  FMUL.FTZ R29, R31.reuse, R93 ;  /* 0x0000005d1f1d7220 */ /* 0x040fe20000410000 */
[----:B------:R-:W-:Y:S01]  /*12050*/  FMUL.FTZ R6, R31, R97 ;  /* 0x000000611f067220 */ /* 0x000fe20000410000 */
[----:B------:R-:W-:Y:S01]  /*12060*/  FFMA.FTZ R34, R24, R95, -R27 ;  /* 0x0000005f18227223 */ /* 0x000fe2000001081b */
        /* <DEDUP_REMOVED lines=15> */
.L_x_1755:
[----:B------:R-:W-:Y:S05]  /*12160*/  BSYNC B1 ;  /* 0x0000000000017941 */ /* 0x000fea0003800000 */
.L_x_1754:
[----:B------:R-:W-:Y:S04]  /*12170*/  BSSY B1, `(.L_x_1756) ;  /* 0x0000068000017945 */ /* 0x000fe80003800000 */
[----:B------:R-:W-:Y:S05]  /*12180*/  @P1 BRA `(.L_x_1757) ;  /* 0x0000000400981947 */ /* 0x000fea0003800000 */
[----:B-1----:R-:W-:Y:S02]  /*12190*/  LEA.HI R4, R33, R170, RZ, 0x1d ;  /* 0x000000aa21047211 */ /* 0x002fe400078fe8ff */
[----:B------:R-:W-:Y:S02]  /*121a0*/  SHF.R.U64 R34, R52, 0x10, R53 ;  /* 0x0000001034227819 */ /* 0x000fe40000001235 */
[----:B------:R-:W-:Y:S01]  /*121b0*/  SHF.R.S32.HI R5, RZ, 0x1f, R4 ;  /* 0x0000001fff057819 */ /* 0x000fe20000011404 */
[----:B------:R-:W-:Y:S01]  /*121c0*/  IMAD.SHL.U32 R6, R4, 0x8, RZ ;  /* 0x0000000804067824 */ /* 0x000fe200078e00ff */
[----:B---3--:R-:W-:Y:S02]  /*121d0*/  SHF.R.U64 R30, R8, 0x10, R9 ;  /* 0x00000010081e7819 */ /* 0x008fe40000001209 */
[----:B------:R-:W-:Y:S02]  /*121e0*/  LEA.HI R4, R5, R4, RZ, 0x3 ;  /* 0x0000000405047211 */ /* 0x000fe400078f18ff */
[----:B------:R-:W-:-:S02]  /*121f0*/  LOP3.LUT R5, R181, 0x38, R6, 0xf8, !PT ;  /* 0x00000038b5057812 */ /* 0x000fc400078ef806 */
[----:B------:R-:W-:Y:S01]  /*12200*/  SHF.R.U32.HI R9, RZ, 0x10, R9 ;  /* 0x00000010ff097819 */ /* 0x000fe20000011609 */
[----:B------:R-:W-:Y:S01]  /*12210*/  IMAD.SHL.U32 R4, R4, 0x400, RZ ;  /* 0x0000040004047824 */ /* 0x000fe200078e00ff */
[----:B------:R-:W-:Y:S02]  /*12220*/  LOP3.LUT R5, R5, R218, RZ, 0x3c, !PT ;  /* 0x000000da05057212 */ /* 0x000fe400078e3cff */
[----:B------:R-:W-:Y:S02]  /*12230*/  PRMT R77, R77, 0x5410, R34 ;  /* 0x000054104d4d7816 */ /* 0x000fe40000000022 */
[----:B------:R-:W-:Y:S02]  /*12240*/  LOP3.LUT R4, R4, 0x7fffe000, RZ, 0xc0, !PT ;  /* 0x7fffe00004047812 */ /* 0x000fe400078ec0ff */
[----:B------:R-:W-:Y:S01]  /*12250*/  PRMT R73, R73, 0x5410, R30 ;  /* 0x0000541049497816 */ /* 0x000fe2000000001e */
[----:B------:R-:W-:Y:S01]  /*12260*/  IMAD.U32 R34, R77, 0x10000, RZ ;  /* 0x000100004d227824 */ /* 0x000fe200078e00ff */
[----:B------:R-:W-:-:S02]  /*12270*/  IADD3 R25, R5, R4, R188 ;  /* 0x0000000405197210 */ /* 0x000fc40007ffe0bc */
[----:B------:R-:W1:Y:S01]  /*12280*/  LDS.128 R4, [R214] ;  /* 0x00000000d6047984 */ /* 0x000e620000000c00 */
[----:B------:R-:W-:Y:S01]  /*12290*/  SHF.R.U32.HI R53, RZ, 0x10, R53 ;  /* 0x00000010ff357819 */ /* 0x000fe20000011635 */
[----:B------:R-:W-:Y:S01]  /*122a0*/  IMAD.U32 R35, R73, 0x10000, RZ ;  /* 0x0001000049237824 */ /* 0x000fe200078e00ff */
[----:B------:R-:W-:Y:S01]  /*122b0*/  SHF.R.U64 R32, R54, 0x10, R55 ;  /* 0x0000001036207819 */ /* 0x000fe20000001237 */
[----:B------:R-:W-:Y:S01]  /*122c0*/  IMAD R28, R25, 0x2, R18 ;  /* 0x00000002191c7824 */ /* 0x000fe200078e0212 */
[----:B------:R-:W-:Y:S02]  /*122d0*/  SHF.R.U64 R8, R10, 0x10, R11 ;  /* 0x000000100a087819 */ /* 0x000fe4000000120b */
[----:B------:R-:W-:Y:S02]  /*122e0*/  PRMT R74, R74, 0x5410, R9 ;  /* 0x000054104a4a7816 */ /* 0x000fe40000000009 */
[----:B------:R-:W2:Y:S01]  /*122f0*/  LDS.128 R24, [R28+0xc400] ;  /* 0x00c400001c187984 */ /* 0x000ea20000000c00 */
[----:B------:R-:W-:-:S02]  /*12300*/  SHF.R.U32.HI R55, RZ, 0x10, R55 ;  /* 0x00000010ff377819 */ /* 0x000fc40000011637 */
[----:B------:R-:W-:Y:S01]  /*12310*/  SHF.R.U32.HI R11, RZ, 0x10, R11 ;  /* 0x00000010ff0b7819 */ /* 0x000fe2000001160b */
[----:B------:R-:W-:Y:S01]  /*12320*/  IMAD.U32 R36, R74, 0x10000, RZ ;  /* 0x000100004a247824 */ /* 0x000fe200078e00ff */
[----:B------:R-:W-:Y:S02]  /*12330*/  PRMT R78, R78, 0x5410, R53 ;  /* 0x000054104e4e7816 */ /* 0x000fe40000000035 */
[----:B------:R-:W-:Y:S02]  /*12340*/  PRMT R75, R75, 0x5410, R8 ;  /* 0x000054104b4b7816 */ /* 0x000fe40000000008 */
[----:B------:R-:W-:Y:S02]  /*12350*/  PRMT R80, R80, 0x5410, R55 ;  /* 0x0000541050507816 */ /* 0x000fe40000000037 */
[----:B------:R-:W-:Y:S02]  /*12360*/  PRMT R76, R76, 0x5410, R11 ;  /* 0x000054104c4c7816 */ /* 0x000fe4000000000b */
[----:B------:R-:W-:-:S02]  /*12370*/  PRMT R79, R79, 0x5410, R32 ;  /* 0x000054104f4f7816 */ /* 0x000fc40000000020 */
[----:B------:R-:W-:Y:S02]  /*12380*/  LOP3.LUT R73, R73, 0xffff0000, RZ, 0xc0, !PT ;  /* 0xffff000049497812 */ /* 0x000fe400078ec0ff */
        /* <DEDUP_REMOVED lines=20> */
[----:B------:R-:W-:Y:S02]  /*124d0*/  IMAD.U32 R32, R27, 0x10000, RZ ;  /* 0x000100001b207824 */ /* 0x000fe400078e00ff */
[-C--:B------:R-:W-:Y:S01]  /*124e0*/  FMUL.FTZ R30, R30, R29.reuse ;  /* 0x0000001d1e1e7220 */ /* 0x080fe20000410000 */
[----:B------:R-:W-:Y:S02]  /*124f0*/  IMAD.U32 R34, R76, 0x10000, RZ ;  /* 0x000100004c227824 */ /* 0x000fe400078e00ff */
[C---:B------:R-:W-:Y:S01]  /*12500*/  FFMA.FTZ R38, R9.reuse, R29, -R38 ;  /* 0x0000001d09267223 */ /* 0x040fe20000010826 */
[----:B------:R-:W-:Y:S02]  /*12510*/  IMAD.U32 R8, R80, 0x10000, RZ ;  /* 0x0001000050087824 */ /* 0x000fe400078e00ff */
[----:B------:R-:W-:Y:S01]  /*12520*/  FFMA.FTZ R36, R9, R36, R30 ;  /* 0x0000002409247223 */ /* 0x000fe2000001001e */
[----:B------:R-:W-:Y:S01]  /*12530*/  FMUL.FTZ R40, R32, R34 ;  /* 0x0000002220287220 */ /* 0x000fe20000410000 */
[----:B------:R-:W-:Y:S01]  /*12540*/  FMUL.FTZ R9, R24, R73 ;  /* 0x0000004918097220 */ /* 0x000fe20000410000 */
[-C--:B------:R-:W-:Y:S01]  /*12550*/  FMUL.FTZ R29, R32, R8.reuse ;  /* 0x00000008201d7220 */ /* 0x080fe20000410000 */
[----:B------:R-:W-:Y:S01]  /*12560*/  LOP3.LUT R78, R78, 0xffff0000, RZ, 0xc0, !PT ;  /* 0xffff00004e4e7812 */ /* 0x000fe200078ec0ff */
[----:B------:R-:W-:Y:S01]  /*12570*/  FFMA.FTZ R40, R11, R8, -R40 ;  /* 0x000000080b287223 */ /* 0x000fe20000010828 */
[----:B------:R-:W-:-:S02]  /*12580*/  IMAD.U32 R31, R26, 0x10000, RZ ;  /* 0x000100001a1f7824 */ /* 0x000fc400078e00ff */
[----:B------:R-:W-:Y:S01]  /*12590*/  FFMA.FTZ R34, R11, R34, R29 ;  /* 0x000000220b227223 */ /* 0x000fe2000001001d */
[-C--:B------:R-:W-:Y:S01]  /*125a0*/  FMUL.FTZ R11, R24, R77.reuse ;  /* 0x0000004d180b7220 */ /* 0x080fe20000410000 */
[----:B------:R-:W-:Y:S01]  /*125b0*/  FFMA.FTZ R24, R4, R77, -R9 ;  /* 0x0000004d04187223 */ /* 0x000fe20000010809 */
[----:B------:R-:W-:Y:S02]  /*125c0*/  IMAD.U32 R9, R75, 0x10000, RZ ;  /* 0x000100004b097824 */ /* 0x000fe400078e00ff */
[----:B------:R-:W-:Y:S01]  /*125d0*/  FMUL.FTZ R32, R25, R74 ;  /* 0x0000004a19207220 */ /* 0x000fe20000410000 */
        /* <DEDUP_REMOVED lines=8> */
[----:B------:R-:W-:Y:S01]  /*12660*/  FFMA.FTZ R30, R4, R73, R11 ;  /* 0x00000049041e7223 */ /* 0x000fe2000001000b */
[----:B------:R-:W-:Y:S01]  /*12670*/  LOP3.LUT R79, R79, 0xffff0000, RZ, 0xc0, !PT ;  /* 0xffff00004f4f7812 */ /* 0x000fe200078ec0ff */
[C---:B------:R-:W-:Y:S01]  /*12680*/  FFMA.FTZ R11, R5.reuse, R78, -R32 ;  /* 0x0000004e050b7223 */ /* 0x040fe20000010820 */
[----:B------:R-:W-:Y:S01]  /*12690*/  LOP3.LUT R80, R80, 0xffff0000, RZ, 0xc0, !PT ;  /* 0xffff000050507812 */ /* 0x000fe200078ec0ff */
[----:B------:R-:W-:Y:S01]  /*126a0*/  FFMA.FTZ R25, R5, R74, R25 ;  /* 0x0000004a05197223 */ /* 0x000fe20000010019 */
[C---:B------:R-:W-:Y:S01]  /*126b0*/  FFMA.FTZ R29, R10.reuse, R8, -R29 ;  /* 0x000000080a1d7223 */ /* 0x040fe2000001081d */
        /* <DEDUP_REMOVED lines=19> */
.L_x_1757:
[----:B------:R-:W-:Y:S05]  /*127f0*/  BSYNC B1 ;  /* 0x0000000000017941 */ /* 0x000fea0003800000 */
.L_x_1756:
[----:B------:R-:W-:Y:S05]  /*12800*/  @P2 BRA `(.L_x_1729) ;  /* 0x0000000400982947 */ /* 0x000fea0003800000 */
[----:B------:R-:W-:Y:S02]  /*12810*/  LEA.HI R33, R33, R171, RZ, 0x1d ;  /* 0x000000ab21217211 */ /* 0x000fe400078fe8ff */
[----:B-1-3--:R-:W-:Y:S02]  /*12820*/  SHF.R.U64 R26, R58, 0x10, R59 ;  /* 0x000000103a1a7819 */ /* 0x00afe4000000123b */
        /* <DEDUP_REMOVED lines=10> */
[----:B------:R-:W-:Y:S02]  /*128d0*/  PRMT R71, R71, 0x5410, R26 ;  /* 0x0000541047477816 */ /* 0x000fe4000000001a */
[----:B------:R-:W-:-:S02]  /*128e0*/  IADD3 R9, R5, R6, R188 ;  /* 0x0000000605097210 */ /* 0x000fc40007ffe0bc */
[----:B------:R-:W1:Y:S01]  /*128f0*/  LDS.128 R4, [R213] ;  /* 0x00000000d5047984 */ /* 0x000e620000000c00 */
[----:B------:R-:W-:Y:S02]  /*12900*/  SHF.R.U64 R30, R56, 0x10, R57 ;  /* 0x00000010381e7819 */ /* 0x000fe40000001239 */
[----:B------:R-:W-:Y:S01]  /*12910*/  IMAD R24, R9, 0x2, R18 ;  /* 0x0000000209187824 */ /* 0x000fe200078e0212 */
[----:B------:R-:W-:Y:S02]  /*12920*/  SHF.R.U32.HI R14, RZ, 0x10, R15 ;  /* 0x00000010ff0e7819 */ /* 0x000fe4000001160f */
[----:B------:R-:W-:Y:S02]  /*12930*/  PRMT R26, R0, 0x5410, R25 ;  /* 0x00005410001a7816 */ /* 0x000fe40000000019 */
[----:B------:R-:W2:Y:S01]  /*12940*/  LDS.128 R8, [R24+0xc400] ;  /* 0x00c4000018087984 */ /* 0x000ea20000000c00 */
[----:B------:R-:W-:Y:S02]  /*12950*/  PRMT R69, R69, 0x5410, R30 ;  /* 0x0000541045457816 */ /* 0x000fe4000000001e */
[----:B------:R-:W-:Y:S01]  /*12960*/  PRMT R31, R21, 0x5410, R14 ;  /* 0x00005410151f7816 */ /* 0x000fe2000000000e */
[----:B------:R-:W-:Y:S01]  /*12970*/  IMAD.U32 R27, R26, 0x10000, RZ ;  /* 0x000100001a1b7824 */ /* 0x000fe200078e00ff */
[----:B------:R-:W-:Y:S01]  /*12980*/  SHF.R.U32.HI R57, RZ, 0x10, R57 ;  /* 0x00000010ff397819 */ /* 0x000fe20000011639 */
[----:B------:R-:W-:Y:S01]  /*12990*/  IMAD.U32 R25, R69, 0x10000, RZ ;  /* 0x0001000045197824 */ /* 0x000fe200078e00ff */
[----:B------:R-:W-:Y:S01]  /*129a0*/  PRMT R28, R3, 0x5410, R28 ;  /* 0x00005410031c7816 */ /* 0x000fe2000000001c */
[----:B------:R-:W-:Y:S01]  /*129b0*/  IMAD.U32 R32, R31, 0x10000, RZ ;  /* 0x000100001f207824 */ /* 0x000fe200078e00ff */
[----:B------:R-:W-:-:S02]  /*129c0*/  SHF.R.U32.HI R59, RZ, 0x10, R59 ;  /* 0x00000010ff3b7819 */ /* 0x000fc4000001163b */
[----:B------:R-:W-:Y:S01]  /*129d0*/  PRMT R70, R70, 0x5410, R57 ;  /* 0x0000541046467816 */ /* 0x000fe20000000039 */
[----:B------:R-:W-:Y:S01]  /*129e0*/  IMAD.U32 R29, R28, 0x10000, RZ ;  /* 0x000100001c1d7824 */ /* 0x000fe200078e00ff */
[----:B------:R-:W-:Y:S02]  /*129f0*/  PRMT R72, R72, 0x5410, R59 ;  /* 0x0000541048487816 */ /* 0x000fe4000000003b */
[----:B------:R-:W-:Y:S02]  /*12a00*/  PRMT R30, R20, 0x5410, R13 ;  /* 0x00005410141e7816 */ /* 0x000fe4000000000d */
        /* <DEDUP_REMOVED lines=16> */
[-C--:B------:R-:W-:Y:S01]  /*12b10*/  FMUL.FTZ R35, R14, R25.reuse ;  /* 0x000000190e237220 */ /* 0x080fe20000410000 */
[C---:B------:R-:W-:Y:S01]  /*12b20*/  IMAD.U32 R14, R70.reuse, 0x10000, RZ ;  /* 0x00010000460e7824 */ /* 0x040fe200078e00ff */
[----:B------:R-:W-:Y:S01]  /*12b30*/  LOP3.LUT R70, R70, 0xffff0000, RZ, 0xc0, !PT ;  /* 0xffff000046467812 */ /* 0x000fe200078ec0ff */
[----:B------:R-:W-:Y:S01]  /*12b40*/  FFMA.FTZ R33, R0, R25, -R33 ;  /* 0x0000001900217223 */ /* 0x000fe20000010821 */
[----:B------:R-:W-:Y:S01]  /*12b50*/  FMUL.FTZ R25, R15, R29 ;  /* 0x0000001d0f197220 */ /* 0x000fe20000410000 */
[----:B------:R-:W-:-:S02]  /*12b60*/  IMAD.U32 R21, R11, 0x10000, RZ ;  /* 0x000100000b157824 */ /* 0x000fc400078e00ff */
[----:B------:R-:W-:Y:S01]  /*12b70*/  FFMA.FTZ R35, R0, R27, R35 ;  /* 0x0000001b00237223 */ /* 0x000fe20000010023 */
[----:B------:R-:W-:Y:S02]  /*12b80*/  IMAD.U32 R0, R72, 0x10000, RZ ;  /* 0x0001000048007824 */ /* 0x000fe400078e00ff */
[-C--:B------:R-:W-:Y:S01]  /*12b90*/  FMUL.FTZ R15, R15, R14.reuse ;  /* 0x0000000e0f0f7220 */ /* 0x080fe20000410000 */
[----:B------:R-:W-:Y:S01]  /*12ba0*/  FFMA.FTZ R25, R12, R14, -R25 ;  /* 0x0000000e0c197223 */ /* 0x000fe20000010819 */
[C---:B------:R-:W-:Y:S01]  /*12bb0*/  FMUL.FTZ R14, R21.reuse, R32 ;  /* 0x00000020150e7220 */ /* 0x040fe20000410000 */
[-C--:B------:R-:W-:Y:S01]  /*12bc0*/  FMUL.FTZ R27, R21, R0.reuse ;  /* 0x00000000151b7220 */ /* 0x080fe20000410000 */
[----:B------:R-:W-:Y:S02]  /*12bd0*/  IMAD.U32 R20, R10, 0x10000, RZ ;  /* 0x000100000a147824 */ /* 0x000fe400078e00ff */
[----:B------:R-:W-:Y:S01]  /*12be0*/  FFMA.FTZ R15, R12, R29, R15 ;  /* 0x0000001d0c0f7223 */ /* 0x000fe2000001000f */
[----:B------:R-:W-:Y:S01]  /*12bf0*/  FFMA.FTZ R21, R13, R0, -R14 ;  /* 0x000000000d157223 */ /* 0x000fe2000001080e */
[C---:B------:R-:W-:Y:S01]  /*12c00*/  FMUL.FTZ R0, R8.reuse, R26 ;  /* 0x0000001a08007220 */ /* 0x040fe20000410000 */
[----:B------:R-:W-:Y:S01]  /*12c10*/  FMUL.FTZ R14, R8, R69 ;  /* 0x00000045080e7220 */ /* 0x000fe20000410000 */
[----:B------:R-:W-:-:S02]  /*12c20*/  IMAD.U32 R8, R30, 0x10000, RZ ;  /* 0x000100001e087824 */ /* 0x000fc400078e00ff */
[----:B------:R-:W-:Y:S01]  /*12c30*/  FFMA.FTZ R27, R13, R32, R27 ;  /* 0x000000200d1b7223 */ /* 0x000fe2000001001b */
[C---:B------:R-:W-:Y:S01]  /*12c40*/  FFMA.FTZ R12, R3.reuse, R69, -R0 ;  /* 0x00000045030c7223 */ /* 0x040fe20000010800 */
[----:B------:R-:W-:Y:S01]  /*12c50*/  FFMA.FTZ R14, R3, R26, R14 ;  /* 0x0000001a030e7223 */ /* 0x000fe2000001000e */
[----:B------:R-:W-:Y:S02]  /*12c60*/  IMAD.U32 R0, R71, 0x10000, RZ ;  /* 0x0001000047007824 */ /* 0x000fe400078e00ff */
[----:B------:R-:W-:Y:S01]  /*12c70*/  FMUL.FTZ R26, R20, R8 ;  /* 0x00000008141a7220 */ /* 0x000fe20000410000 */
[----:B------:R-:W-:Y:S01]  /*12c80*/  FMUL.FTZ R13, R9, R28 ;  /* 0x0000001c090d7220 */ /* 0x000fe20000410000 */
[----:B------:R-:W-:Y:S01]  /*12c90*/  LOP3.LUT R10, R10, 0xffff0000, RZ, 0xc0, !PT ;  /* 0xffff00000a0a7812 */ /* 0x000fe200078ec0ff */
[-C--:B------:R-:W-:Y:S01]  /*12ca0*/  FMUL.FTZ R20, R20, R0.reuse ;  /* 0x0000000014147220 */ /* 0x080fe20000410000 */
        /* <DEDUP_REMOVED lines=8> */
[----:B------:R-:W-:Y:S01]  /*12d30*/  FFMA.FTZ R20, R5, R8, R20 ;  /* 0x0000000805147223 */ /* 0x000fe20000010014 */
[----:B------:R-:W-:Y:S01]  /*12d40*/  LOP3.LUT R72, R72, 0xffff0000, RZ, 0xc0, !PT ;  /* 0xffff000048487812 */ /* 0x000fe200078ec0ff */
[C---:B------:R-:W-:Y:S01]  /*12d50*/  FMUL.FTZ R5, R10.reuse, R3 ;  /* 0x000000030a057220 */ /* 0x040fe20000410000 */
[C---:B------:R-:W-:Y:S01]  /*12d60*/  FMUL.FTZ R4, R11.reuse, R0 ;  /* 0x000000000b047220 */ /* 0x040fe20000410000 */
[----:B------:R-:W-:Y:S01]  /*12d70*/  FMUL.FTZ R10, R10, R71 ;  /* 0x000000470a0a7220 */ /* 0x000fe20000410000 */
[----:B------:R-:W-:Y:S01]  /*12d80*/  F2FP.BF16.F32.PACK_AB R8, R14, R35 ;  /* 0x000000230e08723e */ /* 0x000fe200000010ff */
        /* <DEDUP_REMOVED lines=14> */
.L_x_1729:
[----:B------:R-:W-:Y:S05]  /*12e70*/  BSYNC B0 ;  /* 0x0000000000007941 */ /* 0x000fea0003800000 */
.L_x_1707:
        /* <DEDUP_REMOVED lines=8> */
.L_x_1705:
[----:B01-3--:R-:W3:Y:S02]  /*12f00*/  LDL R0, [R1+0x30] ;  /* 0x0000300001007983 */ /* 0x00bee40000100800 */
[----:B---3--:R-:W-:-:S13]  /*12f10*/  R2UR UR4, R0 ;  /* 0x00000000000472ca */ /* 0x008fda00000e0000 */
[----:B------:R-:W-:-:S05]  /*12f20*/  IMAD.U32 R0, RZ, RZ, UR4 ;  /* 0x00000004ff007e24 */ /* 0x000fca000f8e00ff */
[----:B------:R-:W-:-:S13]  /*12f30*/  ISETP.NE.AND P0, PT, R0, 0x3, PT ;  /* 0x000000030000780c */ /* 0x000fda0003f05270 */
[----:B------:R-:W-:Y:S05]  /*12f40*/  @!P0 BRA `(.L_x_1758) ;  /* 0x0000000000048947 */ /* 0x000fea0003800000 */
[----:B------:R-:W-:Y:S01]  /*12f50*/  BPT.TRAP 0x1 ;  /* 0x000000040000795c */ /* 0x000fe20000300000 */
.L_x_1758:
[----:B--2-4-:R-:W-:Y:S01]  /*12f60*/  IMAD R9, R160, 0x8, R18 ;  /* 0x00000008a0097824 */ /* 0x014fe200078e0212 */
[----:B------:R-:W-:-:S04]  /*12f70*/  SHF.L.U32 R0, R163, 0x1f, RZ ;  /* 0x0000001fa3007819 */ /* 0x000fc800000006ff */
[----:B------:R0:W1:Y:S01]  /*12f80*/  SYNCS.PHASECHK.TRANS64.TRYWAIT P1, [R9+URZ+0x2a830], R0 ;  /* 0x02a83000090075a7 */ /* 0x000062000802017f */
[----:B------:R-:W-:Y:S05]  /*12f90*/  @!P0 BRA `(.L_x_1759) ;  /* 0x0000000000048947 */ /* 0x000fea0003800000 */
[----:B------:R-:W-:Y:S01]  /*12fa0*/  BPT.TRAP 0x1 ;  /* 0x000000040000795c */ /* 0x000fe20000300000 */
.L_x_1759:
[----:B-1----:R-:W-:Y:S05]  /*12fb0*/  @P1 BRA `(.L_x_1760) ;  /* 0x0000000000081947 */ /* 0x002fea0003800000 */
[----:B------:R-:W1:Y:S02]  /*12fc0*/  SYNCS.PHASECHK.TRANS64.TRYWAIT P1, [R9+URZ+0x2a830], R0 ;  /* 0x02a83000090075a7 */ /* 0x000e64000802017f */
[----:B-1----:R-:W-:Y:S05]  /*12fd0*/  @!P1 BRA `(.L_x_1761) ;  /* 0x0000016800409947 */ /* 0x002fea0003800000 */
.L_x_1760:
        /* <DEDUP_REMOVED lines=40> */
[----:B------:R-:W-:Y:S01]  /*13260*/  UIADD3 UR36, UR4, 0x806, URZ ;  /* 0x0000080604247890 */ /* 0x000fe2000fffe03f */
[----:B0-----:R-:W-:Y:S01]  /*13270*/  IMAD.U32 R10, RZ, RZ, UR8 ;  /* 0x00000008ff0a7e24 */ /* 0x001fe2000f8e00ff */
[----:B------:R-:W-:Y:S01]  /*13280*/  UMOV UR37, 0x40000040 ;  /* 0x4000004000257882 */ /* 0x000fe20000000000 */
        /* <DEDUP_REMOVED lines=54> */
[----:B------:R-:W-:-:S02]  /*135f0*/  IMAD.MOV.U32 R7, RZ, RZ, 0x40000040 ;  /* 0x40000040ff077424 */ /* 0x000fc400078e00ff */
[----:B------:R-:W-:Y:S01]  /*13600*/  IMAD.U32 R11, RZ, RZ, UR9 ;  /* 0x00000009ff0b7e24 */ /* 0x000fe2000f8e00ff */
        /* <DEDUP_REMOVED lines=41> */
.L_x_1762:
[----:B------:R-:W0:Y:S01]  /*138a0*/  LDC R200, c[0x0][0x448] ;  /* 0x00011200ffc87b82 */ /* 0x000e220000000800 */
[----:B------:R-:W-:Y:S01]  /*138b0*/  IMAD.IADD R0, R191, 0x1, R187 ;  /* 0x00000001bf007824 */ /* 0x000fe200078e02bb */
[----:B------:R-:W-:Y:S01]  /*138c0*/  LOP3.LUT R22, R22, 0xffefffff, RZ, 0xc0, !PT ;  /* 0xffefffff16167812 */ /* 0x000fe200078ec0ff */
[----:B------:R-:W-:Y:S01]  /*138d0*/  IMAD.MOV.U32 R5, RZ, RZ, -0x60 ;  /* 0xffffffa0ff057424 */ /* 0x000fe200078e00ff */
[----:B------:R-:W-:Y:S01]  /*138e0*/  ULDC UR4, c[0x0][0x9dc] ;  /* 0x0002770000047ab9 */ /* 0x000fe20000000800 */
[----:B------:R-:W-:Y:S02]  /*138f0*/  IMAD.MOV.U32 R7, RZ, RZ, R0 ;  /* 0x000000ffff077224 */ /* 0x000fe400078e0000 */
[----:B------:R-:W-:Y:S01]  /*13900*/  IMAD R5, R2, R5, 0x61 ;  /* 0x0000006102057424 */ /* 0x000fe200078e0205 */
[----:B------:R-:W1:Y:S03]  /*13910*/  LDC.64 R12, c[0x0][0x9e0] ;  /* 0x00027800ff0c7b82 */ /* 0x000e660000000a00 */
[----:B------:R-:W-:Y:S01]  /*13920*/  VIADD R73, R5, 0xffffffff ;  /* 0xffffffff05497836 */ /* 0x000fe20000000000 */
[----:B0-----:R-:W-:-:S13]  /*13930*/  ISETP.NE.AND P1, PT, R200, 0x1, PT ;  /* 0x00000001c800780c */ /* 0x001fda0003f25270 */
[----:B------:R-:W0:Y:S01]  /*13940*/  @P1 LDC R3, c[0x0][0x44c] ;  /* 0x00011300ff031b82 */ /* 0x000e220000000800 */
[----:B------:R-:W-:-:S04]  /*13950*/  @P1 LOP3.LUT R22, R22, 0x100000, RZ, 0xfc, !PT ;  /* 0x0010000016161812 */ /* 0x000fc800078efcff */
[----:B------:R-:W-:-:S03]  /*13960*/  LOP3.LUT R22, R22, 0xfff7ffff, RZ, 0xc0, !PT ;  /* 0xfff7ffff16167812 */ /* 0x000fc600078ec0ff */
[----:B------:R-:W2:Y:S01]  /*13970*/  @P1 LDC R4, c[0x0][0x450] ;  /* 0x00011400ff041b82 */ /* 0x000ea20000000800 */
[----:B0-----:R-:W-:-:S04]  /*13980*/  @P1 IMAD.HI.U32 R3, R0, R3, RZ ;  /* 0x0000000300031227 */ /* 0x001fc800078e00ff */
[----:B------:R-:W-:Y:S01]  /*13990*/  IMAD R0, R2, -0x60, R167 ;  /* 0xffffffa002007824 */ /* 0x000fe200078e02a7 */
[----:B--2---:R-:W-:Y:S01]  /*139a0*/  @P1 SHF.R.U32.HI R7, RZ, R4, R3 ;  /* 0x00000004ff071219 */ /* 0x004fe20000011603 */
[----:B------:R-:W-:Y:S01]  /*139b0*/  VIADD R3, R9, 0x2a840 ;  /* 0x0002a84009037836 */ /* 0x000fe20000000000 */
[----:B-1----:R-:W-:Y:S01]  /*139c0*/  ISETP.GE.AND P1, PT, R13, 0x1, PT ;  /* 0x000000010d00780c */ /* 0x002fe20003f26270 */
[----:B------:R-:W-:Y:S02]  /*139d0*/  IMAD R4, R190, -0x2, R5 ;  /* 0xfffffffebe047824 */ /* 0x000fe400078e0205 */
[----:B------:R-:W0:Y:S01]  /*139e0*/  SHFL.IDX PT, R6, R7, RZ, 0x1c1f ;  /* 0x001c1fff07067589 */ /* 0x000e2200000e0000 */
[----:B------:R-:W-:Y:S01]  /*139f0*/  PRMT R3, R172, 0x654, R3 ;  /* 0x00000654ac037816 */ /* 0x000fe20000000003 */
[----:B------:R-:W-:Y:S01]  /*13a00*/  IMAD.U32 R9, RZ, RZ, UR4 ;  /* 0x00000004ff097e24 */ /* 0x000fe2000f8e00ff */
[----:B------:R-:W-:Y:S01]  /*13a10*/  IADD3 R11, -R166, R4, R167 ;  /* 0x00000004a60b7210 */ /* 0x000fe20007ffe1a7 */
[----:B------:R-:W-:Y:S01]  /*13a20*/  VIADD R74, R4, 0xffffffff ;  /* 0xffffffff044a7836 */ /* 0x000fe20000000000 */
[----:B------:R1:W-:Y:S03]  /*13a30*/  SYNCS.ARRIVE.TRANS64.RED.A1T0 RZ, [R3+URZ], RZ ;  /* 0x000000ff03ff79a7 */ /* 0x0003e6000810043f */
[----:B------:R-:W-:-:S02]  /*13a40*/  IMAD.IADD R15, R11, 0x1, R12 ;  /* 0x000000010b0f7824 */ /* 0x000fc400078e020c */
[----:B------:R-:W-:Y:S01]  /*13a50*/  @P1 LOP3.LUT R22, R22, 0x80000, RZ, 0xfc, !PT ;  /* 0x0008000016161812 */ /* 0x000fe200078efcff */
[----:B-1----:R-:W-:Y:S01]  /*13a60*/  VIADD R3, R0, 0x60 ;  /* 0x0000006000037836 */ /* 0x002fe20000000000 */
[----:B------:R-:W-:-:S03]  /*13a70*/  LOP3.LUT R0, RZ, R9, RZ, 0x33, !PT ;  /* 0x00000009ff007212 */ /* 0x000fc600078e33ff */
[----:B------:R-:W-:Y:S02]  /*13a80*/  IMAD R100, R190, -0x2, R3 ;  /* 0xfffffffebe647824 */ /* 0x000fe400078e0203 */
[----:B------:R-:W-:-:S04]  /*13a90*/  IMAD.IADD R21, R11, 0x1, R0 ;  /* 0x000000010b157824 */ /* 0x000fc800078e0200 */
[----:B0-----:R-:W-:Y:S01]  /*13aa0*/  IMAD.IADD R3, R21, 0x1, R6 ;  /* 0x0000000115037824 */ /* 0x001fe200078e0206 */
[----:B------:R-:W-:Y:S01]  /*13ab0*/  VIADDMNMX R72, R6, R15, R100, PT ;  /* 0x0000000f06487246 */ /* 0x000fe20003800164 */
[----:B------:R-:W-:Y:S06]  /*13ac0*/  @!P1 BRA `(.L_x_1763) ;  /* 0x00000000004c9947 */ /* 0x000fec0003800000 */
[----:B------:R-:W-:Y:S01]  /*13ad0*/  IADD3 R0, -R166, R167, R6 ;  /* 0x000000a7a6007210 */ /* 0x000fe20007ffe106 */
[----:B------:R-:W-:Y:S03]  /*13ae0*/  BSSY B0, `(.L_x_1764) ;  /* 0x000000e000007945 */ /* 0x000fe60003800000 */
        /* <DEDUP_REMOVED lines=9> */
.L_x_1765:
[----:B------:R-:W-:-:S13]  /*13b80*/  ISETP.NE.AND P1, PT, R13, 0x1, PT ;  /* 0x000000010d00780c */ /* 0x000fda0003f25270 */
[----:B------:R-:W0:Y:S02]  /*13b90*/  @P1 LDC.64 R4, c[0x0][0x9e8] ;  /* 0x00027a00ff041b82 */ /* 0x000e240000000a00 */
[----:B0-----:R-:W-:-:S05]  /*13ba0*/  @P1 IMAD.HI.U32 R4, R0, R4, RZ ;  /* 0x0000000400041227 */ /* 0x001fca00078e00ff */
[----:B------:R-:W-:-:S07]  /*13bb0*/  @P1 SHF.R.U32.HI R0, RZ, R5, R4 ;  /* 0x00000005ff001219 */ /* 0x000fce0000011604 */
.L_x_1766:
[----:B------:R-:W-:Y:S05]  /*13bc0*/  BSYNC B0 ;  /* 0x0000000000007941 */ /* 0x000fea0003800000 */
.L_x_1764:
[----:B------:R-:W-:-:S05]  /*13bd0*/  IMAD R0, R0, R13, R74 ;  /* 0x0000000d00007224 */ /* 0x000fca00078e024a */
[----:B------:R-:W-:Y:S02]  /*13be0*/  VIMNMX R3, R3, R0, !PT ;  /* 0x0000000003037248 */ /* 0x000fe40007fe0100 */
[----:B------:R-:W-:-:S07]  /*13bf0*/  VIADDMNMX R72, R0, R13, R72, PT ;  /* 0x0000000d00487246 */ /* 0x000fce0003800148 */
.L_x_1763:
        /* <DEDUP_REMOVED lines=31> */
[C---:B------:R-:W-:Y:S02]  /*13df0*/  ISETP.LT.OR P2, PT, R72.reuse, 0x1a, P2 ;  /* 0x0000001a4800780c */ /* 0x040fe40001741670 */
        /* <DEDUP_REMOVED lines=65> */
[----:B------:R-:W-:Y:S02]  /*14210*/  P2R R11, PR, RZ, 0x10 ;  /* 0x00000010ff0b7803 */ /* 0x000fe40000000000 */
[----:B------:R-:W-:Y:S02]  /*14220*/  FSEL R64, R64, -INF , !P2 ;  /* 0xff80000040407808 */ /* 0x000fe40005000000 */
[----:B------:R-:W-:Y:S02]  /*14230*/  ISETP.GE.AND P2, PT, R73, 0x52, PT ;  /* 0x000000524900780c */ /* 0x000fe40003f46270 */
[----:B0-----:R-:W-:Y:S02]  /*14240*/  VIADDMNMX R100, R4, R15, R100, PT ;  /* 0x0000000f04647246 */ /* 0x001fe40003800164 */
        /* <DEDUP_REMOVED lines=13> */
[----:B------:R-:W-:Y:S01]  /*14320*/  ISETP.GT.AND P5, PT, R3, 0x59, !P5 ;  /* 0x000000590300780c */ /* 0x000fe20006fa4270 */
[----:B------:R-:W-:-:S03]  /*14330*/  IMAD.IADD R3, R21, 0x1, R4 ;  /* 0x0000000115037824 */ /* 0x000fc600078e0204 */
[----:B------:R-:W-:-:S04]  /*14340*/  ISETP.LT.OR P5, PT, R72, 0x5a, P5 ;  /* 0x0000005a4800780c */ /* 0x000fc80002fa1670 */
[----:B------:R-:W-:Y:S02]  /*14350*/  FSEL R24, R69, -INF , !P5 ;  /* 0xff80000045187808 */ /* 0x000fe40006800000 */
[----:B------:R-:W-:-:S13]  /*14360*/  ISETP.GE.AND P5, PT, R13, 0x1, PT ;  /* 0x000000010d00780c */ /* 0x000fda0003fa6270 */
[----:B------:R-:W-:Y:S05]  /*14370*/  @!P5 BRA `(.L_x_1767) ;  /* 0x00000000004cd947 */ /* 0x000fea0003800000 */
        /* <DEDUP_REMOVED lines=11> */
.L_x_1769:
[----:B------:R-:W-:-:S13]  /*14430*/  ISETP.NE.AND P5, PT, R13, 0x1, PT ;  /* 0x000000010d00780c */ /* 0x000fda0003fa5270 */
[----:B------:R-:W0:Y:S02]  /*14440*/  @P5 LDC.64 R4, c[0x0][0x9e8] ;  /* 0x00027a00ff045b82 */ /* 0x000e240000000a00 */
[----:B0-----:R-:W-:-:S05]  /*14450*/  @P5 IMAD.HI.U32 R4, R7, R4, RZ ;  /* 0x0000000407045227 */ /* 0x001fca00078e00ff */
[----:B------:R-:W-:-:S07]  /*14460*/  @P5 SHF.R.U32.HI R7, RZ, R5, R4 ;  /* 0x00000005ff075219 */ /* 0x000fce0000011604 */
.L_x_1770:
[----:B------:R-:W-:Y:S05]  /*14470*/  BSYNC B0 ;  /* 0x0000000000007941 */ /* 0x000fea0003800000 */
.L_x_1768:
[----:B------:R-:W-:-:S05]  /*14480*/  IMAD R4, R7, R13, R74 ;  /* 0x0000000d07047224 */ /* 0x000fca00078e024a */
[----:B------:R-:W-:Y:S02]  /*14490*/  VIMNMX R3, R3, R4, !PT ;  /* 0x0000000403037248 */ /* 0x000fe40007fe0100 */
[----:B------:R-:W-:-:S07]  /*144a0*/  VIADDMNMX R100, R4, R13, R100, PT ;  /* 0x0000000d04647246 */ /* 0x000fce0003800164 */
.L_x_1767:
[C---:B------:R-:W-:Y:S01]  /*144b0*/  ISETP.GT.AND P1, PT, R3.reuse, 0x1, !P1 ;  /* 0x000000010300780c */ /* 0x040fe20004f24270 */
[----:B------:R-:W-:Y:S01]  /*144c0*/  ULDC UR4, c[0x0][0x988] ;  /* 0x0002620000047ab9 */ /* 0x000fe20000000800 */
[----:B------:R-:W-:Y:S02]  /*144d0*/  ISETP.GT.AND P6, PT, R3, 0x8, !P6 ;  /* 0x000000080300780c */ /* 0x000fe400077c4270 */
[C---:B------:R-:W-:Y:S02]  /*144e0*/  ISETP.LT.OR P1, PT, R100.reuse, 0x2, P1 ;  /* 0x000000026400780c */ /* 0x040fe40000f21670 */
[----:B------:R-:W-:Y:S02]  /*144f0*/  ISETP.LT.OR P6, PT, R100, 0x9, P6 ;  /* 0x000000096400780c */ /* 0x000fe400037c1670 */
[----:B------:R-:W-:Y:S02]  /*14500*/  FSEL R82, R27, -INF , !P1 ;  /* 0xff8000001b527808 */ /* 0x000fe40004800000 */
[----:B------:R-:W-:-:S02]  /*14510*/  ISETP.NE.AND P1, PT, R11, RZ, PT ;  /* 0x000000ff0b00720c */ /* 0x000fc40003f25270 */
[----:B------:R-:W-:Y:S02]  /*14520*/  FSEL R30, R30, -INF , !P6 ;  /* 0xff8000001e1e7808 */ /* 0x000fe40007000000 */
[----:B------:R-:W-:Y:S02]  /*14530*/  ISETP.GT.AND P1, PT, R3, 0x9, !P1 ;  /* 0x000000090300780c */ /* 0x000fe40004f24270 */
[----:B------:R-:W-:Y:S02]  /*14540*/  FMNMX.FTZ R5, R156, R104, !PT ;  /* 0x000000689c057209 */ /* 0x000fe40007810000 */
        /* <DEDUP_REMOVED lines=8> */
[----:B------:R-:W-:-:S02]  /*145d0*/  ISETP.NE.AND P5, PT, R75, RZ, PT ;  /* 0x000000ff4b00720c */ /* 0x000fc40003fa5270 */
        /* <DEDUP_REMOVED lines=8> */
[----:B------:R-:W-:Y:S02]  /*14660*/  ISETP.GT.AND P1, PT, R3, 0x18, !P6 ;  /* 0x000000180300780c */ /* 0x000fe40007724270 */
[----:B------:R-:W-:Y:S02]  /*14670*/  ISETP.NE.AND P6, PT, R76, RZ, PT ;  /* 0x000000ff4c00720c */ /* 0x000fe40003fc5270 */
        /* <DEDUP_REMOVED lines=35> */
[----:B------:R-:W-:Y:S01]  /*148b0*/  FSEL R72, R47, -INF , !P1 ;  /* 0xff8000002f487808 */ /* 0x000fe20004800000 */
[----:B------:R-:W-:Y:S01]  /*148c0*/  IMAD.MOV.U32 R47, RZ, RZ, R187 ;  /* 0x000000ffff2f7224 */ /* 0x000fe200078e00bb */
[----:B------:R-:W-:Y:S02]  /*148d0*/  ISETP.NE.AND P1, PT, R45, RZ, PT ;  /* 0x000000ff2d00720c */ /* 0x000fe40003f25270 */
[----:B------:R-:W-:-:S02]  /*148e0*/  FMNMX.FTZ R5, R68, R5, !PT ;  /* 0x0000000544057209 */ /* 0x000fc40007810000 */
[C---:B------:R-:W-:Y:S02]  /*148f0*/  ISETP.GT.AND P1, PT, R3.reuse, 0x30, !P1 ;  /* 0x000000300300780c */ /* 0x040fe40004f24270 */
[----:B------:R-:W-:Y:S01]  /*14900*/  FMNMX.FTZ R7, R24, R5, !PT ;  /* 0x0000000518077209 */ /* 0x000fe20007810000 */
[----:B------:R-:W-:Y:S01]  /*14910*/  IMAD.U32 R5, RZ, RZ, UR4 ;  /* 0x00000004ff057e24 */ /* 0x000fe2000f8e00ff */
[----:B------:R-:W-:Y:S02]  /*14920*/  ISETP.LT.OR P1, PT, R100, 0x31, P1 ;  /* 0x000000316400780c */ /* 0x000fe40000f21670 */
[----:B------:R-:W-:Y:S01]  /*14930*/  ISETP.GT.AND P4, PT, R3, RZ, !P4 ;  /* 0x000000ff0300720c */ /* 0x000fe20006784270 */
[----:B------:R-:W0:Y:S01]  /*14940*/  SHFL.BFLY PT, R4, R7, 0x2, 0x1f ;  /* 0x0c401f0007047f89 */ /* 0x000e2200000e0000 */
[----:B------:R-:W-:Y:S02]  /*14950*/  FSEL R50, R50, -INF , !P1 ;  /* 0xff80000032327808 */ /* 0x000fe40004800000 */
[----:B------:R-:W-:-:S02]  /*14960*/  ISETP.NE.AND P1, PT, R81, RZ, PT ;  /* 0x000000ff5100720c */ /* 0x000fc40003f25270 */
[----:B------:R-:W-:Y:S02]  /*14970*/  ISETP.LT.OR P4, PT, R100, 0x1, P4 ;  /* 0x000000016400780c */ /* 0x000fe40002781670 */
[----:B------:R-:W-:Y:S02]  /*14980*/  ISETP.GT.AND P1, PT, R3, 0x31, !P1 ;  /* 0x000000310300780c */ /* 0x000fe40004f24270 */
[----:B------:R-:W-:Y:S02]  /*14990*/  FSEL R26, R26, -INF , !P4 ;  /* 0xff8000001a1a7808 */ /* 0x000fe40006000000 */
[----:B------:R-:W-:Y:S02]  /*149a0*/  ISETP.LT.OR P1, PT, R100, 0x32, P1 ;  /* 0x000000326400780c */ /* 0x000fe40000f21670 */
[----:B------:R-:W-:Y:S02]  /*149b0*/  ISETP.NE.AND P5, PT, R57, RZ, PT ;  /* 0x000000ff3900720c */ /* 0x000fe40003fa5270 */
[----:B------:R-:W-:-:S02]  /*149c0*/  FSEL R84, R51, -INF , !P1 ;  /* 0xff80000033547808 */ /* 0x000fc40004800000 */
[----:B------:R-:W-:Y:S02]  /*149d0*/  ISETP.NE.AND P1, PT, R49, RZ, PT ;  /* 0x000000ff3100720c */ /* 0x000fe40003f25270 */
[C---:B------:R-:W-:Y:S02]  /*149e0*/  ISETP.GT.AND P2, PT, R3.reuse, 0x51, !P2 ;  /* 0x000000510300780c */ /* 0x040fe40005744270 */
[C---:B------:R-:W-:Y:S02]  /*149f0*/  ISETP.GT.AND P1, PT, R3.reuse, 0x38, !P1 ;  /* 0x000000380300780c */ /* 0x040fe40004f24270 */
[----:B------:R-:W-:Y:S02]  /*14a00*/  ISETP.GT.AND P3, PT, R3, 0x58, !P3 ;  /* 0x000000580300780c */ /* 0x000fe40005f64270 */
[----:B------:R-:W-:Y:S02]  /*14a10*/  ISETP.LT.OR P1, PT, R100, 0x39, P1 ;  /* 0x000000396400780c */ /* 0x000fe40000f21670 */
[----:B0-----:R-:W-:-:S02]  /*14a20*/  FMNMX.FTZ R11, R7, R4, !PT ;  /* 0x00000004070b7209 */ /* 0x001fc40007810000 */
[----:B------:R-:W-:Y:S02]  /*14a30*/  FSEL R54, R54, -INF , !P1 ;  /* 0xff80000036367808 */ /* 0x000fe40004800000 */
[----:B------:R-:W-:Y:S01]  /*14a40*/  ISETP.NE.AND P1, PT, R83, RZ, PT ;  /* 0x000000ff5300720c */ /* 0x000fe20003f25270 */
[----:B------:R-:W0:Y:S01]  /*14a50*/  SHFL.BFLY PT, R4, R11, 0x1, 0x1f ;  /* 0x0c201f000b047f89 */ /* 0x000e2200000e0000 */
[----:B------:R-:W-:Y:S02]  /*14a60*/  FMNMX.FTZ R7, R26, R82, !PT ;  /* 0x000000521a077209 */ /* 0x000fe40007810000 */
[----:B------:R-:W-:Y:S02]  /*14a70*/  ISETP.GT.AND P1, PT, R3, 0x39, !P1 ;  /* 0x000000390300780c */ /* 0x000fe40004f24270 */
[----:B------:R-:W-:Y:S02]  /*14a80*/  FMNMX.FTZ R7, R30, R7, !PT ;  /* 0x000000071e077209 */ /* 0x000fe40007810000 */
[----:B------:R-:W-:-:S02]  /*14a90*/  ISETP.LT.OR P1, PT, R100, 0x3a, P1 ;  /* 0x0000003a6400780c */ /* 0x000fc40000f21670 */
[----:B------:R-:W-:Y:S02]  /*14aa0*/  FMNMX.FTZ R7, R80, R7, !PT ;  /* 0x0000000750077209 */ /* 0x000fe40007810000 */
[----:B------:R-:W-:Y:S02]  /*14ab0*/  FSEL R88, R55, -INF , !P1 ;  /* 0xff80000037587808 */ /* 0x000fe40004800000 */
[----:B------:R-:W-:Y:S02]  /*14ac0*/  ISETP.NE.AND P1, PT, R53, RZ, PT ;  /* 0x000000ff3500720c */ /* 0x000fe40003f25270 */
[C---:B------:R-:W-:Y:S02]  /*14ad0*/  ISETP.LT.OR P2, PT, R100.reuse, 0x52, P2 ;  /* 0x000000526400780c */ /* 0x040fe40001741670 */
[----:B------:R-:W-:Y:S02]  /*14ae0*/  ISETP.GT.AND P1, PT, R3, 0x40, !P1 ;  /* 0x000000400300780c */ /* 0x000fe40004f24270 */
[----:B------:R-:W-:-:S02]  /*14af0*/  ISETP.LT.OR P3, PT, R100, 0x59, P3 ;  /* 0x000000596400780c */ /* 0x000fc40001f61670 */
[----:B------:R-:W-:Y:S02]  /*14b00*/  ISETP.LT.OR P1, PT, R100, 0x41, P1 ;  /* 0x000000416400780c */ /* 0x000fe40000f21670 */
[----:B------:R-:W-:Y:S02]  /*14b10*/  FSEL R70, R70, -INF , !P3 ;  /* 0xff80000046467808 */ /* 0x000fe40005800000 */
[----:B------:R-:W-:Y:S02]  /*14b20*/  FSEL R58, R58, -INF , !P1 ;  /* 0xff8000003a3a7808 */ /* 0x000fe40004800000 */
[----:B------:R-:W-:Y:S02]  /*14b30*/  ISETP.GT.AND P1, PT, R3, 0x41, !P6 ;  /* 0x000000410300780c */ /* 0x000fe40007724270 */
[----:B0-----:R-:W-:Y:S02]  /*14b40*/  FMNMX.FTZ R4, R11, R4, !PT ;  /* 0x000000040b047209 */ /* 0x001fe40007810000 */
[----:B------:R-:W-:-:S02]  /*14b50*/  ISETP.LT.OR P1, PT, R100, 0x42, P1 ;  /* 0x000000426400780c */ /* 0x000fc40000f21670 */
[----:B------:R-:W-:Y:S01]  /*14b60*/  FMNMX.FTZ R11, R34, R7, !PT ;  /* 0x00000007220b7209 */ /* 0x000fe20007810000 */
[----:B------:R-:W-:Y:S01]  /*14b70*/  FMUL.FTZ R15, R4, R5 ;  /* 0x00000005040f7220 */ /* 0x000fe20000410000 */
[----:B------:R-:W-:Y:S02]  /*14b80*/  FSEL R92, R59, -INF , !P1 ;  /* 0xff8000003b5c7808 */ /* 0x000fe40004800000 */
[----:B------:R-:W-:Y:S02]  /*14b90*/  ISETP.GT.AND P1, PT, R3, 0x48, !P5 ;  /* 0x000000480300780c */ /* 0x000fe40006f24270 */
[----:B------:R-:W-:Y:S02]  /*14ba0*/  FMNMX.FTZ R11, R78, R11, !PT ;  /* 0x0000000b4e0b7209 */ /* 0x000fe40007810000 */
[----:B------:R-:W-:Y:S02]  /*14bb0*/  ISETP.LT.OR P1, PT, R100, 0x49, P1 ;  /* 0x000000496400780c */ /* 0x000fe40000f21670 */
[----:B------:R-:W-:-:S02]  /*14bc0*/  FMNMX.FTZ R11, R38, R11, !PT ;  /* 0x0000000b260b7209 */ /* 0x000fc40007810000 */
[----:B------:R-:W-:Y:S02]  /*14bd0*/  FSEL R62, R62, -INF , !P1 ;  /* 0xff8000003e3e7808 */ /* 0x000fe40004800000 */
[----:B------:R-:W-:Y:S02]  /*14be0*/  FSETP.NEU.FTZ.AND P1, PT, R4, -INF , PT ;  /* 0xff8000000400780b */ /* 0x000fe40003f3d000 */
[----:B------:R-:W-:Y:S02]  /*14bf0*/  FMNMX.FTZ R11, R76, R11, !PT ;  /* 0x0000000b4c0b7209 */ /* 0x000fe40007810000 */
[----:B------:R-:W-:Y:S02]  /*14c00*/  FSEL R39, R15, RZ, P1 ;  /* 0x000000ff0f277208 */ /* 0x000fe40000800000 */
[----:B------:R-:W-:Y:S02]  /*14c10*/  FMNMX.FTZ R15, R42, R11, !PT ;  /* 0x0000000b2a0f7209 */ /* 0x000fe40007810000 */
[----:B------:R-:W-:Y:S01]  /*14c20*/  ISETP.NE.AND P5, PT, R85, RZ, PT ;  /* 0x000000ff5500720c */ /* 0x000fe20003fa5270 */
[--C-:B------:R-:W-:Y:S01]  /*14c30*/  FFMA.FTZ R36, R36, R5, -R39.reuse ;  /* 0x0000000524247223 */ /* 0x100fe20000010827 */
[----:B------:R-:W-:Y:S01]  /*14c40*/  FMNMX.FTZ R15, R74, R15, !PT ;  /* 0x0000000f4a0f7209 */ /* 0x000fe20007810000 */
[-CC-:B------:R-:W-:Y:S01]  /*14c50*/  FFMA.FTZ R29, R32, R5.reuse, -R39.reuse ;  /* 0x00000005201d7223 */ /* 0x180fe20000010827 */
[----:B------:R-:W-:Y:S01]  /*14c60*/  ISETP.GT.AND P1, PT, R3, 0x49, !P5 ;  /* 0x000000490300780c */ /* 0x000fe20006f24270 */
[--C-:B------:R-:W-:Y:S01]  /*14c70*/  FFMA.FTZ R27, R0, R5, -R39.reuse ;  /* 0x00000005001b7223 */ /* 0x100fe20000010827 */
[----:B------:R-:W-:Y:S01]  /*14c80*/  FMNMX.FTZ R15, R46, R15, !PT ;  /* 0x0000000f2e0f7209 */ /* 0x000fe20007810000 */
[-CC-:B------:R-:W-:Y:S01]  /*14c90*/  FFMA.FTZ R31, R20, R5.reuse, -R39.reuse ;  /* 0x00000005141f7223 */ /* 0x180fe20000010827 */
[----:B------:R-:W-:Y:S01]  /*14ca0*/  ISETP.LT.OR P1, PT, R100, 0x4a, P1 ;  /* 0x0000004a6400780c */ /* 0x000fe20000f21670 */
[--C-:B------:R-:W-:Y:S01]  /*14cb0*/  FFMA.FTZ R156, R156, R5, -R39.reuse ;  /* 0x000000059c9c7223 */ /* 0x100fe20000010827 */
[----:B------:R-:W-:Y:S01]  /*14cc0*/  FMNMX.FTZ R15, R72, R15, !PT ;  /* 0x0000000f480f7209 */ /* 0x000fe20007810000 */
[-CC-:B------:R-:W-:Y:S01]  /*14cd0*/  FFMA.FTZ R104, R104, R5.reuse, -R39.reuse ;  /* 0x0000000568687223 */ /* 0x180fe20000010827 */
[----:B------:R-:W-:Y:S01]  /*14ce0*/  ISETP.NE.AND P6, PT, R61, RZ, PT ;  /* 0x000000ff3d00720c */ /* 0x000fe20003fc5270 */
[--C-:B------:R-:W-:Y:S01]  /*14cf0*/  FFMA.FTZ R37, R6, R5, -R39.reuse ;  /* 0x0000000506257223 */ /* 0x100fe20000010827 */
[----:B------:R-:W-:Y:S01]  /*14d00*/  FMNMX.FTZ R21, R50, R15, !PT ;  /* 0x0000000f32157209 */ /* 0x000fe20007810000 */
[--C-:B------:R-:W-:Y:S01]  /*14d10*/  FFMA.FTZ R158, R98, R5, -R39.reuse ;  /* 0x00000005629e7223 */ /* 0x100fe20000010827 */
[----:B------:R-:W-:Y:S01]  /*14d20*/  FSEL R102, R63, -INF , !P1 ;  /* 0xff8000003f667808 */ /* 0x000fe20004800000 */
[----:B------:R-:W-:Y:S01]  /*14d30*/  MUFU.EX2 R156, R156 ;  /* 0x0000009c009c7308 */ /* 0x000fe20000000800 */
[----:B------:R-:W-:Y:S01]  /*14d40*/  FMNMX.FTZ R21, R84, R21, !PT ;  /* 0x0000001554157209 */ /* 0x000fe20007810000 */
[-CC-:B------:R-:W-:Y:S01]  /*14d50*/  FFMA.FTZ R96, R96, R5.reuse, -R39.reuse ;  /* 0x0000000560607223 */ /* 0x180fe20000010827 */
[----:B------:R-:W-:Y:S01]  /*14d60*/  ISETP.GT.AND P1, PT, R3, 0x50, !P6 ;  /* 0x000000500300780c */ /* 0x000fe20007724270 */
[--C-:B------:R-:W-:Y:S01]  /*14d70*/  FFMA.FTZ R152, R94, R5, -R39.reuse ;  /* 0x000000055e987223 */ /* 0x100fe20000010827 */
[----:B------:R-:W-:Y:S01]  /*14d80*/  FMNMX.FTZ R21, R54, R21, !PT ;  /* 0x0000001536157209 */ /* 0x000fe20007810000 */
[--C-:B------:R-:W-:Y:S01]  /*14d90*/  FFMA.FTZ R90, R90, R5, -R39.reuse ;  /* 0x000000055a5a7223 */ /* 0x100fe20000010827 */
[----:B------:R-:W-:Y:S01]  /*14da0*/  ISETP.LT.OR P1, PT, R100, 0x51, P1 ;  /* 0x000000516400780c */ /* 0x000fe20000f21670 */
[----:B------:R-:W0:Y:S01]  /*14db0*/  MUFU.EX2 R7, R104 ;  /* 0x0000006800077308 */ /* 0x000e220000000800 */
[----:B------:R-:W-:Y:S01]  /*14dc0*/  FMNMX.FTZ R21, R88, R21, !PT ;  /* 0x0000001558157209 */ /* 0x000fe20007810000 */
[-CC-:B------:R-:W-:Y:S01]  /*14dd0*/  FFMA.FTZ R154, R86, R5.reuse, -R39.reuse ;  /* 0x00000005569a7223 */ /* 0x180fe20000010827 */
[----:B------:R-:W-:Y:S01]  /*14de0*/  ISETP.NE.AND P5, PT, R65, RZ, PT ;  /* 0x000000ff4100720c */ /* 0x000fe20003fa5270 */
[--C-:B------:R-:W-:Y:S01]  /*14df0*/  FFMA.FTZ R35, R10, R5, -R39.reuse ;  /* 0x000000050a237223 */ /* 0x100fe20000010827 */
[----:B------:R-:W-:Y:S01]  /*14e00*/  FMNMX.FTZ R25, R58, R21, !PT ;  /* 0x000000153a197209 */ /* 0x000fe20007810000 */
[--C-:B------:R-:W-:Y:S01]  /*14e10*/  FFMA.FTZ R148, R40, R5, -R39.reuse ;  /* 0x0000000528947223 */ /* 0x100fe20000010827 */
[----:B------:R-:W-:Y:S01]  /*14e20*/  FSEL R66, R66, -INF , !P1 ;  /* 0xff80000042427808 */ /* 0x000fe20004800000 */
[----:B------:R1:W-:Y:S01]  /*14e30*/  MUFU.EX2 R21, R36 ;  /* 0x0000002400157308 */ /* 0x0003e20000000800 */
[----:B------:R-:W-:Y:S01]  /*14e40*/  FMNMX.FTZ R25, R92, R25, !PT ;  /* 0x000000195c197209 */ /* 0x000fe20007810000 */
[-CC-:B------:R-:W-:Y:S01]  /*14e50*/  FFMA.FTZ R33, R14, R5.reuse, -R39.reuse ;  /* 0x000000050e217223 */ /* 0x180fe20000010827 */
[----:B------:R-:W-:Y:S01]  /*14e60*/  ISETP.GT.AND P4, PT, R3, 0x59, !P5 ;  /* 0x000000590300780c */ /* 0x000fe20006f84270 */
[--C-:B------:R-:W-:Y:S01]  /*14e70*/  FFMA.FTZ R150, R44, R5, -R39.reuse ;  /* 0x000000052c967223 */ /* 0x100fe20000010827 */
[----:B------:R-:W-:Y:S01]  /*14e80*/  FMNMX.FTZ R25, R62, R25, !PT ;  /* 0x000000193e197209 */ /* 0x000fe20007810000 */
[----:B------:R-:W-:Y:S01]  /*14e90*/  FFMA.FTZ R144, R48, R5, -R39 ;  /* 0x0000000530907223 */ /* 0x000fe20000010827 */
[----:B------:R-:W-:Y:S01]  /*14ea0*/  ISETP.LT.OR P4, PT, R100, 0x5a, P4 ;  /* 0x0000005a6400780c */ /* 0x000fe20002781670 */
[----:B------:R-:W2:Y:S01]  /*14eb0*/  MUFU.EX2 R158, R158 ;  /* 0x0000009e009e7308 */ /* 0x000ea20000000800 */
[----:B------:R-:W-:Y:S01]  /*14ec0*/  FMNMX.FTZ R25, R102, R25, !PT ;  /* 0x0000001966197209 */ /* 0x000fe20007810000 */
[----:B0-----:R-:W-:Y:S01]  /*14ed0*/  FADD.FTZ R43, R156, R7 ;  /* 0x000000079c2b7221 */ /* 0x001fe20000010000 */
[----:B-1----:R-:W-:Y:S01]  /*14ee0*/  FSEL R36, R67, -INF , !P2 ;  /* 0xff80000043247808 */ /* 0x002fe20005000000 */
[--C-:B------:R-:W-:Y:S01]  /*14ef0*/  FFMA.FTZ R146, R52, R5, -R39.reuse ;  /* 0x0000000534927223 */ /* 0x100fe20000010827 */
[----:B------:R-:W-:Y:S01]  /*14f00*/  FMNMX.FTZ R3, R66, R25, !PT ;  /* 0x0000001942037209 */ /* 0x000fe20007810000 */
[--C-:B------:R-:W-:Y:S01]  /*14f10*/  FFMA.FTZ R140, R56, R5, -R39.reuse ;  /* 0x00000005388c7223 */ /* 0x100fe20000010827 */
[----:B------:R-:W-:Y:S01]  /*14f20*/  FSEL R32, R71, -INF , !P4 ;  /* 0xff80000047207808 */ /* 0x000fe20006000000 */
[----:B------:R-:W0:Y:S01]  /*14f30*/  MUFU.EX2 R11, R96 ;  /* 0x00000060000b7308 */ /* 0x000e220000000800 */
[----:B------:R-:W-:Y:S01]  /*14f40*/  FMNMX.FTZ R3, R36, R3, !PT ;  /* 0x0000000324037209 */ /* 0x000fe20007810000 */
[-CC-:B------:R-:W-:Y:S01]  /*14f50*/  FFMA.FTZ R136, R64, R5.reuse, -R39.reuse ;  /* 0x0000000540887223 */ /* 0x180fe20000010827 */
[----:B------:R-:W-:Y:S01]  /*14f60*/  FFMA.FTZ R138, R68, R5, -R39 ;  /* 0x00000005448a7223 */ /* 0x000fe20000010827 */
[----:B------:R-:W-:-:S02]  /*14f70*/  ISETP.NE.AND P5, PT, R200, 0x1, PT ;  /* 0x00000001c800780c */ /* 0x000fc40003fa5270 */
[----:B------:R-:W-:Y:S02]  /*14f80*/  FMNMX.FTZ R3, R70, R3, !PT ;  /* 0x0000000346037209 */ /* 0x000fe40007810000 */
[----:B------:R-:W1:Y:S01]  /*14f90*/  MUFU.EX2 R152, R152 ;  /* 0x0000009800987308 */ /* 0x000e620000000800 */
[----:B------:R-:W-:Y:S02]  /*14fa0*/  F2FP.BF16.F32.PACK_AB R156, R7, R156 ;  /* 0x0000009c079c723e */ /* 0x000fe400000010ff */
[----:B------:R-:W-:-:S05]  /*14fb0*/  FMNMX.FTZ R3, R32, R3, !PT ;  /* 0x0000000320037209 */ /* 0x000fca0007810000 */
[----:B------:R-:W3:Y:S01]  /*14fc0*/  SHFL.BFLY PT, R0, R3, 0x2, 0x1f ;  /* 0x0c401f0003007f89 */ /* 0x000ee200000e0000 */
[----:B------:R-:W4:Y:S01]  /*14fd0*/  MUFU.EX2 R15, R90 ;  /* 0x0000005a000f7308 */ /* 0x000f220000000800 */
[----:B------:R-:W4:Y:S07]  /*14fe0*/  @P5 LDC R49, c[0x0][0x450] ;  /* 0x00011400ff315b82 */ /* 0x000f2e0000000800 */
[----:B------:R2:W-:Y:S08]  /*14ff0*/  MUFU.EX2 R25, R29 ;  /* 0x0000001d00197308 */ /* 0x0005f00000000800 */
[----:B------:R-:W4:Y:S01]  /*15000*/  MUFU.EX2 R154, R154 ;  /* 0x0000009a009a7308 */ /* 0x000f220000000800 */
[----:B--2---:R-:W-:Y:S01]  /*15010*/  FFMA.FTZ R29, R28, R5, -R39 ;  /* 0x000000051c1d7223 */ /* 0x004fe20000010827 */
[----:B------:R-:W-:Y:S01]  /*15020*/  FADD.FTZ R28, R158, R43 ;  /* 0x0000002b9e1c7221 */ /* 0x000fe20000010000 */
[----:B0-----:R-:W-:-:S03]  /*15030*/  F2FP.BF16.F32.PACK_AB R158, R11, R158 ;  /* 0x0000009e0b9e723e */ /* 0x001fc600000010ff */
[----:B------:R-:W-:Y:S01]  /*15040*/  FADD.FTZ R43, R11, R28 ;  /* 0x0000001c0b2b7221 */ /* 0x000fe20000010000 */
[----:B---3--:R-:W-:Y:S01]  /*15050*/  FMNMX.FTZ R20, R3, R0, !PT ;  /* 0x0000000003147209 */ /* 0x008fe20007810000 */
[----:B------:R-:W0:Y:S01]  /*15060*/  MUFU.EX2 R148, R148 ;  /* 0x0000009400947308 */ /* 0x000e220000000800 */
[-CC-:B------:R-:W-:Y:S01]  /*15070*/  FFMA.FTZ R0, R60, R5.reuse, -R39.reuse ;  /* 0x000000053c007223 */ /* 0x180fe20000010827 */
[----:B------:R-:W-:Y:S02]  /*15080*/  FFMA.FTZ R39, R24, R5, -R39 ;  /* 0x0000000518277223 */ /* 0x000fe40000010827 */
[----:B------:R-:W2:Y:S04]  /*15090*/  SHFL.BFLY PT, R3, R20, 0x1, 0x1f ;  /* 0x0c201f0014037f89 */ /* 0x000ea800000e0000 */
[----:B------:R-:W-:Y:S08]  /*150a0*/  MUFU.EX2 R150, R150 ;  /* 0x0000009600967308 */ /* 0x000ff00000000800 */
[----:B------:R-:W-:Y:S08]  /*150b0*/  MUFU.EX2 R27, R27 ;  /* 0x0000001b001b7308 */ /* 0x000ff00000000800 */
[----:B------:R-:W-:Y:S01]  /*150c0*/  MUFU.EX2 R144, R144 ;  /* 0x0000009000907308 */ /* 0x000fe20000000800 */
[----:B--2---:R-:W-:-:S04]  /*150d0*/  FMNMX.FTZ R3, R20, R3, !PT ;  /* 0x0000000314037209 */ /* 0x004fc80007810000 */
[C---:B------:R-:W-:Y:S01]  /*150e0*/  FSETP.NEU.FTZ.AND P1, PT, R3.reuse, -INF , PT ;  /* 0xff8000000300780b */ /* 0x040fe20003f3d000 */
[----:B------:R-:W-:Y:S02]  /*150f0*/  FMUL.FTZ R6, R3, R5 ;  /* 0x0000000503067220 */ /* 0x000fe40000410000 */
[----:B------:R-:W-:Y:S03]  /*15100*/  MUFU.EX2 R29, R29 ;  /* 0x0000001d001d7308 */ /* 0x000fe60000000800 */
[----:B------:R-:W-:-:S05]  /*15110*/  FSEL R41, R6, RZ, P1 ;  /* 0x000000ff06297208 */ /* 0x000fca0000800000 */
[----:B------:R-:W-:Y:S01]  /*15120*/  MUFU.EX2 R146, R146 ;  /* 0x0000009200927308 */ /* 0x000fe20000000800 */
[-CC-:B------:R-:W-:Y:S01]  /*15130*/  FFMA.FTZ R157, R26, R5.reuse, -R41.reuse ;  /* 0x000000051a9d7223 */ /* 0x180fe20000010829 */
[-CC-:B------:R-:W-:Y:S01]  /*15140*/  FFMA.FTZ R6, R82, R5.reuse, -R41.reuse ;  /* 0x0000000552067223 */ /* 0x180fe20000010829 */
[-CC-:B------:R-:W-:Y:S01]  /*15150*/  FFMA.FTZ R159, R30, R5.reuse, -R41.reuse ;  /* 0x000000051e9f7223 */ /* 0x180fe20000010829 */
[-CC-:B------:R-:W-:Y:S01]  /*15160*/  FFMA.FTZ R10, R80, R5.reuse, -R41.reuse ;  /* 0x00000005500a7223 */ /* 0x180fe20000010829 */
[-CC-:B------:R-:W-:Y:S01]  /*15170*/  FFMA.FTZ R153, R34, R5.reuse, -R41.reuse ;  /* 0x0000000522997223 */ /* 0x180fe20000010829 */
[-CC-:B------:R-:W-:Y:S01]  /*15180*/  FFMA.FTZ R14, R78, R5.reuse, -R41.reuse ;  /* 0x000000054e0e7223 */ /* 0x180fe20000010829 */
[-C--:B------:R-:W-:Y:S01]  /*15190*/  FFMA.FTZ R155, R38, R5.reuse, -R41 ;  /* 0x00000005269b7223 */ /* 0x080fe20000010829 */
[----:B------:R-:W-:Y:S01]  /*151a0*/  MUFU.EX2 R157, R157 ;  /* 0x0000009d009d7308 */ /* 0x000fe20000000800 */
[----:B-1----:R-:W-:Y:S01]  /*151b0*/  FADD.FTZ R30, R152, R43 ;  /* 0x0000002b981e7221 */ /* 0x002fe20000010000 */
[-CC-:B------:R-:W-:Y:S01]  /*151c0*/  FFMA.FTZ R20, R76, R5.reuse, -R41.reuse ;  /* 0x000000054c147223 */ /* 0x180fe20000010829 */
[-CC-:B------:R-:W-:Y:S01]  /*151d0*/  FFMA.FTZ R149, R42, R5.reuse, -R41.reuse ;  /* 0x000000052a957223 */ /* 0x180fe20000010829 */
[-CC-:B------:R-:W-:Y:S01]  /*151e0*/  FFMA.FTZ R24, R74, R5.reuse, -R41.reuse ;  /* 0x000000054a187223 */ /* 0x180fe20000010829 */
[----:B----4-:R-:W-:Y:S01]  /*151f0*/  FADD.FTZ R45, R15, R30 ;  /* 0x0000001e0f2d7221 */ /* 0x010fe20000010000 */
[-CC-:B------:R-:W-:Y:S01]  /*15200*/  FFMA.FTZ R151, R46, R5.reuse, -R41.reuse ;  /* 0x000000052e977223 */ /* 0x180fe20000010829 */
[-C--:B------:R-:W-:Y:S01]  /*15210*/  FFMA.FTZ R26, R72, R5.reuse, -R41 ;  /* 0x00000005481a7223 */ /* 0x080fe20000010829 */
[----:B------:R-:W1:Y:S01]  /*15220*/  MUFU.EX2 R6, R6 ;  /* 0x0000000600067308 */ /* 0x000e620000000800 */
[----:B------:R-:W-:Y:S01]  /*15230*/  FADD.FTZ R30, R154, R45 ;  /* 0x0000002d9a1e7221 */ /* 0x000fe20000010000 */
[-CC-:B------:R-:W-:Y:S01]  /*15240*/  FFMA.FTZ R50, R50, R5.reuse, -R41.reuse ;  /* 0x0000000532327223 */ /* 0x180fe20000010829 */
[-CC-:B------:R-:W-:Y:S01]  /*15250*/  FFMA.FTZ R84, R84, R5.reuse, -R41.reuse ;  /* 0x0000000554547223 */ /* 0x180fe20000010829 */
[-CC-:B------:R-:W-:Y:S01]  /*15260*/  FFMA.FTZ R54, R54, R5.reuse, -R41.reuse ;  /* 0x0000000536367223 */ /* 0x180fe20000010829 */
[----:B------:R-:W-:Y:S01]  /*15270*/  FADD.FTZ R45, R21, R30 ;  /* 0x0000001e152d7221 */ /* 0x000fe20000010000 */
[----:B------:R-:W2:Y:S01]  /*15280*/  @P5 LDC R34, c[0x0][0x44c] ;  /* 0x00011300ff225b82 */ /* 0x000ea20000000800 */
[-C--:B------:R-:W-:Y:S01]  /*15290*/  FFMA.FTZ R88, R88, R5.reuse, -R41 ;  /* 0x0000000558587223 */ /* 0x080fe20000010829 */
[----:B------:R-:W3:Y:S01]  /*152a0*/  MUFU.EX2 R159, R159 ;  /* 0x0000009f009f7308 */ /* 0x000ee20000000800 */
[----:B0-----:R-:W-:Y:S01]  /*152b0*/  FADD.FTZ R30, R148, R45 ;  /* 0x0000002d941e7221 */ /* 0x001fe20000010000 */
[-CC-:B------:R-:W-:Y:S01]  /*152c0*/  FFMA.FTZ R58, R58, R5.reuse, -R41.reuse ;  /* 0x000000053a3a7223 */ /* 0x180fe20000010829 */
[-CC-:B------:R-:W-:Y:S01]  /*152d0*/  FFMA.FTZ R92, R92, R5.reuse, -R41.reuse ;  /* 0x000000055c5c7223 */ /* 0x180fe20000010829 */
[-CC-:B------:R-:W-:Y:S01]  /*152e0*/  FFMA.FTZ R62, R62, R5.reuse, -R41.reuse ;  /* 0x000000053e3e7223 */ /* 0x180fe20000010829 */
[----:B------:R-:W-:Y:S01]  /*152f0*/  FADD.FTZ R45, R25, R30 ;  /* 0x0000001e192d7221 */ /* 0x000fe20000010000 */
[-CC-:B------:R-:W-:Y:S01]  /*15300*/  FFMA.FTZ R102, R102, R5.reuse, -R41.reuse ;  /* 0x0000000566667223 */ /* 0x180fe20000010829 */
[-C--:B------:R-:W-:Y:S01]  /*15310*/  FFMA.FTZ R66, R66, R5.reuse, -R41 ;  /* 0x0000000542427223 */ /* 0x080fe20000010829 */
[----:B------:R-:W0:Y:S01]  /*15320*/  MUFU.EX2 R10, R10 ;  /* 0x0000000a000a7308 */ /* 0x000e220000000800 */
[----:B-1----:R-:W-:Y:S01]  /*15330*/  FADD.FTZ R28, R157, R6 ;  /* 0x000000069d1c7221 */ /* 0x002fe20000010000 */
[----:B------:R-:W-:Y:S01]  /*15340*/  FADD.FTZ R30, R150, R45 ;  /* 0x0000002d961e7221 */ /* 0x000fe20000010000 */
[-CC-:B------:R-:W-:Y:S01]  /*15350*/  FFMA.FTZ R36, R36, R5.reuse, -R41.reuse ;  /* 0x0000000524247223 */ /* 0x180fe20000010829 */
[-CC-:B------:R-:W-:Y:S01]  /*15360*/  FFMA.FTZ R70, R70, R5.reuse, -R41.reuse ;  /* 0x0000000546467223 */ /* 0x180fe20000010829 */
[----:B------:R-:W-:Y:S01]  /*15370*/  FFMA.FTZ R32, R32, R5, -R41 ;  /* 0x0000000520207223 */ /* 0x000fe20000010829 */
[----:B------:R-:W-:Y:S01]  /*15380*/  FADD.FTZ R45, R27, R30 ;  /* 0x0000001e1b2d7221 */ /* 0x000fe20000010000 */
[----:B------:R-:W-:Y:S01]  /*15390*/  F2FP.BF16.F32.PACK_AB R157, R6, R157 ;  /* 0x0000009d069d723e */ /* 0x000fe200000010ff */
[----:B------:R-:W1:Y:S01]  /*153a0*/  MUFU.EX2 R153, R153 ;  /* 0x0000009900997308 */ /* 0x000e620000000800 */
[----:B---3--:R-:W-:Y:S01]  /*153b0*/  FADD.FTZ R43, R159, R28 ;  /* 0x0000001c9f2b7221 */ /* 0x008fe20000010000 */
[----:B------:R-:W-:Y:S01]  /*153c0*/  FADD.FTZ R30, R144, R45 ;  /* 0x0000002d901e7221 */ /* 0x000fe20000010000 */
[----:B------:R-:W-:-:S02]  /*153d0*/  F2FP.BF16.F32.PACK_AB R152, R15, R152 ;  /* 0x000000980f98723e */ /* 0x000fc400000010ff */
[----:B------:R-:W-:Y:S01]  /*153e0*/  F2FP.BF16.F32.PACK_AB R154, R21, R154 ;  /* 0x0000009a159a723e */ /* 0x000fe200000010ff */
[----:B--2---:R-:W-:Y:S01]  /*153f0*/  @P5 IMAD.HI.U32 R34, R187, R34, RZ ;  /* 0x00000022bb225227 */ /* 0x004fe200078e00ff */
[----:B------:R-:W-:Y:S01]  /*15400*/  F2FP.BF16.F32.PACK_AB R148, R25, R148 ;  /* 0x000000941994723e */ /* 0x000fe200000010ff */
[----:B------:R-:W2:Y:S02]  /*15410*/  MUFU.EX2 R14, R14 ;  /* 0x0000000e000e7308 */ /* 0x000ea40000000800 */
[C---:B0-----:R-:W-:Y:S01]  /*15420*/  FADD.FTZ R28, R10.reuse, R43 ;  /* 0x0000002b0a1c7221 */ /* 0x041fe20000010000 */
[----:B------:R-:W-:Y:S01]  /*15430*/  F2FP.BF16.F32.PACK_AB R159, R10, R159 ;  /* 0x0000009f0a9f723e */ /* 0x000fe200000010ff */
[----:B------:R-:W-:Y:S01]  /*15440*/  VIADD R10, R2, 0xfffffffe ;  /* 0xfffffffe020a7836 */ /* 0x000fe20000000000 */
[----:B------:R-:W-:Y:S02]  /*15450*/  @P5 SHF.R.U32.HI R47, RZ, R49, R34 ;  /* 0x00000031ff2f5219 */ /* 0x000fe40000011622 */
[----:B------:R-:W-:Y:S01]  /*15460*/  ISETP.GE.AND P5, PT, R13, 0x1, PT ;  /* 0x000000010d00780c */ /* 0x000fe20003fa6270 */
[----:B------:R-:W0:Y:S01]  /*15470*/  MUFU.EX2 R155, R155 ;  /* 0x0000009b009b7308 */ /* 0x000e220000000800 */
[----:B-1----:R-:W-:Y:S01]  /*15480*/  FADD.FTZ R43, R153, R28 ;  /* 0x0000001c992b7221 */ /* 0x002fe20000010000 */
[----:B------:R-:W-:Y:S01]  /*15490*/  IMAD.IADD R45, R142, 0x1, R47 ;  /* 0x000000018e2d7824 */ /* 0x000fe200078e022f */
[----:B------:R-:W-:-:S02]  /*154a0*/  F2FP.BF16.F32.PACK_AB R150, R27, R150 ;  /* 0x000000961b96723e */ /* 0x000fc400000010ff */
[----:B------:R-:W-:Y:S01]  /*154b0*/  F2FP.BF16.F32.PACK_AB R144, R29, R144 ;  /* 0x000000901d90723e */ /* 0x000fe200000010ff */
[----:B------:R-:W-:Y:S02]  /*154c0*/  IMAD.IADD R12, R45, 0x1, R12 ;  /* 0x000000012d0c7824 */ /* 0x000fe400078e020c */
[----:B------:R-:W1:Y:S01]  /*154d0*/  MUFU.EX2 R20, R20 ;  /* 0x0000001400147308 */ /* 0x000e620000000800 */
[C---:B--2---:R-:W-:Y:S01]  /*154e0*/  FADD.FTZ R28, R14.reuse, R43 ;  /* 0x0000002b0e1c7221 */ /* 0x044fe20000010000 */
[----:B------:R-:W-:-:S06]  /*154f0*/  F2FP.BF16.F32.PACK_AB R153, R14, R153 ;  /* 0x000000990e99723e */ /* 0x000fcc00000010ff */
[----:B------:R-:W2:Y:S01]  /*15500*/  MUFU.EX2 R149, R149 ;  /* 0x0000009500957308 */ /* 0x000ea20000000800 */
[----:B0-----:R-:W-:-:S07]  /*15510*/  FADD.FTZ R43, R155, R28 ;  /* 0x0000001c9b2b7221 */ /* 0x001fce0000010000 */
[----:B------:R-:W0:Y:S01]  /*15520*/  MUFU.EX2 R24, R24 ;  /* 0x0000001800187308 */ /* 0x000e220000000800 */
[C---:B-1----:R-:W-:Y:S01]  /*15530*/  FADD.FTZ R28, R20.reuse, R43 ;  /* 0x0000002b141c7221 */ /* 0x042fe20000010000 */
[----:B------:R-:W-:-:S06]  /*15540*/  F2FP.BF16.F32.PACK_AB R155, R20, R155 ;  /* 0x0000009b149b723e */ /* 0x000fcc00000010ff */
[----:B------:R-:W1:Y:S01]  /*15550*/  MUFU.EX2 R151, R151 ;  /* 0x0000009700977308 */ /* 0x000e620000000800 */
[----:B--2---:R-:W-:-:S07]  /*15560*/  FADD.FTZ R43, R149, R28 ;  /* 0x0000001c952b7221 */ /* 0x004fce0000010000 */
[----:B------:R-:W2:Y:S01]  /*15570*/  MUFU.EX2 R26, R26 ;  /* 0x0000001a001a7308 */ /* 0x000ea20000000800 */
[C---:B0-----:R-:W-:Y:S01]  /*15580*/  FADD.FTZ R28, R24.reuse, R43 ;  /* 0x0000002b181c7221 */ /* 0x041fe20000010000 */
[----:B------:R-:W-:Y:S01]  /*15590*/  FADD.FTZ R43, R29, R30 ;  /* 0x0000001e1d2b7221 */ /* 0x000fe20000010000 */
[----:B------:R-:W-:-:S05]  /*155a0*/  F2FP.BF16.F32.PACK_AB R149, R24, R149 ;  /* 0x000000951895723e */ /* 0x000fca00000010ff */
[----:B------:R-:W0:Y:S01]  /*155b0*/  MUFU.EX2 R31, R31 ;  /* 0x0000001f001f7308 */ /* 0x000e220000000800 */
[----:B-1----:R-:W-:Y:S01]  /*155c0*/  FADD.FTZ R41, R151, R28 ;  /* 0x0000001c97297221 */ /* 0x002fe20000010000 */
[----:B------:R-:W-:-:S06]  /*155d0*/  FADD.FTZ R28, R146, R43 ;  /* 0x0000002b921c7221 */ /* 0x000fcc0000010000 */
        /* <DEDUP_REMOVED lines=26> */
[----:B-----5:R-:W2:Y:S01]  /*15780*/  MUFU.EX2 R141, R92 ;  /* 0x0000005c008d7308 */ /* 0x020ea20000000800 */
        /* <DEDUP_REMOVED lines=17> */
[----:B-1----:R-:W-:-:S07]  /*158a0*/  FADD.FTZ R0, R66, R11 ;  /* 0x0000000b42007221 */ /* 0x002fce0000010000 */
[----:B------:R-:W1:Y:S01]  /*158b0*/  MUFU.EX2 R139, R32 ;  /* 0x00000020008b7308 */ /* 0x000e620000000800 */
[C---:B--2---:R-:W-:Y:S01]  /*158c0*/  FADD.FTZ R11, R137.reuse, R0 ;  /* 0x00000000890b7221 */ /* 0x044fe20000010000 */
[----:B------:R-:W-:-:S06]  /*158d0*/  F2FP.BF16.F32.PACK_AB R137, R137, R66 ;  /* 0x000000428989723e */ /* 0x000fcc00000010ff */
[----:B------:R-:W2:Y:S01]  /*158e0*/  MUFU.EX2 R39, R39 ;  /* 0x0000002700277308 */ /* 0x000ea20000000800 */
[----:B0-----:R-:W-:-:S04]  /*158f0*/  FADD.FTZ R6, R70, R11 ;  /* 0x0000000b46067221 */ /* 0x001fc80000010000 */
[C---:B-1----:R-:W-:Y:S01]  /*15900*/  FADD.FTZ R6, R139.reuse, R6 ;  /* 0x000000068b067221 */ /* 0x042fe20000010000 */
[----:B------:R-:W-:Y:S01]  /*15910*/  F2FP.BF16.F32.PACK_AB R139, R139, R70 ;  /* 0x000000468b8b723e */ /* 0x000fe200000010ff */
[C---:B--2---:R-:W-:Y:S01]  /*15920*/  FADD.FTZ R7, R39.reuse, R28 ;  /* 0x0000001c27077221 */ /* 0x044fe20000010000 */
[----:B------:R-:W-:Y:S01]  /*15930*/  F2FP.BF16.F32.PACK_AB R138, R39, R138 ;  /* 0x0000008a278a723e */ /* 0x000fe200000010ff */
[----:B------:R-:W-:Y:S06]  /*15940*/  @!P5 BRA `(.L_x_1771) ;  /* 0x000000000048d947 */ /* 0x000fec0003800000 */
        /* <DEDUP_REMOVED lines=11> */
.L_x_1773:
[----:B------:R-:W-:-:S13]  /*15a00*/  ISETP.NE.AND P1, PT, R13, 0x1, PT ;  /* 0x000000010d00780c */ /* 0x000fda0003f25270 */
[----:B------:R-:W0:Y:S02]  /*15a10*/  @P1 LDC.64 R14, c[0x0][0x9e8] ;  /* 0x00027a00ff0e1b82 */ /* 0x000e240000000a00 */
[----:B0-----:R-:W-:-:S05]  /*15a20*/  @P1 IMAD.HI.U32 R2, R0, R14, RZ ;  /* 0x0000000e00021227 */ /* 0x001fca00078e00ff */
[----:B------:R-:W-:-:S07]  /*15a30*/  @P1 SHF.R.U32.HI R0, RZ, R15, R2 ;  /* 0x0000000fff001219 */ /* 0x000fce0000011602 */
.L_x_1774:
[----:B------:R-:W-:Y:S05]  /*15a40*/  BSYNC B0 ;  /* 0x0000000000007941 */ /* 0x000fea0003800000 */
.L_x_1772:
[----:B------:R-:W-:-:S05]  /*15a50*/  IMAD R13, R0, R13, R13 ;  /* 0x0000000d000d7224 */ /* 0x000fca00078e020d */
[----:B------:R-:W-:-:S07]  /*15a60*/  VIMNMX R12, R12, R13, PT ;  /* 0x0000000d0c0c7248 */ /* 0x000fce0003fe0100 */
.L_x_1771:
[----:B------:R-:W-:Y:S01]  /*15a70*/  IMAD.HI R12, R12, 0x2aaaaaab, RZ ;  /* 0x2aaaaaab0c0c7827 */ /* 0x000fe200078e02ff */
[----:B------:R-:W-:Y:S01]  /*15a80*/  ULDC UR39, c[0x0][0x9e4] ;  /* 0x0002790000277ab9 */ /* 0x000fe20000000800 */
[----:B------:R-:W-:Y:S01]  /*15a90*/  ULDC UR38, c[0x0][0x9e4] ;  /* 0x0002790000267ab9 */ /* 0x000fe20000000800 */
[----:B------:R-:W-:Y:S01]  /*15aa0*/  ULDC UR50, c[0x0][0x9dc] ;  /* 0x0002770000327ab9 */ /* 0x000fe20000000800 */
[----:B------:R-:W-:Y:S01]  /*15ab0*/  ULDC UR42, c[0x0][0x9dc] ;  /* 0x00027700002a7ab9 */ /* 0x000fe20000000800 */
[----:B------:R-:W-:Y:S01]  /*15ac0*/  SHF.R.U32.HI R11, RZ, 0x1f, R12 ;  /* 0x0000001fff0b7819 */ /* 0x000fe2000001160c */
[----:B------:R-:W-:Y:S01]  /*15ad0*/  ULDC UR43, c[0x0][0x988] ;  /* 0x00026200002b7ab9 */ /* 0x000fe20000000800 */
[----:B------:R-:W-:Y:S01]  /*15ae0*/  ULDC UR47, c[0x0][0x988] ;  /* 0x00026200002f7ab9 */ /* 0x000fe20000000800 */
[----:B------:R-:W-:Y:S01]  /*15af0*/  ULDC UR46, c[0x0][0x988] ;  /* 0x00026200002e7ab9 */ /* 0x000fe20000000800 */
[----:B------:R-:W-:Y:S01]  /*15b00*/  LEA.HI.SX32 R12, R12, R11, 0x1c ;  /* 0x0000000b0c0c7211 */ /* 0x000fe200078fe2ff */
[----:B------:R-:W-:Y:S01]  /*15b10*/  ULDC UR54, c[0x0][0x9e0] ;  /* 0x0002780000367ab9 */ /* 0x000fe20000000800 */
[----:B------:R-:W-:Y:S01]  /*15b20*/  ULDC UR51, c[0x0][0x9e0] ;  /* 0x0002780000337ab9 */ /* 0x000fe20000000800 */
[----:B------:R-:W-:Y:S01]  /*15b30*/  BSSY B1, `(.L_x_1775) ;  /* 0x0000352000017945 */ /* 0x000fe20003800000 */
[----:B------:R-:W-:Y:S01]  /*15b40*/  VIMNMX R11, R189, R12, !PT ;  /* 0x0000000cbd0b7248 */ /* 0x000fe20007fe0100 */
[----:B------:R-:W-:Y:S01]  /*15b50*/  IMAD.MOV.U32 R2, RZ, RZ, 0x3f800000 ;  /* 0x3f800000ff027424 */ /* 0x000fe200078e00ff */
[----:B------:R-:W-:Y:S01]  /*15b60*/  CS2R R86, SRZ ;  /* 0x0000000000567805 */ /* 0x000fe2000001ff00 */
[----:B------:R-:W-:Y:S01]  /*15b70*/  IMAD.MOV.U32 R0, RZ, RZ, 0x3f800000 ;  /* 0x3f800000ff007424 */ /* 0x000fe200078e00ff */
[----:B------:R-:W-:-:S02]  /*15b80*/  ISETP.GE.AND P1, PT, R10, R11, PT ;  /* 0x0000000b0a00720c */ /* 0x000fc40003f26270 */
        /* <DEDUP_REMOVED lines=30> */
[----:B------:R-:W-:Y:S01]  /*15d70*/  CS2R R24, SRZ ;  /* 0x0000000000187805 */ /* 0x000fe2000001ff00 */
[----:B------:R-:W-:Y:S06]  /*15d80*/  @!P1 BRA `(.L_x_1776) ;  /* 0x0000003000b09947 */ /* 0x000fec0003800000 */
[----:B------:R-:W-:Y:S01]  /*15d90*/  BSSY B0, `(.L_x_1777) ;  /* 0x0000327000007945 */ /* 0x000fe20003800000 */
[----:B------:R-:W-:Y:S02]  /*15da0*/  IMAD.MOV.U32 R2, RZ, RZ, 0x3f800000 ;  /* 0x3f800000ff027424 */ /* 0x000fe400078e00ff */
[----:B------:R-:W-:-:S07]  /*15db0*/  IMAD.MOV.U32 R87, RZ, RZ, RZ ;  /* 0x000000ffff577224 */ /* 0x000fce00078e00ff */
.L_x_1798:
[----:B------:R-:W-:-:S05]  /*15dc0*/  VIADD R20, R160, 0x1 ;  /* 0x00000001a0147836 */ /* 0x000fca0000000000 */
[----:B------:R-:W-:-:S04]  /*15dd0*/  ISETP.NE.AND P1, PT, R20, 0x2, PT ;  /* 0x000000021400780c */ /* 0x000fc80003f25270 */
[----:B------:R-:W-:Y:S02]  /*15de0*/  SEL R12, RZ, 0x1, P1 ;  /* 0x00000001ff0c7807 */ /* 0x000fe40000800000 */
[----:B------:R-:W-:Y:S02]  /*15df0*/  SEL R20, R20, RZ, P1 ;  /* 0x000000ff14147207 */ /* 0x000fe40000800000 */
[----:B------:R-:W-:Y:S01]  /*15e00*/  LOP3.LUT R21, R163, R12, RZ, 0x3c, !PT ;  /* 0x0000000ca3157212 */ /* 0x000fe200078e3cff */
[----:B------:R-:W-:Y:S06]  /*15e10*/  @!P0 BRA `(.L_x_1778) ;  /* 0x0000000000048947 */ /* 0x000fec0003800000 */
[----:B------:R-:W-:Y:S01]  /*15e20*/  BPT.TRAP 0x1 ;  /* 0x000000040000795c */ /* 0x000fe20000300000 */
.L_x_1778:
[----:B------:R-:W-:Y:S01]  /*15e30*/  IMAD R5, R20, 0x8, R18 ;  /* 0x0000000814057824 */ /* 0x000fe200078e0212 */
[----:B------:R-:W-:-:S04]  /*15e40*/  SHF.L.U32 R14, R21, 0x1f, RZ ;  /* 0x0000001f150e7819 */ /* 0x000fc800000006ff */
[----:B------:R0:W1:Y:S01]  /*15e50*/  SYNCS.PHASECHK.TRANS64.TRYWAIT P1, [R5+URZ+0x2a830], R14 ;  /* 0x02a8300e050075a7 */ /* 0x000062000802017f */
[----:B------:R-:W-:Y:S05]  /*15e60*/  @!P0 BRA `(.L_x_1779) ;  /* 0x0000000000048947 */ /* 0x000fea0003800000 */
[----:B------:R-:W-:Y:S01]  /*15e70*/  BPT.TRAP 0x1 ;  /* 0x000000040000795c */ /* 0x000fe20000300000 */
.L_x_1779:
[----:B------:R-:W-:Y:S01]  /*15e80*/  BSSY B2, `(.L_x_1780) ;  /* 0x0000006000027945 */ /* 0x000fe20003800000 */
[----:B------:R-:W-:Y:S02]  /*15e90*/  IMAD R12, R20, 0x900, R8 ;  /* 0x00000900140c7824 */ /* 0x000fe400078e0208 */
[----:B------:R-:W-:Y:S01]  /*15ea0*/  IMAD.MOV.U32 R13, RZ, RZ, 0x40000040 ;  /* 0x40000040ff0d7424 */ /* 0x000fe200078e00ff */
[----:B-1----:R-:W-:Y:S06]  /*15eb0*/  @P1 BRA `(.L_x_1781) ;  /* 0x0000000000081947 */ /* 0x002fec0003800000 */
[----:B------:R-:W1:Y:S02]  /*15ec0*/  SYNCS.PHASECHK.TRANS64.TRYWAIT P1, [R5+URZ+0x2a830], R14 ;  /* 0x02a8300e050075a7 */ /* 0x000e64000802017f */
[----:B-1----:R-:W-:Y:S05]  /*15ed0*/  @!P1 BRA `(.L_x_1782) ;  /* 0x0000013800949947 */ /* 0x002fea0003800000 */
.L_x_1781:
[----:B------:R-:W-:Y:S05]  /*15ee0*/  BSYNC B2 ;  /* 0x0000000000027941 */ /* 0x000fea0003800000 */
.L_x_1780:
[----:B------:R-:W2:Y:S04]  /*15ef0*/  LDL.64 R88, [R1+0x28] ;  /* 0x0000280001587983 */ /* 0x000ea80000100a00 */
[----:B------:R-:W3:Y:S04]  /*15f00*/  LDL.64 R226, [R1+0x20] ;  /* 0x0000200001e27983 */ /* 0x000ee80000100a00 */
[----:B------:R-:W4:Y:S01]  /*15f10*/  LDL.64 R210, [R1+0x18] ;  /* 0x0000180001d27983 */ /* 0x000f220000100a00 */
[C---:B------:R-:W-:Y:S02]  /*15f20*/  R2UR UR6, R12.reuse ;  /* 0x000000000c0672ca */ /* 0x040fe400000e0000 */
[----:B------:R-:W-:Y:S01]  /*15f30*/  R2UR UR7, R13 ;  /* 0x000000000d0772ca */ /* 0x000fe200000e0000 */
[----:B------:R0:W-:Y:S04]  /*15f40*/  STL.64 [R1+0x40], R4 ;  /* 0x0000400401007387 */ /* 0x0001e80000100a00 */
[----:B01----:R-:W4:Y:S01]  /*15f50*/  LDL.64 R4, [R1+0x10] ;  /* 0x0000100001047983 */ /* 0x003f220000100a00 */
[----:B------:R-:W-:-:S02]  /*15f60*/  VIADD R14, R12, 0x2 ;  /* 0x000000020c0e7836 */ /* 0x000fc40000000000 */
[----:B------:R-:W-:Y:S01]  /*15f70*/  IMAD.MOV.U32 R15, RZ, RZ, 0x40000040 ;  /* 0x40000040ff0f7424 */ /* 0x000fe200078e00ff */
[----:B--2---:R-:W-:Y:S02]  /*15f80*/  R2UR UR4, R88 ;  /* 0x00000000580472ca */ /* 0x004fe400000e0000 */
[----:B------:R-:W-:Y:S02]  /*15f90*/  R2UR UR5, R89 ;  /* 0x00000000590572ca */ /* 0x000fe400000e0000 */
[----:B------:R-:W-:-:S11]  /*15fa0*/  WARPGROUP.ARRIVE ;  /* 0x00000000000079c5 */ /* 0x000fd60000000000 */
[----:B------:R-:W-:Y:S01]  /*15fb0*/  HGMMA.64x96x16.F32.BF16 R88, gdesc[UR4], RZ, !UPT, gsb0 ;  /* 0x01600000045879f0 */ /* 0x000fe2000c0018ff */
[----:B---3--:R-:W-:Y:S02]  /*15fc0*/  R2UR UR4, R226 ;  /* 0x00000000e20472ca */ /* 0x008fe400000e0000 */
[----:B------:R-:W-:Y:S02]  /*15fd0*/  R2UR UR5, R227 ;  /* 0x00000000e30572ca */ /* 0x000fe400000e0000 */
[----:B------:R-:W2:Y:S01]  /*15fe0*/  LDL.64 R226, [R1+0x8] ;  /* 0x0000080001e27983 */ /* 0x000ea20000100a00 */
[----:B------:R-:W-:Y:S02]  /*15ff0*/  R2UR UR6, R14 ;  /* 0x000000000e0672ca */ /* 0x000fe400000e0000 */
[----:B------:R-:W-:Y:S01]  /*16000*/  R2UR UR7, R15 ;  /* 0x000000000f0772ca */ /* 0x000fe200000e0000 */
[----:B------:R-:W-:Y:S02]  /*16010*/  VIADD R14, R12, 0x4 ;  /* 0x000000040c0e7836 */ /* 0x000fe40000000000 */
[----:B------:R-:W-:Y:S01]  /*16020*/  IMAD.MOV.U32 R15, RZ, RZ, 0x40000040 ;  /* 0x40000040ff0f7424 */ /* 0x000fe200078e00ff */
[----:B------:R-:W-:-:S02]  /*16030*/  WARPGROUP.DEPBAR.LE gsb0, 0x0 ;  /* 0x00008000000079c5 */ /* 0x000fc40000010000 */
[----:B------:R-:W-:-:S07]  /*16040*/  WARPGROUP.ARRIVE ;  /* 0x00000000000079c5 */ /* 0x000fce0000000000 */
[----:B------:R-:W-:Y:S01]  /*16050*/  HGMMA.64x96x16.F32.BF16 R88, gdesc[UR4], R88, gsb0 ;  /* 0x01600000045879f0 */ /* 0x000fe20008001858 */
[----:B----4-:R-:W-:Y:S02]  /*16060*/  R2UR UR4, R210 ;  /* 0x00000000d20472ca */ /* 0x010fe400000e0000 */
[----:B------:R-:W-:Y:S02]  /*16070*/  R2UR UR5, R211 ;  /* 0x00000000d30572ca */ /* 0x000fe400000e0000 */
[----:B------:R-:W3:Y:S01]  /*16080*/  LDL.64 R210, [R1] ;  /* 0x0000000001d27983 */ /* 0x000ee20000100a00 */
        /* <DEDUP_REMOVED lines=11> */
[----:B------:R-:W-:Y:S01]  /*16140*/  VIADD R14, R12, 0x300 ;  /* 0x000003000c0e7836 */ /* 0x000fe20000000000 */
[----:B------:R0:W5:Y:S01]  /*16150*/  LDL.LU.64 R4, [R1+0x40] ;  /* 0x0000400001047983 */ /* 0x0001620000300a00 */
[----:B------:R-:W-:Y:S01]  /*16160*/  IMAD.MOV.U32 R15, RZ, RZ, 0x40000040 ;  /* 0x40000040ff0f7424 */ /* 0x000fe200078e00ff */
[----:B------:R-:W-:-:S02]  /*16170*/  WARPGROUP.DEPBAR.LE gsb0, 0x0 ;  /* 0x00008000000079c5 */ /* 0x000fc40000010000 */
[----:B------:R-:W-:-:S07]  /*16180*/  WARPGROUP.ARRIVE ;  /* 0x00000000000079c5 */ /* 0x000fce0000000000 */
[----:B------:R-:W-:Y:S01]  /*16190*/  HGMMA.64x96x16.F32.BF16 R88, gdesc[UR4], R88, gsb0 ;  /* 0x01600000045879f0 */ /* 0x000fe20008001858 */
[----:B------:R-:W-:Y:S02]  /*161a0*/  R2UR UR6, R14 ;  /* 0x000000000e0672ca */ /* 0x000fe400000e0000 */
[----:B------:R-:W-:Y:S02]  /*161b0*/  R2UR UR7, R15 ;  /* 0x000000000f0772ca */ /* 0x000fe400000e0000 */
[----:B--2---:R-:W-:Y:S02]  /*161c0*/  R2UR UR4, R226 ;  /* 0x00000000e20472ca */ /* 0x004fe400000e0000 */
        /* <DEDUP_REMOVED lines=132> */
[----:B0-----:R-:W-:Y:S05]  /*16a10*/  @!P0 BRA `(.L_x_1783) ;  /* 0x0000000000048947 */ /* 0x001fea0003800000 */
[----:B------:R-:W-:Y:S01]  /*16a20*/  BPT.TRAP 0x1 ;  /* 0x000000040000795c */ /* 0x000fe20000300000 */
.L_x_1783:
[----:B------:R-:W-:Y:S01]  /*16a30*/  SHF.L.U32 R2, R163, 0x1f, RZ ;  /* 0x0000001fa3027819 */ /* 0x000fe200000006ff */
[----:B------:R-:W-:-:S04]  /*16a40*/  IMAD R14, R160, 0x8, R18 ;  /* 0x00000008a00e7824 */ /* 0x000fc800078e0212 */
[----:B------:R0:W1:Y:S01]  /*16a50*/  SYNCS.PHASECHK.TRANS64.TRYWAIT P1, [R14+URZ+0x2a850], R2 ;  /* 0x02a850020e0075a7 */ /* 0x000062000802017f */
[----:B------:R-:W-:Y:S05]  /*16a60*/  @!P0 BRA `(.L_x_1784) ;  /* 0x0000000000048947 */ /* 0x000fea0003800000 */
[----:B------:R-:W-:Y:S01]  /*16a70*/  BPT.TRAP 0x1 ;  /* 0x000000040000795c */ /* 0x000fe20000300000 */
.L_x_1784:
        /* <DEDUP_REMOVED lines=9> */
.L_x_1786:
[----:B------:R-:W-:Y:S05]  /*16b10*/  BSYNC B2 ;  /* 0x0000000000027941 */ /* 0x000fea0003800000 */
.L_x_1785:
[----:B------:R-:W-:Y:S01]  /*16b20*/  IMAD.MOV.U32 R12, RZ, RZ, R0 ;  /* 0x000000ffff0c7224 */ /* 0x000fe200078e0000 */
[----:B------:R-:W-:Y:S01]  /*16b30*/  WARPGROUP.ARRIVE ;  /* 0x00000000000079c5 */ /* 0x000fe20000000000 */
[----:B------:R-:W-:-:S03]  /*16b40*/  IMAD.MOV.U32 R13, RZ, RZ, 0x40000040 ;  /* 0x40000040ff0d7424 */ /* 0x000fc600078e00ff */
        /* <DEDUP_REMOVED lines=41> */
.L_x_1788:
[----:B------:R-:W-:Y:S01]  /*16de0*/  ISETP.NE.AND P2, PT, R200, 0x1, PT ;  /* 0x00000001c800780c */ /* 0x000fe20003f45270 */
[----:B01----:R-:W-:Y:S01]  /*16df0*/  IMAD.IADD R2, R191, 0x1, R187 ;  /* 0x00000001bf027824 */ /* 0x003fe200078e02bb */
[----:B------:R-:W-:Y:S01]  /*16e00*/  LOP3.LUT P1, RZ, R22, 0x80000, RZ, 0xc0, !PT ;  /* 0x0008000016ff7812 */ /* 0x000fe2000782c0ff */
[----:B------:R-:W-:Y:S02]  /*16e10*/  IMAD R139, R10, -0x60, RZ ;  /* 0xffffffa00a8b7824 */ /* 0x000fe400078e02ff */
[----:B-----5:R-:W-:-:S05]  /*16e20*/  VIADD R5, R5, 0x2a840 ;  /* 0x0002a84005057836 */ /* 0x020fca0000000000 */
[----:B------:R-:W-:-:S03]  /*16e30*/  PRMT R5, R172, 0x654, R5 ;  /* 0x00000654ac057816 */ /* 0x000fc60000000005 */
[----:B------:R-:W0:Y:S08]  /*16e40*/  @P2 LDC R9, c[0x0][0x44c] ;  /* 0x00011300ff092b82 */ /* 0x000e300000000800 */
[----:B------:R-:W1:Y:S01]  /*16e50*/  @P2 LDC R0, c[0x0][0x450] ;  /* 0x00011400ff002b82 */ /* 0x000e620000000800 */
[----:B------:R2:W-:Y:S01]  /*16e60*/  SYNCS.ARRIVE.TRANS64.RED.A1T0 RZ, [R5+URZ], RZ ;  /* 0x000000ff05ff79a7 */ /* 0x0005e2000810043f */
[----:B0-----:R-:W-:-:S05]  /*16e70*/  @P2 IMAD.HI.U32 R9, R2, R9, RZ ;  /* 0x0000000902092227 */ /* 0x001fca00078e00ff */
[----:B-1----:R-:W-:Y:S01]  /*16e80*/  @P2 SHF.R.U32.HI R2, RZ, R0, R9 ;  /* 0x00000000ff022219 */ /* 0x002fe20000011609 */
[----:B------:R-:W-:-:S04]  /*16e90*/  VIADD R9, R139, 0x1 ;  /* 0x000000018b097836 */ /* 0x000fc80000000000 */
[----:B------:R-:W0:Y:S01]  /*16ea0*/  SHFL.IDX PT, R141, R2, RZ, 0x1c1f ;  /* 0x001c1fff028d7589 */ /* 0x000e2200000e0000 */
[----:B------:R-:W-:Y:S02]  /*16eb0*/  IMAD R0, R190, -0x2, R9 ;  /* 0xfffffffebe007824 */ /* 0x000fe400078e0209 */
[----:B------:R-:W-:-:S03]  /*16ec0*/  IMAD.U32 R9, RZ, RZ, UR50 ;  /* 0x00000032ff097e24 */ /* 0x000fc6000f8e00ff */
[----:B------:R-:W-:Y:S01]  /*16ed0*/  IADD3 R137, -R166, R0, R167 ;  /* 0x00000000a6897210 */ /* 0x000fe20007ffe1a7 */
[----:B------:R-:W-:Y:S01]  /*16ee0*/  VIADD R0, R0, 0xffffffff ;  /* 0xffffffff00007836 */ /* 0x000fe20000000000 */
[----:B------:R-:W-:-:S03]  /*16ef0*/  LOP3.LUT R12, RZ, R9, RZ, 0x33, !PT ;  /* 0x00000009ff0c7212 */ /* 0x000fc600078e33ff */
[----:B------:R-:W-:Y:S02]  /*16f00*/  VIADD R138, R137, UR54 ;  /* 0x00000036898a7c36 */ /* 0x000fe40008000000 */
[----:B------:R-:W-:Y:S02]  /*16f10*/  IMAD.IADD R137, R12, 0x1, R137 ;  /* 0x000000010c897824 */ /* 0x000fe400078e0289 */
[--C-:B0-----:R-:W-:Y:S02]  /*16f20*/  IMAD.IADD R15, R138, 0x1, R141.reuse ;  /* 0x000000018a0f7824 */ /* 0x101fe400078e028d */
[----:B--2---:R-:W-:Y:S01]  /*16f30*/  IMAD.IADD R5, R137, 0x1, R141 ;  /* 0x0000000189057824 */ /* 0x004fe200078e028d */
[----:B------:R-:W-:Y:S06]  /*16f40*/  @!P1 BRA `(.L_x_1789) ;  /* 0x0000000000549947 */ /* 0x000fec0003800000 */
        /* <DEDUP_REMOVED lines=12> */
.L_x_1791:
[----:B------:R-:W-:-:S05]  /*17010*/  IMAD.U32 R136, RZ, RZ, UR39 ;  /* 0x00000027ff887e24 */ /* 0x000fca000f8e00ff */
[----:B------:R-:W-:-:S13]  /*17020*/  ISETP.NE.AND P1, PT, R136, 0x1, PT ;  /* 0x000000018800780c */ /* 0x000fda0003f25270 */
[----:B------:R-:W0:Y:S02]  /*17030*/  @P1 LDC.64 R12, c[0x0][0x9e8] ;  /* 0x00027a00ff0c1b82 */ /* 0x000e240000000a00 */
[----:B0-----:R-:W-:-:S05]  /*17040*/  @P1 IMAD.HI.U32 R12, R141, R12, RZ ;  /* 0x0000000c8d0c1227 */ /* 0x001fca00078e00ff */
[----:B------:R-:W-:-:S07]  /*17050*/  @P1 SHF.R.U32.HI R141, RZ, R13, R12 ;  /* 0x0000000dff8d1219 */ /* 0x000fce000001160c */
.L_x_1792:
[----:B------:R-:W-:Y:S05]  /*17060*/  BSYNC B2 ;  /* 0x0000000000027941 */ /* 0x000fea0003800000 */
.L_x_1790:
[----:B------:R-:W-:-:S05]  /*17070*/  IMAD R12, R141, R136, R0 ;  /* 0x000000888d0c7224 */ /* 0x000fca00078e0200 */
[----:B------:R-:W-:Y:S02]  /*17080*/  VIADDMNMX R15, R12, R136, R15, PT ;  /* 0x000000880c0f7246 */ /* 0x000fe4000380010f */
[----:B------:R-:W-:-:S07]  /*17090*/  VIMNMX R5, R5, R12, !PT ;  /* 0x0000000c05057248 */ /* 0x000fce0007fe0100 */
.L_x_1789:
[C---:B------:R-:W-:Y:S01]  /*170a0*/  ISETP.GE.AND P1, PT, R139.reuse, 0x2, PT ;  /* 0x000000028b00780c */ /* 0x040fe20003f26270 */
[----:B------:R-:W0:Y:S01]  /*170b0*/  SHFL.IDX PT, R2, R2, 0x1, 0x1c1f ;  /* 0x003c1f0002027f89 */ /* 0x000e2200000e0000 */
[----:B------:R-:W-:Y:S02]  /*170c0*/  ISETP.GE.AND P2, PT, R139, 0x9, PT ;  /* 0x000000098b00780c */ /* 0x000fe40003f46270 */
[----:B------:R-:W-:Y:S02]  /*170d0*/  ISETP.GT.AND P4, PT, R5, 0x1, !P1 ;  /* 0x000000010500780c */ /* 0x000fe40004f84270 */
[----:B------:R-:W-:Y:S02]  /*170e0*/  ISETP.GE.AND P5, PT, R139, 0xa, PT ;  /* 0x0000000a8b00780c */ /* 0x000fe40003fa6270 */
[----:B------:R-:W-:Y:S02]  /*170f0*/  ISETP.GT.AND P3, PT, R5, 0x8, !P2 ;  /* 0x000000080500780c */ /* 0x000fe40005764270 */
[----:B------:R-:W-:-:S02]  /*17100*/  ISETP.LT.OR P4, PT, R15, 0x2, P4 ;  /* 0x000000020f00780c */ /* 0x000fc40002781670 */
[----:B------:R-:W-:Y:S02]  /*17110*/  ISETP.LT.OR P3, PT, R15, 0x9, P3 ;  /* 0x000000090f00780c */ /* 0x000fe40001f61670 */
[----:B------:R-:W-:Y:S02]  /*17120*/  FSEL R136, R89, -INF , !P4 ;  /* 0xff80000059887808 */ /* 0x000fe40006000000 */
[----:B------:R-:W-:Y:S02]  /*17130*/  ISETP.GE.AND P4, PT, R139, 0x11, PT ;  /* 0x000000118b00780c */ /* 0x000fe40003f86270 */
[----:B------:R-:W-:Y:S02]  /*17140*/  LOP3.LUT R22, R22, 0xfffffffb, RZ, 0xc0, !PT ;  /* 0xfffffffb16167812 */ /* 0x000fe400078ec0ff */
[----:B------:R-:W-:Y:S02]  /*17150*/  FSEL R92, R92, -INF , !P3 ;  /* 0xff8000005c5c7808 */ /* 0x000fe40005800000 */
[----:B------:R-:W-:-:S02]  /*17160*/  ISETP.GT.AND P3, PT, R5, 0x9, !P5 ;  /* 0x000000090500780c */ /* 0x000fc40006f64270 */
[----:B------:R-:W-:Y:S01]  /*17170*/  @P5 LOP3.LUT R22, R22, 0x4, RZ, 0xfc, !PT ;  /* 0x0000000416165812 */ /* 0x000fe200078efcff */
[--C-:B0-----:R-:W-:Y:S01]  /*17180*/  IMAD.IADD R138, R138, 0x1, R2.reuse ;  /* 0x000000018a8a7824 */ /* 0x101fe200078e0202 */
[----:B------:R-:W-:Y:S01]  /*17190*/  ISETP.LT.OR P3, PT, R15, 0xa, P3 ;  /* 0x0000000a0f00780c */ /* 0x000fe20001f61670 */
[----:B------:R-:W-:Y:S01]  /*171a0*/  IMAD.IADD R137, R137, 0x1, R2 ;  /* 0x0000000189897824 */ /* 0x000fe200078e0202 */
[----:B------:R-:W-:Y:S02]  /*171b0*/  LOP3.LUT R22, R22, 0xfffffff7, RZ, 0xc0, !PT ;  /* 0xfffffff716167812 */ /* 0x000fe400078ec0ff */
[----:B------:R-:W-:Y:S02]  /*171c0*/  FSEL R140, R93, -INF , !P3 ;  /* 0xff8000005d8c7808 */ /* 0x000fe40005800000 */
[----:B------:R-:W-:Y:S02]  /*171d0*/  @P4 LOP3.LUT R22, R22, 0x8, RZ, 0xfc, !PT ;  /* 0x0000000816164812 */ /* 0x000fe400078efcff */
[----:B------:R-:W-:-:S02]  /*171e0*/  ISETP.GT.AND P3, PT, R5, 0x10, !P4 ;  /* 0x000000100500780c */ /* 0x000fc40006764270 */
[----:B------:R-:W-:Y:S02]  /*171f0*/  ISETP.GE.AND P4, PT, R139, 0x12, PT ;  /* 0x000000128b00780c */ /* 0x000fe40003f86270 */
[----:B------:R-:W-:Y:S02]  /*17200*/  ISETP.LT.OR P3, PT, R15, 0x11, P3 ;  /* 0x000000110f00780c */ /* 0x000fe40001f61670 */
[----:B------:R-:W-:Y:S02]  /*17210*/  LOP3.LUT R22, R22, 0xffffffef, RZ, 0xc0, !PT ;  /* 0xffffffef16167812 */ /* 0x000fe400078ec0ff */
[----:B------:R-:W-:Y:S02]  /*17220*/  FSEL R96, R96, -INF , !P3 ;  /* 0xff80000060607808 */ /* 0x000fe40005800000 */
[----:B------:R-:W-:-:S04]  /*17230*/  ISETP.GT.AND P3, PT, R5, 0x11, !P4 ;  /* 0x000000110500780c */ /* 0x000fc80006764270 */
[----:B------:R-:W-:Y:S02]  /*17240*/  ISETP.LT.OR P3, PT, R15, 0x12, P3 ;  /* 0x000000120f00780c */ /* 0x000fe40001f61670 */
[----:B------:R-:W-:Y:S02]  /*17250*/  @P4 LOP3.LUT R22, R22, 0x10, RZ, 0xfc, !PT ;  /* 0x0000001016164812 */ /* 0x000fe400078efcff */
[----:B------:R-:W-:Y:S02]  /*17260*/  ISETP.GE.AND P4, PT, R139, 0x19, PT ;  /* 0x000000198b00780c */ /* 0x000fe40003f86270 */
[----:B------:R-:W-:Y:S02]  /*17270*/  LOP3.LUT R22, R22, 0xfffbffff, RZ, 0xc0, !PT ;  /* 0xfffbffff16167812 */ /* 0x000fe400078ec0ff */
[----:B------:R-:W-:Y:S02]  /*17280*/  FSEL R142, R97, -INF , !P3 ;  /* 0xff800000618e7808 */ /* 0x000fe40005800000 */
[----:B------:R-:W-:-:S04]  /*17290*/  ISETP.GT.AND P3, PT, R5, 0x18, !P4 ;  /* 0x000000180500780c */ /* 0x000fc80006764270 */
[----:B------:R-:W-:-:S03]  /*172a0*/  ISETP.LT.OR P3, PT, R15, 0x19, P3 ;  /* 0x000000190f00780c */ /* 0x000fc60001f61670 */
        /* <DEDUP_REMOVED lines=68> */
[----:B------:R-:W-:Y:S02]  /*176f0*/  FSEL R154, R121, -INF , !P3 ;  /* 0xff800000799a7808 */ /* 0x000fe40005800000 */
[----:B------:R-:W-:Y:S02]  /*17700*/  LOP3.LUT R22, R22, 0xffffffbf, RZ, 0xc0, !PT ;  /* 0xffffffbf16167812 */ /* 0x000fe400078ec0ff */
[----:B------:R-:W-:-:S04]  /*17710*/  ISETP.GT.AND P3, PT, R5, 0x48, !P4 ;  /* 0x000000480500780c */ /* 0x000fc80006764270 */
[----:B------:R-:W-:-:S03]  /*17720*/  ISETP.LT.OR P3, PT, R15, 0x49, P3 ;  /* 0x000000490f00780c */ /* 0x000fc60001f61670 */
[----:B------:R-:W-:Y:S02]  /*17730*/  @P4 LOP3.LUT R22, R22, 0x40, RZ, 0xfc, !PT ;  /* 0x0000004016164812 */ /* 0x000fe400078efcff */
[----:B------:R-:W-:Y:S02]  /*17740*/  ISETP.GE.AND P4, PT, R139, 0x4a, PT ;  /* 0x0000004a8b00780c */ /* 0x000fe40003f86270 */
[----:B------:R-:W-:Y:S02]  /*17750*/  FSEL R124, R124, -INF , !P3 ;  /* 0xff8000007c7c7808 */ /* 0x000fe40005800000 */
[----:B------:R-:W-:Y:S02]  /*17760*/  ISETP.GT.AND P3, PT, R5, 0x49, !P4 ;  /* 0x000000490500780c */ /* 0x000fe40006764270 */
[----:B------:R-:W-:Y:S02]  /*17770*/  LOP3.LUT R22, R22, 0xffffffdf, RZ, 0xc0, !PT ;  /* 0xffffffdf16167812 */ /* 0x000fe400078ec0ff */
[----:B------:R-:W-:-:S04]  /*17780*/  ISETP.LT.OR P3, PT, R15, 0x4a, P3 ;  /* 0x0000004a0f00780c */ /* 0x000fc80001f61670 */
[----:B------:R-:W-:Y:S02]  /*17790*/  FSEL R156, R125, -INF , !P3 ;  /* 0xff8000007d9c7808 */ /* 0x000fe40005800000 */
[----:B------:R-:W-:Y:S02]  /*177a0*/  ISETP.GE.AND P3, PT, R139, 0x51, PT ;  /* 0x000000518b00780c */ /* 0x000fe40003f66270 */
[----:B------:R-:W-:Y:S02]  /*177b0*/  @P4 LOP3.LUT R22, R22, 0x20, RZ, 0xfc, !PT ;  /* 0x0000002016164812 */ /* 0x000fe400078efcff */
[----:B------:R-:W-:Y:S02]  /*177c0*/  ISETP.GT.AND P4, PT, R5, 0x50, !P3 ;  /* 0x000000500500780c */ /* 0x000fe40005f84270 */
[----:B------:R-:W-:Y:S02]  /*177d0*/  LOP3.LUT R22, R22, 0xfffffffd, RZ, 0xc0, !PT ;  /* 0xfffffffd16167812 */ /* 0x000fe400078ec0ff */
        /* <DEDUP_REMOVED lines=10> */
[----:B------:R-:W-:-:S13]  /*17880*/  ISETP.GE.AND P6, PT, R139, 0x1, PT ;  /* 0x000000018b00780c */ /* 0x000fda0003fc6270 */
[----:B------:R-:W-:Y:S02]  /*17890*/  @P6 LOP3.LUT R22, R22, 0x2, RZ, 0xfc, !PT ;  /* 0x0000000216166812 */ /* 0x000fe400078efcff */
[----:B------:R-:W-:Y:S02]  /*178a0*/  ISETP.GT.AND P6, PT, R5, RZ, !P6 ;  /* 0x000000ff0500720c */ /* 0x000fe400077c4270 */
[----:B------:R-:W-:Y:S02]  /*178b0*/  LOP3.LUT R22, R22, 0xfffffffe, RZ, 0xc0, !PT ;  /* 0xfffffffe16167812 */ /* 0x000fe400078ec0ff */
[----:B------:R-:W-:-:S04]  /*178c0*/  ISETP.LT.OR P6, PT, R15, 0x1, P6 ;  /* 0x000000010f00780c */ /* 0x000fc800037c1670 */
[----:B------:R-:W-:Y:S02]  /*178d0*/  FSEL R88, R88, -INF , !P6 ;  /* 0xff80000058587808 */ /* 0x000fe40007000000 */
[----:B------:R-:W-:-:S13]  /*178e0*/  ISETP.GE.AND P6, PT, R139, 0x5a, PT ;  /* 0x0000005a8b00780c */ /* 0x000fda0003fc6270 */
[----:B------:R-:W-:Y:S02]  /*178f0*/  @P6 LOP3.LUT R22, R22, 0x1, RZ, 0xfc, !PT ;  /* 0x0000000116166812 */ /* 0x000fe400078efcff */
[----:B------:R-:W-:-:S04]  /*17900*/  ISETP.GT.AND P6, PT, R5, 0x59, !P6 ;  /* 0x000000590500780c */ /* 0x000fc800077c4270 */
[----:B------:R-:W-:-:S04]  /*17910*/  ISETP.LT.OR P6, PT, R15, 0x5a, P6 ;  /* 0x0000005a0f00780c */ /* 0x000fc800037c1670 */
        /* <DEDUP_REMOVED lines=15> */
.L_x_1795:
[----:B------:R-:W-:-:S05]  /*17a10*/  IMAD.U32 R15, RZ, RZ, UR39 ;  /* 0x00000027ff0f7e24 */ /* 0x000fca000f8e00ff */
[----:B------:R-:W-:-:S13]  /*17a20*/  ISETP.NE.AND P6, PT, R15, 0x1, PT ;  /* 0x000000010f00780c */ /* 0x000fda0003fc5270 */
[----:B------:R-:W0:Y:S02]  /*17a30*/  @P6 LDC.64 R12, c[0x0][0x9e8] ;  /* 0x00027a00ff0c6b82 */ /* 0x000e240000000a00 */
[----:B0-----:R-:W-:-:S05]  /*17a40*/  @P6 IMAD.HI.U32 R12, R5, R12, RZ ;  /* 0x0000000c050c6227 */ /* 0x001fca00078e00ff */
[----:B------:R-:W-:-:S07]  /*17a50*/  @P6 SHF.R.U32.HI R5, RZ, R13, R12 ;  /* 0x0000000dff056219 */ /* 0x000fce000001160c */
.L_x_1796:
[----:B------:R-:W-:Y:S05]  /*17a60*/  BSYNC B2 ;  /* 0x0000000000027941 */ /* 0x000fea0003800000 */
.L_x_1794:
[----:B------:R-:W-:-:S05]  /*17a70*/  IMAD R0, R5, R15, R0 ;  /* 0x0000000f05007224 */ /* 0x000fca00078e0200 */
[----:B------:R-:W-:Y:S02]  /*17a80*/  VIADDMNMX R138, R0, R15, R138, PT ;  /* 0x0000000f008a7246 */ /* 0x000fe4000380018a */
[----:B------:R-:W-:-:S07]  /*17a90*/  VIMNMX R137, R137, R0, !PT ;  /* 0x0000000089897248 */ /* 0x000fce0007fe0100 */
.L_x_1793:
[C---:B------:R-:W-:Y:S02]  /*17aa0*/  ISETP.GT.AND P1, PT, R137.reuse, 0x1, !P1 ;  /* 0x000000018900780c */ /* 0x040fe40004f24270 */
[----:B------:R-:W-:Y:S02]  /*17ab0*/  ISETP.GT.AND P2, PT, R137, 0x8, !P2 ;  /* 0x000000088900780c */ /* 0x000fe40005744270 */
[C---:B------:R-:W-:Y:S02]  /*17ac0*/  ISETP.LT.OR P1, PT, R138.reuse, 0x2, P1 ;  /* 0x000000028a00780c */ /* 0x040fe40000f21670 */
[----:B------:R-:W-:Y:S02]  /*17ad0*/  ISETP.LT.OR P2, PT, R138, 0x9, P2 ;  /* 0x000000098a00780c */ /* 0x000fe40001741670 */
[----:B------:R-:W-:Y:S02]  /*17ae0*/  FSEL R2, R91, -INF , !P1 ;  /* 0xff8000005b027808 */ /* 0x000fe40004800000 */
[----:B------:R-:W-:-:S02]  /*17af0*/  LOP3.LUT P1, RZ, R22, 0x4, RZ, 0xc0, !PT ;  /* 0x0000000416ff7812 */ /* 0x000fc4000782c0ff */
[----:B------:R-:W-:Y:S02]  /*17b00*/  FSEL R94, R94, -INF , !P2 ;  /* 0xff8000005e5e7808 */ /* 0x000fe40005000000 */
[----:B------:R-:W-:Y:S02]  /*17b10*/  ISETP.GT.AND P1, PT, R137, 0x9, !P1 ;  /* 0x000000098900780c */ /* 0x000fe40004f24270 */
[----:B------:R-:W-:Y:S02]  /*17b20*/  LOP3.LUT P2, RZ, R22, 0x20000, RZ, 0xc0, !PT ;  /* 0x0002000016ff7812 */ /* 0x000fe4000784c0ff */
[----:B------:R-:W-:Y:S02]  /*17b30*/  ISETP.LT.OR P1, PT, R138, 0xa, P1 ;  /* 0x0000000a8a00780c */ /* 0x000fe40000f21670 */
[----:B------:R-:W-:Y:S02]  /*17b40*/  LOP3.LUT P6, RZ, R22, 0x10000, RZ, 0xc0, !PT ;  /* 0x0001000016ff7812 */ /* 0x000fe400078cc0ff */
[----:B------:R-:W-:-:S02]  /*17b50*/  FSEL R204, R95, -INF , !P1 ;  /* 0xff8000005fcc7808 */ /* 0x000fc40004800000 */
[----:B------:R-:W-:Y:S02]  /*17b60*/  LOP3.LUT P1, RZ, R22, 0x8, RZ, 0xc0, !PT ;  /* 0x0000000816ff7812 */ /* 0x000fe4000782c0ff */
[----:B------:R-:W-:Y:S02]  /*17b70*/  FMNMX.FTZ R5, R88, R4, !PT ;  /* 0x0000000458057209 */ /* 0x000fe40007810000 */
[----:B------:R-:W-:Y:S02]  /*17b80*/  ISETP.GT.AND P1, PT, R137, 0x10, !P1 ;  /* 0x000000108900780c */ /* 0x000fe40004f24270 */
[----:B------:R-:W-:Y:S02]  /*17b90*/  FMNMX.FTZ R5, R136, R5, !PT ;  /* 0x0000000588057209 */ /* 0x000fe40007810000 */
[----:B------:R-:W-:Y:S02]  /*17ba0*/  ISETP.LT.OR P1, PT, R138, 0x11, P1 ;  /* 0x000000118a00780c */ /* 0x000fe40000f21670 */
[----:B------:R-:W-:-:S02]  /*17bb0*/  FMNMX.FTZ R5, R92, R5, !PT ;  /* 0x000000055c057209 */ /* 0x000fc40007810000 */
[----:B------:R-:W-:Y:S02]  /*17bc0*/  FSEL R98, R98, -INF , !P1 ;  /* 0xff80000062627808 */ /* 0x000fe40004800000 */
[----:B------:R-:W-:Y:S02]  /*17bd0*/  LOP3.LUT P1, RZ, R22, 0x10, RZ, 0xc0, !PT ;  /* 0x0000001016ff7812 */ /* 0x000fe4000782c0ff */
[----:B------:R-:W-:Y:S02]  /*17be0*/  FMNMX.FTZ R5, R140, R5, !PT ;  /* 0x000000058c057209 */ /* 0x000fe40007810000 */
[----:B------:R-:W-:Y:S02]  /*17bf0*/  ISETP.GT.AND P1, PT, R137, 0x11, !P1 ;  /* 0x000000118900780c */ /* 0x000fe40004f24270 */
[----:B------:R-:W-:Y:S02]  /*17c00*/  FMNMX.FTZ R5, R96, R5, !PT ;  /* 0x0000000560057209 */ /* 0x000fe40007810000 */
[----:B------:R-:W-:-:S02]  /*17c10*/  ISETP.LT.OR P1, PT, R138, 0x12, P1 ;  /* 0x000000128a00780c */ /* 0x000fc40000f21670 */
[----:B------:R-:W-:Y:S02]  /*17c20*/  FMNMX.FTZ R5, R142, R5, !PT ;  /* 0x000000058e057209 */ /* 0x000fe40007810000 */
[----:B------:R-:W-:Y:S02]  /*17c30*/  FSEL R210, R99, -INF , !P1 ;  /* 0xff80000063d27808 */ /* 0x000fe40004800000 */
[----:B------:R-:W-:Y:S02]  /*17c40*/  LOP3.LUT P1, RZ, R22, 0x40000, RZ, 0xc0, !PT ;  /* 0x0004000016ff7812 */ /* 0x000fe4000782c0ff */
[----:B------:R-:W-:Y:S02]  /*17c50*/  FMNMX.FTZ R5, R100, R5, !PT ;  /* 0x0000000564057209 */ /* 0x000fe40007810000 */
[----:B------:R-:W-:Y:S02]  /*17c60*/  ISETP.GT.AND P1, PT, R137, 0x18, !P1 ;  /* 0x000000188900780c */ /* 0x000fe40004f24270 */
[----:B------:R-:W-:-:S02]  /*17c70*/  FMNMX.FTZ R5, R144, R5, !PT ;  /* 0x0000000590057209 */ /* 0x000fc40007810000 */
[----:B------:R-:W-:Y:S02]  /*17c80*/  ISETP.LT.OR P1, PT, R138, 0x19, P1 ;  /* 0x000000198a00780c */ /* 0x000fe40000f21670 */
[----:B------:R-:W-:Y:S02]  /*17c90*/  FMNMX.FTZ R5, R104, R5, !PT ;  /* 0x0000000568057209 */ /* 0x000fe40007810000 */
[----:B------:R-:W-:Y:S02]  /*17ca0*/  FSEL R102, R102, -INF , !P1 ;  /* 0xff80000066667808 */ /* 0x000fe40004800000 */
[----:B------:R-:W-:Y:S02]  /*17cb0*/  ISETP.GT.AND P1, PT, R137, 0x19, !P2 ;  /* 0x000000198900780c */ /* 0x000fe40005724270 */
[----:B------:R-:W-:Y:S02]  /*17cc0*/  FMNMX.FTZ R5, R146, R5, !PT ;  /* 0x0000000592057209 */ /* 0x000fe40007810000 */
        /* <DEDUP_REMOVED lines=22> */
[----:B------:R-:W-:Y:S02]  /*17e30*/  LOP3.LUT P1, RZ, R22, 0x2000, RZ, 0xc0, !PT ;  /* 0x0000200016ff7812 */ /* 0x000fe4000782c0ff */
[----:B------:R-:W-:Y:S02]  /*17e40*/  FMNMX.FTZ R5, R156, R5, !PT ;  /* 0x000000059c057209 */ /* 0x000fe40007810000 */
[----:B------:R-:W-:-:S02]  /*17e50*/  ISETP.GT.AND P1, PT, R137, 0x29, !P1 ;  /* 0x000000298900780c */ /* 0x000fc40004f24270 */
[----:B------:R-:W-:Y:S02]  /*17e60*/  FMNMX.FTZ R5, R128, R5, !PT ;  /* 0x0000000580057209 */ /* 0x000fe40007810000 */
[----:B------:R-:W-:Y:S02]  /*17e70*/  ISETP.LT.OR P1, PT, R138, 0x2a, P1 ;  /* 0x0000002a8a00780c */ /* 0x000fe40000f21670 */
[----:B------:R-:W-:Y:S02]  /*17e80*/  FMNMX.FTZ R5, R158, R5, !PT ;  /* 0x000000059e057209 */ /* 0x000fe40007810000 */
[----:B------:R-:W-:Y:S02]  /*17e90*/  FSEL R226, R111, -INF , !P1 ;  /* 0xff8000006fe27808 */ /* 0x000fe40004800000 */
[----:B------:R-:W-:Y:S02]  /*17ea0*/  LOP3.LUT P1, RZ, R22, 0x1000, RZ, 0xc0, !PT ;  /* 0x0000100016ff7812 */ /* 0x000fe4000782c0ff */
[----:B------:R-:W-:-:S02]  /*17eb0*/  FMNMX.FTZ R5, R132, R5, !PT ;  /* 0x0000000584057209 */ /* 0x000fc40007810000 */
[----:B------:R-:W-:Y:S02]  /*17ec0*/  ISETP.GT.AND P1, PT, R137, 0x30, !P1 ;  /* 0x000000308900780c */ /* 0x000fe40004f24270 */
[----:B------:R-:W-:Y:S02]  /*17ed0*/  FMNMX.FTZ R0, R160, R5, !PT ;  /* 0x00000005a0007209 */ /* 0x000fe40007810000 */
[----:B------:R-:W-:Y:S02]  /*17ee0*/  ISETP.LT.OR P1, PT, R138, 0x31, P1 ;  /* 0x000000318a00780c */ /* 0x000fe40000f21670 */
[----:B------:R-:W-:Y:S01]  /*17ef0*/  LOP3.LUT P2, RZ, R22, 0x40, RZ, 0xc0, !PT ;  /* 0x0000004016ff7812 */ /* 0x000fe2000784c0ff */
[----:B------:R-:W0:Y:S01]  /*17f00*/  SHFL.BFLY PT, R5, R0, 0x2, 0x1f ;  /* 0x0c401f0000057f89 */ /* 0x000e2200000e0000 */
[----:B------:R-:W-:Y:S02]  /*17f10*/  FSEL R114, R114, -INF , !P1 ;  /* 0xff80000072727808 */ /* 0x000fe40004800000 */
[----:B------:R-:W-:-:S02]  /*17f20*/  LOP3.LUT P1, RZ, R22, 0x800, RZ, 0xc0, !PT ;  /* 0x0000080016ff7812 */ /* 0x000fc4000782c0ff */
[----:B------:R-:W-:Y:S02]  /*17f30*/  LOP3.LUT P6, RZ, R22, 0x20, RZ, 0xc0, !PT ;  /* 0x0000002016ff7812 */ /* 0x000fe400078cc0ff */
[C---:B------:R-:W-:Y:S02]  /*17f40*/  ISETP.GT.AND P1, PT, R137.reuse, 0x31, !P1 ;  /* 0x000000318900780c */ /* 0x040fe40004f24270 */
[----:B------:R-:W-:Y:S02]  /*17f50*/  ISETP.GT.AND P3, PT, R137, 0x50, !P3 ;  /* 0x000000508900780c */ /* 0x000fe40005f64270 */
[C---:B------:R-:W-:Y:S02]  /*17f60*/  ISETP.LT.OR P1, PT, R138.reuse, 0x32, P1 ;  /* 0x000000328a00780c */ /* 0x040fe40000f21670 */
[----:B------:R-:W-:Y:S02]  /*17f70*/  ISETP.LT.OR P3, PT, R138, 0x51, P3 ;  /* 0x000000518a00780c */ /* 0x000fe40001f61670 */
[----:B------:R-:W-:-:S02]  /*17f80*/  FSEL R228, R115, -INF , !P1 ;  /* 0xff80000073e47808 */ /* 0x000fc40004800000 */
[----:B------:R-:W-:Y:S02]  /*17f90*/  LOP3.LUT P1, RZ, R22, 0x400, RZ, 0xc0, !PT ;  /* 0x0000040016ff7812 */ /* 0x000fe4000782c0ff */
[C---:B------:R-:W-:Y:S02]  /*17fa0*/  ISETP.GT.AND P4, PT, R137.reuse, 0x51, !P4 ;  /* 0x000000518900780c */ /* 0x040fe40006784270 */
[----:B------:R-:W-:Y:S02]  /*17fb0*/  ISETP.GT.AND P1, PT, R137, 0x38, !P1 ;  /* 0x000000388900780c */ /* 0x000fe40004f24270 */
[----:B------:R-:W-:Y:S02]  /*17fc0*/  FSEL R130, R130, -INF , !P3 ;  /* 0xff80000082827808 */ /* 0x000fe40005800000 */
[----:B------:R-:W-:Y:S02]  /*17fd0*/  ISETP.LT.OR P1, PT, R138, 0x39, P1 ;  /* 0x000000398a00780c */ /* 0x000fe40000f21670 */
[----:B0-----:R-:W-:Y:S01]  /*17fe0*/  FMNMX.FTZ R13, R0, R5, !PT ;  /* 0x00000005000d7209 */ /* 0x001fe20007810000 */
[----:B------:R-:W-:Y:S01]  /*17ff0*/  IMAD.U32 R5, RZ, RZ, UR47 ;  /* 0x0000002fff057e24 */ /* 0x000fe2000f8e00ff */
[----:B------:R-:W-:-:S02]  /*18000*/  FSEL R118, R118, -INF , !P1 ;  /* 0xff80000076767808 */ /* 0x000fc40004800000 */
[----:B------:R-:W-:Y:S01]  /*18010*/  LOP3.LUT P1, RZ, R22, 0x200, RZ, 0xc0, !PT ;  /* 0x0000020016ff7812 */ /* 0x000fe2000782c0ff */
[----:B------:R-:W0:Y:S01]  /*18020*/  SHFL.BFLY PT, R12, R13, 0x1, 0x1f ;  /* 0x0c201f000d0c7f89 */ /* 0x000e2200000e0000 */
[C---:B------:R-:W-:Y:S02]  /*18030*/  ISETP.GT.AND P5, PT, R137.reuse, 0x58, !P5 ;  /* 0x000000588900780c */ /* 0x040fe40006fa4270 */
[----:B------:R-:W-:Y:S02]  /*18040*/  ISETP.GT.AND P1, PT, R137, 0x39, !P1 ;  /* 0x000000398900780c */ /* 0x000fe40004f24270 */
[C---:B------:R-:W-:Y:S02]  /*18050*/  ISETP.LT.OR P4, PT, R138.reuse, 0x52, P4 ;  /* 0x000000528a00780c */ /* 0x040fe40002781670 */
[C---:B------:R-:W-:Y:S02]  /*18060*/  ISETP.LT.OR P1, PT, R138.reuse, 0x3a, P1 ;  /* 0x0000003a8a00780c */ /* 0x040fe40000f21670 */
[----:B------:R-:W-:-:S02]  /*18070*/  ISETP.LT.OR P5, PT, R138, 0x59, P5 ;  /* 0x000000598a00780c */ /* 0x000fc40002fa1670 */
[----:B------:R-:W-:Y:S02]  /*18080*/  FSEL R119, R119, -INF , !P1 ;  /* 0xff80000077777808 */ /* 0x000fe40004800000 */
[----:B------:R-:W-:Y:S02]  /*18090*/  LOP3.LUT P1, RZ, R22, 0x100, RZ, 0xc0, !PT ;  /* 0x0000010016ff7812 */ /* 0x000fe4000782c0ff */
[----:B------:R-:W-:Y:S02]  /*180a0*/  FSEL R131, R131, -INF , !P4 ;  /* 0xff80000083837808 */ /* 0x000fe40006000000 */
[----:B------:R-:W-:Y:S02]  /*180b0*/  ISETP.GT.AND P1, PT, R137, 0x40, !P1 ;  /* 0x000000408900780c */ /* 0x000fe40004f24270 */
[----:B------:R-:W-:Y:S02]  /*180c0*/  FSEL R134, R134, -INF , !P5 ;  /* 0xff80000086867808 */ /* 0x000fe40006800000 */
[----:B------:R-:W-:-:S02]  /*180d0*/  ISETP.LT.OR P1, PT, R138, 0x41, P1 ;  /* 0x000000418a00780c */ /* 0x000fc40000f21670 */
[----:B0-----:R-:W-:Y:S02]  /*180e0*/  FMNMX.FTZ R12, R13, R12, !PT ;  /* 0x0000000c0d0c7209 */ /* 0x001fe40007810000 */
[----:B------:R-:W-:Y:S02]  /*180f0*/  FSEL R122, R122, -INF , !P1 ;  /* 0xff8000007a7a7808 */ /* 0x000fe40004800000 */
[----:B------:R-:W-:Y:S01]  /*18100*/  LOP3.LUT P1, RZ, R22, 0x80, RZ, 0xc0, !PT ;  /* 0x0000008016ff7812 */ /* 0x000fe2000782c0ff */
[----:B------:R-:W-:-:S03]  /*18110*/  FMUL.FTZ R99, R12, R5 ;  /* 0x000000050c637220 */ /* 0x000fc60000410000 */
[----:B------:R-:W-:-:S04]  /*18120*/  ISETP.GT.AND P1, PT, R137, 0x41, !P1 ;  /* 0x000000418900780c */ /* 0x000fc80004f24270 */
[----:B------:R-:W-:-:S04]  /*18130*/  ISETP.LT.OR P1, PT, R138, 0x42, P1 ;  /* 0x000000428a00780c */ /* 0x000fc80000f21670 */
[----:B------:R-:W-:Y:S02]  /*18140*/  FSEL R123, R123, -INF , !P1 ;  /* 0xff8000007b7b7808 */ /* 0x000fe40004800000 */
[----:B------:R-:W-:-:S04]  /*18150*/  ISETP.GT.AND P1, PT, R137, 0x48, !P2 ;  /* 0x000000488900780c */ /* 0x000fc80005724270 */
[----:B------:R-:W-:-:S04]  /*18160*/  ISETP.LT.OR P1, PT, R138, 0x49, P1 ;  /* 0x000000498a00780c */ /* 0x000fc80000f21670 */
[----:B------:R-:W-:Y:S02]  /*18170*/  FSEL R126, R126, -INF , !P1 ;  /* 0xff8000007e7e7808 */ /* 0x000fe40004800000 */
[----:B------:R-:W-:Y:S02]  /*18180*/  ISETP.GT.AND P1, PT, R137, 0x49, !P6 ;  /* 0x000000498900780c */ /* 0x000fe40007724270 */
[----:B------:R-:W-:Y:S02]  /*18190*/  LOP3.LUT P6, RZ, R22, 0x2, RZ, 0xc0, !PT ;  /* 0x0000000216ff7812 */ /* 0x000fe400078cc0ff */
[----:B------:R-:W-:-:S04]  /*181a0*/  ISETP.LT.OR P1, PT, R138, 0x4a, P1 ;  /* 0x0000004a8a00780c */ /* 0x000fc80000f21670 */
[----:B------:R-:W-:Y:S02]  /*181b0*/  FSEL R127, R127, -INF , !P1 ;  /* 0xff8000007f7f7808 */ /* 0x000fe40004800000 */
[C---:B------:R-:W-:Y:S02]  /*181c0*/  ISETP.GT.AND P1, PT, R137.reuse, RZ, !P6 ;  /* 0x000000ff8900720c */ /* 0x040fe40007724270 */
[----:B------:R-:W-:Y:S02]  /*181d0*/  LOP3.LUT P6, RZ, R22, 0x1, RZ, 0xc0, !PT ;  /* 0x0000000116ff7812 */ /* 0x000fe400078cc0ff */
        /* <DEDUP_REMOVED lines=11> */
[----:B------:R-:W-:Y:S01]  /*18290*/  FSEL R113, R12, RZ, P1 ;  /* 0x000000ff0c717208 */ /* 0x000fe20000800000 */
        /* <DEDUP_REMOVED lines=23> */
[----:B------:R-:W-:-:S02]  /*18410*/  FFMA.FTZ R138, R132, R5, -R99 ;  /* 0x00000005848a7223 */ /* 0x000fc40000010863 */
        /* <DEDUP_REMOVED lines=8> */
[----:B------:R-:W-:Y:S01]  /*184a0*/  FMNMX.FTZ R0, R118, R13, !PT ;  /* 0x0000000d76007209 */ /* 0x000fe20007810000 */
[-CC-:B------:R-:W-:Y:S01]  /*184b0*/  FFMA.FTZ R13, R104, R5.reuse, -R99.reuse ;  /* 0x00000005680d7223 */ /* 0x180fe20000010863 */
[----:B------:R-:W-:Y:S02]  /*184c0*/  FFMA.FTZ R104, R158, R5, -R99 ;  /* 0x000000059e687223 */ /* 0x000fe40000010863 */
[----:B------:R-:W-:Y:S01]  /*184d0*/  FMNMX.FTZ R97, R119, R0, !PT ;  /* 0x0000000077617209 */ /* 0x000fe20007810000 */
[----:B------:R-:W-:Y:S03]  /*184e0*/  MUFU.EX2 R93, R93 ;  /* 0x0000005d005d7308 */ /* 0x000fe60000000800 */
[----:B------:R-:W-:-:S04]  /*184f0*/  FMNMX.FTZ R0, R122, R97, !PT ;  /* 0x000000617a007209 */ /* 0x000fc80007810000 */
[----:B------:R-:W-:Y:S01]  /*18500*/  FMNMX.FTZ R97, R123, R0, !PT ;  /* 0x000000007b617209 */ /* 0x000fe20007810000 */
[----:B------:R-:W-:Y:S03]  /*18510*/  MUFU.EX2 R15, R15 ;  /* 0x0000000f000f7308 */ /* 0x000fe60000000800 */
[----:B------:R-:W-:Y:S01]  /*18520*/  FMNMX.FTZ R0, R126, R97, !PT ;  /* 0x000000617e007209 */ /* 0x000fe20007810000 */
[-CC-:B------:R-:W-:Y:S01]  /*18530*/  FFMA.FTZ R97, R108, R5.reuse, -R99.reuse ;  /* 0x000000056c617223 */ /* 0x180fe20000010863 */
[----:B------:R-:W-:Y:S01]  /*18540*/  FFMA.FTZ R108, R148, R5, -R99 ;  /* 0x00000005946c7223 */ /* 0x000fe20000010863 */
[----:B------:R-:W-:Y:S02]  /*18550*/  FSEL R148, R135, -INF , !P2 ;  /* 0xff80000087947808 */ /* 0x000fe40005000000 */
[----:B------:R-:W-:Y:S01]  /*18560*/  FMNMX.FTZ R101, R127, R0, !PT ;  /* 0x000000007f657209 */ /* 0x000fe20007810000 */
[----:B------:R-:W-:Y:S03]  /*18570*/  MUFU.EX2 R96, R96 ;  /* 0x0000006000607308 */ /* 0x000fe60000000800 */
[----:B------:R-:W-:-:S04]  /*18580*/  FMNMX.FTZ R0, R130, R101, !PT ;  /* 0x0000006582007209 */ /* 0x000fc80007810000 */
[----:B------:R-:W-:Y:S01]  /*18590*/  FMNMX.FTZ R101, R131, R0, !PT ;  /* 0x0000000083657209 */ /* 0x000fe20007810000 */
[----:B------:R-:W-:Y:S03]  /*185a0*/  MUFU.EX2 R13, R13 ;  /* 0x0000000d000d7308 */ /* 0x000fe60000000800 */
[----:B------:R-:W-:-:S04]  /*185b0*/  FMNMX.FTZ R101, R134, R101, !PT ;  /* 0x0000006586657209 */ /* 0x000fc80007810000 */
[----:B------:R-:W-:Y:S01]  /*185c0*/  FMNMX.FTZ R101, R148, R101, !PT ;  /* 0x0000006594657209 */ /* 0x000fe20007810000 */
[----:B------:R-:W-:Y:S04]  /*185d0*/  MUFU.EX2 R92, R92 ;  /* 0x0000005c005c7308 */ /* 0x000fe80000000800 */
[----:B------:R-:W0:Y:S04]  /*185e0*/  SHFL.BFLY PT, R0, R101, 0x2, 0x1f ;  /* 0x0c401f0065007f89 */ /* 0x000e2800000e0000 */
[----:B------:R-:W-:Y:S08]  /*185f0*/  MUFU.EX2 R97, R97 ;  /* 0x0000006100617308 */ /* 0x000ff00000000800 */
[----:B------:R-:W-:Y:S08]  /*18600*/  MUFU.EX2 R108, R108 ;  /* 0x0000006c006c7308 */ /* 0x000ff00000000800 */
[----:B------:R-:W-:Y:S01]  /*18610*/  MUFU.EX2 R144, R144 ;  /* 0x0000009000907308 */ /* 0x000fe20000000800 */
[----:B0-----:R-:W-:Y:S01]  /*18620*/  FMNMX.FTZ R0, R101, R0, !PT ;  /* 0x0000000065007209 */ /* 0x001fe20007810000 */
[-CC-:B------:R-:W-:Y:S01]  /*18630*/  FFMA.FTZ R101, R128, R5.reuse, -R99.reuse ;  /* 0x0000000580657223 */ /* 0x180fe20000010863 */
[----:B------:R-:W-:-:S05]  /*18640*/  FFMA.FTZ R99, R160, R5, -R99 ;  /* 0x00000005a0637223 */ /* 0x000fca0000010863 */
[----:B------:R-:W-:Y:S01]  /*18650*/  MUFU.EX2 R109, R109 ;  /* 0x0000006d006d7308 */ /* 0x000fe20000000800 */
[----:B------:R-:W0:Y:S07]  /*18660*/  SHFL.BFLY PT, R111, R0, 0x1, 0x1f ;  /* 0x0c201f00006f7f89 */ /* 0x000e2e00000e0000 */
[----:B------:R-:W-:Y:S08]  /*18670*/  MUFU.EX2 R146, R146 ;  /* 0x0000009200927308 */ /* 0x000ff00000000800 */
[----:B------:R-:W-:Y:S08]  /*18680*/  MUFU.EX2 R107, R107 ;  /* 0x0000006b006b7308 */ /* 0x000ff00000000800 */
[----:B------:R-:W-:Y:S01]  /*18690*/  MUFU.EX2 R140, R140 ;  /* 0x0000008c008c7308 */ /* 0x000fe20000000800 */
[----:B0-----:R-:W-:Y:S01]  /*186a0*/  FMNMX.FTZ R100, R0, R111, !PT ;  /* 0x0000006f00647209 */ /* 0x001fe20007810000 */
[----:B------:R-:W-:-:S03]  /*186b0*/  FADD.FTZ R0, -R113, R4 ;  /* 0x0000000471007221 */ /* 0x000fc60000010100 */
[C---:B------:R-:W-:Y:S01]  /*186c0*/  FSETP.NEU.FTZ.AND P1, PT, R100.reuse, -INF , PT ;  /* 0xff8000006400780b */ /* 0x040fe20003f3d000 */
[-C--:B------:R-:W-:Y:S01]  /*186d0*/  FMUL.FTZ R111, R100, R5.reuse ;  /* 0x00000005646f7220 */ /* 0x080fe20000410000 */
[----:B------:R-:W-:Y:S01]  /*186e0*/  FMUL.FTZ R0, R0, R5 ;  /* 0x0000000500007220 */ /* 0x000fe20000410000 */
[----:B------:R-:W-:Y:S03]  /*186f0*/  MUFU.EX2 R105, R105 ;  /* 0x0000006900697308 */ /* 0x000fe60000000800 */
[----:B------:R-:W-:-:S05]  /*18700*/  FSEL R111, R111, RZ, P1 ;  /* 0x000000ff6f6f7208 */ /* 0x000fca0000800000 */
[-CC-:B------:R-:W-:Y:S01]  /*18710*/  FFMA.FTZ R116, R2, R5.reuse, -R111.reuse ;  /* 0x0000000502747223 */ /* 0x180fe2000001086f */
[----:B------:R-:W-:Y:S01]  /*18720*/  FSEL R2, R100, RZ, P1 ;  /* 0x000000ff64027208 */ /* 0x000fe20000800000 */
[-CC-:B------:R-:W-:Y:S01]  /*18730*/  FFMA.FTZ R157, R90, R5.reuse, -R111.reuse ;  /* 0x000000055a9d7223 */ /* 0x180fe2000001086f */
[----:B------:R-:W0:Y:S01]  /*18740*/  MUFU.EX2 R0, R0 ;  /* 0x0000000000007308 */ /* 0x000e220000000800 */
[-CC-:B------:R-:W-:Y:S01]  /*18750*/  FFMA.FTZ R159, R94, R5.reuse, -R111.reuse ;  /* 0x000000055e9f7223 */ /* 0x180fe2000001086f */
[-C--:B------:R-:W-:Y:S01]  /*18760*/  FFMA.FTZ R112, R204, R5.reuse, -R111 ;  /* 0x00000005cc707223 */ /* 0x080fe2000001086f */
[----:B------:R-:W-:Y:S01]  /*18770*/  FADD.FTZ R2, -R2, R3 ;  /* 0x0000000302027221 */ /* 0x000fe20000010100 */
[-CC-:B------:R-:W-:Y:S01]  /*18780*/  FFMA.FTZ R153, R98, R5.reuse, -R111.reuse ;  /* 0x0000000562997223 */ /* 0x180fe2000001086f */
[-CC-:B------:R-:W-:Y:S01]  /*18790*/  FFMA.FTZ R94, R210, R5.reuse, -R111.reuse ;  /* 0x00000005d25e7223 */ /* 0x180fe2000001086f */
[-CC-:B------:R-:W-:Y:S01]  /*187a0*/  FFMA.FTZ R155, R102, R5.reuse, -R111.reuse ;  /* 0x00000005669b7223 */ /* 0x180fe2000001086f */
[-C--:B------:R-:W-:Y:S01]  /*187b0*/  FMUL.FTZ R2, R2, R5.reuse ;  /* 0x0000000502027220 */ /* 0x080fe20000410000 */
[----:B------:R-:W-:Y:S01]  /*187c0*/  MUFU.EX2 R157, R157 ;  /* 0x0000009d009d7308 */ /* 0x000fe20000000800 */
[-CC-:B------:R-:W-:Y:S01]  /*187d0*/  FFMA.FTZ R90, R212, R5.reuse, -R111.reuse ;  /* 0x00000005d45a7223 */ /* 0x180fe2000001086f */
[-CC-:B------:R-:W-:Y:S01]  /*187e0*/  FFMA.FTZ R149, R106, R5.reuse, -R111.reuse ;  /* 0x000000056a957223 */ /* 0x180fe2000001086f */
[-CC-:B------:R-:W-:Y:S01]  /*187f0*/  FFMA.FTZ R4, R224, R5.reuse, -R111.reuse ;  /* 0x00000005e0047223 */ /* 0x180fe2000001086f */
[-CC-:B------:R-:W-:Y:S01]  /*18800*/  FFMA.FTZ R151, R110, R5.reuse, -R111.reuse ;  /* 0x000000056e977223 */ /* 0x180fe2000001086f */
[-CC-:B------:R-:W-:Y:S01]  /*18810*/  FFMA.FTZ R120, R226, R5.reuse, -R111.reuse ;  /* 0x00000005e2787223 */ /* 0x180fe2000001086f */
[-CC-:B------:R-:W-:Y:S01]  /*18820*/  FFMA.FTZ R145, R114, R5.reuse, -R111.reuse ;  /* 0x0000000572917223 */ /* 0x180fe2000001086f */
[----:B------:R-:W-:Y:S01]  /*18830*/  FFMA.FTZ R114, R228, R5, -R111 ;  /* 0x00000005e4727223 */ /* 0x000fe2000001086f */
        /* <DEDUP_REMOVED lines=9> */
[-CC-:B------:R-:W-:Y:S01]  /*188d0*/  FFMA.FTZ R102, R127, R5.reuse, -R111.reuse ;  /* 0x000000057f667223 */ /* 0x180fe2000001086f */
[-CC-:B------:R-:W-:Y:S01]  /*188e0*/  FFMA.FTZ R137, R130, R5.reuse, -R111.reuse ;  /* 0x0000000582897223 */ /* 0x180fe2000001086f */
[----:B------:R-:W-:-:S05]  /*188f0*/  FFMA.FTZ R139, R134, R5, -R111 ;  /* 0x00000005868b7223 */ /* 0x000fca000001086f */
[----:B------:R-:W2:Y:S01]  /*18900*/  MUFU.EX2 R159, R159 ;  /* 0x0000009f009f7308 */ /* 0x000ea20000000800 */
[----:B-1----:R-:W-:-:S07]  /*18910*/  FFMA.FTZ R3, R2, R6, R157 ;  /* 0x0000000602037223 */ /* 0x002fce000001009d */
        /* <DEDUP_REMOVED lines=9> */
[----:B-1----:R-:W-:-:S07]  /*189b0*/  FADD.FTZ R6, R112, R7 ;  /* 0x0000000770067221 */ /* 0x002fce0000010000 */
[----:B------:R-:W1:Y:S01]  /*189c0*/  MUFU.EX2 R155, R155 ;  /* 0x0000009b009b7308 */ /* 0x000e620000000800 */
[----:B0-----:R-:W-:-:S07]  /*189d0*/  FADD.FTZ R3, R153, R6 ;  /* 0x0000000699037221 */ /* 0x001fce0000010000 */
[----:B------:R-:W0:Y:S01]  /*189e0*/  MUFU.EX2 R90, R90 ;  /* 0x0000005a005a7308 */ /* 0x000e220000000800 */
[----:B--2---:R-:W-:Y:S01]  /*189f0*/  FADD.FTZ R6, R94, R3 ;  /* 0x000000035e067221 */ /* 0x004fe20000010000 */
[----:B------:R-:W-:-:S06]  /*18a00*/  FADD.FTZ R3, R15, R98 ;  /* 0x000000620f037221 */ /* 0x000fcc0000010000 */
[----:B------:R-:W2:Y:S01]  /*18a10*/  MUFU.EX2 R149, R149 ;  /* 0x0000009500957308 */ /* 0x000ea20000000800 */
[----:B-1----:R-:W-:Y:S01]  /*18a20*/  FADD.FTZ R7, R155, R6 ;  /* 0x000000069b077221 */ /* 0x002fe20000010000 */
[----:B------:R-:W-:-:S04]  /*18a30*/  FADD.FTZ R6, R96, R3 ;  /* 0x0000000360067221 */ /* 0x000fc80000010000 */
[----:B------:R-:W-:Y:S02]  /*18a40*/  FADD.FTZ R3, R13, R6 ;  /* 0x000000060d037221 */ /* 0x000fe40000010000 */
[----:B------:R-:W1:Y:S01]  /*18a50*/  MUFU.EX2 R4, R4 ;  /* 0x0000000400047308 */ /* 0x000e620000000800 */
[----:B0-----:R-:W-:Y:S01]  /*18a60*/  FADD.FTZ R98, R90, R7 ;  /* 0x000000075a627221 */ /* 0x001fe20000010000 */
[----:B------:R-:W-:-:S04]  /*18a70*/  FADD.FTZ R6, R92, R3 ;  /* 0x000000035c067221 */ /* 0x000fc80000010000 */
[----:B------:R-:W-:Y:S02]  /*18a80*/  FADD.FTZ R3, R97, R6 ;  /* 0x0000000661037221 */ /* 0x000fe40000010000 */
[----:B------:R-:W0:Y:S01]  /*18a90*/  MUFU.EX2 R151, R151 ;  /* 0x0000009700977308 */ /* 0x000e220000000800 */
[----:B--2---:R-:W-:Y:S01]  /*18aa0*/  FADD.FTZ R7, R149, R98 ;  /* 0x0000006295077221 */ /* 0x004fe20000010000 */
[----:B------:R-:W-:-:S06]  /*18ab0*/  FADD.FTZ R3, R108, R3 ;  /* 0x000000036c037221 */ /* 0x000fcc0000010000 */
[----:B------:R-:W2:Y:S01]  /*18ac0*/  MUFU.EX2 R120, R120 ;  /* 0x0000007800787308 */ /* 0x000ea20000000800 */
[----:B-1----:R-:W-:-:S07]  /*18ad0*/  FADD.FTZ R98, R4, R7 ;  /* 0x0000000704627221 */ /* 0x002fce0000010000 */
[----:B------:R-:W1:Y:S01]  /*18ae0*/  MUFU.EX2 R145, R145 ;  /* 0x0000009100917308 */ /* 0x000e620000000800 */
[----:B0-----:R-:W-:Y:S01]  /*18af0*/  FADD.FTZ R7, R151, R98 ;  /* 0x0000006297077221 */ /* 0x001fe20000010000 */
[----:B------:R-:W-:-:S06]  /*18b00*/  FADD.FTZ R98, R144, R3 ;  /* 0x0000000390627221 */ /* 0x000fcc0000010000 */
[----:B------:R-:W0:Y:S01]  /*18b10*/  MUFU.EX2 R114, R114 ;  /* 0x0000007200727308 */ /* 0x000e220000000800 */
[----:B--2---:R-:W-:Y:S01]  /*18b20*/  FADD.FTZ R6, R120, R7 ;  /* 0x0000000778067221 */ /* 0x004fe20000010000 */
[----:B------:R-:W-:Y:S01]  /*18b30*/  FADD.FTZ R7, R109, R98 ;  /* 0x000000626d077221 */ /* 0x000fe20000010000 */
[----:B------:R-:W-:-:S03]  /*18b40*/  FFMA.FTZ R98, R131, R5, -R111 ;  /* 0x0000000583627223 */ /* 0x000fc6000001086f */
[----:B------:R-:W-:Y:S02]  /*18b50*/  FADD.FTZ R118, R146, R7 ;  /* 0x0000000792767221 */ /* 0x000fe40000010000 */
[----:B------:R-:W2:Y:S01]  /*18b60*/  MUFU.EX2 R147, R147 ;  /* 0x0000009300937308 */ /* 0x000ea20000000800 */
[----:B-1----:R-:W-:Y:S01]  /*18b70*/  FADD.FTZ R3, R145, R6 ;  /* 0x0000000691037221 */ /* 0x002fe20000010000 */
[----:B------:R-:W-:-:S04]  /*18b80*/  FADD.FTZ R7, R107, R118 ;  /* 0x000000766b077221 */ /* 0x000fc80000010000 */
[----:B------:R-:W-:Y:S02]  /*18b90*/  FADD.FTZ R118, R140, R7 ;  /* 0x000000078c767221 */ /* 0x000fe40000010000 */
[----:B------:R-:W1:Y:S01]  /*18ba0*/  MUFU.EX2 R110, R110 ;  /* 0x0000006e006e7308 */ /* 0x000e620000000800 */
[----:B0-----:R-:W-:Y:S01]  /*18bb0*/  FADD.FTZ R6, R114, R3 ;  /* 0x0000000372067221 */ /* 0x001fe20000010000 */
[----:B------:R-:W-:Y:S01]  /*18bc0*/  FADD.FTZ R7, R105, R118 ;  /* 0x0000007669077221 */ /* 0x000fe20000010000 */
[----:B------:R-:W-:-:S05]  /*18bd0*/  FFMA.FTZ R118, R148, R5, -R111 ;  /* 0x0000000594767223 */ /* 0x000fca000001086f */
        /* <DEDUP_REMOVED lines=32> */
.L_x_1797:
[----:B------:R-:W-:Y:S01]  /*18de0*/  ISETP.GT.AND P1, PT, R10, R11, PT ;  /* 0x0000000b0a00720c */ /* 0x000fe20003f24270 */
        /* <DEDUP_REMOVED lines=10> */
[----:B------:R-:W-:-:S02]  /*18e90*/  F2FP.BF16.F32.PACK_AB R157, R116, R157 ;  /* 0x0000009d749d723e */ /* 0x000fc400000010ff */
[----:B------:R-:W-:Y:S02]  /*18ea0*/  F2FP.BF16.F32.PACK_AB R159, R112, R159 ;  /* 0x0000009f709f723e */ /* 0x000fe400000010ff */
[----:B------:R-:W-:Y:S02]  /*18eb0*/  F2FP.BF16.F32.PACK_AB R152, R93, R88 ;  /* 0x000000585d98723e */ /* 0x000fe400000010ff */
[----:B------:R-:W-:Y:S01]  /*18ec0*/  F2FP.BF16.F32.PACK_AB R153, R94, R153 ;  /* 0x000000995e99723e */ /* 0x000fe200000010ff */
[----:B0-----:R-:W-:Y:S01]  /*18ed0*/  IMAD.MOV.U32 R3, RZ, RZ, R100 ;  /* 0x000000ffff037224 */ /* 0x001fe200078e0064 */
        /* <DEDUP_REMOVED lines=18> */
[----:B------:R-:W-:Y:S05]  /*19000*/  BSYNC B0 ;  /* 0x0000000000007941 */ /* 0x000fea0003800000 */
.L_x_1777:
[----:B------:R-:W-:Y:S02]  /*19010*/  IMAD.MOV.U32 R3, RZ, RZ, R100 ;  /* 0x000000ffff037224 */ /* 0x000fe400078e0064 */
[----:B------:R-:W-:Y:S02]  /*19020*/  IMAD.MOV.U32 R4, RZ, RZ, R12 ;  /* 0x000000ffff047224 */ /* 0x000fe400078e000c */
[----:B------:R-:W-:Y:S02]  /*19030*/  IMAD.MOV.U32 R160, RZ, RZ, R20 ;  /* 0x000000ffffa07224 */ /* 0x000fe400078e0014 */
[----:B------:R-:W-:-:S07]  /*19040*/  IMAD.MOV.U32 R163, RZ, RZ, R21 ;  /* 0x000000ffffa37224 */ /* 0x000fce00078e0015 */
.L_x_1776:
[----:B------:R-:W-:Y:S05]  /*19050*/  BSYNC B1 ;  /* 0x0000000000017941 */ /* 0x000fea0003800000 */
.L_x_1775:
[----:B------:R-:W0:Y:S01]  /*19060*/  LDC R204, c[0x0][0x448] ;  /* 0x00011200ffcc7b82 */ /* 0x000e220000000800 */
[----:B------:R-:W-:Y:S01]  /*19070*/  VIADD R11, R187, 0x7f ;  /* 0x0000007fbb0b7836 */ /* 0x000fe20000000000 */
[----:B------:R-:W-:Y:S02]  /*19080*/  LOP3.LUT R22, R22, 0xfff7ffff, RZ, 0xc0, !PT ;  /* 0xfff7ffff16167812 */ /* 0x000fe400078ec0ff */
[----:B------:R-:W-:-:S04]  /*19090*/  IADD3 R14, R167, 0x1, -R166 ;  /* 0x00000001a70e7810 */ /* 0x000fc80007ffe8a6 */
[----:B------:R-:W1:Y:S01]  /*190a0*/  LDC R200, c[0x0][0x9e4] ;  /* 0x00027900ffc87b82 */ /* 0x000e620000000800 */
[----:B0-----:R-:W-:-:S13]  /*190b0*/  ISETP.NE.AND P1, PT, R204, 0x1, PT ;  /* 0x00000001cc00780c */ /* 0x001fda0003f25270 */
[----:B------:R-:W0:Y:S01]  /*190c0*/  @P1 LDC R12, c[0x0][0x44c] ;  /* 0x00011300ff0c1b82 */ /* 0x000e220000000800 */
[----:B------:R-:W-:-:S04]  /*190d0*/  @P1 LOP3.LUT R22, R22, 0x80000, RZ, 0xfc, !PT ;  /* 0x0008000016161812 */ /* 0x000fc800078efcff */
[----:B------:R-:W-:-:S03]  /*190e0*/  LOP3.LUT R22, R22, 0xffefffff, RZ, 0xc0, !PT ;  /* 0xffefffff16167812 */ /* 0x000fc600078ec0ff */
[----:B------:R-:W2:Y:S01]  /*190f0*/  @P1 LDC R13, c[0x0][0x450] ;  /* 0x00011400ff0d1b82 */ /* 0x000ea20000000800 */
[----:B0-----:R-:W-:-:S05]  /*19100*/  @P1 IMAD.HI.U32 R12, R11, R12, RZ ;  /* 0x0000000c0b0c1227 */ /* 0x001fca00078e00ff */
[----:B--2---:R-:W-:Y:S02]  /*19110*/  @P1 SHF.R.U32.HI R11, RZ, R13, R12 ;  /* 0x0000000dff0b1219 */ /* 0x004fe4000001160c */
[----:B-1----:R-:W-:-:S03]  /*19120*/  ISETP.GE.AND P1, PT, R200, 0x1, PT ;  /* 0x00000001c800780c */ /* 0x002fc60003f26270 */
[----:B------:R-:W-:-:S04]  /*19130*/  IMAD.IADD R12, R14, 0x1, R11 ;  /* 0x000000010e0c7824 */ /* 0x000fc800078e020b */
[----:B------:R-:W-:-:S06]  /*19140*/  IMAD.IADD R11, R12, 0x1, -R9 ;  /* 0x000000010c0b7824 */ /* 0x000fcc00078e0a09 */
[----:B------:R-:W-:Y:S01]  /*19150*/  @P1 LOP3.LUT R22, R22, 0x100000, RZ, 0xfc, !PT ;  /* 0x0010000016161812 */ /* 0x000fe200078efcff */
[----:B------:R-:W-:Y:S06]  /*19160*/  @!P1 BRA `(.L_x_1799) ;  /* 0x0000000000489947 */ /* 0x000fec0003800000 */
[----:B------:R-:W-:Y:S01]  /*19170*/  IMAD.MOV.U32 R9, RZ, RZ, R12 ;  /* 0x000000ffff097224 */ /* 0x000fe200078e000c */
[----:B------:R-:W-:Y:S04]  /*19180*/  BSSY B0, `(.L_x_1800) ;  /* 0x000000e000007945 */ /* 0x000fe80003800000 */
        /* <DEDUP_REMOVED lines=9> */
.L_x_1801:
[----:B------:R-:W-:-:S13]  /*19220*/  ISETP.NE.AND P1, PT, R200, 0x1, PT ;  /* 0x00000001c800780c */ /* 0x000fda0003f25270 */
[----:B------:R-:W0:Y:S02]  /*19230*/  @P1 LDC.64 R12, c[0x0][0x9e8] ;  /* 0x00027a00ff0c1b82 */ /* 0x000e240000000a00 */
[----:B0-----:R-:W-:-:S05]  /*19240*/  @P1 IMAD.HI.U32 R12, R9, R12, RZ ;  /* 0x0000000c090c1227 */ /* 0x001fca00078e00ff */
[----:B------:R-:W-:-:S07]  /*19250*/  @P1 SHF.R.U32.HI R9, RZ, R13, R12 ;  /* 0x0000000dff091219 */ /* 0x000fce000001160c */
.L_x_1802:
[----:B------:R-:W-:Y:S05]  /*19260*/  BSYNC B0 ;  /* 0x0000000000007941 */ /* 0x000fea0003800000 */
.L_x_1800:
[----:B------:R-:W-:-:S05]  /*19270*/  IMAD R12, R9, R200, RZ ;  /* 0x000000c8090c7224 */ /* 0x000fca00078e02ff */
[----:B------:R-:W-:-:S07]  /*19280*/  VIMNMX R11, R11, R12, !PT ;  /* 0x0000000c0b0b7248 */ /* 0x000fce0007fe0100 */
.L_x_1799:
[----:B------:R-:W-:Y:S01]  /*19290*/  VIADD R11, R11, 0x5f ;  /* 0x0000005f0b0b7836 */ /* 0x000fe20000000000 */
[----:B------:R-:W-:Y:S03]  /*192a0*/  BSSY B0, `(.L_x_1803) ;  /* 0x000020a000007945 */ /* 0x000fe60003800000 */
[----:B------:R-:W-:-:S05]  /*192b0*/  IMAD.HI R11, R11, 0x2aaaaaab, RZ ;  /* 0x2aaaaaab0b0b7827 */ /* 0x000fca00078e02ff */
[----:B------:R-:W-:-:S04]  /*192c0*/  SHF.R.U32.HI R12, RZ, 0x1f, R11 ;  /* 0x0000001fff0c7819 */ /* 0x000fc8000001160b */
[----:B------:R-:W-:-:S04]  /*192d0*/  LEA.HI.SX32 R12, R11, R12, 0x1c ;  /* 0x0000000c0b0c7211 */ /* 0x000fc800078fe2ff */
[----:B------:R-:W-:-:S04]  /*192e0*/  VIMNMX R13, R189, R12, !PT ;  /* 0x0000000cbd0d7248 */ /* 0x000fc80007fe0100 */
[----:B------:R-:W-:-:S13]  /*192f0*/  ISETP.GE.AND P1, PT, R10, R13, PT ;  /* 0x0000000d0a00720c */ /* 0x000fda0003f26270 */
[----:B------:R-:W-:Y:S05]  /*19300*/  @!P1 BRA `(.L_x_1804) ;  /* 0x00000020000c9947 */ /* 0x000fea0003800000 */
[----:B------:R-:W-:Y:S01]  /*19310*/  BSSY B1, `(.L_x_1804) ;  /* 0x0000202000017945 */ /* 0x000fe20003800000 */
[----:B------:R-:W-:Y:S02]  /*19320*/  IMAD.MOV.U32 R12, RZ, RZ, R3 ;  /* 0x000000ffff0c7224 */ /* 0x000fe400078e0003 */
[----:B------:R-:W-:Y:S02]  /*19330*/  IMAD.MOV.U32 R9, RZ, RZ, R4 ;  /* 0x000000ffff097224 */ /* 0x000fe400078e0004 */
[----:B------:R-:W-:Y:S02]  /*19340*/  IMAD.MOV.U32 R14, RZ, RZ, R10 ;  /* 0x000000ffff0e7224 */ /* 0x000fe400078e000a */
[----:B------:R-:W-:Y:S02]  /*19350*/  IMAD.MOV.U32 R20, RZ, RZ, R163 ;  /* 0x000000ffff147224 */ /* 0x000fe400078e00a3 */
[----:B------:R-:W-:-:S07]  /*19360*/  IMAD.MOV.U32 R21, RZ, RZ, R160 ;  /* 0x000000ffff157224 */ /* 0x000fce00078e00a0 */
.L_x_1817:
[----:B------:R-:W-:-:S04]  /*19370*/  ISETP.NE.AND P1, PT, R21, 0x1, PT ;  /* 0x000000011500780c */ /* 0x000fc80003f25270 */
[----:B------:R-:W-:-:S04]  /*19380*/  SEL R163, RZ, 0x1, P1 ;  /* 0x00000001ffa37807 */ /* 0x000fc80000800000 */
[----:B------:R-:W-:Y:S01]  /*19390*/  LOP3.LUT R163, R20, R163, RZ, 0x3c, !PT ;  /* 0x000000a314a37212 */ /* 0x000fe200078e3cff */
[----:B------:R-:W-:Y:S06]  /*193a0*/  @!P0 BRA `(.L_x_1805) ;  /* 0x0000000000048947 */ /* 0x000fec0003800000 */
[----:B------:R-:W-:Y:S01]  /*193b0*/  BPT.TRAP 0x1 ;  /* 0x000000040000795c */ /* 0x000fe20000300000 */
.L_x_1805:
        /* <DEDUP_REMOVED lines=8> */
.L_x_1806:
[----:B------:R-:W-:Y:S01]  /*19440*/  BSSY B2, `(.L_x_1807) ;  /* 0x0000006000027945 */ /* 0x000fe20003800000 */
[----:B------:R-:W-:Y:S02]  /*19450*/  IMAD R4, R160, 0x900, R8 ;  /* 0x00000900a0047824 */ /* 0x000fe400078e0208 */
[----:B------:R-:W-:Y:S01]  /*19460*/  IMAD.MOV.U32 R5, RZ, RZ, 0x40000040 ;  /* 0x40000040ff057424 */ /* 0x000fe200078e00ff */
[----:B-1----:R-:W-:Y:S06]  /*19470*/  @P1 BRA `(.L_x_1808) ;  /* 0x0000000000081947 */ /* 0x002fec0003800000 */
[----:B------:R-:W1:Y:S02]  /*19480*/  SYNCS.PHASECHK.TRANS64.TRYWAIT P1, [R15+URZ+0x2a830], R10 ;  /* 0x02a8300a0f0075a7 */ /* 0x000e64000802017f */
[----:B-1----:R-:W-:Y:S05]  /*19490*/  @!P1 BRA `(.L_x_1809) ;  /* 0x00000104004c9947 */ /* 0x002fea0003800000 */
.L_x_1808:
[----:B------:R-:W-:Y:S05]  /*194a0*/  BSYNC B2 ;  /* 0x0000000000027941 */ /* 0x000fea0003800000 */
.L_x_1807:
[----:B------:R-:W2:Y:S04]  /*194b0*/  LDL.64 R88, [R1+0x28] ;  /* 0x0000280001587983 */ /* 0x000ea80000100a00 */
[----:B------:R-:W3:Y:S04]  /*194c0*/  LDL.64 R226, [R1+0x20] ;  /* 0x0000200001e27983 */ /* 0x000ee80000100a00 */
[----:B------:R-:W4:Y:S01]  /*194d0*/  LDL.64 R210, [R1+0x18] ;  /* 0x0000180001d27983 */ /* 0x000f220000100a00 */
[C---:B------:R-:W-:Y:S02]  /*194e0*/  R2UR UR6, R4.reuse ;  /* 0x00000000040672ca */ /* 0x040fe400000e0000 */
[----:B------:R-:W-:Y:S01]  /*194f0*/  R2UR UR7, R5 ;  /* 0x00000000050772ca */ /* 0x000fe200000e0000 */
[----:B------:R0:W-:Y:S04]  /*19500*/  STL.64 [R1+0x40], R6 ;  /* 0x0000400601007387 */ /* 0x0001e80000100a00 */
[----:B0-----:R-:W4:Y:S01]  /*19510*/  LDL.64 R6, [R1+0x10] ;  /* 0x0000100001067983 */ /* 0x001f220000100a00 */
[----:B-1----:R-:W-:-:S02]  /*19520*/  VIADD R10, R4, 0x2 ;  /* 0x00000002040a7836 */ /* 0x002fc40000000000 */
        /* <DEDUP_REMOVED lines=172> */
.L_x_1810:
[----:B------:R-:W-:Y:S01]  /*19ff0*/  SHF.L.U32 R2, R20, 0x1f, RZ ;  /* 0x0000001f14027819 */ /* 0x000fe200000006ff */
[----:B------:R-:W-:-:S04]  /*1a000*/  IMAD R10, R21, 0x8, R18 ;  /* 0x00000008150a7824 */ /* 0x000fc800078e0212 */
[----:B------:R0:W1:Y:S01]  /*1a010*/  SYNCS.PHASECHK.TRANS64.TRYWAIT P1, [R10+URZ+0x2a850], R2 ;  /* 0x02a850020a0075a7 */ /* 0x000062000802017f */
[----:B------:R-:W-:Y:S05]  /*1a020*/  @!P0 BRA `(.L_x_1811) ;  /* 0x0000000000048947 */ /* 0x000fea0003800000 */
[----:B------:R-:W-:Y:S01]  /*1a030*/  BPT.TRAP 0x1 ;  /* 0x000000040000795c */ /* 0x000fe20000300000 */
.L_x_1811:
        /* <DEDUP_REMOVED lines=9> */
.L_x_1813:
[----:B------:R-:W-:Y:S05]  /*1a0d0*/  BSYNC B2 ;  /* 0x0000000000027941 */ /* 0x000fea0003800000 */
.L_x_1812:
[----:B01----:R-:W-:Y:S01]  /*1a0e0*/  IMAD.MOV.U32 R2, RZ, RZ, R0 ;  /* 0x000000ffff027224 */ /* 0x003fe200078e0000 */
        /* <DEDUP_REMOVED lines=43> */
.L_x_1815:
        /* <DEDUP_REMOVED lines=59> */
[C---:B------:R-:W-:Y:S01]  /*1a750*/  FMUL.FTZ R12, R4.reuse, R5 ;  /* 0x00000005040c7220 */ /* 0x040fe20000410000 */
[----:B------:R-:W-:-:S03]  /*1a760*/  FADD.FTZ R136, -R4, R9 ;  /* 0x0000000904887221 */ /* 0x000fc60000010100 */
[-CC-:B------:R-:W-:Y:S01]  /*1a770*/  FFMA.FTZ R154, R100, R5.reuse, -R12.reuse ;  /* 0x00000005649a7223 */ /* 0x180fe2000001080c */
[-C--:B------:R-:W-:Y:S01]  /*1a780*/  FMUL.FTZ R100, R3, R5.reuse ;  /* 0x0000000503647220 */ /* 0x080fe20000410000 */
[-CC-:B------:R-:W-:Y:S01]  /*1a790*/  FFMA.FTZ R156, R88, R5.reuse, -R12.reuse ;  /* 0x00000005589c7223 */ /* 0x180fe2000001080c */
[-C--:B------:R-:W-:Y:S01]  /*1a7a0*/  FMUL.FTZ R136, R136, R5.reuse ;  /* 0x0000000588887220 */ /* 0x080fe20000410000 */
[-C--:B------:R-:W-:Y:S01]  /*1a7b0*/  FFMA.FTZ R139, R89, R5.reuse, -R12 ;  /* 0x00000005598b7223 */ /* 0x080fe2000001080c */
[-CC-:B------:R-:W-:Y:S01]  /*1a7c0*/  FFMA.FTZ R157, R90, R5.reuse, -R100.reuse ;  /* 0x000000055a9d7223 */ /* 0x180fe20000010864 */
[-C--:B------:R-:W-:Y:S01]  /*1a7d0*/  FFMA.FTZ R91, R91, R5.reuse, -R100 ;  /* 0x000000055b5b7223 */ /* 0x080fe20000010864 */
[----:B------:R-:W-:Y:S01]  /*1a7e0*/  MUFU.EX2 R0, R136 ;  /* 0x0000008800007308 */ /* 0x000fe20000000800 */
[-C--:B------:R-:W-:Y:S01]  /*1a7f0*/  FFMA.FTZ R158, R92, R5.reuse, -R12 ;  /* 0x000000055c9e7223 */ /* 0x080fe2000001080c */
        /* <DEDUP_REMOVED lines=21> */
[----:B------:R-:W-:Y:S01]  /*1a950*/  FFMA.FTZ R145, R114, R5, -R100 ;  /* 0x0000000572917223 */ /* 0x000fe20000010864 */
[----:B------:R-:W1:Y:S01]  /*1a960*/  MUFU.EX2 R157, R157 ;  /* 0x0000009d009d7308 */ /* 0x000e620000000800 */
[----:B0----5:R-:W-:Y:S01]  /*1a970*/  FFMA.FTZ R90, R0, R7, R156 ;  /* 0x00000007005a7223 */ /* 0x021fe2000001009c */
[-C--:B------:R-:W-:Y:S01]  /*1a980*/  FFMA.FTZ R88, R113, R5.reuse, -R12 ;  /* 0x0000000571587223 */ /* 0x080fe2000001080c */
[-C--:B------:R-:W-:Y:S01]  /*1a990*/  FFMA.FTZ R101, R115, R5.reuse, -R100 ;  /* 0x0000000573657223 */ /* 0x080fe20000010864 */
[-C--:B------:R-:W-:Y:S01]  /*1a9a0*/  FFMA.FTZ R146, R116, R5.reuse, -R12 ;  /* 0x0000000574927223 */ /* 0x080fe2000001080c */
[-C--:B------:R-:W-:Y:S01]  /*1a9b0*/  FFMA.FTZ R147, R118, R5.reuse, -R100 ;  /* 0x0000000576937223 */ /* 0x080fe20000010864 */
[-C--:B------:R-:W-:Y:S01]  /*1a9c0*/  FFMA.FTZ R21, R117, R5.reuse, -R12 ;  /* 0x0000000575157223 */ /* 0x080fe2000001080c */
[-C--:B------:R-:W-:Y:S01]  /*1a9d0*/  FFMA.FTZ R102, R119, R5.reuse, -R100 ;  /* 0x0000000577667223 */ /* 0x080fe20000010864 */
[----:B------:R-:W0:Y:S01]  /*1a9e0*/  MUFU.EX2 R139, R139 ;  /* 0x0000008b008b7308 */ /* 0x000e220000000800 */
[-C--:B------:R-:W-:Y:S01]  /*1a9f0*/  FFMA.FTZ R140, R120, R5.reuse, -R12 ;  /* 0x00000005788c7223 */ /* 0x080fe2000001080c */
[-C--:B------:R-:W-:Y:S01]  /*1aa00*/  FFMA.FTZ R141, R122, R5.reuse, -R100 ;  /* 0x000000057a8d7223 */ /* 0x080fe20000010864 */
[-CC-:B------:R-:W-:Y:S01]  /*1aa10*/  FFMA.FTZ R20, R121, R5.reuse, -R12.reuse ;  /* 0x0000000579147223 */ /* 0x180fe2000001080c */
[-C--:B------:R-:W-:Y:S01]  /*1aa20*/  FFMA.FTZ R142, R124, R5.reuse, -R12 ;  /* 0x000000057c8e7223 */ /* 0x080fe2000001080c */
[-C--:B------:R-:W-:Y:S01]  /*1aa30*/  FFMA.FTZ R143, R126, R5.reuse, -R100 ;  /* 0x000000057e8f7223 */ /* 0x080fe20000010864 */
[-C--:B------:R-:W-:Y:S01]  /*1aa40*/  FFMA.FTZ R11, R125, R5.reuse, -R12 ;  /* 0x000000057d0b7223 */ /* 0x080fe2000001080c */
[-C--:B------:R-:W-:Y:S01]  /*1aa50*/  FFMA.FTZ R104, R127, R5.reuse, -R100 ;  /* 0x000000057f687223 */ /* 0x080fe20000010864 */
[----:B------:R-:W2:Y:S01]  /*1aa60*/  MUFU.EX2 R91, R91 ;  /* 0x0000005b005b7308 */ /* 0x000ea20000000800 */
[----:B-1----:R-:W-:Y:S01]  /*1aa70*/  FFMA.FTZ R6, R2, R6, R157 ;  /* 0x0000000602067223 */ /* 0x002fe2000001009d */
[-CC-:B------:R-:W-:Y:S01]  /*1aa80*/  FFMA.FTZ R136, R128, R5.reuse, -R12.reuse ;  /* 0x0000000580887223 */ /* 0x180fe2000001080c */
[-CC-:B------:R-:W-:Y:S01]  /*1aa90*/  FFMA.FTZ R9, R129, R5.reuse, -R12.reuse ;  /* 0x0000000581097223 */ /* 0x180fe2000001080c */
[-C--:B------:R-:W-:Y:S01]  /*1aaa0*/  FFMA.FTZ R138, R132, R5.reuse, -R12 ;  /* 0x00000005848a7223 */ /* 0x080fe2000001080c */
[-C--:B------:R-:W-:Y:S01]  /*1aab0*/  FFMA.FTZ R134, R134, R5.reuse, -R100 ;  /* 0x0000000586867223 */ /* 0x080fe20000010864 */
[----:B------:R-:W-:-:S02]  /*1aac0*/  FFMA.FTZ R12, R133, R5, -R12 ;  /* 0x00000005850c7223 */ /* 0x000fc4000001080c */
        /* <DEDUP_REMOVED lines=43> */
[----:B-1----:R-:W-:Y:S01]  /*1ad80*/  FADD.FTZ R7, R89, R90 ;  /* 0x0000005a59077221 */ /* 0x002fe20000010000 */
[-CC-:B------:R-:W-:Y:S01]  /*1ad90*/  FFMA.FTZ R90, R130, R5.reuse, -R100.reuse ;  /* 0x00000005825a7223 */ /* 0x180fe20000010864 */
[----:B------:R-:W-:-:S05]  /*1ada0*/  FFMA.FTZ R100, R135, R5, -R100 ;  /* 0x0000000587647223 */ /* 0x000fca0000010864 */
        /* <DEDUP_REMOVED lines=18> */
[----:B------:R-:W-:-:S05]  /*1aed0*/  VIADD R7, R15, 0x2a840 ;  /* 0x0002a8400f077836 */ /* 0x000fca0000000000 */
[----:B------:R-:W-:Y:S01]  /*1aee0*/  PRMT R7, R172, 0x654, R7 ;  /* 0x00000654ac077816 */ /* 0x000fe20000000007 */
[----:B------:R-:W1:Y:S01]  /*1aef0*/  MUFU.EX2 R20, R20 ;  /* 0x0000001400147308 */ /* 0x000e620000000800 */
[----:B0-----:R-:W-:Y:S02]  /*1af00*/  FADD.FTZ R107, R140, R107 ;  /* 0x0000006b8c6b7221 */ /* 0x001fe40000010000 */
[----:B------:R0:W-:Y:S05]  /*1af10*/  SYNCS.ARRIVE.TRANS64.RED.A1T0 RZ, [R7+URZ], RZ ;  /* 0x000000ff07ff79a7 */ /* 0x0001ea000810043f */
[----:B------:R-:W3:Y:S01]  /*1af20*/  MUFU.EX2 R103, R103 ;  /* 0x0000006700677308 */ /* 0x000ee20000000800 */
[----:B--2---:R-:W-:-:S07]  /*1af30*/  FADD.FTZ R6, R141, R6 ;  /* 0x000000068d067221 */ /* 0x004fce0000010000 */
[----:B------:R-:W2:Y:S01]  /*1af40*/  MUFU.EX2 R142, R142 ;  /* 0x0000008e008e7308 */ /* 0x000ea20000000800 */
[----:B-1----:R-:W-:-:S07]  /*1af50*/  FADD.FTZ R107, R20, R107 ;  /* 0x0000006b146b7221 */ /* 0x002fce0000010000 */
[----:B------:R-:W1:Y:S01]  /*1af60*/  MUFU.EX2 R143, R143 ;  /* 0x0000008f008f7308 */ /* 0x000e620000000800 */
[----:B---3--:R-:W-:-:S07]  /*1af70*/  FADD.FTZ R6, R103, R6 ;  /* 0x0000000667067221 */ /* 0x008fce0000010000 */
        /* <DEDUP_REMOVED lines=24> */
.L_x_1816:
[----:B------:R-:W-:Y:S01]  /*1b100*/  ISETP.GT.AND P1, PT, R14, R13, PT ;  /* 0x0000000d0e00720c */ /* 0x000fe20003f24270 */
[----:B------:R-:W-:Y:S01]  /*1b110*/  VIADD R107, R10, 0x2a860 ;  /* 0x0002a8600a6b7836 */ /* 0x000fe20000000000 */
[----:B------:R-:W-:Y:S01]  /*1b120*/  F2FP.BF16.F32.PACK_AB R156, R139, R156 ;  /* 0x0000009c8b9c723e */ /* 0x000fe200000010ff */
[----:B------:R-:W-:Y:S01]  /*1b130*/  VIADD R10, R14, 0xffffffff ;  /* 0xffffffff0e0a7836 */ /* 0x000fe20000000000 */
[----:B------:R-:W-:Y:S02]  /*1b140*/  F2FP.BF16.F32.PACK_AB R158, R137, R158 ;  /* 0x0000009e899e723e */ /* 0x000fe400000010ff */
[----:B------:R-:W-:Y:S01]  /*1b150*/  PRMT R107, R172, 0x654, R107 ;  /* 0x00000654ac6b7816 */ /* 0x000fe2000000006b */
[----:B------:R-:W-:Y:S01]  /*1b160*/  IMAD.MOV.U32 R14, RZ, RZ, R10 ;  /* 0x000000ffff0e7224 */ /* 0x000fe200078e000a */
[----:B------:R-:W-:Y:S01]  /*1b170*/  F2FP.BF16.F32.PACK_AB R146, R21, R146 ;  /* 0x000000921592723e */ /* 0x000fe200000010ff */
[----:B------:R-:W-:Y:S01]  /*1b180*/  IMAD.MOV.U32 R21, RZ, RZ, R160 ;  /* 0x000000ffff157224 */ /* 0x000fe200078e00a0 */
[----:B------:R0:W-:Y:S01]  /*1b190*/  SYNCS.ARRIVE.TRANS64.RED.A1T0 RZ, [R107+URZ], RZ ;  /* 0x000000ff6bff79a7 */ /* 0x0001e2000810043f */
[----:B------:R-:W-:Y:S01]  /*1b1a0*/  F2FP.BF16.F32.PACK_AB R140, R20, R140 ;  /* 0x0000008c148c723e */ /* 0x000fe200000010ff */
[----:B------:R-:W-:Y:S01]  /*1b1b0*/  IMAD.MOV.U32 R20, RZ, RZ, R163 ;  /* 0x000000ffff147224 */ /* 0x000fe200078e00a3 */
[----:B------:R-:W-:Y:S01]  /*1b1c0*/  F2FP.BF16.F32.PACK_AB R136, R9, R136 ;  /* 0x000000880988723e */ /* 0x000fe200000010ff */
[----:B------:R-:W-:Y:S01]  /*1b1d0*/  IMAD.MOV.U32 R9, RZ, RZ, R4 ;  /* 0x000000ffff097224 */ /* 0x000fe200078e0004 */
        /* <DEDUP_REMOVED lines=19> */
[----:B------:R-:W-:Y:S01]  /*1b310*/  F2FP.BF16.F32.PACK_AB R139, R100, R15 ;  /* 0x0000000f648b723e */ /* 0x000fe200000010ff */
[----:B0-----:R-:W-:Y:S06]  /*1b320*/  @P1 BRA `(.L_x_1817) ;  /* 0xffffffe000101947 */ /* 0x001fec000383ffff */
[----:B------:R-:W-:Y:S05]  /*1b330*/  BSYNC B1 ;  /* 0x0000000000017941 */ /* 0x000fea0003800000 */
.L_x_1804:
[----:B------:R-:W-:Y:S05]  /*1b340*/  BSYNC B0 ;  /* 0x0000000000007941 */ /* 0x000fea0003800000 */
.L_x_1803:
[----:B------:R-:W-:Y:S01]  /*1b350*/  ISETP.GE.AND P1, PT, R10, R189, PT ;  /* 0x000000bd0a00720c */ /* 0x000fe20003f26270 */
[----:B------:R-:W-:-:S12]  /*1b360*/  BSSY B0, `(.L_x_1818) ;  /* 0x000032a000007945 */ /* 0x000fd80003800000 */
[----:B------:R-:W-:Y:S05]  /*1b370*/  @!P1 BRA `(.L_x_1819) ;  /* 0x0000003000a09947 */ /* 0x000fea0003800000 */
[----:B------:R-:W-:Y:S02]  /*1b380*/  IMAD.MOV.U32 R11, RZ, RZ, R3 ;  /* 0x000000ffff0b7224 */ /* 0x000fe400078e0003 */
[----:B------:R-:W-:Y:S02]  /*1b390*/  IMAD.MOV.U32 R9, RZ, RZ, R4 ;  /* 0x000000ffff097224 */ /* 0x000fe400078e0004 */
[----:B------:R-:W-:Y:S02]  /*1b3a0*/  IMAD.MOV.U32 R15, RZ, RZ, R163 ;  /* 0x000000ffff0f7224 */ /* 0x000fe400078e00a3 */
[----:B------:R-:W-:-:S07]  /*1b3b0*/  IMAD.MOV.U32 R20, RZ, RZ, R160 ;  /* 0x000000ffff147224 */ /* 0x000fce00078e00a0 */
.L_x_1840:
[----:B------:R-:W-:-:S04]  /*1b3c0*/  ISETP.NE.AND P1, PT, R20, 0x1, PT ;  /* 0x000000011400780c */ /* 0x000fc80003f25270 */
[----:B------:R-:W-:-:S04]  /*1b3d0*/  SEL R4, RZ, 0x1, P1 ;  /* 0x00000001ff047807 */ /* 0x000fc80000800000 */
[----:B------:R-:W-:Y:S01]  /*1b3e0*/  LOP3.LUT R163, R15, R4, RZ, 0x3c, !PT ;  /* 0x000000040fa37212 */ /* 0x000fe200078e3cff */
[----:B------:R-:W-:Y:S06]  /*1b3f0*/  @!P0 BRA `(.L_x_1820) ;  /* 0x0000000000048947 */ /* 0x000fec0003800000 */
[----:B------:R-:W-:Y:S01]  /*1b400*/  BPT.TRAP 0x1 ;  /* 0x000000040000795c */ /* 0x000fe20000300000 */
.L_x_1820:
        /* <DEDUP_REMOVED lines=8> */
.L_x_1821:
[----:B------:R-:W-:Y:S01]  /*1b490*/  BSSY B1, `(.L_x_1822) ;  /* 0x0000006000017945 */ /* 0x000fe20003800000 */
[----:B------:R-:W-:Y:S02]  /*1b4a0*/  IMAD R4, R160, 0x900, R8 ;  /* 0x00000900a0047824 */ /* 0x000fe400078e0208 */
[----:B------:R-:W-:Y:S01]  /*1b4b0*/  IMAD.MOV.U32 R5, RZ, RZ, 0x40000040 ;  /* 0x40000040ff057424 */ /* 0x000fe200078e00ff */
[----:B-1----:R-:W-:Y:S06]  /*1b4c0*/  @P1 BRA `(.L_x_1823) ;  /* 0x0000000000081947 */ /* 0x002fec0003800000 */
[----:B------:R-:W1:Y:S02]  /*1b4d0*/  SYNCS.PHASECHK.TRANS64.TRYWAIT P1, [R14+URZ+0x2a830], R3 ;  /* 0x02a830030e0075a7 */ /* 0x000e64000802017f */
[----:B-1----:R-:W-:Y:S05]  /*1b4e0*/  @!P1 BRA `(.L_x_1824) ;  /* 0x000000e400609947 */ /* 0x002fea0003800000 */
.L_x_1823:
[----:B------:R-:W-:Y:S05]  /*1b4f0*/  BSYNC B1 ;  /* 0x0000000000017941 */ /* 0x000fea0003800000 */
.L_x_1822:
[----:B------:R-:W2:Y:S04]  /*1b500*/  LDL.64 R88, [R1+0x28] ;  /* 0x0000280001587983 */ /* 0x000ea80000100a00 */
[----:B------:R-:W3:Y:S04]  /*1b510*/  LDL.64 R226, [R1+0x20] ;  /* 0x0000200001e27983 */ /* 0x000ee80000100a00 */
[----:B------:R-:W4:Y:S01]  /*1b520*/  LDL.64 R210, [R1+0x18] ;  /* 0x0000180001d27983 */ /* 0x000f220000100a00 */
[C---:B------:R-:W-:Y:S02]  /*1b530*/  R2UR UR6, R4.reuse ;  /* 0x00000000040672ca */ /* 0x040fe400000e0000 */
[----:B------:R-:W-:Y:S01]  /*1b540*/  R2UR UR7, R5 ;  /* 0x00000000050772ca */ /* 0x000fe200000e0000 */
[----:B------:R0:W-:Y:S04]  /*1b550*/  STL.64 [R1+0x40], R6 ;  /* 0x0000400601007387 */ /* 0x0001e80000100a00 */
[----:B0-----:R-:W4:Y:S01]  /*1b560*/  LDL.64 R6, [R1+0x10] ;  /* 0x0000100001067983 */ /* 0x001f220000100a00 */
        /* <DEDUP_REMOVED lines=173> */
.L_x_1825:
[----:B------:R-:W-:Y:S01]  /*1c040*/  SHF.L.U32 R2, R15, 0x1f, RZ ;  /* 0x0000001f0f027819 */ /* 0x000fe200000006ff */
[----:B------:R-:W-:-:S04]  /*1c050*/  IMAD R12, R20, 0x8, R18 ;  /* 0x00000008140c7824 */ /* 0x000fc800078e0212 */
[----:B------:R0:W2:Y:S01]  /*1c060*/  SYNCS.PHASECHK.TRANS64.TRYWAIT P1, [R12+URZ+0x2a850], R2 ;  /* 0x02a850020c0075a7 */ /* 0x0000a2000802017f */
[----:B------:R-:W-:Y:S05]  /*1c070*/  @!P0 BRA `(.L_x_1826) ;  /* 0x0000000000048947 */ /* 0x000fea0003800000 */
[----:B------:R-:W-:Y:S01]  /*1c080*/  BPT.TRAP 0x1 ;  /* 0x000000040000795c */ /* 0x000fe20000300000 */
.L_x_1826:
[----:B------:R-:W-:Y:S01]  /*1c090*/  VIADD R0, R18, 0x400 ;  /* 0x0000040012007836 */ /* 0x000fe20000000000 */
[----:B------:R-:W-:Y:S04]  /*1c0a0*/  BSSY B1, `(.L_x_1827) ;  /* 0x0000008000017945 */ /* 0x000fe80003800000 */
[----:B------:R-:W-:-:S04]  /*1c0b0*/  SHF.R.U32.HI R0, RZ, 0x4, R0 ;  /* 0x00000004ff007819 */ /* 0x000fc80000011600 */
[----:B------:R-:W-:-:S04]  /*1c0c0*/  LOP3.LUT R0, R0, 0x3fff, RZ, 0xc0, !PT ;  /* 0x00003fff00007812 */ /* 0x000fc800078ec0ff */
[----:B------:R-:W-:-:S05]  /*1c0d0*/  LOP3.LUT R0, R0, 0x3000000, RZ, 0xfc, !PT ;  /* 0x0300000000007812 */ /* 0x000fca00078efcff */
[----:B------:R-:W-:Y:S01]  /*1c0e0*/  IMAD R0, R20, 0x600, R0 ;  /* 0x0000060014007824 */ /* 0x000fe200078e0200 */
[----:B--2---:R-:W-:Y:S06]  /*1c0f0*/  @P1 BRA `(.L_x_1828) ;  /* 0x0000000000081947 */ /* 0x004fec0003800000 */
[----:B------:R-:W2:Y:S02]  /*1c100*/  SYNCS.PHASECHK.TRANS64.TRYWAIT P1, [R12+URZ+0x2a850], R2 ;  /* 0x02a850020c0075a7 */ /* 0x000ea4000802017f */
[----:B--2---:R-:W-:Y:S05]  /*1c110*/  @!P1 BRA `(.L_x_1829) ;  /* 0x000000d800689947 */ /* 0x004fea0003800000 */
.L_x_1828:
[----:B------:R-:W-:Y:S05]  /*1c120*/  BSYNC B1 ;  /* 0x0000000000017941 */ /* 0x000fea0003800000 */
.L_x_1827:
[----:B0-2---:R-:W-:Y:S01]  /*1c130*/  IMAD.MOV.U32 R2, RZ, RZ, R0 ;  /* 0x000000ffff027224 */ /* 0x005fe200078e0000 */
[----:B------:R-:W-:Y:S01]  /*1c140*/  WARPGROUP.ARRIVE ;  /* 0x00000000000079c5 */ /* 0x000fe20000000000 */
[----:B-1----:R-:W-:-:S03]  /*1c150*/  IMAD.MOV.U32 R3, RZ, RZ, 0x40000040 ;  /* 0x40000040ff037424 */ /* 0x002fc600078e00ff */
        /* <DEDUP_REMOVED lines=41> */
.L_x_1830:
[----:B------:R-:W-:Y:S01]  /*1c3f0*/  ISETP.NE.AND P1, PT, R204, 0x1, PT ;  /* 0x00000001cc00780c */ /* 0x000fe20003f25270 */
[----:B------:R-:W-:Y:S01]  /*1c400*/  IMAD.IADD R4, R191, 0x1, R187 ;  /* 0x00000001bf047824 */ /* 0x000fe200078e02bb */
[----:B------:R-:W-:Y:S01]  /*1c410*/  ULOP3.LUT UR4, URZ, UR42, URZ, 0x33, !UPT ;  /* 0x0000002a3f047292 */ /* 0x000fe2000f8e333f */
[----:B------:R-:W-:-:S04]  /*1c420*/  IMAD R21, R10, -0x60, RZ ;  /* 0xffffffa00a157824 */ /* 0x000fc800078e02ff */
[----:B------:R-:W-:-:S04]  /*1c430*/  VIADD R5, R21, 0x1 ;  /* 0x0000000115057836 */ /* 0x000fc80000000000 */
[----:B------:R-:W-:Y:S02]  /*1c440*/  IMAD R5, R190, -0x2, R5 ;  /* 0xfffffffebe057824 */ /* 0x000fe400078e0205 */
[----:B------:R-:W0:Y:S03]  /*1c450*/  @P1 LDC R3, c[0x0][0x44c] ;  /* 0x00011300ff031b82 */ /* 0x000e260000000800 */
[----:B------:R-:W-:-:S05]  /*1c460*/  IADD3 R15, -R166, R5, R167 ;  /* 0x00000005a60f7210 */ /* 0x000fca0007ffe1a7 */
[----:B------:R-:W1:Y:S01]  /*1c470*/  @P1 LDC R0, c[0x0][0x450] ;  /* 0x00011400ff001b82 */ /* 0x000e620000000800 */
[C---:B------:R-:W-:Y:S02]  /*1c480*/  VIADD R20, R15.reuse, UR51 ;  /* 0x000000330f147c36 */ /* 0x040fe40008000000 */
[----:B------:R-:W-:Y:S02]  /*1c490*/  VIADD R15, R15, UR4 ;  /* 0x000000040f0f7c36 */ /* 0x000fe40008000000 */
[----:B0-----:R-:W-:-:S05]  /*1c4a0*/  @P1 IMAD.HI.U32 R3, R4, R3, RZ ;  /* 0x0000000304031227 */ /* 0x001fca00078e00ff */
[----:B-1----:R-:W-:Y:S01]  /*1c4b0*/  @P1 SHF.R.U32.HI R4, RZ, R0, R3 ;  /* 0x00000000ff041219 */ /* 0x002fe20000011603 */
[----:B------:R-:W-:Y:S01]  /*1c4c0*/  VIADD R3, R14, 0x2a840 ;  /* 0x0002a8400e037836 */ /* 0x000fe20000000000 */
[----:B------:R-:W-:Y:S01]  /*1c4d0*/  ISETP.GE.AND P1, PT, R200, 0x1, PT ;  /* 0x00000001c800780c */ /* 0x000fe20003f26270 */
[----:B------:R-:W-:Y:S02]  /*1c4e0*/  VIADD R0, R5, 0xffffffff ;  /* 0xffffffff05007836 */ /* 0x000fe40000000000 */
[----:B------:R-:W0:Y:S01]  /*1c4f0*/  SHFL.IDX PT, R137, R4, RZ, 0x1c1f ;  /* 0x001c1fff04897589 */ /* 0x000e2200000e0000 */
[----:B------:R-:W-:-:S04]  /*1c500*/  PRMT R3, R172, 0x654, R3 ;  /* 0x00000654ac037816 */ /* 0x000fc80000000003 */
[----:B------:R1:W-:Y:S01]  /*1c510*/  SYNCS.ARRIVE.TRANS64.RED.A1T0 RZ, [R3+URZ], RZ ;  /* 0x000000ff03ff79a7 */ /* 0x0003e2000810043f */
[--C-:B0-----:R-:W-:Y:S02]  /*1c520*/  IMAD.IADD R13, R20, 0x1, R137.reuse ;  /* 0x00000001140d7824 */ /* 0x101fe400078e0289 */
[----:B------:R-:W-:Y:S02]  /*1c530*/  IMAD.IADD R5, R15, 0x1, R137 ;  /* 0x000000010f057824 */ /* 0x000fe400078e0289 */
[----:B-1----:R-:W-:Y:S05]  /*1c540*/  @!P1 BRA `(.L_x_1831) ;  /* 0x0000000000549947 */ /* 0x002fea0003800000 */
        /* <DEDUP_REMOVED lines=12> */
.L_x_1833:
[----:B------:R-:W-:-:S05]  /*1c610*/  IMAD.U32 R14, RZ, RZ, UR38 ;  /* 0x00000026ff0e7e24 */ /* 0x000fca000f8e00ff */
[----:B------:R-:W-:-:S13]  /*1c620*/  ISETP.NE.AND P1, PT, R14, 0x1, PT ;  /* 0x000000010e00780c */ /* 0x000fda0003f25270 */
[----:B------:R-:W0:Y:S02]  /*1c630*/  @P1 LDC.64 R2, c[0x0][0x9e8] ;  /* 0x00027a00ff021b82 */ /* 0x000e240000000a00 */
[----:B0-----:R-:W-:-:S05]  /*1c640*/  @P1 IMAD.HI.U32 R2, R137, R2, RZ ;  /* 0x0000000289021227 */ /* 0x001fca00078e00ff */
[----:B------:R-:W-:-:S07]  /*1c650*/  @P1 SHF.R.U32.HI R137, RZ, R3, R2 ;  /* 0x00000003ff891219 */ /* 0x000fce0000011602 */
.L_x_1834:
[----:B------:R-:W-:Y:S05]  /*1c660*/  BSYNC B1 ;  /* 0x0000000000017941 */ /* 0x000fea0003800000 */
.L_x_1832:
[----:B------:R-:W-:-:S05]  /*1c670*/  IMAD R2, R137, R14, R0 ;  /* 0x0000000e89027224 */ /* 0x000fca00078e0200 */
[----:B------:R-:W-:Y:S02]  /*1c680*/  VIADDMNMX R13, R2, R14, R13, PT ;  /* 0x0000000e020d7246 */ /* 0x000fe4000380010d */
[----:B------:R-:W-:-:S07]  /*1c690*/  VIMNMX R5, R5, R2, !PT ;  /* 0x0000000205057248 */ /* 0x000fce0007fe0100 */
.L_x_1831:
        /* <DEDUP_REMOVED lines=151> */
.L_x_1837:
[----:B------:R-:W-:-:S05]  /*1d010*/  IMAD.U32 R13, RZ, RZ, UR38 ;  /* 0x00000026ff0d7e24 */ /* 0x000fca000f8e00ff */
[----:B------:R-:W-:-:S13]  /*1d020*/  ISETP.NE.AND P6, PT, R13, 0x1, PT ;  /* 0x000000010d00780c */ /* 0x000fda0003fc5270 */
[----:B------:R-:W0:Y:S02]  /*1d030*/  @P6 LDC.64 R2, c[0x0][0x9e8] ;  /* 0x00027a00ff026b82 */ /* 0x000e240000000a00 */
[----:B0-----:R-:W-:-:S05]  /*1d040*/  @P6 IMAD.HI.U32 R2, R5, R2, RZ ;  /* 0x0000000205026227 */ /* 0x001fca00078e00ff */
[----:B------:R-:W-:-:S07]  /*1d050*/  @P6 SHF.R.U32.HI R5, RZ, R3, R2 ;  /* 0x00000003ff056219 */ /* 0x000fce0000011602 */
.L_x_1838:
[----:B------:R-:W-:Y:S05]  /*1d060*/  BSYNC B1 ;  /* 0x0000000000017941 */ /* 0x000fea0003800000 */
.L_x_1836:
[----:B------:R-:W-:-:S05]  /*1d070*/  IMAD R0, R5, R13, R0 ;  /* 0x0000000d05007224 */ /* 0x000fca00078e0200 */
[----:B------:R-:W-:Y:S02]  /*1d080*/  VIADDMNMX R20, R0, R13, R20, PT ;  /* 0x0000000d00147246 */ /* 0x000fe40003800114 */
[----:B------:R-:W-:-:S07]  /*1d090*/  VIMNMX R15, R15, R0, !PT ;  /* 0x000000000f0f7248 */ /* 0x000fce0007fe0100 */
.L_x_1835:
[C---:B------:R-:W-:Y:S01]  /*1d0a0*/  ISETP.GT.AND P1, PT, R15.reuse, 0x1, !P1 ;  /* 0x000000010f00780c */ /* 0x040fe20004f24270 */
[----:B------:R-:W-:Y:S01]  /*1d0b0*/  IMAD.U32 R5, RZ, RZ, UR43 ;  /* 0x0000002bff057e24 */ /* 0x000fe2000f8e00ff */
        /* <DEDUP_REMOVED lines=83> */
[----:B0-----:R-:W-:-:S02]  /*1d5f0*/  FMNMX.FTZ R13, R0, R3, !PT ;  /* 0x00000003000d7209 */ /* 0x001fc40007810000 */
[----:B------:R-:W-:Y:S02]  /*1d600*/  FSEL R118, R118, -INF , !P1 ;  /* 0xff80000076767808 */ /* 0x000fe40004800000 */
[----:B------:R-:W-:Y:S01]  /*1d610*/  LOP3.LUT P1, RZ, R22, 0x200, RZ, 0xc0, !PT ;  /* 0x0000020016ff7812 */ /* 0x000fe2000782c0ff */
[----:B------:R-:W0:Y:S01]  /*1d620*/  SHFL.BFLY PT, R4, R13, 0x1, 0x1f ;  /* 0x0c201f000d047f89 */ /* 0x000e2200000e0000 */
[C---:B------:R-:W-:Y:S02]  /*1d630*/  ISETP.GT.AND P5, PT, R15.reuse, 0x58, !P5 ;  /* 0x000000580f00780c */ /* 0x040fe40006fa4270 */
[----:B------:R-:W-:Y:S02]  /*1d640*/  ISETP.GT.AND P1, PT, R15, 0x39, !P1 ;  /* 0x000000390f00780c */ /* 0x000fe40004f24270 */
[C---:B------:R-:W-:Y:S02]  /*1d650*/  ISETP.LT.OR P4, PT, R20.reuse, 0x52, P4 ;  /* 0x000000521400780c */ /* 0x040fe40002781670 */
[----:B------:R-:W-:-:S02]  /*1d660*/  ISETP.LT.OR P1, PT, R20, 0x3a, P1 ;  /* 0x0000003a1400780c */ /* 0x000fc40000f21670 */
[----:B------:R-:W-:Y:S02]  /*1d670*/  ISETP.LT.OR P5, PT, R20, 0x59, P5 ;  /* 0x000000591400780c */ /* 0x000fe40002fa1670 */
[----:B------:R-:W-:Y:S02]  /*1d680*/  FSEL R119, R119, -INF , !P1 ;  /* 0xff80000077777808 */ /* 0x000fe40004800000 */
[----:B------:R-:W-:Y:S02]  /*1d690*/  LOP3.LUT P1, RZ, R22, 0x100, RZ, 0xc0, !PT ;  /* 0x0000010016ff7812 */ /* 0x000fe4000782c0ff */
[----:B------:R-:W-:Y:S02]  /*1d6a0*/  FSEL R134, R134, -INF , !P5 ;  /* 0xff80000086867808 */ /* 0x000fe40006800000 */
[----:B------:R-:W-:-:S04]  /*1d6b0*/  ISETP.GT.AND P1, PT, R15, 0x40, !P1 ;  /* 0x000000400f00780c */ /* 0x000fc80004f24270 */
[----:B------:R-:W-:Y:S02]  /*1d6c0*/  ISETP.LT.OR P1, PT, R20, 0x41, P1 ;  /* 0x000000411400780c */ /* 0x000fe40000f21670 */
        /* <DEDUP_REMOVED lines=55> */
[----:B------:R-:W-:Y:S01]  /*1da40*/  FSEL R108, R4, RZ, P1 ;  /* 0x000000ff046c7208 */ /* 0x000fe20000800000 */
[----:B------:R-:W-:Y:S01]  /*1da50*/  MUFU.EX2 R89, R89 ;  /* 0x0000005900597308 */ /* 0x000fe20000000800 */
[----:B------:R-:W-:-:S03]  /*1da60*/  FMNMX.FTZ R13, R110, R13, !PT ;  /* 0x0000000d6e0d7209 */ /* 0x000fc60007810000 */
[----:B------:R-:W-:Y:S01]  /*1da70*/  FADD.FTZ R108, -R108, R9 ;  /* 0x000000096c6c7221 */ /* 0x000fe20000010100 */
[----:B------:R-:W-:-:S03]  /*1da80*/  FMNMX.FTZ R13, R226, R13, !PT ;  /* 0x0000000de20d7209 */ /* 0x000fc60007810000 */
[----:B------:R-:W-:Y:S01]  /*1da90*/  MUFU.EX2 R95, R95 ;  /* 0x0000005f005f7308 */ /* 0x000fe20000000800 */
[----:B------:R-:W-:-:S04]  /*1daa0*/  FMNMX.FTZ R13, R114, R13, !PT ;  /* 0x0000000d720d7209 */ /* 0x000fc80007810000 */
[----:B------:R-:W-:-:S03]  /*1dab0*/  FMNMX.FTZ R13, R228, R13, !PT ;  /* 0x0000000de40d7209 */ /* 0x000fc60007810000 */
[----:B------:R-:W-:Y:S01]  /*1dac0*/  MUFU.EX2 R88, R88 ;  /* 0x0000005800587308 */ /* 0x000fe20000000800 */
[----:B------:R-:W-:Y:S01]  /*1dad0*/  FMNMX.FTZ R0, R118, R13, !PT ;  /* 0x0000000d76007209 */ /* 0x000fe20007810000 */
[----:B------:R-:W-:Y:S01]  /*1dae0*/  FFMA.FTZ R13, R104, R5, -R3 ;  /* 0x00000005680d7223 */ /* 0x000fe20000010803 */
[----:B------:R-:W-:Y:S02]  /*1daf0*/  FSEL R104, R135, -INF , !P2 ;  /* 0xff80000087687808 */ /* 0x000fe40005000000 */
[----:B------:R-:W-:-:S03]  /*1db00*/  FMNMX.FTZ R97, R119, R0, !PT ;  /* 0x0000000077617209 */ /* 0x000fc60007810000 */
[----:B------:R-:W-:Y:S01]  /*1db10*/  MUFU.EX2 R93, R93 ;  /* 0x0000005d005d7308 */ /* 0x000fe20000000800 */
[----:B------:R-:W-:-:S04]  /*1db20*/  FMNMX.FTZ R0, R122, R97, !PT ;  /* 0x000000617a007209 */ /* 0x000fc80007810000 */
        /* <DEDUP_REMOVED lines=10> */
[----:B------:R-:W-:Y:S02]  /*1dbd0*/  MUFU.EX2 R91, R91 ;  /* 0x0000005b005b7308 */ /* 0x000fe40000000800 */
[----:B------:R-:W0:Y:S06]  /*1dbe0*/  SHFL.BFLY PT, R0, R97, 0x2, 0x1f ;  /* 0x0c401f0061007f89 */ /* 0x000e2c00000e0000 */
[----:B------:R-:W-:Y:S08]  /*1dbf0*/  MUFU.EX2 R13, R13 ;  /* 0x0000000d000d7308 */ /* 0x000ff00000000800 */
[----:B------:R-:W-:Y:S08]  /*1dc00*/  MUFU.EX2 R92, R92 ;  /* 0x0000005c005c7308 */ /* 0x000ff00000000800 */
[----:B------:R-:W-:Y:S01]  /*1dc10*/  MUFU.EX2 R15, R15 ;  /* 0x0000000f000f7308 */ /* 0x000fe20000000800 */
[----:B0-----:R-:W-:Y:S01]  /*1dc20*/  FMNMX.FTZ R0, R97, R0, !PT ;  /* 0x0000000061007209 */ /* 0x001fe20007810000 */
[----:B------:R-:W-:-:S04]  /*1dc30*/  FFMA.FTZ R97, R154, R5, -R3 ;  /* 0x000000059a617223 */ /* 0x000fc80000010803 */
[----:B------:R-:W0:Y:S02]  /*1dc40*/  SHFL.BFLY PT, R107, R0, 0x1, 0x1f ;  /* 0x0c201f00006b7f89 */ /* 0x000e2400000e0000 */
[----:B------:R-:W-:Y:S08]  /*1dc50*/  MUFU.EX2 R20, R20 ;  /* 0x0000001400147308 */ /* 0x000ff00000000800 */
[----:B------:R-:W-:Y:S08]  /*1dc60*/  MUFU.EX2 R144, R144 ;  /* 0x0000009000907308 */ /* 0x000ff00000000800 */
[----:B------:R-:W-:Y:S01]  /*1dc70*/  MUFU.EX2 R105, R105 ;  /* 0x0000006900697308 */ /* 0x000fe20000000800 */
[----:B0-----:R-:W-:Y:S01]  /*1dc80*/  FMNMX.FTZ R3, R0, R107, !PT ;  /* 0x0000006b00037209 */ /* 0x001fe20007810000 */
[----:B------:R-:W-:-:S06]  /*1dc90*/  FMUL.FTZ R0, R108, R5 ;  /* 0x000000056c007220 */ /* 0x000fcc0000410000 */
[----:B------:R-:W-:Y:S01]  /*1dca0*/  MUFU.EX2 R146, R146 ;  /* 0x0000009200927308 */ /* 0x000fe20000000800 */
[C---:B------:R-:W-:Y:S01]  /*1dcb0*/  FSETP.NEU.FTZ.AND P1, PT, R3.reuse, -INF , PT ;  /* 0xff8000000300780b */ /* 0x040fe20003f3d000 */
[----:B------:R-:W-:-:S05]  /*1dcc0*/  FMUL.FTZ R107, R3, R5 ;  /* 0x00000005036b7220 */ /* 0x000fca0000410000 */
[----:B------:R-:W-:Y:S01]  /*1dcd0*/  FSEL R107, R107, RZ, P1 ;  /* 0x000000ff6b6b7208 */ /* 0x000fe20000800000 */
[----:B------:R-:W0:Y:S04]  /*1dce0*/  MUFU.EX2 R0, R0 ;  /* 0x0000000000007308 */ /* 0x000e280000000800 */
[-CC-:B------:R-:W-:Y:S01]  /*1dcf0*/  FFMA.FTZ R112, R2, R5.reuse, -R107.reuse ;  /* 0x0000000502707223 */ /* 0x180fe2000001086b */
[----:B------:R-:W-:Y:S01]  /*1dd00*/  FSEL R2, R3, RZ, P1 ;  /* 0x000000ff03027208 */ /* 0x000fe20000800000 */
[-CC-:B------:R-:W-:Y:S01]  /*1dd10*/  FFMA.FTZ R157, R90, R5.reuse, -R107.reuse ;  /* 0x000000055a9d7223 */ /* 0x180fe2000001086b */
[-CC-:B------:R-:W-:Y:S01]  /*1dd20*/  FFMA.FTZ R159, R94, R5.reuse, -R107.reuse ;  /* 0x000000055e9f7223 */ /* 0x180fe2000001086b */
[-CC-:B------:R-:W-:Y:S01]  /*1dd30*/  FFMA.FTZ R108, R158, R5.reuse, -R107.reuse ;  /* 0x000000059e6c7223 */ /* 0x180fe2000001086b */
[-C--:B------:R-:W-:Y:S01]  /*1dd40*/  FFMA.FTZ R153, R98, R5.reuse, -R107 ;  /* 0x0000000562997223 */ /* 0x080fe2000001086b */
[----:B------:R-:W-:Y:S01]  /*1dd50*/  FADD.FTZ R2, -R2, R11 ;  /* 0x0000000b02027221 */ /* 0x000fe20000010100 */
[----:B------:R-:W-:Y:S01]  /*1dd60*/  MUFU.EX2 R112, R112 ;  /* 0x0000007000707308 */ /* 0x000fe20000000800 */
[-CC-:B------:R-:W-:Y:S01]  /*1dd70*/  FFMA.FTZ R98, R210, R5.reuse, -R107.reuse ;  /* 0x00000005d2627223 */ /* 0x180fe2000001086b */
[-CC-:B------:R-:W-:Y:S01]  /*1dd80*/  FFMA.FTZ R151, R110, R5.reuse, -R107.reuse ;  /* 0x000000056e977223 */ /* 0x180fe2000001086b */
[-C--:B------:R-:W-:Y:S01]  /*1dd90*/  FMUL.FTZ R2, R2, R5.reuse ;  /* 0x0000000502027220 */ /* 0x080fe20000410000 */
[-CC-:B------:R-:W-:Y:S01]  /*1dda0*/  FFMA.FTZ R155, R102, R5.reuse, -R107.reuse ;  /* 0x00000005669b7223 */ /* 0x180fe2000001086b */
[----:B------:R-:W-:Y:S01]  /*1ddb0*/  FFMA.FTZ R94, R212, R5, -R107 ;  /* 0x00000005d45e7223 */ /* 0x000fe2000001086b */
[----:B0----5:R-:W-:Y:S01]  /*1ddc0*/  FFMA.FTZ R110, R0, R7, R89 ;  /* 0x00000007006e7223 */ /* 0x021fe20000010059 */
[-CC-:B------:R-:W-:Y:S01]  /*1ddd0*/  FFMA.FTZ R145, R114, R5.reuse, -R107.reuse ;  /* 0x0000000572917223 */ /* 0x180fe2000001086b */
[----:B------:R-:W-:Y:S01]  /*1dde0*/  MUFU.EX2 R157, R157 ;  /* 0x0000009d009d7308 */ /* 0x000fe20000000800 */
[-CC-:B------:R-:W-:Y:S01]  /*1ddf0*/  FFMA.FTZ R149, R106, R5.reuse, -R107.reuse ;  /* 0x000000056a957223 */ /* 0x180fe2000001086b */
[----:B------:R-:W-:Y:S01]  /*1de00*/  FADD.FTZ R11, R95, R110 ;  /* 0x0000006e5f0b7221 */ /* 0x000fe20000010000 */
[-CC-:B------:R-:W-:Y:S01]  /*1de10*/  FFMA.FTZ R90, R224, R5.reuse, -R107.reuse ;  /* 0x00000005e05a7223 */ /* 0x180fe2000001086b */
[-CC-:B------:R-:W-:Y:S01]  /*1de20*/  FFMA.FTZ R102, R226, R5.reuse, -R107.reuse ;  /* 0x00000005e2667223 */ /* 0x180fe2000001086b */
[-C--:B------:R-:W-:Y:S01]  /*1de30*/  FFMA.FTZ R106, R228, R5.reuse, -R107 ;  /* 0x00000005e46a7223 */ /* 0x080fe2000001086b */
        /* <DEDUP_REMOVED lines=13> */
[----:B0-----:R-:W-:-:S04]  /*1df10*/  FFMA.FTZ R7, R2, R6, R157 ;  /* 0x0000000602077223 */ /* 0x001fc8000001009d */
[----:B------:R-:W-:-:S03]  /*1df20*/  FADD.FTZ R6, R112, R7 ;  /* 0x0000000770067221 */ /* 0x000fc60000010000 */
[----:B------:R-:W0:Y:S01]  /*1df30*/  MUFU.EX2 R153, R153 ;  /* 0x0000009900997308 */ /* 0x000e220000000800 */
[----:B-1----:R-:W-:-:S07]  /*1df40*/  FADD.FTZ R7, R159, R6 ;  /* 0x000000069f077221 */ /* 0x002fce0000010000 */
[----:B------:R-:W1:Y:S01]  /*1df50*/  MUFU.EX2 R98, R98 ;  /* 0x0000006200627308 */ /* 0x000e620000000800 */
[----:B--2---:R-:W-:Y:S01]  /*1df60*/  FADD.FTZ R6, R108, R7 ;  /* 0x000000076c067221 */ /* 0x004fe20000010000 */
[----:B------:R-:W-:Y:S01]  /*1df70*/  FADD.FTZ R7, R21, R114 ;  /* 0x0000007215077221 */ /* 0x000fe20000010000 */
[----:B------:R-:W-:-:S03]  /*1df80*/  FFMA.FTZ R114, R123, R5, -R107 ;  /* 0x000000057b727223 */ /* 0x000fc6000001086b */
        /* <DEDUP_REMOVED lines=10> */
[----:B0-----:R-:W-:Y:S01]  /*1e030*/  FADD.FTZ R6, R94, R7 ;  /* 0x000000075e067221 */ /* 0x001fe20000010000 */
[----:B------:R-:W-:Y:S01]  /*1e040*/  FADD.FTZ R7, R13, R116 ;  /* 0x000000740d077221 */ /* 0x000fe20000010000 */
[----:B------:R-:W-:-:S05]  /*1e050*/  FFMA.FTZ R116, R127, R5, -R107 ;  /* 0x000000057f747223 */ /* 0x000fca000001086b */
        /* <DEDUP_REMOVED lines=56> */
.L_x_1839:
        /* <DEDUP_REMOVED lines=34> */
.L_x_1819:
[----:B------:R-:W-:Y:S05]  /*1e600*/  BSYNC B0 ;  /* 0x0000000000007941 */ /* 0x000fea0003800000 */
.L_x_1818:
        /* <DEDUP_REMOVED lines=67> */
.L_x_1841:
[----:B------:R-:W-:Y:S01]  /*1ea40*/  IMAD R13, R160, 0x8, R18 ;  /* 0x00000008a00d7824 */ /* 0x000fe200078e0212 */
[----:B------:R-:W-:-:S04]  /*1ea50*/  SHF.L.U32 R2, R163, 0x1f, RZ ;  /* 0x0000001fa3027819 */ /* 0x000fc800000006ff */
[----:B------:R0:W1:Y:S01]  /*1ea60*/  SYNCS.PHASECHK.TRANS64.TRYWAIT P1, [R13+URZ+0x2a850], R2 ;  /* 0x02a850020d0075a7 */ /* 0x000062000802017f */
[----:B------:R-:W-:Y:S05]  /*1ea70*/  @!P0 BRA `(.L_x_1842) ;  /* 0x0000000000048947 */ /* 0x000fea0003800000 */
[----:B------:R-:W-:Y:S01]  /*1ea80*/  BPT.TRAP 0x1 ;  /* 0x000000040000795c */ /* 0x000fe20000300000 */
.L_x_1842:
        /* <DEDUP_REMOVED lines=9> */
.L_x_1844:
[----:B------:R-:W-:Y:S05]  /*1eb20*/  BSYNC B0 ;  /* 0x0000000000007941 */ /* 0x000fea0003800000 */
.L_x_1843:
[----:B------:R-:W-:Y:S01]  /*1eb30*/  IMAD.MOV.U32 R8, RZ, RZ, R0 ;  /* 0x000000ffff087224 */ /* 0x000fe200078e0000 */
[----:B------:R-:W-:Y:S01]  /*1eb40*/  WARPGROUP.ARRIVE ;  /* 0x00000000000079c5 */ /* 0x000fe20000000000 */
[----:B------:R-:W-:Y:S02]  /*1eb50*/  IMAD.MOV.U32 R9, RZ, RZ, 0x40000040 ;  /* 0x40000040ff097424 */ /* 0x000fe400078e00ff */
[----:B------:R-:W-:Y:S01]  /*1eb60*/  IMAD.MOV.U32 R10, RZ, RZ, RZ ;  /* 0x000000ffff0a7224 */ /* 0x000fe200078e00ff */
        /* <DEDUP_REMOVED lines=31> */
[----:B------:R-:W2:Y:S02]  /*1ed60*/  SHFL.BFLY PT, R0, R7, 0x2, 0x1f ;  /* 0x0c401f0007007f89 */ /* 0x000ea400000e0000 */
[----:B--2---:R-:W-:Y:S01]  /*1ed70*/  FADD.FTZ R0, R0, R7 ;  /* 0x0000000700007221 */ /* 0x004fe20000010000 */
[----:B------:R-:W-:Y:S02]  /*1ed80*/  WARPGROUP.DEPBAR.LE gsb0, 0x0 ;  /* 0x00008000000079c5 */ /* 0x000fe40000010000 */
[----:B------:R-:W-:-:S06]  /*1ed90*/  WARPGROUP.ARRIVE ;  /* 0x00000000000079c5 */ /* 0x000fcc0000000000 */
[----:B------:R-:W-:Y:S01]  /*1eda0*/  HGMMA.64x128x16.F32.BF16 R24, R140, gdesc[UR4].tnspB, R24, gsb0 ;  /* 0x41e000048c187df0 */ /* 0x000fe20008001818 */
[----:B------:R-:W-:Y:S01]  /*1edb0*/  R2UR UR6, R8 ;  /* 0x00000000080672ca */ /* 0x000fe200000e0000 */
[----:B------:R-:W-:Y:S01]  /*1edc0*/  IMAD.MOV.U32 R8, RZ, RZ, RZ ;  /* 0x000000ffff087224 */ /* 0x000fe200078e00ff */
[----:B------:R-:W-:Y:S02]  /*1edd0*/  R2UR UR7, R9 ;  /* 0x00000000090772ca */ /* 0x000fe400000e0000 */
[----:B------:R-:W0:Y:S02]  /*1ede0*/  SHFL.BFLY PT, R9, R6, 0x2, 0x1f ;  /* 0x0c401f0006097f89 */ /* 0x000e2400000e0000 */
[----:B01----:R-:W-:Y:S02]  /*1edf0*/  FADD.FTZ R2, R9, R6 ;  /* 0x0000000609027221 */ /* 0x003fe40000010000 */
        /* <DEDUP_REMOVED lines=23> */
.L_x_1846:
[----:B------:R-:W-:Y:S02]  /*1ef70*/  VIADD R3, R13, 0x2a860 ;  /* 0x0002a8600d037836 */ /* 0x000fe40000000000 */
[-C--:B------:R-:W-:Y:S01]  /*1ef80*/  FMUL.FTZ R21, R36, R8.reuse ;  /* 0x0000000824157220 */ /* 0x080fe20000410000 */
[----:B------:R-:W-:Y:S02]  /*1ef90*/  VIADD R160, R160, 0x1 ;  /* 0x00000001a0a07836 */ /* 0x000fe40000000000 */
[----:B------:R-:W-:Y:S01]  /*1efa0*/  FMUL.FTZ R36, R72, R8 ;  /* 0x0000000848247220 */ /* 0x000fe20000410000 */
[----:B0-----:R-:W-:Y:S01]  /*1efb0*/  FMUL.FTZ R93, R34, R10 ;  /* 0x0000000a225d7220 */ /* 0x001fe20000410000 */
[----:B------:R-:W-:Y:S01]  /*1efc0*/  PRMT R3, R172, 0x654, R3 ;  /* 0x00000654ac037816 */ /* 0x000fe20000000003 */
[-C--:B------:R-:W-:Y:S01]  /*1efd0*/  FMUL.FTZ R88, R32, R8.reuse ;  /* 0x0000000820587220 */ /* 0x080fe20000410000 */
[----:B------:R-:W-:Y:S01]  /*1efe0*/  ISETP.NE.AND P1, PT, R160, 0x2, PT ;  /* 0x00000002a000780c */ /* 0x000fe20003f25270 */
[----:B------:R-:W-:Y:S01]  /*1eff0*/  FMUL.FTZ R90, R37, R8 ;  /* 0x00000008255a7220 */ /* 0x000fe20000410000 */
[----:B------:R1:W-:Y:S01]  /*1f000*/  SYNCS.ARRIVE.TRANS64.RED.A1T0 RZ, [R3+URZ], RZ ;  /* 0x000000ff03ff79a7 */ /* 0x0003e2000810043f */
[-C--:B------:R-:W-:Y:S01]  /*1f010*/  FMUL.FTZ R99, R26, R10.reuse ;  /* 0x0000000a1a637220 */ /* 0x080fe20000410000 */
[----:B------:R-:W-:Y:S01]  /*1f020*/  SEL R2, RZ, 0x1, P1 ;  /* 0x00000001ff027807 */ /* 0x000fe20000800000 */
        /* <DEDUP_REMOVED lines=59> */
[----:B------:R-:W-:Y:S01]  /*1f3e0*/  LOP3.LUT R163, R163, R2, RZ, 0x3c, !PT ;  /* 0x00000002a3a37212 */ /* 0x000fe200078e3cff */
[----:B------:R-:W-:Y:S01]  /*1f3f0*/  VIADD R197, R197, 0x1 ;  /* 0x00000001c5c57836 */ /* 0x000fe20000000000 */
[----:B-1----:R-:W-:-:S07]  /*1f400*/  SEL R160, R160, RZ, P1 ;  /* 0x000000ffa0a07207 */ /* 0x002fce0000800000 */
.L_x_1699:
[----:B------:R-:W1:Y:S08]  /*1f410*/  S2UR UR4, SR_CgaCtaId ;  /* 0x00000000000479c3 */ /* 0x000e700000008800 */
[----:B------:R-:W-:Y:S01]  /*1f420*/  BAR.SYNC.DEFER_BLOCKING 0x5, 0x180 ;  /* 0x0146000000007b1d */ /* 0x000fe20000010000 */
[----:B------:R-:W-:-:S05]  /*1f430*/  MOV R3, 0x400 ;  /* 0x0000040000037802 */ /* 0x000fca0000000f00 */
[----:B------:R-:W-:Y:S01]  /*1f440*/  BSSY B0, `(.L_x_1847) ;  /* 0x00001f3000007945 */ /* 0x000fe20003800000 */
[----:B-1----:R-:W-:-:S05]  /*1f450*/  IMAD.U32 R172, RZ, RZ, UR4 ;  /* 0x00000004ffac7e24 */ /* 0x002fca000f8e00ff */
[----:B------:R-:W-:-:S05]  /*1f460*/  LEA R18, R172, R3, 0x18 ;  /* 0x00000003ac127211 */ /* 0x000fca00078ec0ff */
[----:B0---4-:R0:W1:Y:S01]  /*1f470*/  LDS.128 R28, [R18+0x2a8d0] ;  /* 0x02a8d000121c7984 */ /* 0x0110620000000c00 */
[----:B------:R-:W-:Y:S06]  /*1f480*/  BAR.ARV 0x4, 0x180 ;  /* 0x0106000000007b1d */ /* 0x000fec0000002000 */
[----:B------:R-:W-:Y:S05]  /*1f490*/  @P0 BRA `(.L_x_1848) ;  /* 0x0000001400000947 */ /* 0x000fea0003800000 */
[----:B------:R-:W2:Y:S01]  /*1f4a0*/  S2R R5, SR_SWINHI ;  /* 0x0000000000057919 */ /* 0x000ea20000002f00 */
        /* <DEDUP_REMOVED lines=8> */
[----:B------:R-:W-:Y:S02]  /*1f530*/  MOV R2, R18 ;  /* 0x0000001200027202 */ /* 0x000fe40000000f00 */
[----:B--2---:R-:W-:-:S03]  /*1f540*/  MOV R3, R5 ;  /* 0x0000000500037202 */ /* 0x004fc60000000f00 */
[----:B------:R-:W-:-:S03]  /*1f550*/  IMAD.WIDE R4, R222, 0x2, R2 ;  /* 0x00000002de047825 */ /* 0x000fc600078e0202 */
[C---:B------:R-:W-:Y:S02]  /*1f560*/  LOP3.LUT R15, R4.reuse, 0x380, RZ, 0xc0, !PT ;  /* 0x00000380040f7812 */ /* 0x040fe400078ec0ff */
[C---:B------:R-:W-:Y:S02]  /*1f570*/  IADD3 R107, P0, R4.reuse, 0x4060, RZ ;  /* 0x00004060046b7810 */ /* 0x040fe40007f1e0ff */
[----:B------:R-:W-:Y:S01]  /*1f580*/  SHF.R.U64 R15, R15, 0x3, RZ ;  /* 0x000000030f0f7819 */ /* 0x000fe200000012ff */
[----:B------:R-:W-:Y:S01]  /*1f590*/  BAR.SYNC.DEFER_BLOCKING 0x1, 0x100 ;  /* 0x0044000000007b1d */ /* 0x000fe20000010000 */
[C---:B------:R-:W-:Y:S01]  /*1f5a0*/  IADD3 R71, P6, R4.reuse, 0x20, RZ ;  /* 0x0000002004477810 */ /* 0x040fe20007fde0ff */
[--C-:B------:R-:W-:Y:S01]  /*1f5b0*/  IMAD.X R33, RZ, RZ, R5.reuse, P0 ;  /* 0x000000ffff217224 */ /* 0x100fe200000e0605 */
[C---:B------:R-:W-:Y:S02]  /*1f5c0*/  IADD3 R75, P5, R4.reuse, 0x40, RZ ;  /* 0x00000040044b7810 */ /* 0x040fe40007fbe0ff */
[C---:B------:R-:W-:Y:S01]  /*1f5d0*/  IADD3 R79, P4, R4.reuse, 0x60, RZ ;  /* 0x00000060044f7810 */ /* 0x040fe20007f9e0ff */
[--C-:B------:R-:W-:Y:S01]  /*1f5e0*/  IMAD.X R9, RZ, RZ, R5.reuse, P6 ;  /* 0x000000ffff097224 */ /* 0x100fe200030e0605 */
[C---:B------:R-:W-:Y:S01]  /*1f5f0*/  IADD3 R101, P3, R4.reuse, 0x4000, RZ ;  /* 0x0000400004657810 */ /* 0x040fe20007f7e0ff */
[--C-:B------:R-:W-:Y:S01]  /*1f600*/  IMAD.X R11, RZ, RZ, R5.reuse, P5 ;  /* 0x000000ffff0b7224 */ /* 0x100fe200028e0605 */
[C---:B------:R-:W-:Y:S01]  /*1f610*/  IADD3 R103, P2, R4.reuse, 0x4020, RZ ;  /* 0x0000402004677810 */ /* 0x040fe20007f5e0ff */
[----:B------:R-:W-:Y:S01]  /*1f620*/  IMAD.X R13, RZ, RZ, R5, P4 ;  /* 0x000000ffff0d7224 */ /* 0x000fe200020e0605 */
[----:B------:R-:W-:-:S02]  /*1f630*/  IADD3 R105, P1, R4, 0x4040, RZ ;  /* 0x0000404004697810 */ /* 0x000fc40007f3e0ff */
[----:B------:R-:W-:Y:S01]  /*1f640*/  ISETP.NE.U32.AND P0, PT, RZ, UR4, PT ;  /* 0x00000004ff007c0c */ /* 0x000fe2000bf05070 */
[--C-:B------:R-:W-:Y:S01]  /*1f650*/  IMAD.X R25, RZ, RZ, R5.reuse, P2 ;  /* 0x000000ffff197224 */ /* 0x100fe200010e0605 */
[----:B------:R-:W-:Y:S01]  /*1f660*/  LOP3.LUT R4, R15, R4, RZ, 0x3c, !PT ;  /* 0x000000040f047212 */ /* 0x000fe200078e3cff */
[--C-:B------:R-:W-:Y:S01]  /*1f670*/  IMAD.X R15, RZ, RZ, R5.reuse, P3 ;  /* 0x000000ffff0f7224 */ /* 0x100fe200018e0605 */
[----:B------:R-:W-:Y:S01]  /*1f680*/  ISETP.NE.AND.EX P0, PT, RZ, UR5, PT, P0 ;  /* 0x00000005ff007c0c */ /* 0x000fe2000bf05300 */
[----:B------:R-:W-:Y:S01]  /*1f690*/  ULDC.64 UR4, c[0x0][0xc08] ;  /* 0x0003020000047ab9 */ /* 0x000fe20000000a00 */
[----:B------:R-:W-:Y:S01]  /*1f6a0*/  LOP3.LUT R8, R71, 0x380, RZ, 0xc0, !PT ;  /* 0x0000038047087812 */ /* 0x000fe200078ec0ff */
[----:B------:R-:W-:Y:S01]  /*1f6b0*/  IMAD.X R27, RZ, RZ, R5, P1 ;  /* 0x000000ffff1b7224 */ /* 0x000fe200008e0605 */
[----:B------:R-:W-:Y:S02]  /*1f6c0*/  LOP3.LUT R10, R75, 0x380, RZ, 0xc0, !PT ;  /* 0x000003804b0a7812 */ /* 0x000fe400078ec0ff */
[----:B------:R-:W-:-:S02]  /*1f6d0*/  MOV R96, R4 ;  /* 0x0000000400607202 */ /* 0x000fc40000000f00 */
[----:B------:R-:W-:Y:S02]  /*1f6e0*/  LOP3.LUT R12, R79, 0x380, RZ, 0xc0, !PT ;  /* 0x000003804f0c7812 */ /* 0x000fe400078ec0ff */
[----:B------:R-:W-:Y:S02]  /*1f6f0*/  LOP3.LUT R14, R101, 0x380, RZ, 0xc0, !PT ;  /* 0x00000380650e7812 */ /* 0x000fe400078ec0ff */
[----:B------:R-:W-:Y:S02]  /*1f700*/  F2FP.BF16.F32.PACK_AB R4, R91, R24 ;  /* 0x000000185b04723e */ /* 0x000fe400000010ff */
[----:B------:R-:W-:Y:S02]  /*1f710*/  F2FP.BF16.F32.PACK_AB R5, R32, R99 ;  /* 0x000000632005723e */ /* 0x000fe400000010ff */
[----:B------:R-:W-:Y:S02]  /*1f720*/  LOP3.LUT R24, R103, 0x380, RZ, 0xc0, !PT ;  /* 0x0000038067187812 */ /* 0x000fe400078ec0ff */
[----:B-1----:R-:W-:Y:S01]  /*1f730*/  LOP3.LUT R28, R105, 0x380, RZ, 0xc0, !PT ;  /* 0x00000380691c7812 */ /* 0x002fe200078ec0ff */
[----:B------:R1:W-:Y:S01]  /*1f740*/  STSM.16.M88.4 [R96], R4 ;  /* 0x0000000460007844 */ /* 0x0003e20000000200 */
[----:B------:R-:W-:-:S02]  /*1f750*/  ISETP.NE.U32.AND P2, PT, RZ, UR4, PT ;  /* 0x00000004ff007c0c */ /* 0x000fc4000bf45070 */
[----:B------:R-:W-:Y:S02]  /*1f760*/  LOP3.LUT R32, R107, 0x380, RZ, 0xc0, !PT ;  /* 0x000003806b207812 */ /* 0x000fe400078ec0ff */
[----:B------:R-:W-:Y:S02]  /*1f770*/  SHF.R.U64 R8, R8, 0x3, RZ ;  /* 0x0000000308087819 */ /* 0x000fe400000012ff */
[----:B------:R-:W-:Y:S02]  /*1f780*/  SHF.R.U64 R10, R10, 0x3, RZ ;  /* 0x000000030a0a7819 */ /* 0x000fe400000012ff */
[----:B------:R-:W-:Y:S02]  /*1f790*/  SHF.R.U64 R12, R12, 0x3, RZ ;  /* 0x000000030c0c7819 */ /* 0x000fe400000012ff */
[----:B------:R-:W-:Y:S02]  /*1f7a0*/  SHF.R.U64 R14, R14, 0x3, RZ ;  /* 0x000000030e0e7819 */ /* 0x000fe400000012ff */
[----:B------:R-:W-:-:S02]  /*1f7b0*/  SHF.R.U64 R24, R24, 0x3, RZ ;  /* 0x0000000318187819 */ /* 0x000fc400000012ff */
[----:B------:R-:W-:Y:S02]  /*1f7c0*/  SHF.R.U64 R28, R28, 0x3, RZ ;  /* 0x000000031c1c7819 */ /* 0x000fe400000012ff */
[----:B------:R-:W-:Y:S02]  /*1f7d0*/  ISETP.NE.AND.EX P2, PT, RZ, UR5, PT, P2 ;  /* 0x00000005ff007c0c */ /* 0x000fe4000bf45320 */
[----:B------:R-:W-:Y:S02]  /*1f7e0*/  SHF.R.U64 R32, R32, 0x3, RZ ;  /* 0x0000000320207819 */ /* 0x000fe400000012ff */
[----:B------:R-:W-:Y:S02]  /*1f7f0*/  LOP3.LUT R8, R8, R71, RZ, 0x3c, !PT ;  /* 0x0000004708087212 */ /* 0x000fe400078e3cff */
[----:B------:R-:W-:Y:S02]  /*1f800*/  LOP3.LUT R10, R10, R75, RZ, 0x3c, !PT ;  /* 0x0000004b0a0a7212 */ /* 0x000fe400078e3cff */
[----:B------:R-:W-:-:S02]  /*1f810*/  LOP3.LUT R12, R12, R79, RZ, 0x3c, !PT ;  /* 0x0000004f0c0c7212 */ /* 0x000fc400078e3cff */
[----:B------:R-:W-:Y:S02]  /*1f820*/  LOP3.LUT R14, R14, R101, RZ, 0x3c, !PT ;  /* 0x000000650e0e7212 */ /* 0x000fe400078e3cff */
[----:B------:R-:W-:Y:S02]  /*1f830*/  LOP3.LUT R24, R24, R103, RZ, 0x3c, !PT ;  /* 0x0000006718187212 */ /* 0x000fe400078e3cff */
[----:B------:R-:W-:Y:S02]  /*1f840*/  LOP3.LUT R26, R28, R105, RZ, 0x3c, !PT ;  /* 0x000000691c1a7212 */ /* 0x000fe400078e3cff */
[----:B------:R-:W-:Y:S02]  /*1f850*/  LOP3.LUT R32, R32, R107, RZ, 0x3c, !PT ;  /* 0x0000006b20207212 */ /* 0x000fe400078e3cff */
[----:B------:R-:W-:Y:S02]  /*1f860*/  MOV R79, R8 ;  /* 0x00000008004f7202 */ /* 0x000fe40000000f00 */
[----:B------:R-:W-:-:S02]  /*1f870*/  MOV R78, R10 ;  /* 0x0000000a004e7202 */ /* 0x000fc40000000f00 */
[----:B-1----:R-:W-:Y:S02]  /*1f880*/  F2FP.BF16.F32.PACK_AB R4, R89, R88 ;  /* 0x000000585904723e */ /* 0x002fe400000010ff */
[----:B------:R-:W-:Y:S02]  /*1f890*/  F2FP.BF16.F32.PACK_AB R5, R94, R93 ;  /* 0x0000005d5e05723e */ /* 0x000fe400000010ff */
[----:B------:R-:W-:Y:S02]  /*1f8a0*/  F2FP.BF16.F32.PACK_AB R6, R90, R21 ;  /* 0x000000155a06723e */ /* 0x000fe400000010ff */
[----:B------:R-:W-:Y:S01]  /*1f8b0*/  F2FP.BF16.F32.PACK_AB R7, R95, R92 ;  /* 0x0000005c5f07723e */ /* 0x000fe200000010ff */
[----:B------:R-:W-:Y:S01]  /*1f8c0*/  ULDC UR4, c[0x0][0xa88] ;  /* 0x0002a20000047ab9 */ /* 0x000fe20000000800 */
[----:B------:R-:W-:Y:S01]  /*1f8d0*/  MOV R75, R12 ;  /* 0x0000000c004b7202 */ /* 0x000fe20000000f00 */
[----:B------:R-:W1:Y:S01]  /*1f8e0*/  LDC R21, c[0x0][0xbe8] ;  /* 0x0002fa00ff157b82 */ /* 0x000e620000000800 */
[----:B------:R-:W-:Y:S01]  /*1f8f0*/  MOV R74, R14 ;  /* 0x0000000e004a7202 */ /* 0x000fe20000000f00 */
[----:B------:R-:W-:Y:S01]  /*1f900*/  STSM.16.M88.4 [R79], R4 ;  /* 0x000000044f007844 */ /* 0x000fe20000000200 */
[----:B------:R-:W-:-:S02]  /*1f910*/  F2FP.BF16.F32.PACK_AB R8, R41, R40 ;  /* 0x000000282908723e */ /* 0x000fc400000010ff */
[----:B------:R-:W-:Y:S02]  /*1f920*/  F2FP.BF16.F32.PACK_AB R9, R43, R72 ;  /* 0x000000482b09723e */ /* 0x000fe400000010ff */
[----:B------:R-:W-:Y:S01]  /*1f930*/  F2FP.BF16.F32.PACK_AB R10, R45, R44 ;  /* 0x0000002c2d0a723e */ /* 0x000fe200000010ff */
[----:B------:R-:W2:Y:S01]  /*1f940*/  LDC.64 R40, c[0x0][0xc00] ;  /* 0x00030000ff287b82 */ /* 0x000ea20000000a00 */
[----:B------:R-:W-:Y:S02]  /*1f950*/  F2FP.BF16.F32.PACK_AB R11, R47, R34 ;  /* 0x000000222f0b723e */ /* 0x000fe400000010ff */
[----:B------:R-:W-:Y:S02]  /*1f960*/  MOV R71, R24 ;  /* 0x0000001800477202 */ /* 0x000fe40000000f00 */
[----:B------:R-:W-:Y:S01]  /*1f970*/  MOV R70, R26 ;  /* 0x0000001a00467202 */ /* 0x000fe20000000f00 */
[----:B------:R3:W-:Y:S01]  /*1f980*/  STSM.16.M88.4 [R78], R8 ;  /* 0x000000084e007844 */ /* 0x0007e20000000200 */
[----:B------:R-:W-:Y:S01]  /*1f990*/  F2FP.BF16.F32.PACK_AB R12, R49, R48 ;  /* 0x00000030310c723e */ /* 0x000fe200000010ff */
[----:B------:R-:W-:Y:S01]  /*1f9a0*/  IMAD.MOV.U32 R48, RZ, RZ, RZ ;  /* 0x000000ffff307224 */ /* 0x000fe200078e00ff */
[----:B------:R-:W-:-:S02]  /*1f9b0*/  F2FP.BF16.F32.PACK_AB R13, R51, R50 ;  /* 0x00000032330d723e */ /* 0x000fc400000010ff */
[----:B------:R-:W-:Y:S02]  /*1f9c0*/  F2FP.BF16.F32.PACK_AB R14, R53, R52 ;  /* 0x00000034350e723e */ /* 0x000fe400000010ff */
[----:B------:R-:W-:Y:S02]  /*1f9d0*/  F2FP.BF16.F32.PACK_AB R15, R55, R54 ;  /* 0x00000036370f723e */ /* 0x000fe400000010ff */
[----:B------:R-:W-:Y:S02]  /*1f9e0*/  MOV R28, R32 ;  /* 0x00000020001c7202 */ /* 0x000fe40000000f00 */
[----:B------:R-:W-:Y:S01]  /*1f9f0*/  F2FP.BF16.F32.PACK_AB R24, R57, R56 ;  /* 0x000000383918723e */ /* 0x000fe200000010ff */
[----:B------:R-:W-:Y:S01]  /*1fa00*/  STSM.16.M88.4 [R75], R12 ;  /* 0x0000000c4b007844 */ /* 0x000fe20000000200 */
[----:B------:R-:W-:Y:S02]  /*1fa10*/  F2FP.BF16.F32.PACK_AB R25, R59, R58 ;  /* 0x0000003a3b19723e */ /* 0x000fe400000010ff */
[----:B------:R-:W-:Y:S01]  /*1fa20*/  F2FP.BF16.F32.PACK_AB R26, R61, R60 ;  /* 0x0000003c3d1a723e */ /* 0x000fe200000010ff */
[----:B---3--:R-:W3:Y:S01]  /*1fa30*/  @P2 LDC.64 R8, c[0x0][0xc08] ;  /* 0x00030200ff082b82 */ /* 0x008ee20000000a00 */
[----:B------:R-:W-:Y:S01]  /*1fa40*/  F2FP.BF16.F32.PACK_AB R27, R63, R62 ;  /* 0x0000003e3f1b723e */ /* 0x000fe200000010ff */
[----:B--2---:R-:W-:Y:S01]  /*1fa50*/  IMAD.WIDE R40, R196, 0x4, R40 ;  /* 0x00000004c4287825 */ /* 0x004fe200078e0228 */
[----:B------:R-:W-:-:S02]  /*1fa60*/  F2FP.BF16.F32.PACK_AB R32, R65, R64 ;  /* 0x000000404120723e */ /* 0x000fc400000010ff */
[----:B------:R-:W-:Y:S01]  /*1fa70*/  F2FP.BF16.F32.PACK_AB R33, R67, R66 ;  /* 0x000000424321723e */ /* 0x000fe200000010ff */
[----:B------:R-:W-:Y:S01]  /*1fa80*/  STSM.16.M88.4 [R74], R24 ;  /* 0x000000184a007844 */ /* 0x000fe20000000200 */
[----:B------:R-:W-:Y:S02]  /*1fa90*/  F2FP.BF16.F32.PACK_AB R34, R69, R68 ;  /* 0x000000444522723e */ /* 0x000fe400000010ff */
[----:B------:R-:W-:Y:S02]  /*1faa0*/  F2FP.BF16.F32.PACK_AB R4, R81, R80 ;  /* 0x000000505104723e */ /* 0x000fe400000010ff */
[----:B------:R-:W-:Y:S01]  /*1fab0*/  F2FP.BF16.F32.PACK_AB R5, R83, R82 ;  /* 0x000000525305723e */ /* 0x000fe200000010ff */
[----:B------:R-:W-:Y:S01]  /*1fac0*/  STSM.16.M88.4 [R71], R32 ;  /* 0x0000002047007844 */ /* 0x000fe20000000200 */
[----:B------:R-:W-:Y:S02]  /*1fad0*/  F2FP.BF16.F32.PACK_AB R6, R85, R84 ;  /* 0x000000545506723e */ /* 0x000fe400000010ff */
[----:B------:R-:W-:Y:S01]  /*1fae0*/  F2FP.BF16.F32.PACK_AB R7, R87, R86 ;  /* 0x000000565707723e */ /* 0x000fe200000010ff */
[----:B------:R-:W-:Y:S04]  /*1faf0*/  STSM.16.M88.4 [R70], R36 ;  /* 0x0000002446007844 */ /* 0x000fe80000000200 */
[----:B------:R2:W-:Y:S01]  /*1fb00*/  STSM.16.M88.4 [R28], R4 ;  /* 0x000000041c007844 */ /* 0x0005e20000000200 */
[----:B------:R-:W-:Y:S01]  /*1fb10*/  BAR.SYNC.DEFER_BLOCKING 0x1, 0x100 ;  /* 0x0044000000007b1d */ /* 0x000fe20000010000 */
[----:B--2---:R-:W-:-:S02]  /*1fb20*/  IMAD.U32 R6, RZ, RZ, UR4 ;  /* 0x00000004ff067e24 */ /* 0x004fc4000f8e00ff */
[----:B---3--:R-:W-:-:S03]  /*1fb30*/  @P2 IMAD.WIDE R4, R196, 0x4, R8 ;  /* 0x00000004c4042825 */ /* 0x008fc600078e0208 */
[----:B------:R2:W5:Y:S01]  /*1fb40*/  @P0 LDG.E R48, desc[UR60][R40.64] ;  /* 0x0000003c28300981 */ /* 0x000562000c1e1900 */
[----:B-1----:R-:W-:-:S03]  /*1fb50*/  ISETP.NE.AND P1, PT, R21, 0x1, PT ;  /* 0x000000011500780c */ /* 0x002fc60003f25270 */
[----:B------:R2:W5:Y:S10]  /*1fb60*/  @P2 LDG.E R6, desc[UR60][R4.64] ;  /* 0x0000003c04062981 */ /* 0x000574000c1e1900 */
[----:B------:R-:W1:Y:S08]  /*1fb70*/  @P1 LDC R10, c[0x0][0xbec] ;  /* 0x0002fb00ff0a1b82 */ /* 0x000e700000000800 */
[----:B------:R-:W3:Y:S01]  /*1fb80*/  @P1 LDC R13, c[0x0][0xbf0] ;  /* 0x0002fc00ff0d1b82 */ /* 0x000ee20000000800 */
[----:B--2---:R-:W-:Y:S05]  /*1fb90*/  @P2 BRA `(.L_x_1849) ;  /* 0x0000000000102947 */ /* 0x004fea0003800000 */
[----:B------:R-:W-:Y:S05]  /*1fba0*/  @!P0 BRA `(.L_x_1849) ;  /* 0x00000000000c8947 */ /* 0x000fea0003800000 */
[----:B------:R-:W2:Y:S04]  /*1fbb0*/  LDG.E R5, desc[UR60][R40.64] ;  /* 0x0000003c28057981 */ /* 0x000ea8000c1e1900 */
[----:B-----5:R-:W2:Y:S02]  /*1fbc0*/  LDG.E R6, desc[UR60][R40.64+0x4] ;  /* 0x0000043c28067981 */ /* 0x020ea4000c1e1900 */
[----:B--2---:R-:W-:-:S07]  /*1fbd0*/  IMAD.IADD R6, R6, 0x1, -R5 ;  /* 0x0000000106067824 */ /* 0x004fce00078e0a05 */
.L_x_1849:
[----:B------:R-:W-:Y:S01]  /*1fbe0*/  SHF.R.S32.HI R54, RZ, 0x1f, R195 ;  /* 0x0000001fff367819 */ /* 0x000fe200000114c3 */
[----:B------:R-:W-:Y:S01]  /*1fbf0*/  IMAD.IADD R15, R191, 0x1, R187 ;  /* 0x00000001bf0f7824 */ /* 0x000fe200078e02bb */
[----:B------:R-:W-:Y:S01]  /*1fc00*/  ULDC.64 UR4, c[0x0][0xb90] ;  /* 0x0002e40000047ab9 */ /* 0x000fe20000000a00 */
[----:B-----5:R-:W-:Y:S01]  /*1fc10*/  SHF.R.S32.HI R49, RZ, 0x1f, R48 ;  /* 0x0000001fff317819 */ /* 0x020fe20000011430 */
[----:B------:R-:W-:Y:S01]  /*1fc20*/  IMAD R9, R199, 0x40, R192 ;  /* 0x00000040c7097824 */ /* 0x000fe200078e02c0 */
[----:B------:R-:W-:Y:S01]  /*1fc30*/  SEL R55, R196, RZ, !P0 ;  /* 0x000000ffc4377207 */ /* 0x000fe20004000000 */
[----:B------:R-:W-:Y:S02]  /*1fc40*/  IMAD R4, R54, UR4, RZ ;  /* 0x0000000436047c24 */ /* 0x000fe4000f8e02ff */
[----:B-1----:R-:W-:Y:S01]  /*1fc50*/  @P1 IMAD.HI.U32 R8, R15, R10, RZ ;  /* 0x0000000a0f081227 */ /* 0x002fe200078e00ff */
[----:B------:R-:W-:-:S03]  /*1fc60*/  SHF.R.S32.HI R10, RZ, 0x1f, R196 ;  /* 0x0000001fff0a7819 */ /* 0x000fc600000114c4 */
[----:B------:R-:W-:Y:S01]  /*1fc70*/  IMAD.MOV.U32 R7, RZ, RZ, R15 ;  /* 0x000000ffff077224 */ /* 0x000fe200078e000f */
[----:B---3--:R-:W-:Y:S01]  /*1fc80*/  @P1 SHF.R.U32.HI R7, RZ, R13, R8 ;  /* 0x0000000dff071219 */ /* 0x008fe20000011608 */
[C---:B------:R-:W-:Y:S01]  /*1fc90*/  IMAD R11, R195.reuse, UR5, R4 ;  /* 0x00000005c30b7c24 */ /* 0x040fe2000f8e0204 */
[----:B------:R-:W-:Y:S01]  /*1fca0*/  SEL R28, R10, RZ, !P0 ;  /* 0x000000ff0a1c7207 */ /* 0x000fe20004000000 */
[----:B------:R-:W-:Y:S01]  /*1fcb0*/  IMAD.WIDE.U32 R4, R195, UR4, R48 ;  /* 0x00000004c3047c25 */ /* 0x000fe2000f8e0030 */
[----:B------:R-:W-:-:S03]  /*1fcc0*/  ULDC.64 UR4, c[0x0][0xb98] ;  /* 0x0002e60000047ab9 */ /* 0x000fc60000000a00 */
[----:B------:R-:W-:Y:S01]  /*1fcd0*/  IMAD.IADD R5, R5, 0x1, R11 ;  /* 0x0000000105057824 */ /* 0x000fe200078e020b */
[--C-:B------:R-:W-:Y:S01]  /*1fce0*/  SHF.R.S32.HI R11, RZ, 0x1f, R7.reuse ;  /* 0x0000001fff0b7819 */ /* 0x100fe20000011407 */
[----:B------:R-:W-:Y:S02]  /*1fcf0*/  IMAD.MOV R10, RZ, RZ, -R7 ;  /* 0x000000ffff0a7224 */ /* 0x000fe400078e0a07 */
[----:B------:R-:W-:-:S04]  /*1fd00*/  IMAD.WIDE.U32 R4, R55, UR4, R4 ;  /* 0x0000000437047c25 */ /* 0x000fc8000f8e0004 */
[----:B------:R-:W-:Y:S01]  /*1fd10*/  IMAD.WIDE R2, R9, 0x2, R2 ;  /* 0x0000000209027825 */ /* 0x000fe200078e0202 */
[----:B------:R-:W-:-:S03]  /*1fd20*/  IADD3 R4, P2, R7, R4, RZ ;  /* 0x0000000407047210 */ /* 0x000fc60007f5e0ff */
[----:B------:R-:W-:Y:S01]  /*1fd30*/  IMAD R8, R28, UR4, RZ ;  /* 0x000000041c087c24 */ /* 0x000fe2000f8e02ff */
[C---:B------:R-:W-:Y:S01]  /*1fd40*/  IADD3 R13, P3, R2.reuse, 0x2000, RZ ;  /* 0x00002000020d7810 */ /* 0x040fe20007f7e0ff */
[----:B------:R-:W-:Y:S01]  /*1fd50*/  IMAD R9, R21, R10, R15 ;  /* 0x0000000a15097224 */ /* 0x000fe200078e020f */
[----:B------:R-:W-:Y:S01]  /*1fd60*/  IADD3 R15, P0, R2, 0x1000, RZ ;  /* 0x00001000020f7810 */ /* 0x000fe20007f1e0ff */
[----:B------:R-:W-:Y:S01]  /*1fd70*/  IMAD R8, R55, UR5, R8 ;  /* 0x0000000537087c24 */ /* 0x000fe2000f8e0208 */
[----:B------:R-:W-:Y:S01]  /*1fd80*/  ULDC.64 UR4, c[0x0][0xb88] ;  /* 0x0002e20000047ab9 */ /* 0x000fe20000000a00 */
[----:B------:R-:W-:Y:S01]  /*1fd90*/  IMAD.IADD R14, R221, 0x1, R187 ;  /* 0x00000001dd0e7824 */ /* 0x000fe200078e02bb */
[----:B------:R-:W-:Y:S01]  /*1fda0*/  SHF.R.S32.HI R7, RZ, 0x1f, R9 ;  /* 0x0000001fff077819 */ /* 0x000fe20000011409 */
[----:B------:R-:W-:Y:S01]  /*1fdb0*/  IMAD R57, R6, R21, RZ ;  /* 0x0000001506397224 */ /* 0x000fe200078e02ff */
[----:B------:R-:W-:Y:S02]  /*1fdc0*/  IADD3.X R5, R11, R5, R8, P2, !PT ;  /* 0x000000050b057210 */ /* 0x000fe400017fe408 */
[----:B------:R-:W-:Y:S01]  /*1fdd0*/  IADD3 R25, P2, R2, 0x3000, RZ ;  /* 0x0000300002197810 */ /* 0x000fe20007f5e0ff */
[----:B------:R-:W-:Y:S01]  /*1fde0*/  IMAD R10, R7, UR4, RZ ;  /* 0x00000004070a7c24 */ /* 0x000fe2000f8e02ff */
[----:B------:R-:W-:Y:S01]  /*1fdf0*/  LOP3.LUT R12, R13, 0x380, RZ, 0xc0, !PT ;  /* 0x000003800d0c7812 */ /* 0x000fe200078ec0ff */
[----:B------:R-:W-:Y:S01]  /*1fe00*/  IMAD.WIDE.U32 R4, R9, UR4, R4 ;  /* 0x0000000409047c25 */ /* 0x000fe2000f8e0004 */
[----:B------:R-:W-:-:S02]  /*1fe10*/  LOP3.LUT R24, R25, 0x380, RZ, 0xc0, !PT ;  /* 0x0000038019187812 */ /* 0x000fc400078ec0ff */
[----:B------:R-:W-:Y:S01]  /*1fe20*/  SHF.R.U64 R12, R12, 0x3, RZ ;  /* 0x000000030c0c7819 */ /* 0x000fe200000012ff */
[----:B------:R-:W-:Y:S01]  /*1fe30*/  IMAD R7, R9, UR5, R10 ;  /* 0x0000000509077c24 */ /* 0x000fe2000f8e020a */
[----:B------:R-:W-:Y:S01]  /*1fe40*/  ULDC.64 UR4, c[0x0][0xb50] ;  /* 0x0002d40000047ab9 */ /* 0x000fe20000000a00 */
[----:B------:R-:W-:Y:S01]  /*1fe50*/  SHF.R.U64 R24, R24, 0x3, RZ ;  /* 0x0000000318187819 */ /* 0x000fe200000012ff */
[----:B------:R-:W-:Y:S01]  /*1fe60*/  IMAD.X R9, RZ, RZ, R3, P0 ;  /* 0x000000ffff097224 */ /* 0x000fe200000e0603 */
[----:B------:R-:W-:Y:S01]  /*1fe70*/  LEA R10, P4, R4, UR4, 0x2 ;  /* 0x00000004040a7c11 */ /* 0x000fe2000f8810ff */
[----:B------:R-:W-:Y:S01]  /*1fe80*/  IMAD.IADD R5, R5, 0x1, R7 ;  /* 0x0000000105057824 */ /* 0x000fe200078e0207 */
[----:B------:R-:W-:Y:S02]  /*1fe90*/  LOP3.LUT P0, RZ, R208, 0x3, RZ, 0xc0, !PT ;  /* 0x00000003d0ff7812 */ /* 0x000fe4000780c0ff */
[----:B------:R-:W-:Y:S01]  /*1fea0*/  LOP3.LUT R24, R24, R25, RZ, 0x3c, !PT ;  /* 0x0000001918187212 */ /* 0x000fe200078e3cff */
[----:B------:R-:W-:Y:S01]  /*1feb0*/  SHFL.IDX PT, R50, R10, RZ, 0x1c1f ;  /* 0x001c1fff0a327589 */ /* 0x000fe200000e0000 */
[----:B------:R-:W-:Y:S01]  /*1fec0*/  LEA.HI.X R11, R4, UR5, R5, 0x2, P4 ;  /* 0x00000005040b7c11 */ /* 0x000fe2000a0f1405 */
[--C-:B------:R-:W-:Y:S01]  /*1fed0*/  IMAD.X R25, RZ, RZ, R3.reuse, P2 ;  /* 0x000000ffff197224 */ /* 0x100fe200010e0603 */
[C---:B------:R-:W-:Y:S01]  /*1fee0*/  ISETP.GE.OR P2, PT, R14.reuse, R57, P0 ;  /* 0x000000390e00720c */ /* 0x040fe20000746670 */
[----:B------:R-:W-:Y:S01]  /*1fef0*/  SHFL.IDX PT, R52, R10, 0x1, 0x1c1f ;  /* 0x003c1f000a347f89 */ /* 0x000fe200000e0000 */
[----:B------:R-:W-:Y:S01]  /*1ff00*/  VIADD R4, R14, 0x8 ;  /* 0x000000080e047836 */ /* 0x000fe20000000000 */
[----:B------:R-:W-:Y:S01]  /*1ff10*/  LOP3.LUT R12, R12, R13, RZ, 0x3c, !PT ;  /* 0x0000000d0c0c7212 */ /* 0x000fe200078e3cff */
[--C-:B------:R-:W-:Y:S01]  /*1ff20*/  IMAD.X R13, RZ, RZ, R3.reuse, P3 ;  /* 0x000000ffff0d7224 */ /* 0x100fe200018e0603 */
[----:B------:R-:W1:Y:S01]  /*1ff30*/  SHFL.IDX PT, R51, R11, RZ, 0x1c1f ;  /* 0x001c1fff0b337589 */ /* 0x000e6200000e0000 */
[----:B------:R-:W-:Y:S01]  /*1ff40*/  IADD3 R5, P3, R2, 0x7000, RZ ;  /* 0x0000700002057810 */ /* 0x000fe20007f7e0ff */
[----:B------:R-:W-:Y:S01]  /*1ff50*/  ULDC.64 UR4, c[0x0][0xaa0] ;  /* 0x0002a80000047ab9 */ /* 0x000fe20000000a00 */
[----:B------:R-:W-:Y:S01]  /*1ff60*/  ISETP.GE.OR P0, PT, R4, R57, P0 ;  /* 0x000000390400720c */ /* 0x000fe20000706670 */
[----:B------:R-:W2:Y:S01]  /*1ff70*/  SHFL.IDX PT, R53, R11, 0x1, 0x1c1f ;  /* 0x003c1f000b357f89 */ /* 0x000ea200000e0000 */
[C---:B------:R-:W-:Y:S01]  /*1ff80*/  IADD3 R33, P6, R2.reuse, 0x4000, RZ ;  /* 0x0000400002217810 */ /* 0x040fe20007fde0ff */
[----:B------:R-:W-:Y:S01]  /*1ff90*/  IMAD.X R45, RZ, RZ, R3, P3 ;  /* 0x000000ffff2d7224 */ /* 0x000fe200018e0603 */
[----:B------:R-:W-:-:S02]  /*1ffa0*/  IADD3 R37, P5, R2, 0x5000, RZ ;  /* 0x0000500002257810 */ /* 0x000fc40007fbe0ff */
[C---:B------:R-:W-:Y:S02]  /*1ffb0*/  IADD3 R41, P4, R2.reuse, 0x6000, RZ ;  /* 0x0000600002297810 */ /* 0x040fe40007f9e0ff */
[----:B------:R-:W-:Y:S02]  /*1ffc0*/  LOP3.LUT R7, R2, 0x380, RZ, 0xc0, !PT ;  /* 0x0000038002077812 */ /* 0x000fe400078ec0ff */
[----:B------:R-:W-:Y:S02]  /*1ffd0*/  LOP3.LUT R4, R5, 0x380, RZ, 0xc0, !PT ;  /* 0x0000038005047812 */ /* 0x000fe400078ec0ff */
[----:B------:R-:W-:Y:S02]  /*1ffe0*/  LOP3.LUT R32, R33, 0x380, RZ, 0xc0, !PT ;  /* 0x0000038021207812 */ /* 0x000fe400078ec0ff */
[----:B------:R-:W-:Y:S02]  /*1fff0*/  LOP3.LUT R36, R37, 0x380, RZ, 0xc0, !PT ;  /* 0x0000038025247812 */ /* 0x000fe400078ec0ff */
[----:B------:R-:W-:-:S02]  /*20000*/  LOP3.LUT R40, R41, 0x380, RZ, 0xc0, !PT ;  /* 0x0000038029287812 */ /* 0x000fc400078ec0ff */
[----:B------:R-:W-:Y:S02]  /*20010*/  SHF.R.U64 R7, R7, 0x3, RZ ;  /* 0x0000000307077819 */ /* 0x000fe400000012ff */
[----:B------:R-:W-:Y:S01]  /*20020*/  SHF.R.U64 R4, R4, 0x3, RZ ;  /* 0x0000000304047819 */ /* 0x000fe200000012ff */
[----:B-1----:R1:W-:Y:S01]  /*20030*/  @!P2 ST.E desc[UR60][R50.64], R0 ;  /* 0x000000003200a985 */ /* 0x0023e2000c10193c */
[----:B------:R-:W-:Y:S02]  /*20040*/  SHF.R.U64 R32, R32, 0x3, RZ ;  /* 0x0000000320207819 */ /* 0x000fe400000012ff */
[----:B------:R-:W-:Y:S01]  /*20050*/  SHF.R.U64 R36, R36, 0x3, RZ ;  /* 0x0000000324247819 */ /* 0x000fe200000012ff */
[----:B--2---:R2:W-:Y:S01]  /*20060*/  @!P0 ST.E desc[UR60][R52.64], R20 ;  /* 0x0000001434008985 */ /* 0x0045e2000c10193c */
[----:B------:R-:W-:Y:S02]  /*20070*/  SHF.R.U64 R40, R40, 0x3, RZ ;  /* 0x0000000328287819 */ /* 0x000fe400000012ff */
[----:B------:R-:W-:Y:S01]  /*20080*/  LOP3.LUT R2, R7, R2, RZ, 0x3c, !PT ;  /* 0x0000000207027212 */ /* 0x000fe200078e3cff */
[----:B------:R-:W-:Y:S01]  /*20090*/  IMAD R49, R49, UR4, RZ ;  /* 0x0000000431317c24 */ /* 0x000fe2000f8e02ff */
[----:B------:R-:W-:Y:S01]  /*200a0*/  LOP3.LUT R32, R32, R33, RZ, 0x3c, !PT ;  /* 0x0000002120207212 */ /* 0x000fe200078e3cff */
[--C-:B------:R-:W-:Y:S01]  /*200b0*/  IMAD.X R33, RZ, RZ, R3.reuse, P6 ;  /* 0x000000ffff217224 */ /* 0x100fe200030e0603 */
[----:B------:R-:W-:Y:S01]  /*200c0*/  LOP3.LUT R36, R36, R37, RZ, 0x3c, !PT ;  /* 0x0000002524247212 */ /* 0x000fe200078e3cff */
[----:B-1----:R-:W1:Y:S01]  /*200d0*/  @P1 LDC R51, c[0x0][0xbec] ;  /* 0x0002fb00ff331b82 */ /* 0x002e620000000800 */
[----:B------:R-:W-:Y:S01]  /*200e0*/  LOP3.LUT R40, R40, R41, RZ, 0x3c, !PT ;  /* 0x0000002928287212 */ /* 0x000fe200078e3cff */
[--C-:B------:R-:W-:Y:S01]  /*200f0*/  IMAD.X R37, RZ, RZ, R3.reuse, P5 ;  /* 0x000000ffff257224 */ /* 0x100fe200028e0603 */
[----:B------:R-:W-:Y:S01]  /*20100*/  LOP3.LUT R44, R4, R5, RZ, 0x3c, !PT ;  /* 0x00000005042c7212 */ /* 0x000fe200078e3cff */
[----:B------:R-:W-:Y:S01]  /*20110*/  IMAD.X R41, RZ, RZ, R3, P4 ;  /* 0x000000ffff297224 */ /* 0x000fe200020e0603 */
[----:B------:R3:W5:Y:S01]  /*20120*/  LD.E.128 R4, desc[UR60][R2.64] ;  /* 0x0000003c02047980 */ /* 0x000762000c101d00 */
[----:B------:R-:W-:-:S02]  /*20130*/  LOP3.LUT R8, R15, 0x380, RZ, 0xc0, !PT ;  /* 0x000003800f087812 */ /* 0x000fc400078ec0ff */
[----:B--2---:R-:W2:Y:S01]  /*20140*/  @P1 LDC R53, c[0x0][0xbf0] ;  /* 0x0002fc00ff351b82 */ /* 0x004ea20000000800 */
[----:B------:R-:W-:Y:S01]  /*20150*/  IMAD R49, R48, UR5, R49 ;  /* 0x0000000530317c24 */ /* 0x000fe2000f8e0231 */
[----:B------:R-:W-:Y:S01]  /*20160*/  SHF.R.U64 R8, R8, 0x3, RZ ;  /* 0x0000000308087819 */ /* 0x000fe200000012ff */
[----:B------:R-:W-:Y:S01]  /*20170*/  IMAD R0, R194, 0x20, R199 ;  /* 0x00000020c2007824 */ /* 0x000fe200078e02c7 */
[----:B------:R-:W5:Y:S02]  /*20180*/  LD.E.128 R24, desc[UR60][R24.64] ;  /* 0x0000003c18187980 */ /* 0x000f64000c101d00 */
[----:B------:R-:W-:Y:S01]  /*20190*/  LOP3.LUT R8, R8, R15, RZ, 0x3c, !PT ;  /* 0x0000000f08087212 */ /* 0x000fe200078e3cff */
[----:B---3--:R-:W-:Y:S01]  /*201a0*/  IMAD.WIDE.U32 R2, R48, UR4, RZ ;  /* 0x0000000430027c25 */ /* 0x008fe2000f8e00ff */
[----:B------:R-:W-:Y:S01]  /*201b0*/  ULDC.64 UR4, c[0x0][0xae8] ;  /* 0x0002ba0000047ab9 */ /* 0x000fe20000000a00 */
[----:B------:R-:W5:Y:S02]  /*201c0*/  LD.E.128 R12, desc[UR60][R12.64] ;  /* 0x0000003c0c0c7980 */ /* 0x000f64000c101d00 */
[----:B------:R-:W-:-:S02]  /*201d0*/  IMAD.IADD R3, R3, 0x1, R49 ;  /* 0x0000000103037824 */ /* 0x000fc400078e0231 */
[----:B------:R-:W-:Y:S01]  /*201e0*/  IMAD R20, R54, UR4, RZ ;  /* 0x0000000436147c24 */ /* 0x000fe2000f8e02ff */
[----:B------:R-:W5:Y:S01]  /*201f0*/  LD.E.128 R8, desc[UR60][R8.64] ;  /* 0x0000003c08087980 */ /* 0x000f62000c101d00 */
[----:B------:R-:W-:Y:S02]  /*20200*/  IMAD.IADD R48, R187, 0x1, R0 ;  /* 0x00000001bb307824 */ /* 0x000fe400078e0200 */
[C---:B------:R-:W-:Y:S01]  /*20210*/  IMAD R49, R195.reuse, UR5, R20 ;  /* 0x00000005c3317c24 */ /* 0x040fe2000f8e0214 */
[----:B------:R-:W5:Y:S01]  /*20220*/  LD.E.128 R32, desc[UR60][R32.64] ;  /* 0x0000003c20207980 */ /* 0x000f62000c101d00 */
[----:B------:R-:W-:Y:S01]  /*20230*/  IMAD.WIDE.U32 R2, R195, UR4, R2 ;  /* 0x00000004c3027c25 */ /* 0x000fe2000f8e0002 */
[----:B------:R-:W-:Y:S02]  /*20240*/  ULDC.64 UR4, c[0x0][0xaf0] ;  /* 0x0002bc0000047ab9 */ /* 0x000fe40000000a00 */
[----:B------:R-:W5:Y:S01]  /*20250*/  LD.E.128 R36, desc[UR60][R36.64] ;  /* 0x0000003c24247980 */ /* 0x000f62000c101d00 */
[----:B-1----:R-:W-:-:S03]  /*20260*/  @P1 IMAD.HI.U32 R0, R48, R51, RZ ;  /* 0x0000003330001227 */ /* 0x002fc600078e00ff */
[----:B------:R-:W5:Y:S01]  /*20270*/  LD.E.128 R40, desc[UR60][R40.64] ;  /* 0x0000003c28287980 */ /* 0x000f62000c101d00 */
[----:B------:R-:W-:Y:S02]  /*20280*/  IMAD.IADD R3, R3, 0x1, R49 ;  /* 0x0000000103037824 */ /* 0x000fe400078e0231 */
[----:B------:R-:W-:Y:S01]  /*20290*/  IMAD.MOV.U32 R49, RZ, RZ, R48 ;  /* 0x000000ffff317224 */ /* 0x000fe200078e0030 */
[----:B--2---:R-:W-:Y:S01]  /*202a0*/  @P1 SHF.R.U32.HI R49, RZ, R53, R0 ;  /* 0x00000035ff311219 */ /* 0x004fe20000011600 */
[----:B------:R-:W-:Y:S01]  /*202b0*/  IMAD R20, R28, UR4, RZ ;  /* 0x000000041c147c24 */ /* 0x000fe2000f8e02ff */
[----:B------:R-:W5:Y:S02]  /*202c0*/  LD.E.128 R44, desc[UR60][R44.64] ;  /* 0x0000003c2c2c7980 */ /* 0x000f64000c101d00 */
[--C-:B------:R-:W-:Y:S01]  /*202d0*/  SHF.R.S32.HI R0, RZ, 0x1f, R49.reuse ;  /* 0x0000001fff007819 */ /* 0x100fe20000011431 */
[----:B------:R-:W-:Y:S01]  /*202e0*/  IMAD R51, R55, UR5, R20 ;  /* 0x0000000537337c24 */ /* 0x000fe2000f8e0214 */
[----:B------:R-:W-:Y:S01]  /*202f0*/  @!PT LDS RZ, [RZ] ;  /* 0x00000000fffff984 */ /* 0x000fe20000000800 */
[----:B------:R-:W-:Y:S01]  /*20300*/  @!PT LDS RZ, [RZ] ;  /* 0x00000000fffff984 */ /* 0x000fe20000000800 */
[----:B------:R-:W-:Y:S01]  /*20310*/  @!PT LDS RZ, [RZ] ;  /* 0x00000000fffff984 */ /* 0x000fe20000000800 */
[----:B------:R-:W-:Y:S01]  /*20320*/  @!PT LDS RZ, [RZ] ;  /* 0x00000000fffff984 */ /* 0x000fe20000000800 */
[----:B------:R1:W-:Y:S06]  /*20330*/  MEMBAR.ALL.CTA ;  /* 0x0000000000007992 */ /* 0x0003ec0000008000 */
[----:B-1----:R-:W1:Y:S01]  /*20340*/  FENCE.VIEW.ASYNC.S ;  /* 0x00000000000073c6 */ /* 0x002e620000000000 */
[----:B------:R-:W-:-:S02]  /*20350*/  IMAD.MOV R20, RZ, RZ, -R49 ;  /* 0x000000ffff147224 */ /* 0x000fc400078e0a31 */
        /* <DEDUP_REMOVED lines=18> */
[----:B------:R-:W-:Y:S01]  /*20480*/  VIADD R0, R18, 0x2a820 ;  /* 0x0002a82012007836 */ /* 0x000fe20000000000 */
[----:B------:R-:W-:Y:S01]  /*20490*/  LEA R28, P3, R2, UR4, 0x1 ;  /* 0x00000004021c7c11 */ /* 0x000fe2000f8608ff */
[----:B------:R-:W-:-:S02]  /*204a0*/  IMAD.IADD R3, R3, 0x1, R49 ;  /* 0x0000000103037824 */ /* 0x000fc400078e0231 */
[----:B------:R-:W-:Y:S01]  /*204b0*/  VIADD R20, R50, 0x40 ;  /* 0x0000004032147836 */ /* 0x000fe20000000000 */
[----:B------:R-:W-:Y:S02]  /*204c0*/  PRMT R0, RZ, 0x654, R0 ;  /* 0x00000654ff007816 */ /* 0x000fe40000000000 */
[----:B------:R-:W-:Y:S01]  /*204d0*/  LEA.HI.X R48, R2, UR5, R3, 0x1, P3 ;  /* 0x0000000502307c11 */ /* 0x000fe200098f0c03 */
[----:B------:R-:W-:Y:S01]  /*204e0*/  BSSY B1, `(.L_x_1850) ;  /* 0x000000f000017945 */ /* 0x000fe20003800000 */
[----:B------:R-:W-:Y:S01]  /*204f0*/  ISETP.GE.AND P1, PT, R20, R57, PT ;  /* 0x000000391400720c */ /* 0x000fe20003f26270 */
[----:B-1----:R1:W-:Y:S01]  /*20500*/  SYNCS.ARRIVE.TRANS64.RED.A1T0 RZ, [R0+URZ], RZ ;  /* 0x000000ff00ff79a7 */ /* 0x0023e2000810043f */
[----:B------:R2:W3:Y:S04]  /*20510*/  SHFL.IDX PT, R20, R28, RZ, 0x181f ;  /* 0x00181fff1c147589 */ /* 0x0004e800000e0000 */
[----:B-1----:R2:W1:Y:S01]  /*20520*/  SHFL.IDX PT, R0, R48, RZ, 0x181f ;  /* 0x00181fff30007589 */ /* 0x00246200000e0000 */
[----:B------:R-:W-:Y:S06]  /*20530*/  @P2 BRA `(.L_x_1851) ;  /* 0x0000000000242947 */ /* 0x000fec0003800000 */
[----:B------:R-:W-:Y:S02]  /*20540*/  ULDC UR4, c[0x0][0xac8] ;  /* 0x0002b20000047ab9 */ /* 0x000fe40000000800 */
[----:B------:R-:W-:Y:S02]  /*20550*/  ISETP.GE.AND P2, PT, R192, UR4, PT ;  /* 0x00000004c0007c0c */ /* 0x000fe4000bf46270 */
[----:B------:R-:W-:-:S11]  /*20560*/  ISETP.GE.AND P3, PT, R193, UR4, PT ;  /* 0x00000004c1007c0c */ /* 0x000fd6000bf66270 */
[CC--:B---3--:R-:W-:Y:S02]  /*20570*/  @!P2 LEA R2, P4, R192.reuse, R20.reuse, 0x1 ;  /* 0x00000014c002a211 */ /* 0x0c8fe400078808ff */
[C---:B------:R-:W-:Y:S02]  /*20580*/  @!P3 LEA R20, P5, R193.reuse, R20, 0x1 ;  /* 0x00000014c114b211 */ /* 0x040fe400078a08ff */
[-C--:B-1----:R-:W-:Y:S02]  /*20590*/  @!P2 LEA.HI.X R3, R192, R0.reuse, R225, 0x1, P4 ;  /* 0x00000000c003a211 */ /* 0x082fe400020f0ce1 */
[----:B------:R-:W-:-:S03]  /*205a0*/  @!P3 LEA.HI.X R21, R193, R0, R223, 0x1, P5 ;  /* 0x00000000c115b211 */ /* 0x000fc600028f0cdf */
[----:B-----5:R4:W-:Y:S04]  /*205b0*/  @!P2 ST.E.128 desc[UR60][R2.64], R4 ;  /* 0x000000040200a985 */ /* 0x0209e8000c101d3c */
[----:B------:R4:W-:Y:S02]  /*205c0*/  @!P3 ST.E.128 desc[UR60][R20.64], R32 ;  /* 0x000000201400b985 */ /* 0x0009e4000c101d3c */
.L_x_1851:
[----:B------:R-:W-:Y:S05]  /*205d0*/  BSYNC B1 ;  /* 0x0000000000017941 */ /* 0x000fea0003800000 */
.L_x_1850:
[----:B-1----:R1:W0:Y:S01]  /*205e0*/  SHFL.IDX PT, R0, R48, 0x1, 0x181f ;  /* 0x00381f0030007f89 */ /* 0x00222200000e0000 */
        /* <DEDUP_REMOVED lines=12> */
.L_x_1853:
[----:B------:R-:W-:Y:S05]  /*206b0*/  BSYNC B1 ;  /* 0x0000000000017941 */ /* 0x000fea0003800000 */
.L_x_1852:
        /* <DEDUP_REMOVED lines=13> */
.L_x_1855:
[----:B------:R-:W-:Y:S05]  /*20790*/  BSYNC B1 ;  /* 0x0000000000017941 */ /* 0x000fea0003800000 */
.L_x_1854:
[----:B0-----:R-:W-:Y:S01]  /*207a0*/  VIADD R0, R50, 0x60 ;  /* 0x0000006032007836 */ /* 0x001fe20000000000 */
[----:B-12---:R-:W0:Y:S04]  /*207b0*/  SHFL.IDX PT, R48, R48, 0x3, 0x181f ;  /* 0x00781f0030307f89 */ /* 0x006e2800000e0000 */
[----:B------:R-:W-:Y:S01]  /*207c0*/  ISETP.GE.AND P0, PT, R0, R57, PT ;  /* 0x000000390000720c */ /* 0x000fe20003f06270 */
[----:B----4-:R-:W1:-:S12]  /*207d0*/  SHFL.IDX PT, R28, R28, 0x3, 0x181f ;  /* 0x00781f001c1c7f89 */ /* 0x010e5800000e0000 */
[----:B------:R-:W-:Y:S05]  /*207e0*/  @P0 BRA `(.L_x_1856) ;  /* 0x0000000800e00947 */ /* 0x000fea0003800000 */
[----:B------:R-:W-:Y:S02]  /*207f0*/  ULDC UR4, c[0x0][0xac8] ;  /* 0x0002b20000047ab9 */ /* 0x000fe40000000800 */
[----:B------:R-:W-:-:S13]  /*20800*/  ISETP.GE.AND P1, PT, R192, UR4, PT ;  /* 0x00000004c0007c0c */ /* 0x000fda000bf26270 */
[----:B-1----:R-:W-:-:S04]  /*20810*/  @!P1 LEA R2, P0, R192, R28, 0x1 ;  /* 0x0000001cc0029211 */ /* 0x002fc800078008ff */
[----:B0-----:R-:W-:Y:S02]  /*20820*/  @!P1 LEA.HI.X R3, R192, R48, R225, 0x1, P0 ;  /* 0x00000030c0039211 */ /* 0x001fe400000f0ce1 */
[----:B------:R-:W-:-:S03]  /*20830*/  ISETP.GE.AND P0, PT, R193, UR4, PT ;  /* 0x00000004c1007c0c */ /* 0x000fc6000bf06270 */
[----:B------:R2:W-:Y:S10]  /*20840*/  @!P1 ST.E.128 desc[UR60][R2.64], R24 ;  /* 0x0000001802009985 */ /* 0x0005f4000c101d3c */
[----:B------:R-:W-:Y:S05]  /*20850*/  @P0 BRA `(.L_x_1856) ;  /* 0x0000000800c40947 */ /* 0x000fea0003800000 */
[----:B--2---:R-:W-:-:S04]  /*20860*/  LEA R2, P0, R193, R28, 0x1 ;  /* 0x0000001cc1027211 */ /* 0x004fc800078008ff */
[----:B------:R-:W-:-:S05]  /*20870*/  LEA.HI.X R3, R193, R48, R223, 0x1, P0 ;  /* 0x00000030c1037211 */ /* 0x000fca00000f0cdf */
[----:B------:R4:W-:Y:S01]  /*20880*/  ST.E.128 desc[UR60][R2.64], R44 ;  /* 0x0000002c02007985 */ /* 0x0009e2000c101d3c */
[----:B------:R-:W-:Y:S05]  /*20890*/  BRA `(.L_x_1856) ;  /* 0x0000000800b47947 */ /* 0x000fea0003800000 */
.L_x_1848:
[----:B------:R-:W-:Y:S01]  /*208a0*/  ULDC.64 UR4, c[0x0][0xc00] ;  /* 0x0003000000047ab9 */ /* 0x000fe20000000a00 */
[----:B------:R-:W2:Y:S01]  /*208b0*/  LDC.64 R2, c[0x0][0xc00] ;  /* 0x00030000ff027b82 */ /* 0x000ea20000000a00 */
[----:B------:R-:W-:Y:S01]  /*208c0*/  ISETP.NE.U32.AND P0, PT, RZ, UR4, PT ;  /* 0x00000004ff007c0c */ /* 0x000fe2000bf05070 */
[----:B------:R-:W-:-:S03]  /*208d0*/  IMAD.MOV.U32 R6, RZ, RZ, RZ ;  /* 0x000000ffff067224 */ /* 0x000fc600078e00ff */
[----:B------:R-:W-:Y:S01]  /*208e0*/  ISETP.NE.AND.EX P0, PT, RZ, UR5, PT, P0 ;  /* 0x00000005ff007c0c */ /* 0x000fe2000bf05300 */
[----:B------:R-:W-:Y:S02]  /*208f0*/  ULDC.64 UR4, c[0x0][0xc08] ;  /* 0x0003020000047ab9 */ /* 0x000fe40000000a00 */
[----:B------:R-:W-:Y:S01]  /*20900*/  ISETP.NE.U32.AND P1, PT, RZ, UR4, PT ;  /* 0x00000004ff007c0c */ /* 0x000fe2000bf25070 */
[----:B------:R-:W3:Y:S03]  /*20910*/  LDC R21, c[0x0][0xbe8] ;  /* 0x0002fa00ff157b82 */ /* 0x000ee60000000800 */
[----:B------:R-:W-:Y:S01]  /*20920*/  ISETP.NE.AND.EX P1, PT, RZ, UR5, PT, P1 ;  /* 0x00000005ff007c0c */ /* 0x000fe2000bf25310 */
[----:B--2---:R-:W-:-:S12]  /*20930*/  IMAD.WIDE R2, R196, 0x4, R2 ;  /* 0x00000004c4027825 */ /* 0x004fd800078e0202 */
[----:B------:R-:W2:Y:S01]  /*20940*/  @P1 LDC.64 R4, c[0x0][0xc08] ;  /* 0x00030200ff041b82 */ /* 0x000ea20000000a00 */
[----:B------:R-:W-:Y:S02]  /*20950*/  ULDC UR4, c[0x0][0xa88] ;  /* 0x0002a20000047ab9 */ /* 0x000fe40000000800 */
[----:B------:R-:W-:Y:S01]  /*20960*/  IMAD.U32 R0, RZ, RZ, UR4 ;  /* 0x00000004ff007e24 */ /* 0x000fe2000f8e00ff */
[----:B------:R4:W5:Y:S01]  /*20970*/  @P0 LDG.E R6, desc[UR60][R2.64] ;  /* 0x0000003c02060981 */ /* 0x000962000c1e1900 */
[----:B--2---:R-:W-:-:S05]  /*20980*/  @P1 IMAD.WIDE R4, R196, 0x4, R4 ;  /* 0x00000004c4041825 */ /* 0x004fca00078e0204 */
[----:B------:R4:W5:Y:S01]  /*20990*/  @P1 LDG.E R0, desc[UR60][R4.64] ;  /* 0x0000003c04001981 */ /* 0x000962000c1e1900 */
[----:B---3--:R-:W-:Y:S01]  /*209a0*/  ISETP.NE.AND P2, PT, R21, 0x1, PT ;  /* 0x000000011500780c */ /* 0x008fe20003f45270 */
[----:B------:R-:W2:-:S12]  /*209b0*/  S2R R8, SR_TID.X ;  /* 0x0000000000087919 */ /* 0x000e980000002100 */
[----:B------:R-:W3:Y:S08]  /*209c0*/  @P2 LDC R20, c[0x0][0xbec] ;  /* 0x0002fb00ff142b82 */ /* 0x000ef00000000800 */
[----:B------:R-:W0:Y:S01]  /*209d0*/  @P2 LDC R25, c[0x0][0xbf0] ;  /* 0x0002fc00ff192b82 */ /* 0x000e220000000800 */
[----:B--2---:R-:W-:-:S05]  /*209e0*/  VIADD R7, R8, 0xffffff80 ;  /* 0xffffff8008077836 */ /* 0x004fca0000000000 */
[----:B------:R-:W-:Y:S02]  /*209f0*/  ISETP.GE.AND P3, PT, R7, 0x80, PT ;  /* 0x000000800700780c */ /* 0x000fe40003f66270 */
[----:B------:R-:W-:Y:S01]  /*20a00*/  SHF.R.S32.HI R7, RZ, 0x1f, R196 ;  /* 0x0000001fff077819 */ /* 0x000fe200000114c4 */
[----:B----4-:R-:W-:Y:S10]  /*20a10*/  @P1 BRA `(.L_x_1857) ;  /* 0x0000000000101947 */ /* 0x010ff40003800000 */
[----:B------:R-:W-:Y:S05]  /*20a20*/  @!P0 BRA `(.L_x_1857) ;  /* 0x00000000000c8947 */ /* 0x000fea0003800000 */
[----:B------:R-:W2:Y:S04]  /*20a30*/  LDG.E R5, desc[UR60][R2.64] ;  /* 0x0000003c02057981 */ /* 0x000ea8000c1e1900 */
[----:B-----5:R-:W2:Y:S02]  /*20a40*/  LDG.E R0, desc[UR60][R2.64+0x4] ;  /* 0x0000043c02007981 */ /* 0x020ea4000c1e1900 */
[----:B--2---:R-:W-:-:S07]  /*20a50*/  IMAD.IADD R0, R0, 0x1, -R5 ;  /* 0x0000000100007824 */ /* 0x004fce00078e0a05 */
.L_x_1857:
[----:B------:R-:W-:Y:S01]  /*20a60*/  BSSY B1, `(.L_x_1858) ;  /* 0x000002c000017945 */ /* 0x000fe20003800000 */
[----:B------:R-:W-:Y:S02]  /*20a70*/  SHF.R.S32.HI R10, RZ, 0x1f, R195 ;  /* 0x0000001fff0a7819 */ /* 0x000fe400000114c3 */
[----:B------:R-:W-:Y:S02]  /*20a80*/  SEL R13, R196, RZ, !P0 ;  /* 0x000000ffc40d7207 */ /* 0x000fe40004000000 */
[----:B------:R-:W-:Y:S02]  /*20a90*/  SEL R12, R7, RZ, !P0 ;  /* 0x000000ff070c7207 */ /* 0x000fe40004000000 */
[----:B-----5:R-:W-:Y:S01]  /*20aa0*/  SHF.R.S32.HI R11, RZ, 0x1f, R6 ;  /* 0x0000001fff0b7819 */ /* 0x020fe20000011406 */
[----:B------:R-:W-:Y:S06]  /*20ab0*/  @P3 BRA `(.L_x_1859) ;  /* 0x0000000000983947 */ /* 0x000fec0003800000 */
[----:B------:R-:W2:Y:S01]  /*20ac0*/  LDC R14, c[0x0][0xbe8] ;  /* 0x0002fa00ff0e7b82 */ /* 0x000ea20000000800 */
[----:B------:R-:W-:Y:S01]  /*20ad0*/  IADD3 R9, R187, -0x80, R8 ;  /* 0xffffff80bb097810 */ /* 0x000fe20007ffe008 */
[----:B--2---:R-:W-:-:S05]  /*20ae0*/  IMAD R2, R0, R14, RZ ;  /* 0x0000000e00027224 */ /* 0x004fca00078e02ff */
        /* <DEDUP_REMOVED lines=9> */
[----:B------:R-:W2:Y:S01]  /*20b80*/  @P0 LDC R4, c[0x0][0xbec] ;  /* 0x0002fb00ff040b82 */ /* 0x000ea20000000800 */
[----:B------:R-:W-:Y:S01]  /*20b90*/  IMAD R7, R195, UR5, R8 ;  /* 0x00000005c3077c24 */ /* 0x000fe2000f8e0208 */
[----:B------:R-:W-:-:S03]  /*20ba0*/  ULDC.64 UR4, c[0x0][0xb98] ;  /* 0x0002e60000047ab9 */ /* 0x000fc60000000a00 */
[----:B------:R-:W-:-:S03]  /*20bb0*/  IMAD.IADD R3, R3, 0x1, R7 ;  /* 0x0000000103037824 */ /* 0x000fc600078e0207 */
[----:B------:R-:W4:Y:S01]  /*20bc0*/  @P0 LDC R15, c[0x0][0xbf0] ;  /* 0x0002fc00ff0f0b82 */ /* 0x000f220000000800 */
[----:B------:R-:W-:-:S04]  /*20bd0*/  IMAD.WIDE.U32 R2, R13, UR4, R2 ;  /* 0x000000040d027c25 */ /* 0x000fc8000f8e0002 */
[----:B--2---:R-:W-:-:S05]  /*20be0*/  @P0 IMAD.HI.U32 R4, R9, R4, RZ ;  /* 0x0000000409040227 */ /* 0x004fca00078e00ff */
        /* <DEDUP_REMOVED lines=19> */
.L_x_1859:
[----:B------:R-:W-:Y:S05]  /*20d20*/  BSYNC B1 ;  /* 0x0000000000017941 */ /* 0x000fea0003800000 */
.L_x_1858:
[----:B------:R-:W-:Y:S01]  /*20d30*/  ULDC.64 UR4, c[0x0][0xaa0] ;  /* 0x0002a80000047ab9 */ /* 0x000fe20000000a00 */
[----:B--2---:R-:W-:Y:S01]  /*20d40*/  IMAD R4, R194, 0x20, R199 ;  /* 0x00000020c2047824 */ /* 0x004fe200078e02c7 */
[----:B------:R-:W-:Y:S01]  /*20d50*/  BSSY B1, `(.L_x_1860) ;  /* 0x0000037000017945 */ /* 0x000fe20003800000 */
[----:B------:R-:W-:Y:S02]  /*20d60*/  IMAD R3, R11, UR4, RZ ;  /* 0x000000040b037c24 */ /* 0x000fe4000f8e02ff */
[----:B------:R-:W-:Y:S02]  /*20d70*/  IMAD.IADD R9, R187, 0x1, R4 ;  /* 0x00000001bb097824 */ /* 0x000fe400078e0204 */
[C---:B------:R-:W-:Y:S02]  /*20d80*/  IMAD R5, R6.reuse, UR5, R3 ;  /* 0x0000000506057c24 */ /* 0x040fe4000f8e0203 */
[----:B------:R-:W-:Y:S01]  /*20d90*/  IMAD.WIDE.U32 R2, R6, UR4, RZ ;  /* 0x0000000406027c25 */ /* 0x000fe2000f8e00ff */
[----:B------:R-:W-:-:S03]  /*20da0*/  ULDC.64 UR4, c[0x0][0xae8] ;  /* 0x0002ba0000047ab9 */ /* 0x000fc60000000a00 */
[----:B------:R-:W-:Y:S02]  /*20db0*/  IMAD.IADD R3, R3, 0x1, R5 ;  /* 0x0000000103037824 */ /* 0x000fe400078e0205 */
[----:B------:R-:W-:Y:S02]  /*20dc0*/  IMAD R6, R10, UR4, RZ ;  /* 0x000000040a067c24 */ /* 0x000fe4000f8e02ff */
[----:B---3--:R-:W-:-:S04]  /*20dd0*/  @P2 IMAD.HI.U32 R4, R9, R20, RZ ;  /* 0x0000001409042227 */ /* 0x008fc800078e00ff */
[C---:B------:R-:W-:Y:S02]  /*20de0*/  IMAD R7, R195.reuse, UR5, R6 ;  /* 0x00000005c3077c24 */ /* 0x040fe4000f8e0206 */
[----:B------:R-:W-:Y:S01]  /*20df0*/  IMAD.WIDE.U32 R2, R195, UR4, R2 ;  /* 0x00000004c3027c25 */ /* 0x000fe2000f8e0002 */
[----:B------:R-:W-:-:S03]  /*20e00*/  ULDC.64 UR4, c[0x0][0xaf0] ;  /* 0x0002bc0000047ab9 */ /* 0x000fc60000000a00 */
[----:B------:R-:W-:Y:S01]  /*20e10*/  IMAD.MOV.U32 R5, RZ, RZ, R9 ;  /* 0x000000ffff057224 */ /* 0x000fe200078e0009 */
[----:B0-----:R-:W-:Y:S01]  /*20e20*/  @P2 SHF.R.U32.HI R5, RZ, R25, R4 ;  /* 0x00000019ff052219 */ /* 0x001fe20000011604 */
        /* <DEDUP_REMOVED lines=41> */
.L_x_1861:
[----:B------:R-:W-:Y:S05]  /*210c0*/  BSYNC B1 ;  /* 0x0000000000017941 */ /* 0x000fea0003800000 */
.L_x_1860:
        /* <DEDUP_REMOVED lines=13> */
.L_x_1863:
[----:B------:R-:W-:Y:S05]  /*211a0*/  BSYNC B1 ;  /* 0x0000000000017941 */ /* 0x000fea0003800000 */
.L_x_1862:
        /* <DEDUP_REMOVED lines=13> */
.L_x_1865:
[----:B------:R-:W-:Y:S05]  /*21280*/  BSYNC B1 ;  /* 0x0000000000017941 */ /* 0x000fea0003800000 */
.L_x_1864:
[----:B0-----:R-:W-:Y:S01]  /*21290*/  VIADD R0, R8, 0x60 ;  /* 0x0000006008007836 */ /* 0x001fe20000000000 */
[----:B------:R0:W0:Y:S04]  /*212a0*/  SHFL.IDX PT, R6, R5, 0x3, 0x181f ;  /* 0x00781f0005067f89 */ /* 0x00002800000e0000 */
[----:B------:R-:W-:Y:S01]  /*212b0*/  ISETP.GE.AND P0, PT, R0, R21, PT ;  /* 0x000000150000720c */ /* 0x000fe20003f06270 */
[----:B----4-:R4:W0:-:S12]  /*212c0*/  SHFL.IDX PT, R2, R4, 0x3, 0x181f ;  /* 0x00781f0004027f89 */ /* 0x01081800000e0000 */
[----:B----4-:R-:W-:Y:S05]  /*212d0*/  @P0 BRA `(.L_x_1856) ;  /* 0x0000000000240947 */ /* 0x010fea0003800000 */
[----:B------:R-:W-:Y:S02]  /*212e0*/  ULDC UR4, c[0x0][0xac8] ;  /* 0x0002b20000047ab9 */ /* 0x000fe40000000800 */
[----:B------:R-:W-:Y:S02]  /*212f0*/  ISETP.GE.AND P2, PT, R192, UR4, PT ;  /* 0x00000004c0007c0c */ /* 0x000fe4000bf46270 */
[----:B------:R-:W-:-:S11]  /*21300*/  ISETP.GE.AND P3, PT, R193, UR4, PT ;  /* 0x00000004c1007c0c */ /* 0x000fd6000bf66270 */
[CC--:B0-23--:R-:W-:Y:S02]  /*21310*/  @!P2 LEA R4, P0, R192.reuse, R2.reuse, 0x1 ;  /* 0x00000002c004a211 */ /* 0x0cdfe400078008ff */
[C---:B------:R-:W-:Y:S02]  /*21320*/  @!P3 LEA R2, P1, R193.reuse, R2, 0x1 ;  /* 0x00000002c102b211 */ /* 0x040fe400078208ff */
[-C--:B------:R-:W-:Y:S02]  /*21330*/  @!P2 LEA.HI.X R5, R192, R6.reuse, R225, 0x1, P0 ;  /* 0x00000006c005a211 */ /* 0x080fe400000f0ce1 */
[----:B------:R-:W-:-:S03]  /*21340*/  @!P3 LEA.HI.X R3, R193, R6, R223, 0x1, P1 ;  /* 0x00000006c103b211 */ /* 0x000fc600008f0cdf */
[----:B------:R0:W-:Y:S04]  /*21350*/  @!P2 ST.E.128 desc[UR60][R4.64], RZ ;  /* 0x000000ff0400a985 */ /* 0x0001e8000c101d3c */
[----:B------:R0:W-:Y:S02]  /*21360*/  @!P3 ST.E.128 desc[UR60][R2.64], RZ ;  /* 0x000000ff0200b985 */ /* 0x0001e4000c101d3c */
.L_x_1856:
[----:B------:R-:W-:Y:S05]  /*21370*/  BSYNC B0 ;  /* 0x0000000000007941 */ /* 0x000fea0003800000 */
.L_x_1847:
[----:B------:R-:W-:Y:S02]  /*21380*/  ULDC UR4, c[0x0][0xc3c] ;  /* 0x00030f0000047ab9 */ /* 0x000fe40000000800 */
[----:B-1----:R-:W-:-:S13]  /*21390*/  ISETP.GE.AND P0, PT, R31, UR4, PT ;  /* 0x000000041f007c0c */ /* 0x002fda000bf06270 */
[----:B------:R-:W-:Y:S05]  /*213a0*/  @!P0 BRA `(.L_x_1866) ;  /* 0xfffffdfc00c88947 */ /* 0x000fea000383ffff */
[----:B------:R-:W-:Y:S05]  /*213b0*/  BRA `(.L_x_1566) ;  /* 0x0000007400387947 */ /* 0x000fea0003800000 */
.L_x_1564:
        /* <DEDUP_REMOVED lines=16> */
.L_x_1867:
        /* <DEDUP_REMOVED lines=41> */
.L_x_1873:
        /* <DEDUP_REMOVED lines=12> */
.L_x_1872:
[----:B------:R-:W-:Y:S05]  /*21810*/  BSYNC B0 ;  /* 0x0000000000007941 */ /* 0x000fea0003800000 */
.L_x_1871:
        /* <DEDUP_REMOVED lines=20> */
.L_x_1869:
        /* <DEDUP_REMOVED lines=20> */
.L_x_1874:
[----:B---3--:R-:W-:Y:S01]  /*21aa0*/  IMAD R16, R16, UR5, R13 ;  /* 0x0000000510107c24 */ /* 0x008fe2000f8e020d */
[----:B------:R-:W-:Y:S01]  /*21ab0*/  IABS R2, R6 ;  /* 0x0000000600027213 */ /* 0x000fe20000000000 */
[----:B01----:R-:W-:-:S03]  /*21ac0*/  IMAD.MOV R11, RZ, RZ, -R3 ;  /* 0x000000ffff0b7224 */ /* 0x003fc600078e0a03 */
[----:B--2---:R-:W-:Y:S01]  /*21ad0*/  IADD3 R9, -R16, UR6, RZ ;  /* 0x0000000610097c10 */ /* 0x004fe2000fffe1ff */
[----:B------:R-:W-:Y:S02]  /*21ae0*/  IMAD.MOV R10, RZ, RZ, -R2 ;  /* 0x000000ffff0a7224 */ /* 0x000fe400078e0a02 */
[----:B------:R-:W-:Y:S01]  /*21af0*/  IMAD R11, R11, R12, RZ ;  /* 0x0000000c0b0b7224 */ /* 0x000fe200078e02ff */
        /* <DEDUP_REMOVED lines=22> */
[----:B------:R-:W-:-:S04]  /*21c60*/  VIADDMNMX R18, R10, UR5, R7, PT ;  /* 0x000000050a127c46 */ /* 0x000fc8000b800107 */
[-C--:B------:R-:W-:Y:S02]  /*21c70*/  IABS R10, R18.reuse ;  /* 0x00000012000a7213 */ /* 0x080fe40000000000 */
[----:B------:R-:W-:Y:S02]  /*21c80*/  IABS R6, R18 ;  /* 0x0000001200067213 */ /* 0x000fe40000000000 */
[----:B------:R-:W0:Y:S08]  /*21c90*/  I2F.RP R7, R10 ;  /* 0x0000000a00077306 */ /* 0x000e300000209400 */
[----:B0-----:R-:W0:Y:S02]  /*21ca0*/  MUFU.RCP R7, R7 ;  /* 0x0000000700077308 */ /* 0x001e240000001000 */
[----:B0-----:R-:W-:-:S06]  /*21cb0*/  VIADD R3, R7, 0xffffffe ;  /* 0x0ffffffe07037836 */ /* 0x001fcc0000000000 */
[----:B------:R-:W0:Y:S02]  /*21cc0*/  F2I.FTZ.U32.TRUNC.NTZ R3, R3 ;  /* 0x0000000300037305 */ /* 0x000e24000021f000 */
[----:B0-----:R-:W-:-:S04]  /*21cd0*/  IMAD.MOV R11, RZ, RZ, -R3 ;  /* 0x000000ffff0b7224 */ /* 0x001fc800078e0a03 */
[----:B------:R-:W-:Y:S01]  /*21ce0*/  IMAD.MOV.U32 R9, RZ, RZ, R11 ;  /* 0x000000ffff097224 */ /* 0x000fe200078e000b */
[----:B------:R-:W-:-:S03]  /*21cf0*/  IABS R11, R13 ;  /* 0x0000000d000b7213 */ /* 0x000fc60000000000 */
        /* <DEDUP_REMOVED lines=15> */
[----:B------:R-:W-:Y:S01]  /*21df0*/  @!P1 LOP3.LUT R2, RZ, R18, RZ, 0x33, !PT ;  /* 0x00000012ff029212 */ /* 0x000fe200078e33ff */
[----:B------:R-:W-:-:S03]  /*21e00*/  IMAD.MOV R18, RZ, RZ, -R18 ;  /* 0x000000ffff127224 */ /* 0x000fc600078e0a12 */
[----:B------:R-:W-:Y:S01]  /*21e10*/  LOP3.LUT R17, RZ, R2, RZ, 0x33, !PT ;  /* 0x00000002ff117212 */ /* 0x000fe200078e33ff */
[----:B------:R-:W-:-:S04]  /*21e20*/  IMAD R18, R2, R18, R3 ;  /* 0x0000001202127224 */ /* 0x000fc800078e0203 */
[----:B------:R-:W-:Y:S01]  /*21e30*/  IMAD.IADD R17, R4, 0x1, R17 ;  /* 0x0000000104117824 */ /* 0x000fe200078e0211 */
[----:B------:R-:W-:Y:S06]  /*21e40*/  BRA `(.L_x_1875) ;  /* 0x00000000000c7947 */ /* 0x000fec0003800000 */
.L_x_1870:
[----:B------:R-:W-:Y:S02]  /*21e50*/  IMAD.MOV.U32 R17, RZ, RZ, RZ ;  /* 0x000000ffff117224 */ /* 0x000fe400078e00ff */
[----:B------:R-:W-:Y:S02]  /*21e60*/  IMAD.U32 R16, RZ, RZ, UR6 ;  /* 0x00000006ff107e24 */ /* 0x000fe4000f8e00ff */
[----:B------:R-:W-:-:S07]  /*21e70*/  IMAD.MOV.U32 R18, RZ, RZ, RZ ;  /* 0x000000ffff127224 */ /* 0x000fce00078e00ff */
.L_x_1875:
[----:B------:R-:W-:-:S13]  /*21e80*/  ISETP.NE.AND P0, PT, R5, RZ, PT ;  /* 0x000000ff0500720c */ /* 0x000fda0003f05270 */
[----:B------:R-:W0:Y:S01]  /*21e90*/  @!P0 S2R R3, SR_CgaCtaId ;  /* 0x0000000000038919 */ /* 0x000e220000008800 */
[----:B------:R-:W-:-:S04]  /*21ea0*/  @!P0 MOV R2, 0x400 ;  /* 0x0000040000028802 */ /* 0x000fc80000000f00 */
[----:B0-----:R-:W-:-:S05]  /*21eb0*/  @!P0 LEA R2, R3, R2, 0x18 ;  /* 0x0000000203028211 */ /* 0x001fca00078ec0ff */
[----:B------:R0:W-:Y:S01]  /*21ec0*/  @!P0 STS.128 [R2+0x2a8d0], R16 ;  /* 0x02a8d01002008388 */ /* 0x0001e20000000c00 */
[----:B------:R-:W-:Y:S06]  /*21ed0*/  BAR.ARV 0x5, 0x180 ;  /* 0x0146000000007b1d */ /* 0x000fec0000002000 */
.L_x_1868:
[----:B------:R2:W-:Y:S01]  /*21ee0*/  STL [R1+0x28], RZ ;  /* 0x000028ff01007387 */ /* 0x0005e20000100800 */
[----:B------:R-:W-:Y:S01]  /*21ef0*/  ULDC UR4, c[0x0][0xc3c] ;  /* 0x00030f0000047ab9 */ /* 0x000fe20000000800 */
[----:B------:R-:W-:Y:S01]  /*21f00*/  IMAD.MOV.U32 R29, RZ, RZ, 0x1 ;  /* 0x00000001ff1d7424 */ /* 0x000fe200078e00ff */
[----:B-1----:R-:W-:Y:S01]  /*21f10*/  ISETP.GE.AND P0, PT, R19, UR4, PT ;  /* 0x0000000413007c0c */ /* 0x002fe2000bf06270 */
[----:B------:R-:W-:-:S12]  /*21f20*/  IMAD.MOV.U32 R27, RZ, RZ, RZ ;  /* 0x000000ffff1b7224 */ /* 0x000fd800078e00ff */
[----:B--2---:R-:W-:Y:S05]  /*21f30*/  @P0 BRA `(.L_x_1876) ;  /* 0x0000006400740947 */ /* 0x004fea0003800000 */
[----:B0-----:R-:W2:Y:S01]  /*21f40*/  LDL R2, [R1+0x38] ;  /* 0x0000380001027983 */ /* 0x001ea20000100800 */
[----:B------:R-:W0:Y:S01]  /*21f50*/  S2UR UR5, SR_CgaCtaId ;  /* 0x00000000000579c3 */ /* 0x000e220000008800 */
[----:B------:R-:W-:Y:S01]  /*21f60*/  LOP3.LUT R4, R0, 0x7f, RZ, 0xc0, !PT ;  /* 0x0000007f00047812 */ /* 0x000fe200078ec0ff */
[----:B------:R-:W-:Y:S01]  /*21f70*/  BSSY B8, `(.L_x_1876) ;  /* 0x0000659000087945 */ /* 0x000fe20003800000 */
[----:B------:R1:W-:Y:S01]  /*21f80*/  STL [R1+0x28], RZ ;  /* 0x000028ff01007387 */ /* 0x0003e20000100800 */
[----:B------:R-:W-:Y:S01]  /*21f90*/  IMAD.MOV.U32 R31, RZ, RZ, 0x1 ;  /* 0x00000001ff1f7424 */ /* 0x000fe200078e00ff */
[----:B------:R-:W-:Y:S01]  /*21fa0*/  ULDC.64 UR36, c[0x0][0x198] ;  /* 0x0000660000247ab9 */ /* 0x000fe20000000a00 */
[----:B------:R-:W-:Y:S01]  /*21fb0*/  IMAD.SHL.U32 R36, R4, 0x8, RZ ;  /* 0x0000000804247824 */ /* 0x000fe200078e00ff */
[----:B------:R-:W-:Y:S01]  /*21fc0*/  ULDC UR38, c[0x0][0xc] ;  /* 0x0000030000267ab9 */ /* 0x000fe20000000800 */
[----:B------:R-:W-:Y:S02]  /*21fd0*/  IMAD.MOV.U32 R25, RZ, RZ, RZ ;  /* 0x000000ffff197224 */ /* 0x000fe400078e00ff */
[----:B------:R-:W-:-:S02]  /*21fe0*/  IMAD.MOV.U32 R27, RZ, RZ, RZ ;  /* 0x000000ffff1b7224 */ /* 0x000fc400078e00ff */
[----:B------:R-:W-:Y:S01]  /*21ff0*/  IMAD.MOV.U32 R29, RZ, RZ, 0x1 ;  /* 0x00000001ff1d7424 */ /* 0x000fe200078e00ff */
        /* <DEDUP_REMOVED lines=16> */
.L_x_1993:
[----:B------:R-:W-:Y:S05]  /*22100*/  YIELD ;  /* 0x0000000000007946 */ /* 0x000fea0003800000 */
[----:B------:R-:W-:Y:S01]  /*22110*/  ULDC.64 UR4, c[0x0][0xa28] ;  /* 0x00028a0000047ab9 */ /* 0x000fe20000000a00 */
[----:B------:R-:W-:Y:S01]  /*22120*/  IMAD.MOV.U32 R11, RZ, RZ, RZ ;  /* 0x000000ffff0b7224 */ /* 0x000fe200078e00ff */
[----:B------:R-:W-:Y:S01]  /*22130*/  ISETP.NE.U32.AND P0, PT, RZ, UR4, PT ;  /* 0x00000004ff007c0c */ /* 0x000fe2000bf05070 */
[----:B0-----:R-:W0:Y:S01]  /*22140*/  LDC.64 R4, c[0x0][0xa00] ;  /* 0x00028000ff047b82 */ /* 0x001e220000000a00 */
[----:B------:R-:W-:Y:S02]  /*22150*/  ULDC.64 UR6, c[0x0][0xa10] ;  /* 0x0002840000067ab9 */ /* 0x000fe40000000a00 */
[----:B------:R-:W-:Y:S01]  /*22160*/  ISETP.NE.AND.EX P0, PT, RZ, UR5, PT, P0 ;  /* 0x00000005ff007c0c */ /* 0x000fe2000bf05300 */
[----:B------:R-:W-:-:S12]  /*22170*/  ULDC.64 UR4, c[0x0][0xa18] ;  /* 0x0002860000047ab9 */ /* 0x000fd80000000a00 */
[----:B-1----:R-:W1:Y:S01]  /*22180*/  @P0 LDC.64 R2, c[0x0][0xa28] ;  /* 0x00028a00ff020b82 */ /* 0x002e620000000a00 */
[----:B------:R-:W-:Y:S01]  /*22190*/  ISETP.NE.U32.AND P1, PT, RZ, UR6, PT ;  /* 0x00000006ff007c0c */ /* 0x000fe2000bf25070 */
[----:B-1----:R-:W-:-:S05]  /*221a0*/  @P0 IMAD.WIDE R2, R19, 0x4, R2 ;  /* 0x0000000413020825 */ /* 0x002fca00078e0202 */
[----:B--2---:R1:W2:Y:S01]  /*221b0*/  @P0 LDG.E R11, desc[UR60][R2.64] ;  /* 0x0000003c020b0981 */ /* 0x0042a2000c1e1900 */
[----:B------:R-:W-:Y:S01]  /*221c0*/  ISETP.NE.U32.AND P0, PT, RZ, UR4, PT ;  /* 0x00000004ff007c0c */ /* 0x000fe2000bf05070 */
[----:B------:R-:W-:Y:S01]  /*221d0*/  IMAD.MOV.U32 R35, RZ, RZ, RZ ;  /* 0x000000ffff237224 */ /* 0x000fe200078e00ff */
[----:B------:R-:W-:Y:S01]  /*221e0*/  ISETP.NE.AND.EX P1, PT, RZ, UR7, PT, P1 ;  /* 0x00000007ff007c0c */ /* 0x000fe2000bf25310 */
[----:B------:R-:W-:Y:S01]  /*221f0*/  IMAD.MOV.U32 R0, RZ, RZ, RZ ;  /* 0x000000ffff007224 */ /* 0x000fe200078e00ff */
[----:B------:R-:W-:Y:S01]  /*22200*/  ISETP.NE.AND.EX P2, PT, RZ, UR5, PT, P0 ;  /* 0x00000005ff007c0c */ /* 0x000fe2000bf45300 */
[----:B------:R-:W-:Y:S01]  /*22210*/  ULDC.64 UR4, c[0x0][0xa00] ;  /* 0x0002800000047ab9 */ /* 0x000fe20000000a00 */
[----:B0-----:R-:W-:Y:S01]  /*22220*/  IMAD.WIDE R4, R19, 0x4, R4 ;  /* 0x0000000413047825 */ /* 0x001fe200078e0204 */
[----:B------:R-:W-:Y:S01]  /*22230*/  ISETP.NE.U32.AND P0, PT, RZ, UR4, PT ;  /* 0x00000004ff007c0c */ /* 0x000fe2000bf05070 */
[----:B-1----:R-:W0:Y:S03]  /*22240*/  LDC.64 R2, c[0x0][0xa10] ;  /* 0x00028400ff027b82 */ /* 0x002e260000000a00 */
[----:B------:R-:W-:-:S06]  /*22250*/  ISETP.NE.AND.EX P0, PT, RZ, UR5, PT, P0 ;  /* 0x00000005ff007c0c */ /* 0x000fcc000bf05300 */
[----:B------:R-:W1:Y:S07]  /*22260*/  @P2 LDC.64 R6, c[0x0][0xa18] ;  /* 0x00028600ff062b82 */ /* 0x000e6e0000000a00 */
[----:B------:R-:W5:Y:S01]  /*22270*/  @P0 LDG.E R35, desc[UR60][R4.64] ;  /* 0x0000003c04230981 */ /* 0x000f62000c1e1900 */
[----:B0-----:R-:W-:-:S05]  /*22280*/  IMAD.WIDE R2, R19, 0x4, R2 ;  /* 0x0000000413027825 */ /* 0x001fca00078e0202 */
[----:B------:R-:W5:Y:S01]  /*22290*/  @P1 LDG.E R0, desc[UR60][R2.64] ;  /* 0x0000003c02001981 */ /* 0x000f62000c1e1900 */
[----:B------:R-:W-:Y:S02]  /*222a0*/  ULDC UR4, c[0x0][0x288] ;  /* 0x0000a20000047ab9 */ /* 0x000fe40000000800 */
[----:B------:R-:W-:Y:S01]  /*222b0*/  IMAD.U32 R32, RZ, RZ, UR4 ;  /* 0x00000004ff207e24 */ /* 0x000fe2000f8e00ff */
[----:B------:R-:W-:Y:S02]  /*222c0*/  ULDC.64 UR4, c[0x0][0x418] ;  /* 0x0001060000047ab9 */ /* 0x000fe40000000a00 */
[----:B------:R-:W-:-:S03]  /*222d0*/  UISETP.NE.U32.AND UP0, UPT, UR4, URZ, UPT ;  /* 0x0000003f0400728c */ /* 0x000fc6000bf05070 */
[----:B------:R-:W-:Y:S01]  /*222e0*/  ULDC UR4, c[0x0][0x424] ;  /* 0x0001090000047ab9 */ /* 0x000fe20000000800 */
[----:B------:R-:W-:Y:S01]  /*222f0*/  UISETP.NE.AND.EX UP0, UPT, UR5, URZ, UPT, UP0 ;  /* 0x0000003f0500728c */ /* 0x000fe2000bf05300 */
[----:B-1----:R-:W-:Y:S02]  /*22300*/  @P2 IMAD.WIDE R6, R19, 0x4, R6 ;  /* 0x0000000413062825 */ /* 0x002fe400078e0206 */
[----:B------:R-:W-:Y:S01]  /*22310*/  ULDC UR5, c[0x0][0x2f0] ;  /* 0x0000bc0000057ab9 */ /* 0x000fe20000000800 */
[----:B------:R-:W-:Y:S02]  /*22320*/  USEL UR4, UR4, 0x1, UP0 ;  /* 0x0000000104047887 */ /* 0x000fe40008000000 */
[----:B------:R0:W5:Y:S02]  /*22330*/  @P2 LDG.E R32, desc[UR60][R6.64] ;  /* 0x0000003c06202981 */ /* 0x000164000c1e1900 */
[----:B------:R-:W-:-:S03]  /*22340*/  UIMAD UR4, UR4, UR5, URZ ;  /* 0x00000005040472a4 */ /* 0x000fc6000f8e023f */
[----:B------:R-:W-:-:S03]  /*22350*/  ULDC UR5, c[0x0][0x348] ;  /* 0x0000d20000057ab9 */ /* 0x000fc60000000800 */
[----:B------:R-:W-:Y:S02]  /*22360*/  IMAD.U32 R10, RZ, RZ, UR4 ;  /* 0x00000004ff0a7e24 */ /* 0x000fe4000f8e00ff */
[----:B0-----:R-:W-:Y:S01]  /*22370*/  IMAD.U32 R6, RZ, RZ, UR5 ;  /* 0x00000005ff067e24 */ /* 0x001fe2000f8e00ff */
[----:B--2---:R0:W-:Y:S01]  /*22380*/  STL [R1+0x4], R11 ;  /* 0x0000040b01007387 */ /* 0x0041e20000100800 */
[----:B------:R-:W-:Y:S05]  /*22390*/  @P2 BRA `(.L_x_1877) ;  /* 0x0000000000102947 */ /* 0x000fea0003800000 */
[----:B------:R-:W-:Y:S05]  /*223a0*/  @!P0 BRA `(.L_x_1877) ;  /* 0x00000000000c8947 */ /* 0x000fea0003800000 */
[----:B------:R-:W2:Y:S04]  /*223b0*/  LDG.E R7, desc[UR60][R4.64] ;  /* 0x0000003c04077981 */ /* 0x000ea8000c1e1900 */
[----:B-----5:R-:W2:Y:S02]  /*223c0*/  LDG.E R32, desc[UR60][R4.64+0x4] ;  /* 0x0000043c04207981 */ /* 0x020ea4000c1e1900 */
[----:B--2---:R-:W-:-:S07]  /*223d0*/  IMAD.IADD R32, R32, 0x1, -R7 ;  /* 0x0000000120207824 */ /* 0x004fce00078e0a07 */
.L_x_1877:
[----:B------:R-:W-:Y:S02]  /*223e0*/  ULDC.64 UR4, c[0x0][0xa20] ;  /* 0x0002880000047ab9 */ /* 0x000fe40000000a00 */
[----:B------:R-:W-:-:S04]  /*223f0*/  ISETP.NE.U32.AND P0, PT, RZ, UR4, PT ;  /* 0x00000004ff007c0c */ /* 0x000fc8000bf05070 */
[----:B------:R-:W-:-:S13]  /*22400*/  ISETP.NE.AND.EX P0, PT, RZ, UR5, PT, P0 ;  /* 0x00000005ff007c0c */ /* 0x000fda000bf05300 */
[----:B------:R-:W-:Y:S05]  /*22410*/  @!P0 BRA `(.L_x_1878) ;  /* 0x0000000000108947 */ /* 0x000fea0003800000 */
[----:B------:R-:W1:Y:S02]  /*22420*/  LDC.64 R4, c[0x0][0xa20] ;  /* 0x00028800ff047b82 */ /* 0x000e640000000a00 */
[----:B-1----:R-:W-:-:S05]  /*22430*/  IMAD.WIDE R4, R19, 0x4, R4 ;  /* 0x0000000413047825 */ /* 0x002fca00078e0204 */
[----:B------:R1:W5:Y:S01]  /*22440*/  LDG.E R10, desc[UR60][R4.64] ;  /* 0x0000003c040a7981 */ /* 0x000362000c1e1900 */
[----:B------:R-:W-:Y:S05]  /*22450*/  BRA `(.L_x_1879) ;  /* 0x0000000000247947 */ /* 0x000fea0003800000 */
.L_x_1878:
        /* <DEDUP_REMOVED lines=9> */
.L_x_1879:
[----:B-1----:R-:W2:Y:S01]  /*224f0*/  @P1 LDG.E R5, desc[UR60][R2.64] ;  /* 0x0000003c02051981 */ /* 0x002ea2000c1e1900 */
[----:B------:R-:W1:Y:S03]  /*22500*/  LDC R7, c[0x0][0x448] ;  /* 0x00011200ff077b82 */ /* 0x000e660000000800 */
[----:B------:R3:W2:Y:S01]  /*22510*/  @P1 LDG.E R4, desc[UR60][R2.64+0x4] ;  /* 0x0000043c02041981 */ /* 0x0006a2000c1e1900 */
[----:B-----5:R-:W-:Y:S02]  /*22520*/  IMAD.IADD R10, R10, 0x1, -R11 ;  /* 0x000000010a0a7824 */ /* 0x020fe400078e0a0b */
[----:B------:R-:W-:Y:S02]  /*22530*/  IMAD.SHL.U32 R28, R17, 0x80, RZ ;  /* 0x00000080111c7824 */ /* 0x000fe400078e00ff */
[----:B---3--:R-:W3:Y:S01]  /*22540*/  LDC.64 R2, c[0x0][0x9e0] ;  /* 0x00027800ff027b82 */ /* 0x008ee20000000a00 */
[----:B-1----:R-:W-:Y:S01]  /*22550*/  ISETP.NE.AND P2, PT, R7, 0x1, PT ;  /* 0x000000010700780c */ /* 0x002fe20003f45270 */
[----:B------:R-:W-:-:S12]  /*22560*/  VIADD R7, R28, 0x7f ;  /* 0x0000007f1c077836 */ /* 0x000fd80000000000 */
[----:B------:R-:W1:Y:S01]  /*22570*/  @P2 LDC R8, c[0x0][0x44c] ;  /* 0x00011300ff082b82 */ /* 0x000e620000000800 */
[----:B---3--:R-:W-:-:S07]  /*22580*/  ISETP.GE.AND P3, PT, R3, 0x1, PT ;  /* 0x000000010300780c */ /* 0x008fce0003f66270 */
[----:B------:R-:W3:Y:S01]  /*22590*/  @P2 LDC R9, c[0x0][0x450] ;  /* 0x00011400ff092b82 */ /* 0x000ee20000000800 */
[----:B--2---:R-:W-:Y:S02]  /*225a0*/  @P1 IMAD.IADD R6, R4, 0x1, -R5 ;  /* 0x0000000104061824 */ /* 0x004fe400078e0a05 */
[----:B-1----:R-:W-:-:S04]  /*225b0*/  @P2 IMAD.HI.U32 R4, R7, R8, RZ ;  /* 0x0000000807042227 */ /* 0x002fc800078e00ff */
[----:B------:R-:W-:Y:S01]  /*225c0*/  IMAD.IADD R13, R10, 0x1, R6 ;  /* 0x000000010a0d7824 */ /* 0x000fe200078e0206 */
[----:B---3--:R-:W-:-:S03]  /*225d0*/  @P2 SHF.R.U32.HI R7, RZ, R9, R4 ;  /* 0x00000009ff072219 */ /* 0x008fc60000011604 */
[C---:B------:R-:W-:Y:S01]  /*225e0*/  VIADD R4, R13.reuse, 0x5f ;  /* 0x0000005f0d047836 */ /* 0x040fe20000000000 */
[----:B------:R1:W-:Y:S01]  /*225f0*/  STL [R1], R13 ;  /* 0x0000000d01007387 */ /* 0x0003e20000100800 */
[----:B------:R-:W-:Y:S02]  /*22600*/  IADD3 R8, R13, 0x1, -R32 ;  /* 0x000000010d087810 */ /* 0x000fe40007ffe820 */
[----:B------:R-:W-:-:S04]  /*22610*/  IMAD.HI R4, R4, 0x2aaaaaab, RZ ;  /* 0x2aaaaaab04047827 */ /* 0x000fc800078e02ff */
[----:B------:R-:W-:Y:S01]  /*22620*/  IMAD.IADD R7, R8, 0x1, R7 ;  /* 0x0000000108077824 */ /* 0x000fe200078e0207 */
[----:B------:R-:W-:-:S03]  /*22630*/  SHF.R.U32.HI R9, RZ, 0x1f, R4 ;  /* 0x0000001fff097819 */ /* 0x000fc60000011604 */
[----:B------:R-:W-:Y:S01]  /*22640*/  IMAD.IADD R2, R7, 0x1, R2 ;  /* 0x0000000107027824 */ /* 0x000fe200078e0202 */
[----:B------:R-:W-:Y:S01]  /*22650*/  LEA.HI.SX32 R9, R4, R9, 0x1c ;  /* 0x0000000904097211 */ /* 0x000fe200078fe2ff */
[----:B-1----:R-:W-:Y:S06]  /*22660*/  @!P3 BRA `(.L_x_1880) ;  /* 0x000000000048b947 */ /* 0x002fec0003800000 */
[C---:B------:R-:W-:Y:S01]  /*22670*/  ISETP.GT.AND P0, PT, R7.reuse, RZ, PT ;  /* 0x000000ff0700720c */ /* 0x040fe20003f04270 */
[----:B------:R-:W-:Y:S01]  /*22680*/  BSSY B0, `(.L_x_1881) ;  /* 0x000000e000007945 */ /* 0x000fe20003800000 */
[----:B0-----:R-:W-:-:S11]  /*22690*/  VIADD R11, R7, 0xffffffff ;  /* 0xffffffff070b7836 */ /* 0x001fd60000000000 */
        /* <DEDUP_REMOVED lines=8> */
.L_x_1882:
[----:B------:R-:W-:-:S13]  /*22720*/  ISETP.NE.AND P0, PT, R3, 0x1, PT ;  /* 0x000000010300780c */ /* 0x000fda0003f05270 */
[----:B------:R-:W0:Y:S02]  /*22730*/  @P0 LDC.64 R4, c[0x0][0x9e8] ;  /* 0x00027a00ff040b82 */ /* 0x000e240000000a00 */
[----:B0-----:R-:W-:-:S05]  /*22740*/  @P0 IMAD.HI.U32 R4, R11, R4, RZ ;  /* 0x000000040b040227 */ /* 0x001fca00078e00ff */
[----:B------:R-:W-:-:S07]  /*22750*/  @P0 SHF.R.U32.HI R11, RZ, R5, R4 ;  /* 0x00000005ff0b0219 */ /* 0x000fce0000011604 */
.L_x_1883:
[----:B------:R-:W-:Y:S05]  /*22760*/  BSYNC B0 ;  /* 0x0000000000007941 */ /* 0x000fea0003800000 */
.L_x_1881:
[----:B------:R-:W-:-:S05]  /*22770*/  IMAD R11, R11, R3, R3 ;  /* 0x000000030b0b7224 */ /* 0x000fca00078e0203 */
[----:B------:R-:W-:-:S07]  /*22780*/  VIMNMX R2, R2, R11, PT ;  /* 0x0000000b02027248 */ /* 0x000fce0003fe0100 */
.L_x_1880:
[----:B------:R-:W1:Y:S01]  /*22790*/  @P2 LDC R5, c[0x0][0x44c] ;  /* 0x00011300ff052b82 */ /* 0x000e620000000800 */
[----:B------:R-:W-:Y:S01]  /*227a0*/  IMAD.MOV.U32 R4, RZ, RZ, R28 ;  /* 0x000000ffff047224 */ /* 0x000fe200078e001c */
[----:B------:R-:W-:Y:S01]  /*227b0*/  ULDC UR4, c[0x0][0x9dc] ;  /* 0x0002770000047ab9 */ /* 0x000fe20000000800 */
[----:B------:R-:W-:-:S05]  /*227c0*/  IMAD.IADD R7, R13, 0x1, -R32 ;  /* 0x000000010d077824 */ /* 0x000fca00078e0a20 */
[----:B------:R-:W2:Y:S01]  /*227d0*/  @P2 LDC R12, c[0x0][0x450] ;  /* 0x00011400ff0c2b82 */ /* 0x000ea20000000800 */
[----:B-1----:R-:W-:-:S05]  /*227e0*/  @P2 IMAD.HI.U32 R5, R28, R5, RZ ;  /* 0x000000051c052227 */ /* 0x002fca00078e00ff */
[----:B--2---:R-:W-:-:S05]  /*227f0*/  @P2 SHF.R.U32.HI R4, RZ, R12, R5 ;  /* 0x0000000cff042219 */ /* 0x004fca0000011605 */
[----:B------:R-:W-:-:S04]  /*22800*/  IMAD.IADD R12, R7, 0x1, R4 ;  /* 0x00000001070c7824 */ /* 0x000fc800078e0204 */
[----:B0-----:R-:W-:Y:S01]  /*22810*/  VIADD R11, R12, -UR4 ;  /* 0x800000040c0b7c36 */ /* 0x001fe20008000000 */
        /* <DEDUP_REMOVED lines=11> */
.L_x_1886:
[----:B------:R-:W-:-:S13]  /*228d0*/  ISETP.NE.AND P0, PT, R3, 0x1, PT ;  /* 0x000000010300780c */ /* 0x000fda0003f05270 */
[----:B------:R-:W0:Y:S02]  /*228e0*/  @P0 LDC.64 R4, c[0x0][0x9e8] ;  /* 0x00027a00ff040b82 */ /* 0x000e240000000a00 */
[----:B0-----:R-:W-:-:S05]  /*228f0*/  @P0 IMAD.HI.U32 R4, R12, R4, RZ ;  /* 0x000000040c040227 */ /* 0x001fca00078e00ff */
[----:B------:R-:W-:-:S07]  /*22900*/  @P0 SHF.R.U32.HI R12, RZ, R5, R4 ;  /* 0x00000005ff0c0219 */ /* 0x000fce0000011604 */
.L_x_1887:
[----:B------:R-:W-:Y:S05]  /*22910*/  BSYNC B0 ;  /* 0x0000000000007941 */ /* 0x000fea0003800000 */
.L_x_1885:
[----:B------:R-:W-:-:S05]  /*22920*/  IMAD R12, R12, R3, RZ ;  /* 0x000000030c0c7224 */ /* 0x000fca00078e02ff */
[----:B------:R-:W-:-:S07]  /*22930*/  VIMNMX R11, R11, R12, !PT ;  /* 0x0000000c0b0b7248 */ /* 0x000fce0007fe0100 */
.L_x_1884:
[----:B------:R-:W-:Y:S01]  /*22940*/  VIADD R2, R2, 0x5f ;  /* 0x0000005f02027836 */ /* 0x000fe20000000000 */
[----:B------:R-:W-:Y:S01]  /*22950*/  BSSY B0, `(.L_x_1888) ;  /* 0x000013a000007945 */ /* 0x000fe20003800000 */
        /* <DEDUP_REMOVED lines=30> */
.L_x_2061:
[----:B-1----:R-:W-:Y:S02]  /*22b40*/  ISETP.NE.AND P0, PT, R14, RZ, PT ;  /* 0x000000ff0e00720c */ /* 0x002fe40003f05270 */
[----:B------:R-:W-:-:S11]  /*22b50*/  PLOP3.LUT P6, PT, PT, PT, PT, 0x8, 0x0 ;  /* 0x000000000000781c */ /* 0x000fd60003fce170 */
[----:B------:R-:W-:Y:S05]  /*22b60*/  @P0 BRA `(.L_x_1891) ;  /* 0x00000000000c0947 */ /* 0x000fea0003800000 */
[----:B------:R-:W-:-:S03]  /*22b70*/  UMOV UR4, 0xffffffff ;  /* 0xffffffff00047882 */ /* 0x000fc60000000000 */
[----:B------:R-:W-:Y:S05]  /*22b80*/  BRA.DIV UR4, `(.L_x_1892) ;  /* 0x0000007204287947 */ /* 0x000fea000b800000 */
[----:B------:R-:W-:-:S13]  /*22b90*/  ELECT P6, URZ, PT ;  /* 0x00000000003f782f */ /* 0x000fda00038c0000 */
.L_x_1891:
        /* <DEDUP_REMOVED lines=9> */
.L_x_2064:
[----:B------:R-:W-:Y:S05]  /*22c30*/  BSYNC B1 ;  /* 0x0000000000017941 */ /* 0x000fea0003800000 */
.L_x_1893:
        /* <DEDUP_REMOVED lines=10> */
.L_x_2065:
[----:B------:R-:W-:Y:S05]  /*22ce0*/  BSYNC B2 ;  /* 0x0000000000027941 */ /* 0x000fea0003800000 */
.L_x_1897:
        /* <DEDUP_REMOVED lines=9> */
.L_x_1900:
[----:B------:R-:W-:Y:S05]  /*22d80*/  BSYNC B2 ;  /* 0x0000000000027941 */ /* 0x000fea0003800000 */
.L_x_1899:
        /* <DEDUP_REMOVED lines=10> */
[----:B------:R-:W-:Y:S01]  /*22e30*/  VIADD R13, R11, 0x18400 ;  /* 0x000184000b0d7836 */ /* 0x000fe20000000000 */
[----:B------:R-:W-:-:S09]  /*22e40*/  UMOV UR7, 0x12f00000 ;  /* 0x12f0000000077882 */ /* 0x000fd20000000000 */
.L_x_1901:
        /* <DEDUP_REMOVED lines=16> */
.L_x_1902:
        /* <DEDUP_REMOVED lines=15> */
.L_x_1903:
        /* <DEDUP_REMOVED lines=13> */
.L_x_2066:
[----:B------:R-:W-:Y:S05]  /*23110*/  BSYNC B2 ;  /* 0x0000000000027941 */ /* 0x000fea0003800000 */
.L_x_1904:
[----:B------:R-:W-:Y:S01]  /*23120*/  BSSY B2, `(.L_x_1906) ;  /* 0x000000b000027945 */ /* 0x000fe20003800000 */
[----:B------:R-:W-:Y:S02]  /*23130*/  IMAD.MOV.U32 R10, RZ, RZ, 0x0 ;  /* 0x00000000ff0a7424 */ /* 0x000fe400078e00ff */
[----:B------:R-:W-:Y:S01]  /*23140*/  IMAD.MOV.U32 R11, RZ, RZ, 0x12f00000 ;  /* 0x12f00000ff0b7424 */ /* 0x000fe200078e00ff */
[----:B------:R-:W-:Y:S06]  /*23150*/  @P1 BRA `(.L_x_1907) ;  /* 0x00000000001c1947 */ /* 0x000fec0003800000 */
[----:B------:R-:W2:Y:S01]  /*23160*/  S2R R13, SR_TID.X ;  /* 0x00000000000d7919 */ /* 0x000ea20000002100 */
[----:B01----:R-:W-:-:S04]  /*23170*/  IMAD.MOV.U32 R12, RZ, RZ, 0x6000 ;  /* 0x00006000ff0c7424 */ /* 0x003fc800078e00ff */
[----:B------:R3:W-:Y:S01]  /*23180*/  SYNCS.ARRIVE.TRANS64 RZ, [R3+URZ+0x2a8b0], R12 ;  /* 0x02a8b00c03ff79a7 */ /* 0x0007e2000800003f */
[----:B--2---:R-:W-:-:S04]  /*23190*/  LOP3.LUT R13, R13, 0x1f, RZ, 0xc0, !PT ;  /* 0x0000001f0d0d7812 */ /* 0x004fc800078ec0ff */
[----:B------:R-:W-:-:S13]  /*231a0*/  ISETP.NE.AND P0, PT, R13, RZ, PT ;  /* 0x000000ff0d00720c */ /* 0x000fda0003f05270 */
[----:B---3--:R-:W-:Y:S05]  /*231b0*/  @!P0 BRA `(.L_x_1907) ;  /* 0x0000000000048947 */ /* 0x008fea0003800000 */
[----:B------:R-:W-:Y:S01]  /*231c0*/  BPT.TRAP 0x1 ;  /* 0x000000040000795c */ /* 0x000fe20000300000 */
.L_x_1907:
[----:B------:R-:W-:Y:S05]  /*231d0*/  BSYNC B2 ;  /* 0x0000000000027941 */ /* 0x000fea0003800000 */
.L_x_1906:
        /* <DEDUP_REMOVED lines=9> */
.L_x_1908:
        /* <DEDUP_REMOVED lines=15> */
.L_x_1909:
        /* <DEDUP_REMOVED lines=10> */
.L_x_1896:
[----:B------:R-:W-:Y:S05]  /*23400*/  BSYNC B1 ;  /* 0x0000000000017941 */ /* 0x000fea0003800000 */
.L_x_1895:
[----:B------:R-:W-:Y:S01]  /*23410*/  VIADD R12, R2, 0xfffffffe ;  /* 0xfffffffe020c7836 */ /* 0x000fe20000000000 */
[----:B------:R-:W-:Y:S01]  /*23420*/  PLOP3.LUT P0, PT, PT, PT, PT, 0x8, 0x0 ;  /* 0x000000000000781c */ /* 0x000fe20003f0e170 */
[----:B------:R-:W-:-:S03]  /*23430*/  VIADD R25, R25, 0x1 ;  /* 0x0000000119197836 */ /* 0x000fc60000000000 */
[----:B------:R-:W-:Y:S02]  /*23440*/  ISETP.GE.AND P2, PT, R12, R5, PT ;  /* 0x000000050c00720c */ /* 0x000fe40003f46270 */
[----:B------:R-:W-:-:S04]  /*23450*/  ISETP.NE.AND P1, PT, R25, 0x2, PT ;  /* 0x000000021900780c */ /* 0x000fc80003f25270 */
[----:B------:R-:W-:Y:S02]  /*23460*/  SEL R2, RZ, 0x1, P1 ;  /* 0x00000001ff027807 */ /* 0x000fe40000800000 */
[----:B------:R-:W-:Y:S02]  /*23470*/  SEL R25, R25, RZ, P1 ;  /* 0x000000ff19197207 */ /* 0x000fe40000800000 */
[----:B------:R-:W-:-:S03]  /*23480*/  LOP3.LUT R31, R31, R2, RZ, 0x3c, !PT ;  /* 0x000000021f1f7212 */ /* 0x000fc600078e3cff */
[----:B------:R-:W-:Y:S05]  /*23490*/  @!P2 BRA `(.L_x_1889) ;  /* 0x000000080014a947 */ /* 0x000fea0003800000 */
.L_x_1925:
        /* <DEDUP_REMOVED lines=11> */
.L_x_2067:
[----:B------:R-:W-:Y:S05]  /*23550*/  BSYNC B2 ;  /* 0x0000000000027941 */ /* 0x000fea0003800000 */
.L_x_1912:
        /* <DEDUP_REMOVED lines=9> */
.L_x_1915:
[----:B------:R-:W-:Y:S05]  /*235f0*/  BSYNC B2 ;  /* 0x0000000000027941 */ /* 0x000fea0003800000 */
.L_x_1914:
[----:B------:R-:W-:Y:S01]  /*23600*/  IMAD.MOV.U32 R10, RZ, RZ, RZ ;  /* 0x000000ffff0a7224 */ /* 0x000fe200078e00ff */
[----:B------:R-:W-:Y:S01]  /*23610*/  UIADD3 UR4, UP0, UR36, 0x570, URZ ;  /* 0x0000057024047890 */ /* 0x000fe2000ff1e03f */
[----:B------:R-:W-:Y:S01]  /*23620*/  IMAD R3, R25, 0x9000, R23 ;  /* 0x0000900019037824 */ /* 0x000fe200078e0217 */
[----:B------:R-:W-:Y:S01]  /*23630*/  PLOP3.LUT P1, PT, PT, PT, PT, 0x80, 0x0 ;  /* 0x000000000000781c */ /* 0x000fe20003f2f070 */
[----:B0-----:R-:W-:Y:S01]  /*23640*/  IMAD R6, R12, 0x60, R0 ;  /* 0x000000600c067824 */ /* 0x001fe200078e0200 */
[----:B------:R-:W-:Y:S01]  /*23650*/  R2UR UR10, R10 ;  /* 0x000000000a0a72ca */ /* 0x000fe200000e0000 */
[----:B------:R-:W-:Y:S01]  /*23660*/  VIADD R14, R11, 0x2a890 ;  /* 0x0002a8900b0e7836 */ /* 0x000fe20000000000 */
[----:B------:R-:W-:Y:S01]  /*23670*/  UIADD3.X UR5, URZ, UR37, URZ, UP0, !UPT ;  /* 0x000000253f057290 */ /* 0x000fe200087fe43f */
[----:B------:R-:W-:Y:S01]  /*23680*/  VIADD R13, R3, 0x18400 ;  /* 0x00018400030d7836 */ /* 0x000fe20000000000 */
[----:B------:R-:W-:Y:S01]  /*23690*/  UMOV UR6, 0x0 ;  /* 0x0000000000067882 */ /* 0x000fe20000000000 */
[----:B------:R-:W-:-:S10]  /*236a0*/  UMOV UR7, 0x12f00000 ;  /* 0x12f0000000077882 */ /* 0x000fd40000000000 */
.L_x_1916:
        /* <DEDUP_REMOVED lines=16> */
.L_x_1917:
        /* <DEDUP_REMOVED lines=15> */
.L_x_1918:
        /* <DEDUP_REMOVED lines=13> */
.L_x_2068:
[----:B------:R-:W-:Y:S05]  /*23970*/  BSYNC B2 ;  /* 0x0000000000027941 */ /* 0x000fea0003800000 */
.L_x_1919:
[----:B------:R-:W-:Y:S01]  /*23980*/  BSSY B2, `(.L_x_1921) ;  /* 0x000000b000027945 */ /* 0x000fe20003800000 */
[----:B01----:R-:W-:Y:S02]  /*23990*/  IMAD.MOV.U32 R2, RZ, RZ, 0x0 ;  /* 0x00000000ff027424 */ /* 0x003fe400078e00ff */
[----:B------:R-:W-:Y:S01]  /*239a0*/  IMAD.MOV.U32 R3, RZ, RZ, 0x12f00000 ;  /* 0x12f00000ff037424 */ /* 0x000fe200078e00ff */
[----:B------:R-:W-:Y:S06]  /*239b0*/  @P2 BRA `(.L_x_1922) ;  /* 0x00000000001c2947 */ /* 0x000fec0003800000 */
[----:B------:R-:W0:Y:S01]  /*239c0*/  S2R R15, SR_TID.X ;  /* 0x00000000000f7919 */ /* 0x000e220000002100 */
[----:B------:R-:W-:-:S04]  /*239d0*/  IMAD.MOV.U32 R14, RZ, RZ, 0x6000 ;  /* 0x00006000ff0e7424 */ /* 0x000fc800078e00ff */
[----:B------:R1:W-:Y:S01]  /*239e0*/  SYNCS.ARRIVE.TRANS64 RZ, [R11+URZ+0x2a8b0], R14 ;  /* 0x02a8b00e0bff79a7 */ /* 0x0003e2000800003f */
[----:B0-----:R-:W-:-:S04]  /*239f0*/  LOP3.LUT R15, R15, 0x1f, RZ, 0xc0, !PT ;  /* 0x0000001f0f0f7812 */ /* 0x001fc800078ec0ff */
[----:B------:R-:W-:-:S13]  /*23a00*/  ISETP.NE.AND P1, PT, R15, RZ, PT ;  /* 0x000000ff0f00720c */ /* 0x000fda0003f25270 */
[----:B-1----:R-:W-:Y:S05]  /*23a10*/  @!P1 BRA `(.L_x_1922) ;  /* 0x0000000000049947 */ /* 0x002fea0003800000 */
[----:B------:R-:W-:Y:S01]  /*23a20*/  BPT.TRAP 0x1 ;  /* 0x000000040000795c */ /* 0x000fe20000300000 */
.L_x_1922:
[----:B------:R-:W-:Y:S05]  /*23a30*/  BSYNC B2 ;  /* 0x0000000000027941 */ /* 0x000fea0003800000 */
.L_x_1921:
[----:B------:R-:W-:Y:S01]  /*23a40*/  R2UR UR6, R2 ;  /* 0x00000000020672ca */ /* 0x000fe200000e0000 */
[----:B------:R-:W-:Y:S01]  /*23a50*/  UIADD3 UR4, UP0, UR36, 0x670, URZ ;  /* 0x0000067024047890 */ /* 0x000fe2000ff1e03f */
[----:B------:R-:W-:Y:S01]  /*23a60*/  R2UR UR7, R3 ;  /* 0x00000000030772ca */ /* 0x000fe200000e0000 */
[----:B------:R-:W-:Y:S01]  /*23a70*/  VIADD R11, R11, 0x2a8b0 ;  /* 0x0002a8b00b0b7836 */ /* 0x000fe20000000000 */
[----:B------:R-:W-:Y:S01]  /*23a80*/  R2UR UR10, R10 ;  /* 0x000000000a0a72ca */ /* 0x000fe200000e0000 */
[----:B------:R-:W-:Y:S01]  /*23a90*/  IMAD R10, R25, 0x6000, R23 ;  /* 0x00006000190a7824 */ /* 0x000fe200078e0217 */
[----:B------:R-:W-:Y:S01]  /*23aa0*/  PLOP3.LUT P1, PT, PT, PT, PT, 0x80, 0x0 ;  /* 0x000000000000781c */ /* 0x000fe20003f2f070 */
[----:B------:R-:W-:Y:S02]  /*23ab0*/  UIADD3.X UR5, URZ, UR37, URZ, UP0, !UPT ;  /* 0x000000253f057290 */ /* 0x000fe400087fe43f */
[----:B------:R-:W-:-:S10]  /*23ac0*/  VIADD R14, R10, 0x400 ;  /* 0x000004000a0e7836 */ /* 0x000fd40000000000 */
.L_x_1923:
        /* <DEDUP_REMOVED lines=15> */
.L_x_1924:
        /* <DEDUP_REMOVED lines=10> */
.L_x_1911:
[----:B------:R-:W-:Y:S05]  /*23c60*/  BSYNC B1 ;  /* 0x0000000000017941 */ /* 0x000fea0003800000 */
.L_x_1910:
        /* <DEDUP_REMOVED lines=8> */
.L_x_1889:
[----:B------:R-:W-:Y:S05]  /*23cf0*/  BSYNC B0 ;  /* 0x0000000000007941 */ /* 0x000fea0003800000 */
.L_x_1888:
[----:B------:R-:W1:Y:S01]  /*23d00*/  LDC R0, c[0x0][0x448] ;  /* 0x00011200ff007b82 */ /* 0x000e620000000800 */
[----:B------:R-:W-:Y:S01]  /*23d10*/  VIADD R5, R28, 0x7f ;  /* 0x0000007f1c057836 */ /* 0x000fe20000000000 */
[----:B------:R-:W-:Y:S06]  /*23d20*/  @!P0 WARPSYNC.ALL ;  /* 0x0000000000008948 */ /* 0x000fec0003800000 */
[----:B------:R-:W2:Y:S08]  /*23d30*/  LDC.64 R2, c[0x0][0x9e0] ;  /* 0x00027800ff027b82 */ /* 0x000eb00000000a00 */
[----:B------:R-:W-:Y:S01]  /*23d40*/  @!P0 BAR.SYNC.DEFER_BLOCKING 0xc, 0x180 ;  /* 0x0306000000008b1d */ /* 0x000fe20000010000 */
[----:B-1----:R-:W-:-:S02]  /*23d50*/  ISETP.NE.AND P1, PT, R0, 0x1, PT ;  /* 0x000000010000780c */ /* 0x002fc40003f25270 */
[----:B--2---:R-:W-:-:S11]  /*23d60*/  ISETP.GE.AND P2, PT, R3, 0x1, PT ;  /* 0x000000010300780c */ /* 0x004fd60003f46270 */
[----:B------:R-:W1:Y:S08]  /*23d70*/  @P1 LDC R0, c[0x0][0x44c] ;  /* 0x00011300ff001b82 */ /* 0x000e700000000800 */
[----:B------:R-:W2:Y:S01]  /*23d80*/  @P1 LDC R11, c[0x0][0x450] ;  /* 0x00011400ff0b1b82 */ /* 0x000ea20000000800 */
[----:B-1----:R-:W-:-:S05]  /*23d90*/  @P1 IMAD.HI.U32 R0, R5, R0, RZ ;  /* 0x0000000005001227 */ /* 0x002fca00078e00ff */
[----:B--2---:R-:W-:-:S05]  /*23da0*/  @P1 SHF.R.U32.HI R5, RZ, R11, R0 ;  /* 0x0000000bff051219 */ /* 0x004fca0000011600 */
[----:B------:R-:W-:-:S04]  /*23db0*/  IMAD.IADD R11, R8, 0x1, R5 ;  /* 0x00000001080b7824 */ /* 0x000fc800078e0205 */
        /* <DEDUP_REMOVED lines=13> */
.L_x_1928:
[----:B------:R-:W-:-:S13]  /*23e90*/  ISETP.NE.AND P0, PT, R3, 0x1, PT ;  /* 0x000000010300780c */ /* 0x000fda0003f05270 */
[----:B------:R-:W1:Y:S02]  /*23ea0*/  @P0 LDC.64 R4, c[0x0][0x9e8] ;  /* 0x00027a00ff040b82 */ /* 0x000e640000000a00 */
[----:B-1----:R-:W-:-:S05]  /*23eb0*/  @P0 IMAD.HI.U32 R4, R0, R4, RZ ;  /* 0x0000000400040227 */ /* 0x002fca00078e00ff */
[----:B------:R-:W-:-:S07]  /*23ec0*/  @P0 SHF.R.U32.HI R0, RZ, R5, R4 ;  /* 0x00000005ff000219 */ /* 0x000fce0000011604 */
.L_x_1929:
[----:B------:R-:W-:Y:S05]  /*23ed0*/  BSYNC B0 ;  /* 0x0000000000007941 */ /* 0x000fea0003800000 */
.L_x_1927:
[----:B------:R-:W-:-:S05]  /*23ee0*/  IMAD R5, R0, R3, R3 ;  /* 0x0000000300057224 */ /* 0x000fca00078e0203 */
[----:B------:R-:W-:-:S07]  /*23ef0*/  VIMNMX R2, R2, R5, PT ;  /* 0x0000000502027248 */ /* 0x000fce0003fe0100 */
.L_x_1926:
[----:B------:R-:W1:Y:S01]  /*23f00*/  @P1 LDC R5, c[0x0][0x44c] ;  /* 0x00011300ff051b82 */ /* 0x000e620000000800 */
[----:B------:R-:W-:Y:S01]  /*23f10*/  VIADD R2, R2, 0x5f ;  /* 0x0000005f02027836 */ /* 0x000fe20000000000 */
[----:B------:R-:W-:Y:S01]  /*23f20*/  ULDC UR4, c[0x0][0x9dc] ;  /* 0x0002770000047ab9 */ /* 0x000fe20000000800 */
[----:B------:R-:W-:Y:S02]  /*23f30*/  IMAD.MOV.U32 R0, RZ, RZ, R28 ;  /* 0x000000ffff007224 */ /* 0x000fe400078e001c */
[----:B------:R-:W-:-:S03]  /*23f40*/  IMAD.HI R2, R2, 0x2aaaaaab, RZ ;  /* 0x2aaaaaab02027827 */ /* 0x000fc600078e02ff */
[----:B------:R-:W2:Y:S01]  /*23f50*/  @P1 LDC R4, c[0x0][0x450] ;  /* 0x00011400ff041b82 */ /* 0x000ea20000000800 */
[----:B-1----:R-:W-:-:S05]  /*23f60*/  @P1 IMAD.HI.U32 R5, R28, R5, RZ ;  /* 0x000000051c051227 */ /* 0x002fca00078e00ff */
[----:B--2---:R-:W-:Y:S02]  /*23f70*/  @P1 SHF.R.U32.HI R0, RZ, R4, R5 ;  /* 0x00000004ff001219 */ /* 0x004fe40000011605 */
[----:B------:R-:W-:-:S03]  /*23f80*/  SHF.R.U32.HI R5, RZ, 0x1f, R2 ;  /* 0x0000001fff057819 */ /* 0x000fc60000011602 */
[----:B------:R-:W-:Y:S01]  /*23f90*/  IMAD.IADD R7, R7, 0x1, R0 ;  /* 0x0000000107077824 */ /* 0x000fe200078e0200 */
[----:B------:R-:W-:-:S03]  /*23fa0*/  LEA.HI.SX32 R2, R2, R5, 0x1c ;  /* 0x0000000502027211 */ /* 0x000fc600078fe2ff */
[----:B------:R-:W-:Y:S01]  /*23fb0*/  VIADD R0, R7, -UR4 ;  /* 0x8000000407007c36 */ /* 0x000fe20008000000 */
[----:B------:R-:W-:-:S05]  /*23fc0*/  VIMNMX R24, R9, R2, PT ;  /* 0x0000000209187248 */ /* 0x000fca0003fe0100 */
[----:B------:R1:W-:Y:S01]  /*23fd0*/  STL [R1+0x24], R24 ;  /* 0x0000241801007387 */ /* 0x0003e20000100800 */
[----:B------:R-:W-:Y:S05]  /*23fe0*/  @!P2 BRA `(.L_x_1930) ;  /* 0x000000000044a947 */ /* 0x000fea0003800000 */
[----:B------:R-:W-:Y:S01]  /*23ff0*/  ISETP.GT.AND P0, PT, R7, -0x1, PT ;  /* 0xffffffff0700780c */ /* 0x000fe20003f04270 */
[----:B------:R-:W-:-:S12]  /*24000*/  BSSY B0, `(.L_x_1931) ;  /* 0x000000d000007945 */ /* 0x000fd80003800000 */
[----:B------:R-:W-:Y:S05]  /*24010*/  @P0 BRA `(.L_x_1932) ;  /* 0x00000000001c0947 */ /* 0x000fea0003800000 */
[----:B------:R-:W-:Y:S02]  /*24020*/  ISETP.NE.AND P0, PT, R3, 0x1, PT ;  /* 0x000000010300780c */ /* 0x000fe40003f05270 */
[----:B------:R-:W-:-:S11]  /*24030*/  LOP3.LUT R7, RZ, R7, RZ, 0x33, !PT ;  /* 0x00000007ff077212 */ /* 0x000fd600078e33ff */
[----:B------:R-:W2:Y:S02]  /*24040*/  @P0 LDC.64 R4, c[0x0][0x9e8] ;  /* 0x00027a00ff040b82 */ /* 0x000ea40000000a00 */
[----:B--2---:R-:W-:-:S05]  /*24050*/  @P0 IMAD.HI.U32 R4, R7, R4, RZ ;  /* 0x0000000407040227 */ /* 0x004fca00078e00ff */
[----:B------:R-:W-:-:S04]  /*24060*/  @P0 SHF.R.U32.HI R7, RZ, R5, R4 ;  /* 0x00000005ff070219 */ /* 0x000fc80000011604 */
[----:B------:R-:W-:Y:S01]  /*24070*/  LOP3.LUT R7, RZ, R7, RZ, 0x33, !PT ;  /* 0x00000007ff077212 */ /* 0x000fe200078e33ff */
[----:B------:R-:W-:Y:S06]  /*24080*/  BRA `(.L_x_1933) ;  /* 0x0000000000107947 */ /* 0x000fec0003800000 */
.L_x_1932:
[----:B------:R-:W-:-:S13]  /*24090*/  ISETP.NE.AND P0, PT, R3, 0x1, PT ;  /* 0x000000010300780c */ /* 0x000fda0003f05270 */
[----:B------:R-:W2:Y:S02]  /*240a0*/  @P0 LDC.64 R4, c[0x0][0x9e8] ;  /* 0x00027a00ff040b82 */ /* 0x000ea40000000a00 */
[----:B--2---:R-:W-:-:S05]  /*240b0*/  @P0 IMAD.HI.U32 R4, R7, R4, RZ ;  /* 0x0000000407040227 */ /* 0x004fca00078e00ff */
[----:B------:R-:W-:-:S07]  /*240c0*/  @P0 SHF.R.U32.HI R7, RZ, R5, R4 ;  /* 0x00000005ff070219 */ /* 0x000fce0000011604 */
.L_x_1933:
[----:B------:R-:W-:Y:S05]  /*240d0*/  BSYNC B0 ;  /* 0x0000000000007941 */ /* 0x000fea0003800000 */
.L_x_1931:
[----:B------:R-:W-:-:S05]  /*240e0*/  IMAD R3, R7, R3, RZ ;  /* 0x0000000307037224 */ /* 0x000fca00078e02ff */
[----:B------:R-:W-:-:S07]  /*240f0*/  VIMNMX R0, R0, R3, !PT ;  /* 0x0000000300007248 */ /* 0x000fce0007fe0100 */
.L_x_1930:
[----:B------:R-:W-:Y:S01]  /*24100*/  IMAD.HI R0, R0, 0x2aaaaaab, RZ ;  /* 0x2aaaaaab00007827 */ /* 0x000fe200078e02ff */
[----:B------:R-:W-:Y:S04]  /*24110*/  BSSY B7, `(.L_x_1934) ;  /* 0x000037d000077945 */ /* 0x000fe80003800000 */
[----:B------:R-:W-:-:S04]  /*24120*/  SHF.R.U32.HI R3, RZ, 0x1f, R0 ;  /* 0x0000001fff037819 */ /* 0x000fc80000011600 */
[----:B------:R-:W-:-:S04]  /*24130*/  LEA.HI.SX32 R3, R0, R3, 0x1c ;  /* 0x0000000300037211 */ /* 0x000fc800078fe2ff */
[----:B------:R-:W-:-:S04]  /*24140*/  VIMNMX R2, RZ, R3, !PT ;  /* 0x00000003ff027248 */ /* 0x000fc80007fe0100 */
[----:B------:R-:W-:Y:S01]  /*24150*/  ISETP.GT.AND P0, PT, R24, R2, PT ;  /* 0x000000021800720c */ /* 0x000fe20003f04270 */
[----:B------:R2:W-:-:S12]  /*24160*/  STL [R1+0x8], R2 ;  /* 0x0000080201007387 */ /* 0x0005d80000100800 */
[----:B--2---:R-:W-:Y:S05]  /*24170*/  @P0 BRA `(.L_x_1935) ;  /* 0x0000000000440947 */ /* 0x004fea0003800000 */
[----:B------:R-:W2:Y:S02]  /*24180*/  S2R R2, SR_TID.X ;  /* 0x0000000000027919 */ /* 0x000ea40000002100 */
[----:B--2---:R-:W-:-:S04]  /*24190*/  LOP3.LUT R2, R2, 0x7f, RZ, 0xc0, !PT ;  /* 0x0000007f02027812 */ /* 0x004fc800078ec0ff */
[----:B------:R-:W-:-:S13]  /*241a0*/  ISETP.NE.AND P0, PT, R2, RZ, PT ;  /* 0x000000ff0200720c */ /* 0x000fda0003f05270 */
[----:B------:R-:W-:Y:S05]  /*241b0*/  @P0 BRA `(.L_x_1936) ;  /* 0x0000003400c80947 */ /* 0x000fea0003800000 */
[----:B------:R-:W2:Y:S01]  /*241c0*/  S2R R5, SR_LANEID ;  /* 0x0000000000057919 */ /* 0x000ea20000000000 */
[----:B------:R-:W-:Y:S01]  /*241d0*/  VOTEU.ANY UR4, UPT, PT ;  /* 0x0000000000047886 */ /* 0x000fe200038e0100 */
[----:B------:R-:W3:Y:S01]  /*241e0*/  LDC.64 R2, c[0x0][0xc60] ;  /* 0x00031800ff027b82 */ /* 0x000ee20000000a00 */
[----:B------:R-:W2:Y:S02]  /*241f0*/  FLO.U32 R0, UR4 ;  /* 0x0000000400007d00 */ /* 0x000ea400080e0000 */
[----:B--2---:R-:W-:-:S06]  /*24200*/  ISETP.EQ.U32.AND P0, PT, R0, R5, PT ;  /* 0x000000050000720c */ /* 0x004fcc0003f02070 */
[----:B------:R-:W3:Y:S07]  /*24210*/  POPC R5, UR4 ;  /* 0x0000000400057d09 */ /* 0x000eee0008000000 */
[----:B---3--:R-:W2:Y:S01]  /*24220*/  @P0 ATOMG.E.ADD.STRONG.GPU PT, R3, desc[UR60][R2.64], R5 ;  /* 0x00000005020309a8 */ /* 0x008ea200081ee1fc */
[----:B------:R-:W3:Y:S02]  /*24230*/  S2R R4, SR_LTMASK ;  /* 0x0000000000047919 */ /* 0x000ee40000003900 */
[----:B---3--:R-:W-:-:S04]  /*24240*/  LOP3.LUT R4, R4, UR4, RZ, 0xc0, !PT ;  /* 0x0000000404047c12 */ /* 0x008fc8000f8ec0ff */
[----:B------:R-:W3:Y:S01]  /*24250*/  POPC R7, R4 ;  /* 0x0000000400077309 */ /* 0x000ee20000000000 */
[----:B--2---:R-:W3:Y:S02]  /*24260*/  SHFL.IDX PT, R0, R3, R0, 0x1f ;  /* 0x00001f0003007589 */ /* 0x004ee400000e0000 */
[----:B---3--:R-:W-:Y:S01]  /*24270*/  IADD3 R16, R0, UR38, R7 ;  /* 0x0000002600107c10 */ /* 0x008fe2000fffe007 */
[----:B------:R-:W-:Y:S06]  /*24280*/  BRA `(.L_x_1936) ;  /* 0x0000003400947947 */ /* 0x000fec0003800000 */
.L_x_1935:
        /* <DEDUP_REMOVED lines=9> */
[----:B------:R-:W2:Y:S01]  /*24320*/  LDC.64 R2, c[0x4][R2] ;  /* 0x0100000002027b82 */ /* 0x000ea20000000a00 */
[----:B------:R-:W-:Y:S02]  /*24330*/  IMAD.U32 R5, RZ, RZ, UR7 ;  /* 0x00000007ff057e24 */ /* 0x000fe4000f8e00ff */
[----:B0-----:R-:W-:Y:S02]  /*24340*/  IMAD.U32 R6, RZ, RZ, UR8 ;  /* 0x00000008ff067e24 */ /* 0x001fe4000f8e00ff */
[----:B------:R-:W-:-:S02]  /*24350*/  IMAD.U32 R7, RZ, RZ, UR9 ;  /* 0x00000009ff077e24 */ /* 0x000fc4000f8e00ff */
[----:B------:R-:W-:Y:S02]  /*24360*/  IMAD.U32 R10, RZ, RZ, UR4 ;  /* 0x00000004ff0a7e24 */ /* 0x000fe4000f8e00ff */
[----:B------:R-:W-:Y:S02]  /*24370*/  IMAD.U32 R11, RZ, RZ, UR5 ;  /* 0x00000005ff0b7e24 */ /* 0x000fe4000f8e00ff */
[----:B------:R-:W-:Y:S02]  /*24380*/  IMAD.MOV.U32 R8, RZ, RZ, 0x70 ;  /* 0x00000070ff087424 */ /* 0x000fe400078e00ff */
[----:B------:R-:W-:Y:S02]  /*24390*/  IMAD.MOV.U32 R12, RZ, RZ, 0x1 ;  /* 0x00000001ff0c7424 */ /* 0x000fe400078e00ff */
[----:B------:R-:W-:-:S07]  /*243a0*/  IMAD.MOV.U32 R13, RZ, RZ, RZ ;  /* 0x000000ffff0d7224 */ /* 0x000fce00078e00ff */
[----:B------:R-:W-:-:S07]  /*243b0*/  LEPC R20, `(.L_x_1938) ;  /* 0x000000001014794e */ /* 0x000fce0000000000 */
[----:B-12---:R-:W-:Y:S05]  /*243c0*/  CALL.ABS.NOINC R2 ;  /* 0x0000000002007343 */ /* 0x006fea0003c00000 */
.L_x_1938:
[----:B------:R-:W-:Y:S05]  /*243d0*/  BSYNC B6 ;  /* 0x0000000000067941 */ /* 0x000fea0003800000 */
.L_x_1937:
        /* <DEDUP_REMOVED lines=8> */
[----:B------:R2:W3:Y:S01]  /*24460*/  LDC.64 R2, c[0x4][R17] ;  /* 0x0100000011027b82 */ /* 0x0004e20000000a00 */
[----:B------:R-:W-:Y:S02]  /*24470*/  IMAD.U32 R4, RZ, RZ, UR6 ;  /* 0x00000006ff047e24 */ /* 0x000fe4000f8e00ff */
[----:B------:R-:W-:Y:S02]  /*24480*/  IMAD.U32 R5, RZ, RZ, UR7 ;  /* 0x00000007ff057e24 */ /* 0x000fe4000f8e00ff */
[----:B0-----:R-:W-:Y:S02]  /*24490*/  IMAD.U32 R6, RZ, RZ, UR8 ;  /* 0x00000008ff067e24 */ /* 0x001fe4000f8e00ff */
[----:B------:R-:W-:-:S02]  /*244a0*/  IMAD.U32 R7, RZ, RZ, UR9 ;  /* 0x00000009ff077e24 */ /* 0x000fc4000f8e00ff */
[----:B------:R-:W-:Y:S02]  /*244b0*/  IMAD.U32 R10, RZ, RZ, UR4 ;  /* 0x00000004ff0a7e24 */ /* 0x000fe4000f8e00ff */
[----:B------:R-:W-:Y:S02]  /*244c0*/  IMAD.U32 R11, RZ, RZ, UR5 ;  /* 0x00000005ff0b7e24 */ /* 0x000fe4000f8e00ff */
[----:B------:R-:W-:Y:S02]  /*244d0*/  IMAD.MOV.U32 R8, RZ, RZ, 0x70 ;  /* 0x00000070ff087424 */ /* 0x000fe400078e00ff */
[----:B------:R-:W-:Y:S02]  /*244e0*/  IMAD.MOV.U32 R12, RZ, RZ, 0x1 ;  /* 0x00000001ff0c7424 */ /* 0x000fe400078e00ff */
[----:B--2---:R-:W-:-:S07]  /*244f0*/  IMAD.MOV.U32 R13, RZ, RZ, RZ ;  /* 0x000000ffff0d7224 */ /* 0x004fce00078e00ff */
[----:B------:R-:W-:-:S07]  /*24500*/  LEPC R20, `(.L_x_1941) ;  /* 0x000000001014794e */ /* 0x000fce0000000000 */
[----:B-1-3--:R-:W-:Y:S05]  /*24510*/  CALL.ABS.NOINC R2 ;  /* 0x0000000002007343 */ /* 0x00afea0003c00000 */
.L_x_1941:
        /* <DEDUP_REMOVED lines=15> */
.L_x_1940:
[----:B------:R-:W-:Y:S05]  /*24610*/  BSYNC B6 ;  /* 0x0000000000067941 */ /* 0x000fea0003800000 */
.L_x_1939:
[----:B------:R-:W-:Y:S01]  /*24620*/  ULDC.64 UR4, c[0x0][0x9f8] ;  /* 0x00027e0000047ab9 */ /* 0x000fe20000000a00 */
[----:B------:R-:W2:Y:S01]  /*24630*/  LDL R20, [R1] ;  /* 0x0000000001147983 */ /* 0x000ea20000100800 */
[----:B------:R-:W-:-:S03]  /*24640*/  ISETP.NE.U32.AND P0, PT, RZ, UR4, PT ;  /* 0x00000004ff007c0c */ /* 0x000fc6000bf05070 */
[----:B------:R-:W3:Y:S01]  /*24650*/  LDL R17, [R1+0x4] ;  /* 0x0000040001117983 */ /* 0x000ee20000100800 */
[----:B------:R-:W-:Y:S01]  /*24660*/  ISETP.NE.AND.EX P0, PT, RZ, UR5, PT, P0 ;  /* 0x00000005ff007c0c */ /* 0x000fe2000bf05300 */
[----:B------:R-:W-:Y:S01]  /*24670*/  IMAD.MOV.U32 R34, RZ, RZ, R19 ;  /* 0x000000ffff227224 */ /* 0x000fe200078e0013 */
[----:B------:R-:W4:Y:S01]  /*24680*/  LDC R0, c[0x0][0x430] ;  /* 0x00010c00ff007b82 */ /* 0x000f220000000800 */
[----:B------:R-:W0:Y:S01]  /*24690*/  S2R R21, SR_TID.X ;  /* 0x0000000000157919 */ /* 0x000e220000002100 */
[----:B------:R-:W-:-:S09]  /*246a0*/  ULDC UR4, c[0x0][0x320] ;  /* 0x0000c80000047ab9 */ /* 0x000fd20000000800 */
[----:B------:R-:W1:Y:S01]  /*246b0*/  @P0 LDC.64 R2, c[0x0][0x9f8] ;  /* 0x00027e00ff020b82 */ /* 0x000e620000000a00 */
[----:B0-----:R-:W-:Y:S01]  /*246c0*/  LOP3.LUT R21, R21, 0x7f, RZ, 0xc0, !PT ;  /* 0x0000007f15157812 */ /* 0x001fe200078ec0ff */
[----:B-1----:R-:W-:-:S03]  /*246d0*/  @P0 IMAD.WIDE R2, R19, 0x4, R2 ;  /* 0x0000000413020825 */ /* 0x002fc600078e0202 */
[----:B------:R-:W-:Y:S02]  /*246e0*/  SHF.R.U32.HI R26, RZ, 0x3, R21 ;  /* 0x00000003ff1a7819 */ /* 0x000fe40000011615 */
[----:B------:R0:W3:Y:S01]  /*246f0*/  @P0 LDG.E R34, desc[UR60][R2.64] ;  /* 0x0000003c02220981 */ /* 0x0000e2000c1e1900 */
[----:B----4-:R-:W-:Y:S01]  /*24700*/  ISETP.NE.AND P1, PT, R0, 0x1, PT ;  /* 0x000000010000780c */ /* 0x010fe20003f25270 */
[----:B------:R-:W1:-:S12]  /*24710*/  S2R R21, SR_TID.X ;  /* 0x0000000000157919 */ /* 0x000e580000002100 */
[----:B------:R-:W4:Y:S08]  /*24720*/  @P1 LDC R4, c[0x0][0x434] ;  /* 0x00010d00ff041b82 */ /* 0x000f300000000800 */
[----:B------:R-:W0:Y:S01]  /*24730*/  @P1 LDC R6, c[0x0][0x438] ;  /* 0x00010e00ff061b82 */ /* 0x000e220000000800 */
[----:B-1----:R-:W-:-:S05]  /*24740*/  IMAD.SHL.U32 R21, R21, 0x10, RZ ;  /* 0x0000001015157824 */ /* 0x002fca00078e00ff */
[----:B------:R-:W-:Y:S01]  /*24750*/  LOP3.LUT R21, R26, 0x70, R21, 0xf8, !PT ;  /* 0x000000701a157812 */ /* 0x000fe200078ef815 */
[----:B------:R-:W-:-:S04]  /*24760*/  VIADD R26, R24, 0xffffffff ;  /* 0xffffffff181a7836 */ /* 0x000fc80000000000 */
[----:B------:R-:W-:Y:S01]  /*24770*/  IMAD R5, R26, 0x60, R21 ;  /* 0x000000601a057824 */ /* 0x000fe200078e0215 */
[----:B------:R-:W-:Y:S01]  /*24780*/  LOP3.LUT R22, R22, 0xfffffff7, RZ, 0xc0, !PT ;  /* 0xfffffff716167812 */ /* 0x000fe200078ec0ff */
[----:B------:R-:W-:-:S03]  /*24790*/  UMOV UR5, 0xffffffff ;  /* 0xffffffff00057882 */ /* 0x000fc60000000000 */
[----:B--2---:R-:W-:Y:S02]  /*247a0*/  ISETP.GE.AND P0, PT, R5, R20, PT ;  /* 0x000000140500720c */ /* 0x004fe40003f06270 */
[----:B------:R-:W1:Y:S02]  /*247b0*/  S2R R20, SR_TID.X ;  /* 0x0000000000147919 */ /* 0x000e640000002100 */
[----:B------:R-:W-:Y:S01]  /*247c0*/  ISETP.GT.U32.OR P0, PT, R21, 0x5f, P0 ;  /* 0x0000005f1500780c */ /* 0x000fe20000704470 */
[----:B---3--:R-:W-:-:S04]  /*247d0*/  IMAD.IADD R5, R5, 0x1, R17 ;  /* 0x0000000105057824 */ /* 0x008fc800078e0211 */
[----:B----4-:R-:W-:-:S04]  /*247e0*/  @P1 IMAD.HI.U32 R7, R5, R4, RZ ;  /* 0x0000000405071227 */ /* 0x010fc800078e00ff */
[----:B------:R-:W-:Y:S01]  /*247f0*/  IMAD.MOV.U32 R4, RZ, RZ, R5 ;  /* 0x000000ffff047224 */ /* 0x000fe200078e0005 */
[----:B0-----:R-:W-:-:S03]  /*24800*/  @P1 SHF.R.U32.HI R4, RZ, R6, R7 ;  /* 0x00000006ff041219 */ /* 0x001fc60000011607 */
[----:B------:R-:W0:Y:S02]  /*24810*/  @!P0 LDC.64 R2, c[0x0][0x428] ;  /* 0x00010a00ff028b82 */ /* 0x000e240000000a00 */
[----:B------:R-:W-:-:S04]  /*24820*/  IMAD.MOV R6, RZ, RZ, -R4 ;  /* 0x000000ffff067224 */ /* 0x000fc800078e0a04 */
[----:B------:R-:W-:Y:S01]  /*24830*/  IMAD R0, R0, R6, R5 ;  /* 0x0000000600007224 */ /* 0x000fe200078e0205 */
[----:B------:R-:W-:Y:S01]  /*24840*/  @!P0 SHF.R.S32.HI R5, RZ, 0x1f, R4 ;  /* 0x0000001fff058819 */ /* 0x000fe20000011404 */
[----:B-1----:R-:W-:-:S05]  /*24850*/  IMAD.SHL.U32 R20, R20, 0x8, RZ ;  /* 0x0000000814147824 */ /* 0x002fca00078e00ff */
[----:B------:R-:W-:-:S04]  /*24860*/  LOP3.LUT R20, R20, 0x38, RZ, 0xc0, !PT ;  /* 0x0000003814147812 */ /* 0x000fc800078ec0ff */
[C---:B------:R-:W-:Y:S02]  /*24870*/  LOP3.LUT R17, R20.reuse, 0x40, RZ, 0xfc, !PT ;  /* 0x0000004014117812 */ /* 0x040fe400078efcff */
[----:B------:R-:W-:Y:S02]  /*24880*/  ISETP.GE.AND P1, PT, R20, UR4, PT ;  /* 0x0000000414007c0c */ /* 0x000fe4000bf26270 */
[----:B------:R-:W-:Y:S01]  /*24890*/  SHF.R.S32.HI R8, RZ, 0x1f, R34 ;  /* 0x0000001fff087819 */ /* 0x000fe20000011422 */
[-C--:B0-----:R-:W-:Y:S01]  /*248a0*/  @!P0 IMAD.WIDE.U32 R4, R34, R2.reuse, R4 ;  /* 0x0000000222048225 */ /* 0x081fe200078e0004 */
[----:B------:R-:W-:Y:S01]  /*248b0*/  ISETP.GE.AND P2, PT, R17, UR4, PT ;  /* 0x0000000411007c0c */ /* 0x000fe2000bf46270 */
[----:B------:R-:W-:Y:S01]  /*248c0*/  ULDC UR4, c[0x0][0x2f4] ;  /* 0x0000bd0000047ab9 */ /* 0x000fe20000000800 */
[----:B------:R-:W-:Y:S01]  /*248d0*/  SEL R30, RZ, 0x1, P1 ;  /* 0x00000001ff1e7807 */ /* 0x000fe20000800000 */
[----:B------:R-:W-:Y:S01]  /*248e0*/  @!P0 IMAD R6, R8, R2, RZ ;  /* 0x0000000208068224 */ /* 0x000fe200078e02ff */
[----:B------:R-:W-:Y:S01]  /*248f0*/  SEL R2, RZ, 0xffffffff, P2 ;  /* 0xffffffffff027807 */ /* 0x000fe20001000000 */
[----:B------:R0:W-:Y:S02]  /*24900*/  STL [R1+0xc], R8 ;  /* 0x00000c0801007387 */ /* 0x0001e40000100800 */
[----:B------:R-:W-:-:S02]  /*24910*/  @!P0 IMAD R6, R34, R3, R6 ;  /* 0x0000000322068224 */ /* 0x000fc400078e0206 */
[----:B------:R-:W-:Y:S02]  /*24920*/  IMAD.SHL.U32 R3, R2, 0x2, RZ ;  /* 0x0000000202037824 */ /* 0x000fe400078e00ff */
[----:B------:R-:W-:-:S03]  /*24930*/  @!P0 IMAD.IADD R6, R5, 0x1, R6 ;  /* 0x0000000105068824 */ /* 0x000fc600078e0206 */
[----:B------:R-:W-:Y:S02]  /*24940*/  LOP3.LUT R30, R3, 0x2, R30, 0xe2, !PT ;  /* 0x00000002031e7812 */ /* 0x000fe400078ee21e */
[----:B------:R-:W1:Y:S01]  /*24950*/  @!P0 LDC.64 R2, c[0x0][0x418] ;  /* 0x00010600ff028b82 */ /* 0x000e620000000a00 */
[----:B------:R-:W-:Y:S01]  /*24960*/  IMAD.U32 R5, RZ, RZ, UR39 ;  /* 0x00000027ff057e24 */ /* 0x000fe2000f8e00ff */
[----:B-1----:R-:W-:-:S04]  /*24970*/  @!P0 LEA R2, P1, R4, R2, 0x2 ;  /* 0x0000000204028211 */ /* 0x002fc800078210ff */
[----:B------:R-:W-:Y:S01]  /*24980*/  @!P0 LEA.HI.X R3, R4, R3, R6, 0x2, P1 ;  /* 0x0000000304038211 */ /* 0x000fe200008f1406 */
[----:B------:R-:W-:-:S06]  /*24990*/  IMAD.MOV.U32 R4, RZ, RZ, RZ ;  /* 0x000000ffff047224 */ /* 0x000fcc00078e00ff */
[----:B------:R1:W5:Y:S01]  /*249a0*/  @!P0 LDG.E R4, desc[UR60][R2.64] ;  /* 0x0000003c02048981 */ /* 0x000362000c1e1900 */
[----:B------:R-:W-:Y:S02]  /*249b0*/  ISETP.GT.U32.AND P0, PT, R21, 0x5f, PT ;  /* 0x0000005f1500780c */ /* 0x000fe40003f04070 */
[----:B------:R-:W-:Y:S02]  /*249c0*/  ISETP.NE.AND P3, PT, R5, 0x3, PT ;  /* 0x000000030500780c */ /* 0x000fe40003f65270 */
[C---:B------:R-:W-:Y:S02]  /*249d0*/  ISETP.GE.AND P2, PT, R20.reuse, UR4, PT ;  /* 0x0000000414007c0c */ /* 0x040fe4000bf46270 */
[----:B0-----:R-:W-:Y:S02]  /*249e0*/  LOP3.LUT R8, R20, 0x80, RZ, 0xfc, !PT ;  /* 0x0000008014087812 */ /* 0x001fe400078efcff */
[----:B------:R-:W-:-:S05]  /*249f0*/  ISETP.GE.AND P1, PT, R17, UR4, PT ;  /* 0x0000000411007c0c */ /* 0x000fca000bf26270 */
[----:B------:R-:W-:Y:S02]  /*24a00*/  @P0 LOP3.LUT R22, R22, 0x8, RZ, 0xfc, !PT ;  /* 0x0000000816160812 */ /* 0x000fe400078efcff */
[----:B------:R-:W-:Y:S02]  /*24a10*/  ISETP.GE.AND P0, PT, R8, UR4, PT ;  /* 0x0000000408007c0c */ /* 0x000fe4000bf06270 */
[----:B------:R-:W-:-:S04]  /*24a20*/  LOP3.LUT R22, R22, 0xffffffef, RZ, 0xc0, !PT ;  /* 0xffffffef16167812 */ /* 0x000fc800078ec0ff */
[----:B------:R-:W-:-:S04]  /*24a30*/  @P3 LOP3.LUT R22, R22, 0x10, RZ, 0xfc, !PT ;  /* 0x0000001016163812 */ /* 0x000fc800078efcff */
[----:B------:R-:W-:-:S04]  /*24a40*/  LOP3.LUT R22, R22, 0xfffffffb, RZ, 0xc0, !PT ;  /* 0xfffffffb16167812 */ /* 0x000fc800078ec0ff */
[----:B------:R-:W-:-:S04]  /*24a50*/  @P2 LOP3.LUT R22, R22, 0x4, RZ, 0xfc, !PT ;  /* 0x0000000416162812 */ /* 0x000fc800078efcff */
[----:B------:R-:W-:-:S04]  /*24a60*/  LOP3.LUT R22, R22, 0xfffffffe, RZ, 0xc0, !PT ;  /* 0xfffffffe16167812 */ /* 0x000fc800078ec0ff */
[----:B------:R-:W-:-:S04]  /*24a70*/  LOP3.LUT R22, R22, 0xfffffffd, RZ, 0xc0, !PT ;  /* 0xfffffffd16167812 */ /* 0x000fc800078ec0ff */
[----:B------:R-:W-:-:S04]  /*24a80*/  @P1 LOP3.LUT R22, R22, 0x2, RZ, 0xfc, !PT ;  /* 0x0000000216161812 */ /* 0x000fc800078efcff */
[----:B------:R-:W-:Y:S01]  /*24a90*/  @P0 LOP3.LUT R22, R22, 0x1, RZ, 0xfc, !PT ;  /* 0x0000000116160812 */ /* 0x000fe200078efcff */
[----:B-1----:R-:W-:Y:S06]  /*24aa0*/  BRA.DIV UR5, `(.L_x_1942) ;  /* 0x0000005205e47947 */ /* 0x002fec000b800000 */
.L_x_2071:
[----:B------:R-:W-:Y:S01]  /*24ab0*/  SHF.R.S32.HI R33, RZ, 0x1f, R18 ;  /* 0x0000001fff217819 */ /* 0x000fe20000011412 */
[----:B------:R-:W-:Y:S06]  /*24ac0*/  @!P3 BRA `(.L_x_1943) ;  /* 0x000000000004b947 */ /* 0x000fec0003800000 */
[----:B------:R-:W-:Y:S01]  /*24ad0*/  BPT.TRAP 0x1 ;  /* 0x000000040000795c */ /* 0x000fe20000300000 */
.L_x_1943:
[----:B------:R-:W-:Y:S01]  /*24ae0*/  SHF.R.S32.HI R5, RZ, 0x1f, R0 ;  /* 0x0000001fff057819 */ /* 0x000fe20000011400 */
[----:B------:R-:W-:Y:S01]  /*24af0*/  ULDC.64 UR4, c[0x0][0x328] ;  /* 0x0000ca0000047ab9 */ /* 0x000fe20000000a00 */
[----:B------:R-:W-:Y:S03]  /*24b00*/  BSSY B0, `(.L_x_1944) ;  /* 0x0000017000007945 */ /* 0x000fe60003800000 */
[----:B------:R-:W-:-:S04]  /*24b10*/  IMAD R3, R5, UR4, RZ ;  /* 0x0000000405037c24 */ /* 0x000fc8000f8e02ff */
        /* <DEDUP_REMOVED lines=21> */
.L_x_2072:
[----:B------:R-:W-:Y:S05]  /*24c70*/  BSYNC B0 ;  /* 0x0000000000007941 */ /* 0x000fea0003800000 */
.L_x_1944:
[----:B------:R-:W2:Y:S01]  /*24c80*/  LDL R9, [R1] ;  /* 0x0000000001097983 */ /* 0x000ea20000100800 */
[----:B------:R-:W-:Y:S01]  /*24c90*/  ULDC.64 UR4, c[0x0][0x300] ;  /* 0x0000c00000047ab9 */ /* 0x000fe20000000a00 */
[----:B------:R-:W-:Y:S01]  /*24ca0*/  LOP3.LUT P4, RZ, R22, 0x4, RZ, 0xc0, !PT ;  /* 0x0000000416ff7812 */ /* 0x000fe2000788c0ff */
[----:B------:R-:W-:Y:S01]  /*24cb0*/  IMAD R5, R5, UR4, RZ ;  /* 0x0000000405057c24 */ /* 0x000fe2000f8e02ff */
[----:B------:R-:W1:Y:S01]  /*24cc0*/  S2R R8, SR_TID.X ;  /* 0x0000000000087919 */ /* 0x000e620000002100 */
[----:B0-----:R-:W-:Y:S01]  /*24cd0*/  IMAD.WIDE.U32 R2, R0, UR4, RZ ;  /* 0x0000000400027c25 */ /* 0x001fe2000f8e00ff */
[C---:B------:R-:W-:Y:S02]  /*24ce0*/  LOP3.LUT P3, RZ, R22.reuse, 0x2, RZ, 0xc0, !PT ;  /* 0x0000000216ff7812 */ /* 0x040fe4000786c0ff */
[----:B------:R-:W-:Y:S01]  /*24cf0*/  LOP3.LUT P2, RZ, R22, 0x1, RZ, 0xc0, !PT ;  /* 0x0000000116ff7812 */ /* 0x000fe2000784c0ff */
[----:B------:R-:W-:Y:S01]  /*24d00*/  IMAD R5, R0, UR5, R5 ;  /* 0x0000000500057c24 */ /* 0x000fe2000f8e0205 */
[----:B------:R-:W-:-:S02]  /*24d10*/  ULDC.64 UR4, c[0x0][0x310] ;  /* 0x0000c40000047ab9 */ /* 0x000fc40000000a00 */
[----:B------:R-:W-:Y:S02]  /*24d20*/  IMAD R6, R6, UR4, RZ ;  /* 0x0000000406067c24 */ /* 0x000fe4000f8e02ff */
[----:B------:R-:W-:Y:S02]  /*24d30*/  IMAD.IADD R3, R3, 0x1, R5 ;  /* 0x0000000103037824 */ /* 0x000fe400078e0205 */
[C---:B------:R-:W-:Y:S02]  /*24d40*/  IMAD R6, R4.reuse, UR5, R6 ;  /* 0x0000000504067c24 */ /* 0x040fe4000f8e0206 */
[----:B------:R-:W-:Y:S01]  /*24d50*/  IMAD.WIDE.U32 R2, R4, UR4, R2 ;  /* 0x0000000404027c25 */ /* 0x000fe2000f8e0002 */
[----:B------:R-:W-:-:S03]  /*24d60*/  ULDC.64 UR4, c[0x0][0x308] ;  /* 0x0000c20000047ab9 */ /* 0x000fc60000000a00 */
[----:B------:R-:W-:Y:S02]  /*24d70*/  IMAD.IADD R3, R3, 0x1, R6 ;  /* 0x0000000103037824 */ /* 0x000fe400078e0206 */
[----:B------:R-:W-:Y:S02]  /*24d80*/  IMAD R0, R33, UR4, RZ ;  /* 0x0000000421007c24 */ /* 0x000fe4000f8e02ff */
[----:B------:R-:W-:-:S04]  /*24d90*/  IMAD.WIDE.U32 R2, R18, UR4, R2 ;  /* 0x0000000412027c25 */ /* 0x000fc8000f8e0002 */
[----:B------:R-:W-:Y:S01]  /*24da0*/  IMAD R0, R18, UR5, R0 ;  /* 0x0000000512007c24 */ /* 0x000fe2000f8e0200 */
[----:B------:R-:W-:Y:S01]  /*24db0*/  ULDC.64 UR4, c[0x0][0x2e8] ;  /* 0x0000ba0000047ab9 */ /* 0x000fe20000000a00 */
[----:B------:R-:W-:Y:S01]  /*24dc0*/  IMAD R5, R27, 0x4800, R36 ;  /* 0x000048001b057824 */ /* 0x000fe200078e0224 */
[----:B------:R-:W-:Y:S01]  /*24dd0*/  LEA R4, P0, R2, UR4, 0x1 ;  /* 0x0000000402047c11 */ /* 0x000fe2000f8008ff */
[----:B------:R-:W-:Y:S01]  /*24de0*/  IMAD.IADD R0, R3, 0x1, R0 ;  /* 0x0000000103007824 */ /* 0x000fe200078e0200 */
[----:B------:R-:W-:Y:S01]  /*24df0*/  UMOV UR4, 0xffffffff ;  /* 0xffffffff00047882 */ /* 0x000fe20000000000 */
[----:B-1----:R-:W-:-:S03]  /*24e00*/  LOP3.LUT R8, R8, 0x7f, RZ, 0xc0, !PT ;  /* 0x0000007f08087812 */ /* 0x002fc600078ec0ff */
[----:B------:R-:W-:Y:S02]  /*24e10*/  LEA.HI.X R0, R2, UR5, R0, 0x1, P0 ;  /* 0x0000000502007c11 */ /* 0x000fe400080f0c00 */
[----:B------:R-:W-:Y:S01]  /*24e20*/  SHF.R.U32.HI R8, RZ, 0x3, R8 ;  /* 0x00000003ff087819 */ /* 0x000fe20000011608 */
        /* <DEDUP_REMOVED lines=69> */
.L_x_2086:
        /* <DEDUP_REMOVED lines=12> */
.L_x_1947:
        /* <DEDUP_REMOVED lines=10> */
.L_x_1948:
[----:B------:R2:W-:Y:S02]  /*253e0*/  SYNCS.ARRIVE.TRANS64.A1T0 RZ, [R7+URZ+0x2a830], RZ ;  /* 0x02a830ff07ff79a7 */ /* 0x0005e4000810003f */
[----:B------:R-:W-:Y:S05]  /*253f0*/  WARPSYNC.ALL ;  /* 0x0000000000007948 */ /* 0x000fea0003800000 */
[----:B------:R-:W-:Y:S01]  /*25400*/  ULDC.64 UR4, c[0x0][0xa00] ;  /* 0x0002800000047ab9 */ /* 0x000fe20000000a00 */
[----:B------:R-:W-:Y:S01]  /*25410*/  VIADD R0, R23, 0xc400 ;  /* 0x0000c40017007836 */ /* 0x000fe20000000000 */
[----:B------:R-:W-:Y:S01]  /*25420*/  BAR.SYNC.DEFER_BLOCKING 0x8, 0x180 ;  /* 0x0206000000007b1d */ /* 0x000fe20000010000 */
[----:B------:R-:W-:-:S03]  /*25430*/  ISETP.NE.U32.AND P0, PT, RZ, UR4, PT ;  /* 0x00000004ff007c0c */ /* 0x000fc6000bf05070 */
[----:B------:R-:W-:Y:S02]  /*25440*/  LOP3.LUT P1, RZ, R0, 0x3ff, RZ, 0xc0, !PT ;  /* 0x000003ff00ff7812 */ /* 0x000fe4000782c0ff */
[----:B------:R-:W-:Y:S01]  /*25450*/  ISETP.NE.AND.EX P0, PT, RZ, UR5, PT, P0 ;  /* 0x00000005ff007c0c */ /* 0x000fe2000bf05300 */
[----:B------:R-:W-:Y:S01]  /*25460*/  ULDC.64 UR4, c[0x0][0x298] ;  /* 0x0000a60000047ab9 */ /* 0x000fe20000000a00 */
[----:B------:R-:W-:Y:S01]  /*25470*/  SHF.R.S32.HI R0, RZ, 0x1f, R19 ;  /* 0x0000001fff007819 */ /* 0x000fe20000011413 */
[----:B------:R-:W-:Y:S01]  /*25480*/  BSSY B6, `(.L_x_1949) ;  /* 0x000001c000067945 */ /* 0x000fe20003800000 */
[----:B-1----:R-:W-:Y:S02]  /*25490*/  SEL R2, R19, RZ, !P0 ;  /* 0x000000ff13027207 */ /* 0x002fe40004000000 */
[----:B------:R-:W-:-:S05]  /*254a0*/  SEL R0, R0, RZ, !P0 ;  /* 0x000000ff00007207 */ /* 0x000fca0004000000 */
[----:B------:R1:W-:Y:S04]  /*254b0*/  STL [R1+0x30], R0 ;  /* 0x0000300001007387 */ /* 0x0003e80000100800 */
[----:B------:R3:W-:Y:S01]  /*254c0*/  STL [R1+0x20], R2 ;  /* 0x0000200201007387 */ /* 0x0007e20000100800 */
[----:B-1----:R-:W-:Y:S01]  /*254d0*/  SHF.R.S32.HI R0, RZ, 0x1f, R35 ;  /* 0x0000001fff007819 */ /* 0x002fe20000011423 */
[----:B---3--:R-:W-:-:S04]  /*254e0*/  IMAD.WIDE.U32 R2, R35, UR4, RZ ;  /* 0x0000000423027c25 */ /* 0x008fc8000f8e00ff */
[----:B------:R-:W-:Y:S01]  /*254f0*/  IMAD R0, R0, UR4, RZ ;  /* 0x0000000400007c24 */ /* 0x000fe2000f8e02ff */
[----:B------:R1:W-:Y:S03]  /*25500*/  STL.64 [R1+0x18], R2 ;  /* 0x0000180201007387 */ /* 0x0003e60000100a00 */
[----:B------:R-:W-:-:S04]  /*25510*/  IMAD R0, R35, UR5, R0 ;  /* 0x0000000523007c24 */ /* 0x000fc8000f8e0200 */
[----:B------:R-:W-:Y:S01]  /*25520*/  IMAD.IADD R35, R3, 0x1, R0 ;  /* 0x0000000103237824 */ /* 0x000fe200078e0200 */
[----:B------:R-:W-:Y:S06]  /*25530*/  @!P1 BRA `(.L_x_1950) ;  /* 0x0000000000409947 */ /* 0x000fec0003800000 */
[----:B-1----:R-:W-:Y:S01]  /*25540*/  MOV R2, 0x0 ;  /* 0x0000000000027802 */ /* 0x002fe20000000f00 */
[----:B------:R-:W-:Y:S01]  /*25550*/  ULDC.64 UR4, c[0x4][0x90] ;  /* 0x0100240000047ab9 */ /* 0x000fe20000000a00 */
[----:B------:R-:W-:Y:S01]  /*25560*/  ULDC.64 UR6, c[0x4][0x98] ;  /* 0x0100260000067ab9 */ /* 0x000fe20000000a00 */
[----:B------:R-:W-:Y:S01]  /*25570*/  ULDC.64 UR8, c[0x4][0x20] ;  /* 0x0100080000087ab9 */ /* 0x000fe20000000a00 */
[----:B0-----:R-:W-:Y:S02]  /*25580*/  IMAD.U32 R4, RZ, RZ, UR4 ;  /* 0x00000004ff047e24 */ /* 0x001fe4000f8e00ff */
[----:B------:R-:W0:Y:S01]  /*25590*/  LDC.64 R2, c[0x4][R2] ;  /* 0x0100000002027b82 */ /* 0x000e220000000a00 */
[----:B------:R-:W-:Y:S02]  /*255a0*/  IMAD.U32 R5, RZ, RZ, UR5 ;  /* 0x00000005ff057e24 */ /* 0x000fe4000f8e00ff */
[----:B------:R-:W-:Y:S02]  /*255b0*/  IMAD.U32 R6, RZ, RZ, UR6 ;  /* 0x00000006ff067e24 */ /* 0x000fe4000f8e00ff */
[----:B--2---:R-:W-:-:S02]  /*255c0*/  IMAD.U32 R7, RZ, RZ, UR7 ;  /* 0x00000007ff077e24 */ /* 0x004fc4000f8e00ff */
[----:B------:R-:W-:Y:S02]  /*255d0*/  IMAD.U32 R10, RZ, RZ, UR8 ;  /* 0x00000008ff0a7e24 */ /* 0x000fe4000f8e00ff */
[----:B------:R-:W-:Y:S02]  /*255e0*/  IMAD.U32 R11, RZ, RZ, UR9 ;  /* 0x00000009ff0b7e24 */ /* 0x000fe4000f8e00ff */
[----:B------:R-:W-:Y:S02]  /*255f0*/  IMAD.MOV.U32 R8, RZ, RZ, 0x70 ;  /* 0x00000070ff087424 */ /* 0x000fe400078e00ff */
[----:B------:R-:W-:Y:S02]  /*25600*/  IMAD.MOV.U32 R12, RZ, RZ, 0x1 ;  /* 0x00000001ff0c7424 */ /* 0x000fe400078e00ff */
[----:B------:R-:W-:-:S07]  /*25610*/  IMAD.MOV.U32 R13, RZ, RZ, RZ ;  /* 0x000000ffff0d7224 */ /* 0x000fce00078e00ff */
[----:B------:R-:W-:-:S07]  /*25620*/  LEPC R20, `(.L_x_1950) ;  /* 0x000000001014794e */ /* 0x000fce0000000000 */
[----:B0-----:R-:W-:Y:S05]  /*25630*/  CALL.ABS.NOINC R2 ;  /* 0x0000000002007343 */ /* 0x001fea0003c00000 */
.L_x_1950:
[----:B------:R-:W-:Y:S05]  /*25640*/  BSYNC B6 ;  /* 0x0000000000067941 */ /* 0x000fea0003800000 */
.L_x_1949:
[----:B------:R-:W3:Y:S01]  /*25650*/  LDL.LU R20, [R1+0x30] ;  /* 0x0000300001147983 */ /* 0x000ee20000300800 */
[----:B------:R-:W-:Y:S01]  /*25660*/  ULDC.64 UR4, c[0x0][0x2d8] ;  /* 0x0000b60000047ab9 */ /* 0x000fe20000000a00 */
[----:B--2---:R-:W2:Y:S02]  /*25670*/  LDC R7, c[0x0][0x448] ;  /* 0x00011200ff077b82 */ /* 0x004ea40000000800 */
[----:B------:R-:W4:Y:S04]  /*25680*/  LDL.LU R21, [R1+0x20] ;  /* 0x0000200001157983 */ /* 0x000f280000300800 */
[----:B-1----:R-:W5:Y:S01]  /*25690*/  LDL.LU.64 R2, [R1+0x18] ;  /* 0x0000180001027983 */ /* 0x002f620000300a00 */
[----:B------:R-:W-:Y:S01]  /*256a0*/  IMAD R0, R33, UR4, RZ ;  /* 0x0000000421007c24 */ /* 0x000fe2000f8e02ff */
[----:B------:R-:W1:Y:S03]  /*256b0*/  S2R R8, SR_TID.X ;  /* 0x0000000000087919 */ /* 0x000e660000002100 */
[----:B------:R-:W-:Y:S01]  /*256c0*/  IMAD R0, R18, UR5, R0 ;  /* 0x0000000512007c24 */ /* 0x000fe2000f8e0200 */
[----:B--2---:R-:W-:-:S13]  /*256d0*/  ISETP.NE.AND P0, PT, R7, 0x1, PT ;  /* 0x000000010700780c */ /* 0x004fda0003f05270 */
[----:B------:R-:W2:Y:S01]  /*256e0*/  @P0 LDC R6, c[0x0][0x44c] ;  /* 0x00011300ff060b82 */ /* 0x000ea20000000800 */
[----:B-1----:R-:W-:-:S05]  /*256f0*/  IMAD.SHL.U32 R8, R8, 0x8, RZ ;  /* 0x0000000808087824 */ /* 0x002fca00078e00ff */
[----:B------:R-:W-:Y:S01]  /*25700*/  LOP3.LUT R8, R8, 0x38, RZ, 0xc0, !PT ;  /* 0x0000003808087812 */ /* 0x000fe200078ec0ff */
[----:B-----5:R-:W-:Y:S02]  /*25710*/  IMAD.MOV.U32 R3, RZ, RZ, R35 ;  /* 0x000000ffff037224 */ /* 0x020fe400078e0023 */
[----:B------:R-:W-:Y:S01]  /*25720*/  IMAD.WIDE.U32 R2, R18, UR4, R2 ;  /* 0x0000000412027c25 */ /* 0x000fe2000f8e0002 */
[----:B------:R-:W-:-:S03]  /*25730*/  ULDC.64 UR4, c[0x0][0x2e0] ;  /* 0x0000b80000047ab9 */ /* 0x000fc60000000a00 */
[----:B------:R-:W-:Y:S02]  /*25740*/  IMAD.IADD R3, R3, 0x1, R0 ;  /* 0x0000000103037824 */ /* 0x000fe400078e0200 */
[----:B---3--:R-:W-:Y:S02]  /*25750*/  IMAD R0, R20, UR4, RZ ;  /* 0x0000000414007c24 */ /* 0x008fe4000f8e02ff */
[----:B------:R-:W1:Y:S01]  /*25760*/  S2R R20, SR_TID.X ;  /* 0x0000000000147919 */ /* 0x000e620000002100 */
[----:B----4-:R-:W-:-:S04]  /*25770*/  IMAD.WIDE.U32 R2, R21, UR4, R2 ;  /* 0x0000000415027c25 */ /* 0x010fc8000f8e0002 */
[----:B------:R-:W-:Y:S01]  /*25780*/  IMAD R0, R21, UR5, R0 ;  /* 0x0000000515007c24 */ /* 0x000fe2000f8e0200 */
[----:B------:R-:W-:-:S03]  /*25790*/  ULDC.64 UR4, c[0x0][0x2d0] ;  /* 0x0000b40000047ab9 */ /* 0x000fc60000000a00 */
[----:B------:R-:W-:Y:S02]  /*257a0*/  IMAD.IADD R3, R3, 0x1, R0 ;  /* 0x0000000103037824 */ /* 0x000fe400078e0200 */
[----:B------:R-:W3:Y:S01]  /*257b0*/  @P0 LDC R0, c[0x0][0x450] ;  /* 0x00011400ff000b82 */ /* 0x000ee20000000800 */
[----:B-1----:R-:W-:-:S04]  /*257c0*/  LOP3.LUT R20, R20, 0x7f, RZ, 0xc0, !PT ;  /* 0x0000007f14147812 */ /* 0x002fc800078ec0ff */
[----:B------:R-:W-:Y:S02]  /*257d0*/  SHF.R.U32.HI R21, RZ, 0x3, R20 ;  /* 0x00000003ff157819 */ /* 0x000fe40000011614 */
[----:B------:R-:W1:Y:S02]  /*257e0*/  S2R R20, SR_TID.X ;  /* 0x0000000000147919 */ /* 0x000e640000002100 */
[----:B-1----:R-:W-:-:S05]  /*257f0*/  IMAD.SHL.U32 R20, R20, 0x10, RZ ;  /* 0x0000001014147824 */ /* 0x002fca00078e00ff */
[----:B------:R-:W-:Y:S02]  /*25800*/  LOP3.LUT R20, R21, 0x70, R20, 0xf8, !PT ;  /* 0x0000007015147812 */ /* 0x000fe400078ef814 */
[----:B------:R-:W1:Y:S03]  /*25810*/  S2R R21, SR_TID.X ;  /* 0x0000000000157919 */ /* 0x000e660000002100 */
[----:B------:R-:W-:Y:S02]  /*25820*/  IMAD.IADD R5, R20, 0x1, R28 ;  /* 0x0000000114057824 */ /* 0x000fe400078e021c */
[----:B------:R-:W4:Y:S02]  /*25830*/  S2R R20, SR_TID.X ;  /* 0x0000000000147919 */ /* 0x000f240000002100 */
[----:B--2---:R-:W-:-:S04]  /*25840*/  @P0 IMAD.HI.U32 R6, R5, R6, RZ ;  /* 0x0000000605060227 */ /* 0x004fc800078e00ff */
[----:B0-----:R-:W-:Y:S01]  /*25850*/  IMAD.MOV.U32 R4, RZ, RZ, R5 ;  /* 0x000000ffff047224 */ /* 0x001fe200078e0005 */
[----:B---3--:R-:W-:-:S05]  /*25860*/  @P0 SHF.R.U32.HI R4, RZ, R0, R6 ;  /* 0x00000000ff040219 */ /* 0x008fca0000011606 */
[----:B------:R-:W-:Y:S02]  /*25870*/  IMAD.MOV R0, RZ, RZ, -R4 ;  /* 0x000000ffff007224 */ /* 0x000fe400078e0a04 */
[----:B------:R-:W-:-:S04]  /*25880*/  IMAD.WIDE.U32 R2, R4, UR4, R2 ;  /* 0x0000000404027c25 */ /* 0x000fc8000f8e0002 */
[----:B------:R-:W-:Y:S01]  /*25890*/  IMAD R0, R7, R0, R5 ;  /* 0x0000000007007224 */ /* 0x000fe200078e0205 */
[----:B------:R-:W-:-:S05]  /*258a0*/  SHF.R.S32.HI R5, RZ, 0x1f, R4 ;  /* 0x0000001fff057819 */ /* 0x000fca0000011404 */
[----:B------:R-:W-:Y:S02]  /*258b0*/  IMAD R5, R5, UR4, RZ ;  /* 0x0000000405057c24 */ /* 0x000fe4000f8e02ff */
[----:B-1----:R-:W-:Y:S02]  /*258c0*/  IMAD.SHL.U32 R21, R21, 0x8, RZ ;  /* 0x0000000815157824 */ /* 0x002fe400078e00ff */
[----:B------:R-:W-:Y:S01]  /*258d0*/  IMAD R5, R4, UR5, R5 ;  /* 0x0000000504057c24 */ /* 0x000fe2000f8e0205 */
[----:B------:R-:W-:Y:S01]  /*258e0*/  SHF.R.S32.HI R4, RZ, 0x1f, R0 ;  /* 0x0000001fff047819 */ /* 0x000fe20000011400 */
[----:B------:R-:W-:Y:S01]  /*258f0*/  ULDC.64 UR4, c[0x0][0x2c8] ;  /* 0x0000b20000047ab9 */ /* 0x000fe20000000a00 */
[----:B------:R-:W-:Y:S01]  /*25900*/  LOP3.LUT R21, R21, 0x38, RZ, 0xc0, !PT ;  /* 0x0000003815157812 */ /* 0x000fe200078ec0ff */
[----:B------:R-:W-:Y:S01]  /*25910*/  IMAD.IADD R3, R3, 0x1, R5 ;  /* 0x0000000103037824 */ /* 0x000fe200078e0205 */
[----:B----4-:R-:W-:Y:S01]  /*25920*/  LOP3.LUT R20, R20, 0x7f, RZ, 0xc0, !PT ;  /* 0x0000007f14147812 */ /* 0x010fe200078ec0ff */
[----:B------:R-:W-:Y:S01]  /*25930*/  IMAD R4, R4, UR4, RZ ;  /* 0x0000000404047c24 */ /* 0x000fe2000f8e02ff */
[C---:B------:R-:W-:Y:S01]  /*25940*/  LOP3.LUT R9, R21.reuse, 0x40, RZ, 0xfc, !PT ;  /* 0x0000004015097812 */ /* 0x040fe200078efcff */
[----:B------:R-:W-:Y:S01]  /*25950*/  IMAD.WIDE.U32 R2, R0, UR4, R2 ;  /* 0x0000000400027c25 */ /* 0x000fe2000f8e0002 */
[----:B------:R-:W-:-:S03]  /*25960*/  LOP3.LUT R10, R21, 0x80, RZ, 0xfc, !PT ;  /* 0x00000080150a7812 */ /* 0x000fc600078efcff */
[----:B------:R-:W-:Y:S01]  /*25970*/  IMAD R4, R0, UR5, R4 ;  /* 0x0000000500047c24 */ /* 0x000fe2000f8e0204 */
[----:B------:R-:W-:Y:S02]  /*25980*/  ULDC.64 UR4, c[0x0][0x280] ;  /* 0x0000a00000047ab9 */ /* 0x000fe40000000a00 */
[----:B------:R-:W-:Y:S01]  /*25990*/  LEA R0, P0, R2, UR4, 0x1 ;  /* 0x0000000402007c11 */ /* 0x000fe2000f8008ff */
        /* <DEDUP_REMOVED lines=12> */
[----:B------:R-:W1:Y:S03]  /*25a60*/  SHFL.IDX PT, R2, R4, RZ, 0x181f ;  /* 0x00181fff04027589 */ /* 0x000e6600000e0000 */
[C---:B------:R-:W-:Y:S01]  /*25a70*/  VIADD R5, R28.reuse, 0x10 ;  /* 0x000000101c057836 */ /* 0x040fe20000000000 */
[----:B------:R-:W-:Y:S01]  /*25a80*/  ISETP.GE.AND P1, PT, R28, R32, PT ;  /* 0x000000201c00720c */ /* 0x000fe20003f26270 */
[----:B------:R-:W-:-:S12]  /*25a90*/  SHFL.IDX PT, R14, R0, 0x7, 0x181f ;  /* 0x00f81f00000e7f89 */ /* 0x000fd800000e0000 */
[----:B0-----:R-:W-:-:S05]  /*25aa0*/  @!P1 LEA R3, P4, R8, R3, 0x1 ;  /* 0x0000000308039211 */ /* 0x001fca00078808ff */
[----:B-1----:R-:W-:-:S05]  /*25ab0*/  @!P1 IMAD.X R2, RZ, RZ, R2, P4 ;  /* 0x000000ffff029224 */ /* 0x002fca00020e0602 */
[----:B------:R-:W-:-:S04]  /*25ac0*/  @!P1 LOP3.LUT R3, R3, R2, RZ, 0x3c, !PT ;  /* 0x0000000203039212 */ /* 0x000fc800078e3cff */
[----:B------:R-:W-:-:S04]  /*25ad0*/  @!P1 LOP3.LUT R2, R3, R2, RZ, 0x3c, !PT ;  /* 0x0000000203029212 */ /* 0x000fc800078e3cff */
[----:B------:R-:W-:-:S05]  /*25ae0*/  @!P1 LOP3.LUT R3, R3, R2, RZ, 0x3c, !PT ;  /* 0x0000000203039212 */ /* 0x000fca00078e3cff */
[----:B------:R-:W-:Y:S04]  /*25af0*/  @!P1 LDGSTS.E.BYPASS.LTC128B.128 [R37+0xc400], desc[UR60][R2.64], !P3 ;  /* 0x0c40000002259fae */ /* 0x000fe8000d901d7c */
[----:B------:R-:W-:Y:S04]  /*25b00*/  @!P1 LDGSTS.E.BYPASS.LTC128B.128 [R37+0x10400], desc[UR60][R2.64+0x80], !P2 ;  /* 0x1040008002259fae */ /* 0x000fe8000d101d7c */
[----:B------:R0:W-:Y:S01]  /*25b10*/  @!P1 LDGSTS.E.BYPASS.LTC128B.128 [R37+0x14400], desc[UR60][R2.64+0x100], !P0 ;  /* 0x1440010002259fae */ /* 0x0001e2000c101d7c */
[----:B------:R-:W-:Y:S01]  /*25b20*/  ISETP.GE.AND P1, PT, R5, R32, PT ;  /* 0x000000200500720c */ /* 0x000fe20003f26270 */
[----:B------:R-:W-:-:S02]  /*25b30*/  VIADD R5, R28, 0x20 ;  /* 0x000000201c057836 */ /* 0x000fc40000000000 */
[----:B0-----:R-:W0:Y:S04]  /*25b40*/  SHFL.IDX PT, R3, R0, 0x1, 0x181f ;  /* 0x00381f0000037f89 */ /* 0x001e2800000e0000 */
[----:B------:R-:W1:Y:S06]  /*25b50*/  SHFL.IDX PT, R2, R4, 0x1, 0x181f ;  /* 0x00381f0004027f89 */ /* 0x000e6c00000e0000 */
        /* <DEDUP_REMOVED lines=61> */
[----:B-1----:R-:W-:-:S05]  /*25f30*/  @!P1 IMAD.X R2, RZ, RZ, R2, P4 ;  /* 0x000000ffff029224 */ /* 0x002fca00020e0602 */
[----:B------:R-:W-:-:S04]  /*25f40*/  @!P1 LOP3.LUT R3, R3, R2, RZ, 0x3c, !PT ;  /* 0x0000000203039212 */ /* 0x000fc800078e3cff */
[----:B------:R-:W-:-:S04]  /*25f50*/  @!P1 LOP3.LUT R2, R3, R2, RZ, 0x3c, !PT ;  /* 0x0000000203029212 */ /* 0x000fc800078e3cff */
[----:B------:R-:W-:-:S05]  /*25f60*/  @!P1 LOP3.LUT R3, R3, R2, RZ, 0x3c, !PT ;  /* 0x0000000203039212 */ /* 0x000fca00078e3cff */
[----:B------:R0:W-:Y:S04]  /*25f70*/  @!P1 LDGSTS.E.BYPASS.LTC128B.128 [R37+0xf400], desc[UR60][R2.64], !P3 ;  /* 0x0f40000002259fae */ /* 0x0001e8000d901d7c */
[----:B------:R0:W-:Y:S04]  /*25f80*/  @!P1 LDGSTS.E.BYPASS.LTC128B.128 [R37+0x13400], desc[UR60][R2.64+0x80], !P2 ;  /* 0x1340008002259fae */ /* 0x0001e8000d101d7c */
[----:B--2---:R0:W-:Y:S02]  /*25f90*/  @!P1 LDGSTS.E.BYPASS.LTC128B.128 [R37+0x17400], desc[UR60][R2.64+0x100], !P0 ;  /* 0x1740010002259fae */ /* 0x0041e4000c101d7c */
.L_x_2103:
        /* <DEDUP_REMOVED lines=12> */
.L_x_1953:
[----:B------:R-:W-:Y:S05]  /*26060*/  BSYNC B0 ;  /* 0x0000000000007941 */ /* 0x000fea0003800000 */
.L_x_1952:
[----:B------:R-:W-:Y:S01]  /*26070*/  NOP ;  /* 0x0000000000007918 */ /* 0x000fe20000000000 */
[----:B------:R-:W-:-:S13]  /*26080*/  PLOP3.LUT P0, PT, PT, PT, PT, 0x80, 0x0 ;  /* 0x000000000000781c */ /* 0x000fda0003f0f070 */
.L_x_1954:
        /* <DEDUP_REMOVED lines=8> */
[----:B------:R-:W-:Y:S01]  /*26110*/  LEA.HI R0, R2, R2, RZ, 0x1 ;  /* 0x0000000202007211 */ /* 0x000fe200078f08ff */
[----:B------:R0:W-:Y:S03]  /*26120*/  STL [R1+0x28], R2 ;  /* 0x0000280201007387 */ /* 0x0001e60000100800 */
[----:B------:R-:W-:-:S05]  /*26130*/  LOP3.LUT R0, R0, 0xfffffffe, RZ, 0xc0, !PT ;  /* 0xfffffffe00007812 */ /* 0x000fca00078ec0ff */
[----:B------:R-:W-:-:S05]  /*26140*/  IMAD.IADD R0, R2, 0x1, -R0 ;  /* 0x0000000102007824 */ /* 0x000fca00078e0a00 */
[----:B0-----:R-:W-:Y:S01]  /*26150*/  SHF.L.U32 R2, R0, 0x1f, RZ ;  /* 0x0000001f00027819 */ /* 0x001fe200000006ff */
[----:B------:R-:W-:Y:S01]  /*26160*/  NOP ;  /* 0x0000000000007918 */ /* 0x000fe20000000000 */
[----:B------:R-:W2:Y:S01]  /*26170*/  LDL.LU R3, [R1+0x24] ;  /* 0x0000240001037983 */ /* 0x000ea20000300800 */
[----:B------:R0:W-:Y:S01]  /*26180*/  SYNCS.ARRIVE.TRANS64.A1T0 RZ, [R23+URZ+0x2a800], RZ ;  /* 0x02a800ff17ff79a7 */ /* 0x0001e2000810003f */
[----:B------:R-:W-:Y:S01]  /*26190*/  BSSY B0, `(.L_x_1955) ;  /* 0x0000004000007945 */ /* 0x000fe20003800000 */
[----:B------:R-:W1:Y:S01]  /*261a0*/  SYNCS.PHASECHK.TRANS64.TRYWAIT P0, [R23+URZ+0x2a820], R2 ;  /* 0x02a82002170075a7 */ /* 0x000e62000800017f */
[----:B--2---:R-:W-:Y:S02]  /*261b0*/  VIADD R0, R3, 0xfffffffe ;  /* 0xfffffffe03007836 */ /* 0x004fe40000000000 */
[----:B01----:R-:W-:Y:S05]  /*261c0*/  @!P0 BRA `(.L_x_1956) ;  /* 0x0000005000648947 */ /* 0x003fea0003800000 */
.L_x_2104:
[----:B------:R-:W-:Y:S05]  /*261d0*/  BSYNC B0 ;  /* 0x0000000000007941 */ /* 0x000fea0003800000 */
.L_x_1955:
[----:B------:R-:W2:Y:S01]  /*261e0*/  LDL R3, [R1+0x8] ;  /* 0x0000080001037983 */ /* 0x000ea20000100800 */
[----:B------:R-:W-:Y:S01]  /*261f0*/  BSSY B0, `(.L_x_1957) ;  /* 0x00000fd000007945 */ /* 0x000fe20003800000 */
[----:B--2---:R-:W-:-:S13]  /*26200*/  ISETP.GE.AND P0, PT, R0, R3, PT ;  /* 0x000000030000720c */ /* 0x004fda0003f06270 */
[----:B------:R-:W-:Y:S05]  /*26210*/  @!P0 BRA `(.L_x_1958) ;  /* 0x0000000c00e88947 */ /* 0x000fea0003800000 */
[----:B------:R-:W-:Y:S02]  /*26220*/  IMAD.MOV.U32 R10, RZ, RZ, R27 ;  /* 0x000000ffff0a7224 */ /* 0x000fe400078e001b */
[----:B------:R-:W-:Y:S02]  /*26230*/  IMAD.MOV.U32 R20, RZ, RZ, R29 ;  /* 0x000000ffff147224 */ /* 0x000fe400078e001d */
[----:B------:R-:W-:-:S07]  /*26240*/  IMAD.MOV.U32 R32, RZ, RZ, R26 ;  /* 0x000000ffff207224 */ /* 0x000fce00078e001a */
.L_x_1971:
[----:B0-----:R-:W2:Y:S01]  /*26250*/  LDL R2, [R1+0x4] ;  /* 0x0000040001027983 */ /* 0x001ea20000100800 */
[----:B------:R-:W0:Y:S03]  /*26260*/  LDC R7, c[0x0][0x430] ;  /* 0x00010c00ff077b82 */ /* 0x000e260000000800 */
[----:B------:R-:W3:Y:S01]  /*26270*/  LDL R8, [R1+0xc] ;  /* 0x00000c0001087983 */ /* 0x000ee20000100800 */
[----:B------:R-:W1:Y:S01]  /*26280*/  S2R R3, SR_TID.X ;  /* 0x0000000000037919 */ /* 0x000e620000002100 */
[----:B------:R-:W4:Y:S01]  /*26290*/  S2R R9, SR_TID.X ;  /* 0x0000000000097919 */ /* 0x000f220000002100 */
[----:B0-----:R-:W-:-:S13]  /*262a0*/  ISETP.NE.AND P0, PT, R7, 0x1, PT ;  /* 0x000000010700780c */ /* 0x001fda0003f05270 */
[----:B------:R-:W0:Y:S01]  /*262b0*/  @P0 LDC R5, c[0x0][0x434] ;  /* 0x00010d00ff050b82 */ /* 0x000e220000000800 */
[----:B-1----:R-:W-:-:S04]  /*262c0*/  LOP3.LUT R3, R3, 0x7f, RZ, 0xc0, !PT ;  /* 0x0000007f03037812 */ /* 0x002fc800078ec0ff */
[----:B------:R-:W-:Y:S01]  /*262d0*/  SHF.R.U32.HI R3, RZ, 0x3, R3 ;  /* 0x00000003ff037819 */ /* 0x000fe20000011603 */
[----:B----4-:R-:W-:-:S05]  /*262e0*/  IMAD.SHL.U32 R9, R9, 0x10, RZ ;  /* 0x0000001009097824 */ /* 0x010fca00078e00ff */
[----:B------:R-:W-:Y:S02]  /*262f0*/  LOP3.LUT R9, R3, 0x70, R9, 0xf8, !PT ;  /* 0x0000007003097812 */ /* 0x000fe400078ef809 */
[----:B------:R-:W1:Y:S02]  /*26300*/  @P0 LDC R3, c[0x0][0x438] ;  /* 0x00010e00ff030b82 */ /* 0x000e640000000800 */
[----:B------:R-:W-:Y:S01]  /*26310*/  ISETP.GT.U32.AND P2, PT, R9, 0x5f, PT ;  /* 0x0000005f0900780c */ /* 0x000fe20003f44070 */
[----:B--2---:R-:W-:-:S04]  /*26320*/  IMAD R4, R0, 0x60, R2 ;  /* 0x0000006000047824 */ /* 0x004fc800078e0202 */
[----:B------:R-:W-:-:S04]  /*26330*/  IMAD.IADD R4, R9, 0x1, R4 ;  /* 0x0000000109047824 */ /* 0x000fc800078e0204 */
[----:B0-----:R-:W-:-:S04]  /*26340*/  @P0 IMAD.HI.U32 R6, R4, R5, RZ ;  /* 0x0000000504060227 */ /* 0x001fc800078e00ff */
[----:B------:R-:W-:Y:S01]  /*26350*/  IMAD.MOV.U32 R2, RZ, RZ, R4 ;  /* 0x000000ffff027224 */ /* 0x000fe200078e0004 */
[----:B-1----:R-:W-:-:S05]  /*26360*/  @P0 SHF.R.U32.HI R2, RZ, R3, R6 ;  /* 0x00000003ff020219 */ /* 0x002fca0000011606 */
[----:B------:R-:W-:-:S04]  /*26370*/  IMAD.MOV R3, RZ, RZ, -R2 ;  /* 0x000000ffff037224 */ /* 0x000fc800078e0a02 */
[----:B------:R-:W-:Y:S02]  /*26380*/  IMAD R7, R7, R3, R4 ;  /* 0x0000000307077224 */ /* 0x000fe400078e0204 */
[----:B------:R-:W3:Y:S01]  /*26390*/  @!P2 LDC.64 R4, c[0x0][0x428] ;  /* 0x00010a00ff04ab82 */ /* 0x000ee20000000a00 */
[--C-:B------:R-:W-:Y:S01]  /*263a0*/  @!P2 SHF.R.S32.HI R3, RZ, 0x1f, R2.reuse ;  /* 0x0000001fff03a819 */ /* 0x100fe20000011402 */
[-C--:B---3--:R-:W-:Y:S02]  /*263b0*/  @!P2 IMAD R6, R8, R4.reuse, RZ ;  /* 0x000000040806a224 */ /* 0x088fe400078e02ff */
[----:B------:R-:W-:-:S04]  /*263c0*/  @!P2 IMAD.WIDE.U32 R2, R34, R4, R2 ;  /* 0x000000042202a225 */ /* 0x000fc800078e0002 */
[----:B------:R-:W-:Y:S02]  /*263d0*/  @!P2 IMAD R6, R34, R5, R6 ;  /* 0x000000052206a224 */ /* 0x000fe400078e0206 */
[----:B------:R-:W0:Y:S02]  /*263e0*/  @!P2 LDC.64 R4, c[0x0][0x418] ;  /* 0x00010600ff04ab82 */ /* 0x000e240000000a00 */
[----:B------:R-:W-:Y:S02]  /*263f0*/  @!P2 IMAD.IADD R3, R6, 0x1, R3 ;  /* 0x000000010603a824 */ /* 0x000fe400078e0203 */
[----:B------:R-:W-:Y:S01]  /*26400*/  IMAD.MOV.U32 R6, RZ, RZ, RZ ;  /* 0x000000ffff067224 */ /* 0x000fe200078e00ff */
[----:B0-----:R-:W-:-:S04]  /*26410*/  @!P2 LEA R4, P0, R2, R4, 0x2 ;  /* 0x000000040204a211 */ /* 0x001fc800078010ff */
[----:B------:R-:W-:-:S05]  /*26420*/  @!P2 LEA.HI.X R5, R2, R5, R3, 0x2, P0 ;  /* 0x000000050205a211 */ /* 0x000fca00000f1403 */
[----:B------:R0:W5:Y:S01]  /*26430*/  @!P2 LDG.E R6, desc[UR60][R4.64] ;  /* 0x0000003c0406a981 */ /* 0x000162000c1e1900 */
[----:B------:R-:W-:Y:S01]  /*26440*/  LOP3.LUT P1, RZ, R22, 0x10, RZ, 0xc0, !PT ;  /* 0x0000001016ff7812 */ /* 0x000fe2000782c0ff */
[----:B------:R-:W-:-:S05]  /*26450*/  VIADD R27, R10, 0x1 ;  /* 0x000000010a1b7836 */ /* 0x000fca0000000000 */
        /* <DEDUP_REMOVED lines=8> */
.L_x_1959:
[----:B------:R-:W-:Y:S01]  /*264e0*/  IMAD R5, R27, 0x8, R23 ;  /* 0x000000081b057824 */ /* 0x000fe200078e0217 */
[----:B------:R-:W-:Y:S01]  /*264f0*/  SHF.L.U32 R0, R29, 0x1f, RZ ;  /* 0x0000001f1d007819 */ /* 0x000fe200000006ff */
[----:B------:R-:W-:Y:S03]  /*26500*/  BSSY B1, `(.L_x_1960) ;  /* 0x0000003000017945 */ /* 0x000fe60003800000 */
[----:B------:R-:W0:Y:S02]  /*26510*/  SYNCS.PHASECHK.TRANS64.TRYWAIT P0, [R5+URZ+0x2a840], R0 ;  /* 0x02a84000050075a7 */ /* 0x000e24000800017f */
[----:B0-----:R-:W-:Y:S05]  /*26520*/  @!P0 BRA `(.L_x_1961) ;  /* 0x0000004c00a08947 */ /* 0x001fea0003800000 */
.L_x_2105:
[----:B------:R-:W-:Y:S05]  /*26530*/  BSYNC B1 ;  /* 0x0000000000017941 */ /* 0x000fea0003800000 */
.L_x_1960:
        /* <DEDUP_REMOVED lines=68> */
.L_x_2119:
        /* <DEDUP_REMOVED lines=10> */
.L_x_1963:
        /* <DEDUP_REMOVED lines=10> */
.L_x_1964:
[----:B------:R2:W-:Y:S01]  /*26ac0*/  SYNCS.ARRIVE.TRANS64.A1T0 RZ, [R5+URZ+0x2a830], RZ ;  /* 0x02a830ff05ff79a7 */ /* 0x0005e2000810003f */
[----:B------:R-:W-:Y:S05]  /*26ad0*/  @!P2 BRA `(.L_x_1965) ;  /* 0x000000000004a947 */ /* 0x000fea0003800000 */
[----:B------:R-:W-:Y:S01]  /*26ae0*/  BPT.TRAP 0x1 ;  /* 0x000000040000795c */ /* 0x000fe20000300000 */
.L_x_1965:
[----:B-1----:R-:W-:Y:S01]  /*26af0*/  SHF.L.U32 R2, R20, 0x1f, RZ ;  /* 0x0000001f14027819 */ /* 0x002fe200000006ff */
[----:B--2---:R-:W-:Y:S01]  /*26b00*/  IMAD R5, R10, 0x8, R23 ;  /* 0x000000080a057824 */ /* 0x004fe200078e0217 */
[----:B------:R-:W-:Y:S03]  /*26b10*/  BSSY B1, `(.L_x_1966) ;  /* 0x0000003000017945 */ /* 0x000fe60003800000 */
[----:B------:R-:W1:Y:S02]  /*26b20*/  SYNCS.PHASECHK.TRANS64.TRYWAIT P0, [R5+URZ+0x2a860], R2 ;  /* 0x02a86002050075a7 */ /* 0x000e64000800017f */
[----:B-1----:R-:W-:Y:S05]  /*26b30*/  @!P0 BRA `(.L_x_1967) ;  /* 0x00000050000c8947 */ /* 0x002fea0003800000 */
.L_x_2120:
[----:B------:R-:W-:Y:S05]  /*26b40*/  BSYNC B1 ;  /* 0x0000000000017941 */ /* 0x000fea0003800000 */
.L_x_1966:
        /* <DEDUP_REMOVED lines=55> */
.L_x_2134:
[C---:B------:R-:W-:Y:S01]  /*26ec0*/  ISETP.LT.OR P1, PT, R8.reuse, 0x51, !P1 ;  /* 0x000000510800780c */ /* 0x040fe20004f21670 */
[----:B------:R-:W-:Y:S01]  /*26ed0*/  ULDC.64 UR4, c[0x0][0x328] ;  /* 0x0000ca0000047ab9 */ /* 0x000fe20000000a00 */
[----:B------:R-:W-:Y:S02]  /*26ee0*/  ISETP.LT.OR P0, PT, R8, 0x51, !P0 ;  /* 0x000000510800780c */ /* 0x000fe40004701670 */
[----:B-1----:R-:W-:Y:S01]  /*26ef0*/  IADD3 R2, P2, R2, R0, RZ ;  /* 0x0000000002027210 */ /* 0x002fe20007f5e0ff */
[----:B------:R-:W-:-:S04]  /*26f00*/  IMAD R0, R21, UR4, RZ ;  /* 0x0000000415007c24 */ /* 0x000fc8000f8e02ff */
[----:B------:R-:W-:Y:S02]  /*26f10*/  IMAD.X R3, RZ, RZ, R24, P2 ;  /* 0x000000ffff037224 */ /* 0x000fe400010e0618 */
[----:B------:R-:W-:-:S03]  /*26f20*/  IMAD R9, R7, UR5, R0 ;  /* 0x0000000507097c24 */ /* 0x000fc6000f8e0200 */
        /* <DEDUP_REMOVED lines=14> */
.L_x_1969:
        /* <DEDUP_REMOVED lines=10> */
.L_x_1970:
[----:B------:R-:W2:Y:S01]  /*270b0*/  LDL R0, [R1+0x8] ;  /* 0x0000080001007983 */ /* 0x000ea20000100800 */
[----:B------:R-:W-:Y:S01]  /*270c0*/  ULDC.64 UR4, c[0x0][0x330] ;  /* 0x0000cc0000047ab9 */ /* 0x000fe20000000a00 */
[----:B------:R1:W-:Y:S01]  /*270d0*/  SYNCS.ARRIVE.TRANS64.A1T0 RZ, [R5+URZ+0x2a850], RZ ;  /* 0x02a850ff05ff79a7 */ /* 0x0003e2000810003f */
[----:B------:R-:W-:Y:S02]  /*270e0*/  IMAD.MOV.U32 R3, RZ, RZ, R7 ;  /* 0x000000ffff037224 */ /* 0x000fe400078e0007 */
[----:B------:R-:W-:Y:S02]  /*270f0*/  IMAD.MOV.U32 R10, RZ, RZ, R27 ;  /* 0x000000ffff0a7224 */ /* 0x000fe400078e001b */
        /* <DEDUP_REMOVED lines=9> */
[C---:B--2---:R-:W-:Y:S01]  /*27190*/  ISETP.GT.AND P0, PT, R26.reuse, R0, PT ;  /* 0x000000001a00720c */ /* 0x044fe20003f04270 */
[----:B------:R-:W-:-:S12]  /*271a0*/  VIADD R0, R26, 0xffffffff ;  /* 0xffffffff1a007836 */ /* 0x000fd80000000000 */
[----:B------:R-:W-:Y:S05]  /*271b0*/  @P0 BRA `(.L_x_1971) ;  /* 0xfffffff000240947 */ /* 0x000fea000383ffff */
.L_x_1958:
[----:B------:R-:W-:Y:S05]  /*271c0*/  BSYNC B0 ;  /* 0x0000000000007941 */ /* 0x000fea0003800000 */
.L_x_1957:
[----:B0-----:R-:W0:Y:S01]  /*271d0*/  S2R R2, SR_TID.X ;  /* 0x0000000000027919 */ /* 0x001e220000002100 */
[----:B------:R-:W-:Y:S01]  /*271e0*/  BSSY B0, `(.L_x_1972) ;  /* 0x0000010000007945 */ /* 0x000fe20003800000 */
[----:B0-----:R-:W-:-:S04]  /*271f0*/  LOP3.LUT R2, R2, 0x7f, RZ, 0xc0, !PT ;  /* 0x0000007f02027812 */ /* 0x001fc800078ec0ff */
[----:B------:R-:W-:-:S13]  /*27200*/  ISETP.NE.AND P0, PT, R2, RZ, PT ;  /* 0x000000ff0200720c */ /* 0x000fda0003f05270 */
[----:B------:R-:W-:Y:S05]  /*27210*/  @P0 BRA `(.L_x_1973) ;  /* 0x0000000000300947 */ /* 0x000fea0003800000 */
[----:B------:R-:W0:Y:S01]  /*27220*/  S2R R5, SR_LANEID ;  /* 0x0000000000057919 */ /* 0x000e220000000000 */
[----:B------:R-:W-:Y:S01]  /*27230*/  VOTEU.ANY UR4, UPT, PT ;  /* 0x0000000000047886 */ /* 0x000fe200038e0100 */
[----:B------:R-:W1:Y:S01]  /*27240*/  LDC.64 R2, c[0x0][0xc60] ;  /* 0x00031800ff027b82 */ /* 0x000e620000000a00 */
[----:B------:R-:W0:Y:S02]  /*27250*/  FLO.U32 R0, UR4 ;  /* 0x0000000400007d00 */ /* 0x000e2400080e0000 */
[----:B0-----:R-:W-:-:S06]  /*27260*/  ISETP.EQ.U32.AND P0, PT, R0, R5, PT ;  /* 0x000000050000720c */ /* 0x001fcc0003f02070 */
[----:B------:R-:W1:Y:S07]  /*27270*/  POPC R5, UR4 ;  /* 0x0000000400057d09 */ /* 0x000e6e0008000000 */
[----:B-1----:R-:W2:Y:S01]  /*27280*/  @P0 ATOMG.E.ADD.STRONG.GPU PT, R3, desc[UR60][R2.64], R5 ;  /* 0x00000005020309a8 */ /* 0x002ea200081ee1fc */
[----:B------:R-:W0:Y:S02]  /*27290*/  S2R R4, SR_LTMASK ;  /* 0x0000000000047919 */ /* 0x000e240000003900 */
[----:B0-----:R-:W-:-:S04]  /*272a0*/  LOP3.LUT R4, R4, UR4, RZ, 0xc0, !PT ;  /* 0x0000000404047c12 */ /* 0x001fc8000f8ec0ff */
[----:B------:R-:W0:Y:S01]  /*272b0*/  POPC R7, R4 ;  /* 0x0000000400077309 */ /* 0x000e220000000000 */
[----:B--2---:R-:W0:Y:S02]  /*272c0*/  SHFL.IDX PT, R0, R3, R0, 0x1f ;  /* 0x00001f0003007589 */ /* 0x004e2400000e0000 */
[----:B0-----:R-:W-:-:S07]  /*272d0*/  IADD3 R16, R0, UR38, R7 ;  /* 0x0000002600107c10 */ /* 0x001fce000fffe007 */
.L_x_1973:
[----:B------:R-:W-:Y:S05]  /*272e0*/  BSYNC B0 ;  /* 0x0000000000007941 */ /* 0x000fea0003800000 */
.L_x_1972:
[----:B------:R-:W-:-:S13]  /*272f0*/  LOP3.LUT P0, RZ, R22, 0x10, RZ, 0xc0, !PT ;  /* 0x0000001016ff7812 */ /* 0x000fda000780c0ff */
[----:B------:R-:W-:Y:S05]  /*27300*/  @!P0 BRA `(.L_x_1974) ;  /* 0x0000000000048947 */ /* 0x000fea0003800000 */
[----:B------:R-:W-:Y:S01]  /*27310*/  BPT.TRAP 0x1 ;  /* 0x000000040000795c */ /* 0x000fe20000300000 */
.L_x_1974:
[----:B------:R-:W2:Y:S01]  /*27320*/  LDL.LU R2, [R1] ;  /* 0x0000000001027983 */ /* 0x000ea20000300800 */
[----:B------:R-:W-:Y:S01]  /*27330*/  IMAD R0, R27, 0x8, R23 ;  /* 0x000000081b007824 */ /* 0x000fe200078e0217 */
[----:B------:R-:W-:Y:S01]  /*27340*/  SHF.L.U32 R3, R29, 0x1f, RZ ;  /* 0x0000001f1d037819 */ /* 0x000fe200000006ff */
[----:B------:R-:W-:Y:S03]  /*27350*/  BSSY B0, `(.L_x_1975) ;  /* 0x0000004000007945 */ /* 0x000fe60003800000 */
[----:B------:R-:W0:Y:S01]  /*27360*/  SYNCS.PHASECHK.TRANS64.TRYWAIT P0, [R0+URZ+0x2a860], R3 ;  /* 0x02a86003000075a7 */ /* 0x000e22000800017f */
[----:B--2---:R-:W-:Y:S01]  /*27370*/  IMAD R6, R26, -0x60, R2 ;  /* 0xffffffa01a067824 */ /* 0x004fe200078e0202 */
[----:B0-----:R-:W-:Y:S06]  /*27380*/  @!P0 BRA `(.L_x_1976) ;  /* 0x0000004c00fc8947 */ /* 0x001fec0003800000 */
.L_x_2135:
[----:B------:R-:W-:Y:S05]  /*27390*/  BSYNC B0 ;  /* 0x0000000000007941 */ /* 0x000fea0003800000 */
.L_x_1975:
        /* <DEDUP_REMOVED lines=57> */
.L_x_2149:
        /* <DEDUP_REMOVED lines=11> */
.L_x_1978:
        /* <DEDUP_REMOVED lines=10> */
.L_x_1979:
[----:B------:R-:W-:Y:S01]  /*27880*/  VIADD R27, R27, 0x1 ;  /* 0x000000011b1b7836 */ /* 0x000fe20000000000 */
[----:B------:R1:W-:Y:S04]  /*27890*/  SYNCS.ARRIVE.TRANS64.A1T0 RZ, [R0+URZ+0x2a850], RZ ;  /* 0x02a850ff00ff79a7 */ /* 0x0003e8000810003f */
[----:B------:R-:W-:-:S04]  /*278a0*/  ISETP.NE.AND P0, PT, R27, 0x2, PT ;  /* 0x000000021b00780c */ /* 0x000fc80003f05270 */
[----:B-1----:R-:W-:Y:S02]  /*278b0*/  SEL R0, RZ, 0x1, P0 ;  /* 0x00000001ff007807 */ /* 0x002fe40000000000 */
[----:B------:R-:W-:Y:S02]  /*278c0*/  SEL R27, R27, RZ, P0 ;  /* 0x000000ff1b1b7207 */ /* 0x000fe40000000000 */
[----:B------:R-:W-:-:S07]  /*278d0*/  LOP3.LUT R29, R29, R0, RZ, 0x3c, !PT ;  /* 0x000000001d1d7212 */ /* 0x000fce00078e3cff */
.L_x_1936:
[----:B------:R-:W-:Y:S05]  /*278e0*/  BSYNC B7 ;  /* 0x0000000000077941 */ /* 0x000fea0003800000 */
.L_x_1934:
[----:B------:R-:W-:-:S13]  /*278f0*/  LOP3.LUT P0, RZ, R22, 0x20, RZ, 0xc0, !PT ;  /* 0x0000002016ff7812 */ /* 0x000fda000780c0ff */
[----:B------:R-:W-:Y:S05]  /*27900*/  @!P0 BRA `(.L_x_1980) ;  /* 0x0000000000248947 */ /* 0x000fea0003800000 */
[----:B------:R-:W-:Y:S05]  /*27910*/  WARPSYNC.ALL ;  /* 0x0000000000007948 */ /* 0x000fea0003800000 */
[----:B------:R-:W2:Y:S08]  /*27920*/  S2UR UR5, SR_CgaCtaId ;  /* 0x00000000000579c3 */ /* 0x000eb00000008800 */
[----:B------:R-:W-:Y:S06]  /*27930*/  BAR.SYNC.DEFER_BLOCKING 0x5, 0x180 ;  /* 0x0146000000007b1d */ /* 0x000fec0000010000 */
[----:B------:R-:W-:-:S02]  /*27940*/  UMOV UR4, 0x400 ;  /* 0x0000040000047882 */ /* 0x000fc40000000000 */
[----:B--2---:R-:W-:-:S06]  /*27950*/  ULEA UR4, UR5, UR4, 0x18 ;  /* 0x0000000405047291 */ /* 0x004fcc000f8ec03f */
[----:B0-----:R-:W-:-:S05]  /*27960*/  IMAD.U32 R23, RZ, RZ, UR4 ;  /* 0x00000004ff177e24 */ /* 0x001fca000f8e00ff */
[----:B------:R2:W3:Y:S01]  /*27970*/  LDS.128 R16, [R23+0x2a8d0] ;  /* 0x02a8d00017107984 */ /* 0x0004e20000000c00 */
[----:B------:R-:W-:Y:S06]  /*27980*/  BAR.ARV 0x4, 0x180 ;  /* 0x0106000000007b1d */ /* 0x000fec0000002000 */
[----:B------:R-:W-:Y:S05]  /*27990*/  BRA `(.L_x_1981) ;  /* 0x0000000800cc7947 */ /* 0x000fea0003800000 */
.L_x_1980:
[----:B------:R-:W2:Y:S01]  /*279a0*/  S2R R8, SR_TID.X ;  /* 0x0000000000087919 */ /* 0x000ea20000002100 */
[----:B------:R-:W-:Y:S01]  /*279b0*/  UMOV UR4, 0xffffffff ;  /* 0xffffffff00047882 */ /* 0x000fe20000000000 */
[----:B--2---:R-:W-:-:S04]  /*279c0*/  LOP3.LUT R8, R8, 0x1f, RZ, 0xc0, !PT ;  /* 0x0000001f08087812 */ /* 0x004fc800078ec0ff */
        /* <DEDUP_REMOVED lines=32> */
[----:B------:R0:W2:Y:S02]  /*27bd0*/  SHFL.IDX PT, R14, R2, 0x1f, 0x1f ;  /* 0x03e01f00020e7f89 */ /* 0x0000a400000e0000 */
.L_x_2159:
[----:B------:R-:W-:Y:S02]  /*27be0*/  ULDC UR4, c[0x0][0xc38] ;  /* 0x00030e0000047ab9 */ /* 0x000fe40000000800 */
[----:B------:R-:W-:-:S04]  /*27bf0*/  IMAD.U32 R7, RZ, RZ, UR4 ;  /* 0x00000004ff077e24 */ /* 0x000fc8000f8e00ff */
[----:B--2---:R-:W-:-:S04]  /*27c00*/  IMAD R14, R14, R7, RZ ;  /* 0x000000070e0e7224 */ /* 0x004fc800078e02ff */
[----:B------:R-:W-:-:S05]  /*27c10*/  IMAD.IADD R9, R4, 0x1, R14 ;  /* 0x0000000104097824 */ /* 0x000fca00078e020e */
[----:B------:R-:W-:-:S13]  /*27c20*/  ISETP.GT.AND P6, PT, R9, R0, PT ;  /* 0x000000000900720c */ /* 0x000fda0003fc4270 */
[----:B------:R-:W-:Y:S05]  /*27c30*/  @P6 BRA `(.L_x_1983) ;  /* 0x00000000009c6947 */ /* 0x000fea0003800000 */
.L_x_1988:
[----:B0-----:R-:W0:Y:S01]  /*27c40*/  LDC R2, c[0x0][0xc3c] ;  /* 0x00030f00ff027b82 */ /* 0x001e220000000800 */
[----:B------:R-:W-:-:S05]  /*27c50*/  VIADD R19, R19, 0x1f ;  /* 0x0000001f13137836 */ /* 0x000fca0000000000 */
[----:B0-----:R-:W-:-:S13]  /*27c60*/  ISETP.GE.AND P6, PT, R19, R2, PT ;  /* 0x000000021300720c */ /* 0x001fda0003fc6270 */
[----:B------:R-:W-:Y:S05]  /*27c70*/  @P6 BRA `(.L_x_1984) ;  /* 0x0000000400d06947 */ /* 0x000fea0003800000 */
[----:B------:R-:W0:Y:S01]  /*27c80*/  S2R R3, SR_TID.X ;  /* 0x0000000000037919 */ /* 0x000e220000002100 */
        /* <DEDUP_REMOVED lines=9> */
.L_x_1986:
[----:B------:R-:W-:Y:S05]  /*27d20*/  BSYNC B0 ;  /* 0x0000000000007941 */ /* 0x000fea0003800000 */
.L_x_1985:
[----:B------:R-:W-:-:S03]  /*27d30*/  UMOV UR4, 0xffffffff ;  /* 0xffffffff00047882 */ /* 0x000fc60000000000 */
[----:B------:R-:W-:Y:S05]  /*27d40*/  BRA.DIV UR4, `(.L_x_1987) ;  /* 0x0000005204b07947 */ /* 0x000fea000b800000 */
[----:B-----5:R-:W2:Y:S02]  /*27d50*/  SHFL.UP PT, R14, R5, 0x1, RZ ;  /* 0x04200000050e7989 */ /* 0x020ea400000e00ff */
[----:B--2---:R-:W-:-:S05]  /*27d60*/  SEL R14, R14, RZ, P1 ;  /* 0x000000ff0e0e7207 */ /* 0x004fca0000800000 */
        /* <DEDUP_REMOVED lines=14> */
.L_x_2167:
[----:B------:R-:W-:Y:S02]  /*27e50*/  ULDC UR4, c[0x0][0xc38] ;  /* 0x00030e0000047ab9 */ /* 0x000fe40000000800 */
[----:B------:R-:W-:-:S04]  /*27e60*/  IMAD.U32 R7, RZ, RZ, UR4 ;  /* 0x00000004ff077e24 */ /* 0x000fc8000f8e00ff */
[----:B--2---:R-:W-:-:S04]  /*27e70*/  IMAD R14, R14, R7, RZ ;  /* 0x000000070e0e7224 */ /* 0x004fc800078e02ff */
[----:B------:R-:W-:-:S05]  /*27e80*/  IMAD.IADD R9, R14, 0x1, R9 ;  /* 0x000000010e097824 */ /* 0x000fca00078e0209 */
[----:B------:R-:W-:-:S13]  /*27e90*/  ISETP.GT.AND P6, PT, R9, R0, PT ;  /* 0x000000000900720c */ /* 0x000fda0003fc4270 */
[----:B------:R-:W-:Y:S05]  /*27ea0*/  @!P6 BRA `(.L_x_1988) ;  /* 0xfffffffc0064e947 */ /* 0x000fea000383ffff */
.L_x_1983:
        /* <DEDUP_REMOVED lines=8> */
.L_x_2171:
[----:B------:R-:W-:Y:S01]  /*27f30*/  ISETP.NE.AND P0, PT, R3, RZ, PT ;  /* 0x000000ff0300720c */ /* 0x000fe20003f05270 */
[----:B------:R-:W-:-:S12]  /*27f40*/  IMAD.MOV.U32 R14, RZ, RZ, RZ ;  /* 0x000000ffff0e7224 */ /* 0x000fd800078e00ff */
[----:B------:R-:W-:Y:S05]  /*27f50*/  @!P0 BRA `(.L_x_1990) ;  /* 0x0000000000108947 */ /* 0x000fea0003800000 */
[----:B------:R-:W-:Y:S01]  /*27f60*/  UMOV UR4, 0xffffffff ;  /* 0xffffffff00047882 */ /* 0x000fe20000000000 */
[----:B------:R-:W-:Y:S02]  /*27f70*/  VIADD R12, R4, 0xffffffff ;  /* 0xffffffff040c7836 */ /* 0x000fe40000000000 */
[----:B------:R-:W-:Y:S05]  /*27f80*/  BRA.DIV UR4, `(.L_x_1991) ;  /* 0x0000005604247947 */ /* 0x000fea000b800000 */
[----:B------:R4:W0:Y:S02]  /*27f90*/  SHFL.IDX PT, R14, R2, R12, 0x1f ;  /* 0x00001f0c020e7589 */ /* 0x00082400000e0000 */
.L_x_1990:
[----:B0---4-:R-:W0:Y:S01]  /*27fa0*/  LDC.64 R2, c[0x0][0xc90] ;  /* 0x00032400ff027b82 */ /* 0x011e220000000a00 */
[----:B------:R-:W-:-:S04]  /*27fb0*/  IMAD.IADD R19, R4, 0x1, R19 ;  /* 0x0000000104137824 */ /* 0x000fc800078e0213 */
[----:B0-----:R-:W-:-:S05]  /*27fc0*/  IMAD.WIDE R2, R19, 0x4, R2 ;  /* 0x0000000413027825 */ /* 0x001fca00078e0202 */
[----:B------:R0:W2:Y:S01]  /*27fd0*/  LDG.E R6, desc[UR60][R2.64] ;  /* 0x0000003c02067981 */ /* 0x0000a2000c1e1900 */
[----:B------:R-:W-:Y:S02]  /*27fe0*/  IMAD R16, R14, R7, R16 ;  /* 0x000000070e107224 */ /* 0x000fe400078e0210 */
[----:B0-----:R-:W-:Y:S02]  /*27ff0*/  IMAD.MOV.U32 R2, RZ, RZ, RZ ;  /* 0x000000ffff027224 */ /* 0x001fe400078e00ff */
        /* <DEDUP_REMOVED lines=60> */
.L_x_1984:
[----:B------:R-:W-:Y:S01]  /*283c0*/  UMOV UR4, URZ ;  /* 0x0000003f00047c82 */ /* 0x000fe20008000000 */
[----:B------:R-:W-:Y:S01]  /*283d0*/  UMOV UR5, URZ ;  /* 0x0000003f00057c82 */ /* 0x000fe20008000000 */
[----:B------:R-:W-:Y:S01]  /*283e0*/  ULDC UR6, c[0x0][0xc3c] ;  /* 0x00030f0000067ab9 */ /* 0x000fe20000000800 */
[----:B------:R-:W-:Y:S02]  /*283f0*/  IMAD.MOV.U32 R16, RZ, RZ, R0 ;  /* 0x000000ffff107224 */ /* 0x000fe400078e0000 */
[----:B------:R-:W-:Y:S02]  /*28400*/  IMAD.U32 R17, RZ, RZ, UR4 ;  /* 0x00000004ff117e24 */ /* 0x000fe4000f8e00ff */
[----:B------:R-:W-:Y:S02]  /*28410*/  IMAD.U32 R18, RZ, RZ, UR5 ;  /* 0x00000005ff127e24 */ /* 0x000fe4000f8e00ff */
[----:B------:R-:W-:-:S07]  /*28420*/  IMAD.U32 R19, RZ, RZ, UR6 ;  /* 0x00000006ff137e24 */ /* 0x000fce000f8e00ff */
.L_x_1992:
[----:B------:R-:W0:Y:S01]  /*28430*/  S2R R0, SR_TID.X ;  /* 0x0000000000007919 */ /* 0x000e220000002100 */
[----:B------:R-:W-:Y:S05]  /*28440*/  WARPSYNC.ALL ;  /* 0x0000000000007948 */ /* 0x000fea0003800000 */
[----:B------:R-:W-:Y:S01]  /*28450*/  BAR.SYNC.DEFER_BLOCKING 0x4, 0x180 ;  /* 0x0106000000007b1d */ /* 0x000fe20000010000 */
[----:B0-----:R-:W-:-:S04]  /*28460*/  LOP3.LUT R0, R0, 0x1f, RZ, 0xc0, !PT ;  /* 0x0000001f00007812 */ /* 0x001fc800078ec0ff */
[----:B------:R-:W-:-:S13]  /*28470*/  ISETP.NE.AND P0, PT, R0, RZ, PT ;  /* 0x000000ff0000720c */ /* 0x000fda0003f05270 */
[----:B------:R-:W0:Y:S01]  /*28480*/  @!P0 S2R R3, SR_CgaCtaId ;  /* 0x0000000000038919 */ /* 0x000e220000008800 */
[----:B------:R-:W-:-:S04]  /*28490*/  @!P0 MOV R0, 0x400 ;  /* 0x0000040000008802 */ /* 0x000fc80000000f00 */
[----:B0-----:R-:W-:-:S05]  /*284a0*/  @!P0 LEA R23, R3, R0, 0x18 ;  /* 0x0000000003178211 */ /* 0x001fca00078ec0ff */
[----:B------:R0:W-:Y:S01]  /*284b0*/  @!P0 STS.128 [R23+0x2a8d0], R16 ;  /* 0x02a8d01017008388 */ /* 0x0001e20000000c00 */
[----:B------:R-:W-:Y:S06]  /*284c0*/  BAR.ARV 0x5, 0x180 ;  /* 0x0146000000007b1d */ /* 0x000fec0000002000 */
.L_x_1981:
[----:B------:R-:W-:Y:S02]  /*284d0*/  ULDC UR4, c[0x0][0xc3c] ;  /* 0x00030f0000047ab9 */ /* 0x000fe40000000800 */
[----:B---3--:R-:W-:-:S13]  /*284e0*/  ISETP.GE.AND P0, PT, R19, UR4, PT ;  /* 0x0000000413007c0c */ /* 0x008fda000bf06270 */
[----:B------:R-:W-:Y:S05]  /*284f0*/  @!P0 BRA `(.L_x_1993) ;  /* 0xffffff9c00008947 */ /* 0x000fea000383ffff */
[----:B------:R-:W-:Y:S05]  /*28500*/  BSYNC B8 ;  /* 0x0000000000087941 */ /* 0x000fea0003800000 */
.L_x_1876:
[----:B------:R-:W3:Y:S01]  /*28510*/  LDL.LU R0, [R1+0x28] ;  /* 0x0000280001007983 */ /* 0x000ee20000300800 */
[----:B------:R-:W-:Y:S01]  /*28520*/  BSSY B0, `(.L_x_1994) ;  /* 0x000000b000007945 */ /* 0x000fe20003800000 */
[----:B------:R-:W4:Y:S01]  /*28530*/  S2R R5, SR_CgaCtaId ;  /* 0x0000000000057919 */ /* 0x000f220000008800 */
[----:B---3--:R-:W-:-:S05]  /*28540*/  VIADD R0, R0, 0x1 ;  /* 0x0000000100007836 */ /* 0x008fca0000000000 */
        /* <DEDUP_REMOVED lines=8> */
.L_x_2174:
[----:B------:R-:W-:Y:S05]  /*285d0*/  BSYNC B0 ;  /* 0x0000000000007941 */ /* 0x000fea0003800000 */
.L_x_1994:
[----:B------:R-:W-:-:S03]  /*285e0*/  UMOV UR4, 0xffffffff ;  /* 0xffffffff00047882 */ /* 0x000fc60000000000 */
[----:B------:R-:W-:Y:S05]  /*285f0*/  BRA.DIV UR4, `(.L_x_1996) ;  /* 0x0000004e04c07947 */ /* 0x000fea000b800000 */
[----:B0-----:R-:W0:Y:S02]  /*28600*/  S2R R0, SR_TID.X ;  /* 0x0000000000007919 */ /* 0x001e240000002100 */
[----:B0-----:R-:W-:-:S04]  /*28610*/  SHF.R.U32.HI R0, RZ, 0x5, R0 ;  /* 0x00000005ff007819 */ /* 0x001fc80000011600 */
[----:B------:R-:W-:-:S05]  /*28620*/  LOP3.LUT R0, R0, 0x3, RZ, 0xc0, !PT ;  /* 0x0000000300007812 */ /* 0x000fca00078ec0ff */
[----:B------:R0:W3:Y:S02]  /*28630*/  SHFL.IDX PT, R14, R0, RZ, 0x1f ;  /* 0x00001fff000e7589 */ /* 0x0000e400000e0000 */
.L_x_2177:
[----:B---3--:R-:W-:-:S13]  /*28640*/  ISETP.NE.AND P0, PT, R14, RZ, PT ;  /* 0x000000ff0e00720c */ /* 0x008fda0003f05270 */
[----:B------:R-:W-:Y:S05]  /*28650*/  @P0 BRA `(.L_x_1566) ;  /* 0x0000000000900947 */ /* 0x000fea0003800000 */
[----:B------:R-:W-:-:S03]  /*28660*/  UMOV UR4, 0xffffffff ;  /* 0xffffffff00047882 */ /* 0x000fc60000000000 */
[----:B------:R-:W-:Y:S05]  /*28670*/  BRA.DIV UR4, `(.L_x_1997) ;  /* 0x0000004e04d47947 */ /* 0x000fea000b800000 */
[----:B------:R-:W-:-:S13]  /*28680*/  ELECT P6, URZ, PT ;  /* 0x00000000003f782f */ /* 0x000fda00038c0000 */
.L_x_2180:
        /* <DEDUP_REMOVED lines=8> */
.L_x_1998:
[----:B------:R-:W-:Y:S01]  /*28710*/  IMAD R3, R27, 0x8, R5 ;  /* 0x000000081b037824 */ /* 0x000fe200078e0205 */
[----:B------:R-:W-:Y:S01]  /*28720*/  SHF.L.U32 R2, R29, 0x1f, RZ ;  /* 0x0000001f1d027819 */ /* 0x000fe200000006ff */
[----:B------:R-:W-:-:S03]  /*28730*/  VIADD R27, R27, 0x1 ;  /* 0x000000011b1b7836 */ /* 0x000fc60000000000 */
[----:B------:R-:W0:Y:S02]  /*28740*/  SYNCS.PHASECHK.TRANS64.TRYWAIT P1, [R3+URZ+0x2a840], R2 ;  /* 0x02a84002030075a7 */ /* 0x000e24000802017f */
[----:B------:R-:W-:-:S04]  /*28750*/  ISETP.NE.AND P2, PT, R27, 0x2, PT ;  /* 0x000000021b00780c */ /* 0x000fc80003f45270 */
[----:B------:R-:W-:Y:S01]  /*28760*/  SEL R0, RZ, 0x1, P2 ;  /* 0x00000001ff007807 */ /* 0x000fe20001000000 */
[----:B0-----:R-:W-:Y:S08]  /*28770*/  @!P1 BRA `(.L_x_1999) ;  /* 0x0000004c00b49947 */ /* 0x001ff00003800000 */
.L_x_2181:
[----:B------:R-:W-:Y:S02]  /*28780*/  SEL R27, R27, RZ, P2 ;  /* 0x000000ff1b1b7207 */ /* 0x000fe40001000000 */
[----:B------:R-:W-:Y:S01]  /*28790*/  LOP3.LUT R0, R29, R0, RZ, 0x3c, !PT ;  /* 0x000000001d007212 */ /* 0x000fe200078e3cff */
[----:B------:R-:W-:Y:S06]  /*287a0*/  @!P0 BRA `(.L_x_2000) ;  /* 0x0000000000048947 */ /* 0x000fec0003800000 */
[----:B------:R-:W-:Y:S01]  /*287b0*/  BPT.TRAP 0x1 ;  /* 0x000000040000795c */ /* 0x000fe20000300000 */
.L_x_2000:
[----:B------:R-:W-:Y:S01]  /*287c0*/  IMAD R27, R27, 0x8, R5 ;  /* 0x000000081b1b7824 */ /* 0x000fe200078e0205 */
[----:B------:R-:W-:-:S04]  /*287d0*/  SHF.L.U32 R0, R0, 0x1f, RZ ;  /* 0x0000001f00007819 */ /* 0x000fc800000006ff */
[----:B------:R-:W3:Y:S02]  /*287e0*/  SYNCS.PHASECHK.TRANS64.TRYWAIT P1, [R27+URZ+0x2a840], R0 ;  /* 0x02a840001b0075a7 */ /* 0x000ee4000802017f */
[----:B---3--:R-:W-:Y:S05]  /*287f0*/  @!P1 BRA `(.L_x_2001) ;  /* 0x0000004c00a89947 */ /* 0x008fea0003800000 */
.L_x_2182:
[----:B------:R-:W-:Y:S05]  /*28800*/  @!P0 BRA `(.L_x_2002) ;  /* 0x0000000000048947 */ /* 0x000fea0003800000 */
[----:B------:R-:W-:Y:S01]  /*28810*/  BPT.TRAP 0x1 ;  /* 0x000000040000795c */ /* 0x000fe20000300000 */
.L_x_2002:
[----:B------:R-:W4:Y:S02]  /*28820*/  SYNCS.PHASECHK.TRANS64.TRYWAIT P1, [R3+URZ+0x2a860], R2 ;  /* 0x02a86002030075a7 */ /* 0x000f24000802017f */
[----:B----4-:R-:W-:Y:S05]  /*28830*/  @!P1 BRA `(.L_x_2003) ;  /* 0x0000004c00ac9947 */ /* 0x010fea0003800000 */
.L_x_2183:
[----:B------:R-:W-:Y:S05]  /*28840*/  @!P0 BRA `(.L_x_2004) ;  /* 0x0000000000048947 */ /* 0x000fea0003800000 */
[----:B------:R-:W-:Y:S01]  /*28850*/  BPT.TRAP 0x1 ;  /* 0x000000040000795c */ /* 0x000fe20000300000 */
.L_x_2004:
[----:B------:R0:W0:Y:S02]  /*28860*/  SYNCS.PHASECHK.TRANS64.TRYWAIT P0, [R27+URZ+0x2a860], R0 ;  /* 0x02a860001b0075a7 */ /* 0x000024000800017f */
[----:B0-----:R-:W-:Y:S05]  /*28870*/  @!P0 NANOSLEEP.SYNCS 0x989680 ;  /* 0x009896800000895d */ /* 0x001fea0003900000 */
[----:B------:R-:W0:Y:S02]  /*28880*/  @!P0 SYNCS.PHASECHK.TRANS64 P0, [R27+URZ+0x2a860], R0 ;  /* 0x02a860001b0085a7 */ /* 0x000e24000800007f */
[----:B0-----:R-:W-:Y:S05]  /*28890*/  @!P0 BRA `(.L_x_2004) ;  /* 0xfffffffc00f08947 */ /* 0x001fea000383ffff */
.L_x_1566:
[----:B------:R-:W-:Y:S05]  /*288a0*/  BSYNC B9 ;  /* 0x0000000000097941 */ /* 0x000fea0003800000 */
.L_x_1563:
[----:B------:R-:W-:Y:S05]  /*288b0*/  EXIT ;  /* 0x000000000000794d */ /* 0x000fea0003800000 */
.L_x_1592:
[----:B0-----:R0:W1:Y:S02]  /*288c0*/  SYNCS.PHASECHK.TRANS64.TRYWAIT P6, [R86+URZ+0x2a890], R87 ;  /* 0x02a89057560075a7 */ /* 0x00106400080c017f */
[----:B-1----:R-:W-:Y:S05]  /*288d0*/  @!P6 NANOSLEEP.SYNCS 0x989680 ;  /* 0x009896800000e95d */ /* 0x002fea0003900000 */
[----:B------:R-:W1:Y:S02]  /*288e0*/  @!P6 SYNCS.PHASECHK.TRANS64 P6, [R86+URZ+0x2a890], R87 ;  /* 0x02a890575600e5a7 */ /* 0x000e6400080c007f */
[----:B-1----:R-:W-:Y:S05]  /*288f0*/  @!P6 BRA `(.L_x_1592) ;  /* 0xfffffffc00f0e947 */ /* 0x002fea000383ffff */
[----:B------:R-:W-:Y:S05]  /*28900*/  BRA `(.L_x_2005) ;  /* 0xfffffdb000447947 */ /* 0x000fea000383ffff */
.L_x_1593:
        /* <DEDUP_REMOVED lines=8> */
.L_x_2007:
[----:B------:R-:W-:Y:S05]  /*28990*/  BSYNC B1 ;  /* 0x0000000000017941 */ /* 0x000fea0003800000 */
.L_x_2006:
        /* <DEDUP_REMOVED lines=8> */
.L_x_2008:
[----:B------:R-:W-:Y:S01]  /*28a20*/  IMAD.MOV.U32 R11, RZ, RZ, R14 ;  /* 0x000000ffff0b7224 */ /* 0x000fe200078e000e */
[----:B------:R-:W-:Y:S06]  /*28a30*/  BRA `(.L_x_2009) ;  /* 0xfffffdb0000c7947 */ /* 0x000fec000383ffff */
.L_x_1618:
[----:B------:R-:W-:Y:S01]  /*28a40*/  BSSY B1, `(.L_x_2010) ;  /* 0x0000008000017945 */ /* 0x000fe20003800000 */
[----:B0---4-:R-:W-:Y:S02]  /*28a50*/  IMAD.MOV.U32 R13, RZ, RZ, R115 ;  /* 0x000000ffff0d7224 */ /* 0x011fe400078e0073 */
[----:B------:R-:W-:Y:S02]  /*28a60*/  IMAD.MOV.U32 R12, RZ, RZ, 0x1 ;  /* 0x00000001ff0c7424 */ /* 0x000fe400078e00ff */
[----:B---3--:R-:W-:Y:S02]  /*28a70*/  IMAD.MOV.U32 R11, RZ, RZ, 0x1c1f ;  /* 0x00001c1fff0b7424 */ /* 0x008fe400078e00ff */
[----:B------:R-:W-:-:S07]  /*28a80*/  IMAD.MOV.U32 R15, RZ, RZ, -0x1 ;  /* 0xffffffffff0f7424 */ /* 0x000fce00078e00ff */
[----:B-12---:R-:W-:Y:S05]  /*28a90*/  WARPSYNC.COLLECTIVE R15, `(.L_x_2011) ;  /* 0x000000000f087348 */ /* 0x006fea0003c00000 */
[----:B------:R0:W3:Y:S02]  /*28aa0*/  SHFL.IDX P6, R14, R13, R12, R11 ;  /* 0x0000000c0d0e7389 */ /* 0x0000e400000c000b */
[----:B0123--:R-:W-:Y:S01]  /*28ab0*/  ENDCOLLECTIVE ;  /* 0x000000000000791b */ /* 0x00ffe20003800000 */
.L_x_2011:
[----:B------:R-:W-:Y:S05]  /*28ac0*/  BSYNC B1 ;  /* 0x0000000000017941 */ /* 0x000fea0003800000 */
.L_x_2010:
        /* <DEDUP_REMOVED lines=8> */
.L_x_2012:
[----:B------:R-:W-:Y:S01]  /*28b50*/  IMAD.MOV.U32 R116, RZ, RZ, R14 ;  /* 0x000000ffff747224 */ /* 0x000fe200078e000e */
[----:B------:R-:W-:Y:S06]  /*28b60*/  BRA `(.L_x_2013) ;  /* 0xfffffdc400607947 */ /* 0x000fec000383ffff */
.L_x_1648:
[----:B-1----:R1:W2:Y:S02]  /*28b70*/  SYNCS.PHASECHK.TRANS64.TRYWAIT P6, [R86+URZ+0x2a890], R87 ;  /* 0x02a89057560075a7 */ /* 0x0022a400080c017f */
[----:B--2---:R-:W-:Y:S05]  /*28b80*/  @!P6 NANOSLEEP.SYNCS 0x989680 ;  /* 0x009896800000e95d */ /* 0x004fea0003900000 */
[----:B------:R-:W2:Y:S02]  /*28b90*/  @!P6 SYNCS.PHASECHK.TRANS64 P6, [R86+URZ+0x2a890], R87 ;  /* 0x02a890575600e5a7 */ /* 0x000ea400080c007f */
[----:B--2---:R-:W-:Y:S05]  /*28ba0*/  @!P6 BRA `(.L_x_1648) ;  /* 0xfffffffc00f0e947 */ /* 0x004fea000383ffff */
[----:B------:R-:W-:Y:S05]  /*28bb0*/  BRA `(.L_x_2014) ;  /* 0xfffffde400a87947 */ /* 0x000fea000383ffff */
.L_x_1649:
        /* <DEDUP_REMOVED lines=8> */
.L_x_2016:
[----:B------:R-:W-:Y:S05]  /*28c40*/  BSYNC B1 ;  /* 0x0000000000017941 */ /* 0x000fea0003800000 */
.L_x_2015:
        /* <DEDUP_REMOVED lines=8> */
.L_x_2017:
[----:B------:R-:W-:Y:S01]  /*28cd0*/  IMAD.MOV.U32 R11, RZ, RZ, R14 ;  /* 0x000000ffff0b7224 */ /* 0x000fe200078e000e */
[----:B------:R-:W-:Y:S06]  /*28ce0*/  BRA `(.L_x_2018) ;  /* 0xfffffde400747947 */ /* 0x000fec000383ffff */
.L_x_1662:
[----:B------:R-:W-:Y:S01]  /*28cf0*/  BSSY B1, `(.L_x_2019) ;  /* 0x0000008000017945 */ /* 0x000fe20003800000 */
[----:B--234-:R-:W-:Y:S02]  /*28d00*/  IMAD.MOV.U32 R13, RZ, RZ, R115 ;  /* 0x000000ffff0d7224 */ /* 0x01cfe400078e0073 */
[----:B------:R-:W-:Y:S02]  /*28d10*/  IMAD.MOV.U32 R12, RZ, RZ, 0x1 ;  /* 0x00000001ff0c7424 */ /* 0x000fe400078e00ff */
[----:B------:R-:W-:Y:S02]  /*28d20*/  IMAD.MOV.U32 R11, RZ, RZ, 0x1c1f ;  /* 0x00001c1fff0b7424 */ /* 0x000fe400078e00ff */
[----:B------:R-:W-:-:S07]  /*28d30*/  IMAD.MOV.U32 R15, RZ, RZ, -0x1 ;  /* 0xffffffffff0f7424 */ /* 0x000fce00078e00ff */
[----:B01----:R-:W-:Y:S05]  /*28d40*/  WARPSYNC.COLLECTIVE R15, `(.L_x_2020) ;  /* 0x000000000f087348 */ /* 0x003fea0003c00000 */
[----:B------:R2:W3:Y:S02]  /*28d50*/  SHFL.IDX P6, R14, R13, R12, R11 ;  /* 0x0000000c0d0e7389 */ /* 0x0004e400000c000b */
[----:B0123--:R-:W-:Y:S01]  /*28d60*/  ENDCOLLECTIVE ;  /* 0x000000000000791b */ /* 0x00ffe20003800000 */
.L_x_2020:
[----:B------:R-:W-:Y:S05]  /*28d70*/  BSYNC B1 ;  /* 0x0000000000017941 */ /* 0x000fea0003800000 */
.L_x_2019:
        /* <DEDUP_REMOVED lines=8> */
.L_x_2021:
[----:B------:R-:W-:Y:S01]  /*28e00*/  IMAD.MOV.U32 R116, RZ, RZ, R14 ;  /* 0x000000ffff747224 */ /* 0x000fe200078e000e */
[----:B------:R-:W-:Y:S06]  /*28e10*/  BRA `(.L_x_2022) ;  /* 0xfffffdfc00207947 */ /* 0x000fec000383ffff */
.L_x_1675:
[----:B0-----:R0:W1:Y:S02]  /*28e20*/  SYNCS.PHASECHK.TRANS64.TRYWAIT P4, [R86+URZ+0x2a890], R87 ;  /* 0x02a89057560075a7 */ /* 0x001064000808017f */
[----:B-1----:R-:W-:Y:S05]  /*28e30*/  @!P4 NANOSLEEP.SYNCS 0x989680 ;  /* 0x009896800000c95d */ /* 0x002fea0003900000 */
[----:B------:R-:W1:Y:S02]  /*28e40*/  @!P4 SYNCS.PHASECHK.TRANS64 P4, [R86+URZ+0x2a890], R87 ;  /* 0x02a890575600c5a7 */ /* 0x000e64000808007f */
[----:B-1----:R-:W-:Y:S05]  /*28e50*/  @!P4 BRA `(.L_x_1675) ;  /* 0xfffffffc00f0c947 */ /* 0x002fea000383ffff */
[----:B------:R-:W-:Y:S05]  /*28e60*/  BRA `(.L_x_2023) ;  /* 0xfffffe1400147947 */ /* 0x000fea000383ffff */
.L_x_1676:
        /* <DEDUP_REMOVED lines=8> */
.L_x_2025:
[----:B------:R-:W-:Y:S05]  /*28ef0*/  BSYNC B1 ;  /* 0x0000000000017941 */ /* 0x000fea0003800000 */
.L_x_2024:
        /* <DEDUP_REMOVED lines=8> */
.L_x_2026:
[----:B------:R-:W-:Y:S01]  /*28f80*/  IMAD.MOV.U32 R37, RZ, RZ, R14 ;  /* 0x000000ffff257224 */ /* 0x000fe200078e000e */
[----:B------:R-:W-:Y:S06]  /*28f90*/  BRA `(.L_x_2027) ;  /* 0xfffffe1400387947 */ /* 0x000fec000383ffff */
.L_x_1679:
[----:B------:R-:W-:Y:S01]  /*28fa0*/  BSSY B1, `(.L_x_2028) ;  /* 0x0000008000017945 */ /* 0x000fe20003800000 */
[----:B----4-:R-:W-:Y:S02]  /*28fb0*/  IMAD.MOV.U32 R13, RZ, RZ, R39 ;  /* 0x000000ffff0d7224 */ /* 0x010fe400078e0027 */
[----:B------:R-:W-:Y:S02]  /*28fc0*/  IMAD.MOV.U32 R12, RZ, RZ, 0x1 ;  /* 0x00000001ff0c7424 */ /* 0x000fe400078e00ff */
[----:B------:R-:W-:Y:S02]  /*28fd0*/  IMAD.MOV.U32 R11, RZ, RZ, 0x1c1f ;  /* 0x00001c1fff0b7424 */ /* 0x000fe400078e00ff */
[----:B------:R-:W-:-:S07]  /*28fe0*/  IMAD.MOV.U32 R15, RZ, RZ, -0x1 ;  /* 0xffffffffff0f7424 */ /* 0x000fce00078e00ff */
[----:B0123--:R-:W-:Y:S05]  /*28ff0*/  WARPSYNC.COLLECTIVE R15, `(.L_x_2029) ;  /* 0x000000000f087348 */ /* 0x00ffea0003c00000 */
[----:B------:R4:W0:Y:S02]  /*29000*/  SHFL.IDX P6, R14, R13, R12, R11 ;  /* 0x0000000c0d0e7389 */ /* 0x00082400000c000b */
[----:B01234-:R-:W-:Y:S01]  /*29010*/  ENDCOLLECTIVE ;  /* 0x000000000000791b */ /* 0x01ffe20003800000 */
.L_x_2029:
[----:B------:R-:W-:Y:S05]  /*29020*/  BSYNC B1 ;  /* 0x0000000000017941 */ /* 0x000fea0003800000 */
.L_x_2028:
        /* <DEDUP_REMOVED lines=8> */
.L_x_2030:
[----:B------:R-:W-:Y:S01]  /*290b0*/  IMAD.MOV.U32 R37, RZ, RZ, R14 ;  /* 0x000000ffff257224 */ /* 0x000fe200078e000e */
[----:B------:R-:W-:Y:S06]  /*290c0*/  BRA `(.L_x_2031) ;  /* 0xfffffe1400947947 */ /* 0x000fec000383ffff */
.L_x_1683:
[----:B---3--:R3:W0:Y:S02]  /*290d0*/  SYNCS.PHASECHK.TRANS64.TRYWAIT P0, [R86+URZ+0x2a8b0], R87 ;  /* 0x02a8b057560075a7 */ /* 0x008624000800017f */
[----:B0-----:R-:W-:Y:S05]  /*290e0*/  @!P0 NANOSLEEP.SYNCS 0x989680 ;  /* 0x009896800000895d */ /* 0x001fea0003900000 */
[----:B------:R-:W0:Y:S02]  /*290f0*/  @!P0 SYNCS.PHASECHK.TRANS64 P0, [R86+URZ+0x2a8b0], R87 ;  /* 0x02a8b057560085a7 */ /* 0x000e24000800007f */
[----:B0-----:R-:W-:Y:S05]  /*29100*/  @!P0 BRA `(.L_x_1683) ;  /* 0xfffffffc00f08947 */ /* 0x001fea000383ffff */
[----:B------:R-:W-:Y:S05]  /*29110*/  BRA `(.L_x_2032) ;  /* 0xfffffe18006c7947 */ /* 0x000fea000383ffff */
.L_x_1709:
        /* <DEDUP_REMOVED lines=8> */
.L_x_2034:
[----:B------:R-:W-:Y:S05]  /*291a0*/  BSYNC B1 ;  /* 0x0000000000017941 */ /* 0x000fea0003800000 */
.L_x_2033:
        /* <DEDUP_REMOVED lines=8> */
.L_x_2035:
[----:B------:R-:W-:Y:S02]  /*29230*/  IMAD.MOV.U32 R13, RZ, RZ, R8 ;  /* 0x000000ffff0d7224 */ /* 0x000fe400078e0008 */
[----:B------:R-:W-:-:S07]  /*29240*/  IMAD.MOV.U32 R0, RZ, RZ, R14 ;  /* 0x000000ffff007224 */ /* 0x000fce00078e000e */
[----:B------:R-:W-:Y:S05]  /*29250*/  WARPSYNC.COLLECTIVE R15, `(.L_x_2036) ;  /* 0x000000000f087348 */ /* 0x000fea0003c00000 */
[----:B------:R0:W1:Y:S02]  /*29260*/  SHFL.IDX P6, R14, R13, R12, R11 ;  /* 0x0000000c0d0e7389 */ /* 0x00006400000c000b */
[----:B01----:R-:W-:Y:S01]  /*29270*/  ENDCOLLECTIVE ;  /* 0x000000000000791b */ /* 0x003fe20003800000 */
.L_x_2036:
[----:B------:R-:W-:Y:S02]  /*29280*/  IMAD.MOV.U32 R13, RZ, RZ, R4 ;  /* 0x000000ffff0d7224 */ /* 0x000fe400078e0004 */
[----:B------:R-:W-:-:S07]  /*29290*/  IMAD.MOV.U32 R5, RZ, RZ, R14 ;  /* 0x000000ffff057224 */ /* 0x000fce00078e000e */
[----:B------:R-:W-:Y:S05]  /*292a0*/  WARPSYNC.COLLECTIVE R15, `(.L_x_2037) ;  /* 0x000000000f087348 */ /* 0x000fea0003c00000 */
[----:B------:R0:W1:Y:S02]  /*292b0*/  SHFL.IDX P6, R14, R13, R12, R11 ;  /* 0x0000000c0d0e7389 */ /* 0x00006400000c000b */
[----:B01----:R-:W-:Y:S01]  /*292c0*/  ENDCOLLECTIVE ;  /* 0x000000000000791b */ /* 0x003fe20003800000 */
.L_x_2037:
[----:B------:R-:W-:Y:S05]  /*292d0*/  BRA `(.L_x_2038) ;  /* 0xfffffe2c00007947 */ /* 0x000fea000383ffff */
.L_x_1712:
[----:B------:R-:W-:Y:S01]  /*292e0*/  BSSY B1, `(.L_x_2039) ;  /* 0x0000008000017945 */ /* 0x000fe20003800000 */
[----:B------:R-:W-:Y:S02]  /*292f0*/  IMAD.MOV.U32 R13, RZ, RZ, R7 ;  /* 0x000000ffff0d7224 */ /* 0x000fe400078e0007 */
[----:B------:R-:W-:Y:S02]  /*29300*/  IMAD.MOV.U32 R12, RZ, RZ, 0x1 ;  /* 0x00000001ff0c7424 */ /* 0x000fe400078e00ff */
[----:B------:R-:W-:Y:S02]  /*29310*/  IMAD.MOV.U32 R11, RZ, RZ, 0x1c1f ;  /* 0x00001c1fff0b7424 */ /* 0x000fe400078e00ff */
[----:B------:R-:W-:-:S07]  /*29320*/  IMAD.MOV.U32 R15, RZ, RZ, -0x1 ;  /* 0xffffffffff0f7424 */ /* 0x000fce00078e00ff */
[----:B0---4-:R-:W-:Y:S05]  /*29330*/  WARPSYNC.COLLECTIVE R15, `(.L_x_2040) ;  /* 0x000000000f087348 */ /* 0x011fea0003c00000 */
[----:B----4-:R1:W2:Y:S02]  /*29340*/  SHFL.IDX P6, R14, R13, R12, R11 ;  /* 0x0000000c0d0e7389 */ /* 0x0102a400000c000b */
[----:B012---:R-:W-:Y:S01]  /*29350*/  ENDCOLLECTIVE ;  /* 0x000000000000791b */ /* 0x007fe20003800000 */
.L_x_2040:
[----:B------:R-:W-:Y:S05]  /*29360*/  BSYNC B1 ;  /* 0x0000000000017941 */ /* 0x000fea0003800000 */
.L_x_2039:
        /* <DEDUP_REMOVED lines=8> */
.L_x_2041:
[----:B------:R-:W-:Y:S02]  /*293f0*/  IMAD.MOV.U32 R13, RZ, RZ, R8 ;  /* 0x000000ffff0d7224 */ /* 0x000fe400078e0008 */
[----:B------:R-:W-:-:S07]  /*29400*/  IMAD.MOV.U32 R0, RZ, RZ, R14 ;  /* 0x000000ffff007224 */ /* 0x000fce00078e000e */
[----:B------:R-:W-:Y:S05]  /*29410*/  WARPSYNC.COLLECTIVE R15, `(.L_x_2042) ;  /* 0x000000000f087348 */ /* 0x000fea0003c00000 */
[----:B------:R0:W1:Y:S02]  /*29420*/  SHFL.IDX P6, R14, R13, R12, R11 ;  /* 0x0000000c0d0e7389 */ /* 0x00006400000c000b */
[----:B01----:R-:W-:Y:S01]  /*29430*/  ENDCOLLECTIVE ;  /* 0x000000000000791b */ /* 0x003fe20003800000 */
.L_x_2042:
[----:B------:R-:W-:Y:S02]  /*29440*/  IMAD.MOV.U32 R13, RZ, RZ, R4 ;  /* 0x000000ffff0d7224 */ /* 0x000fe400078e0004 */
[----:B------:R-:W-:-:S07]  /*29450*/  IMAD.MOV.U32 R5, RZ, RZ, R14 ;  /* 0x000000ffff057224 */ /* 0x000fce00078e000e */
[----:B------:R-:W-:Y:S05]  /*29460*/  WARPSYNC.COLLECTIVE R15, `(.L_x_2043) ;  /* 0x000000000f087348 */ /* 0x000fea0003c00000 */
[----:B------:R0:W1:Y:S02]  /*29470*/  SHFL.IDX P6, R14, R13, R12, R11 ;  /* 0x0000000c0d0e7389 */ /* 0x00006400000c000b */
[----:B01----:R-:W-:Y:S01]  /*29480*/  ENDCOLLECTIVE ;  /* 0x000000000000791b */ /* 0x003fe20003800000 */
.L_x_2043:
[----:B------:R-:W-:Y:S01]  /*29490*/  IMAD.MOV.U32 R4, RZ, RZ, R14 ;  /* 0x000000ffff047224 */ /* 0x000fe200078e000e */
[----:B------:R-:W-:Y:S06]  /*294a0*/  BRA `(.L_x_2044) ;  /* 0xfffffe3000b47947 */ /* 0x000fec000383ffff */
.L_x_1716:
[----:B0-----:R0:W1:Y:S02]  /*294b0*/  SYNCS.PHASECHK.TRANS64.TRYWAIT P0, [R18+URZ+0x2a800], R5 ;  /* 0x02a80005120075a7 */ /* 0x001064000800017f */
[----:B-1----:R-:W-:Y:S05]  /*294c0*/  @!P0 NANOSLEEP.SYNCS 0x989680 ;  /* 0x009896800000895d */ /* 0x002fea0003900000 */
[----:B------:R-:W1:Y:S02]  /*294d0*/  @!P0 SYNCS.PHASECHK.TRANS64 P0, [R18+URZ+0x2a800], R5 ;  /* 0x02a80005120085a7 */ /* 0x000e64000800007f */
[----:B-1----:R-:W-:Y:S05]  /*294e0*/  @!P0 BRA `(.L_x_1716) ;  /* 0xfffffffc00f08947 */ /* 0x002fea000383ffff */
[----:B------:R-:W-:Y:S05]  /*294f0*/  BRA `(.L_x_2045) ;  /* 0xfffffe3800e07947 */ /* 0x000fea000383ffff */
.L_x_1740:
        /* <DEDUP_REMOVED lines=8> */
.L_x_2047:
[----:B------:R-:W-:Y:S05]  /*29580*/  BSYNC B1 ;  /* 0x0000000000017941 */ /* 0x000fea0003800000 */
.L_x_2046:
        /* <DEDUP_REMOVED lines=8> */
.L_x_2048:
[----:B------:R-:W-:Y:S02]  /*29610*/  IMAD.MOV.U32 R13, RZ, RZ, R21 ;  /* 0x000000ffff0d7224 */ /* 0x000fe400078e0015 */
[----:B------:R-:W-:-:S07]  /*29620*/  IMAD.MOV.U32 R0, RZ, RZ, R14 ;  /* 0x000000ffff007224 */ /* 0x000fce00078e000e */
[----:B------:R-:W-:Y:S05]  /*29630*/  WARPSYNC.COLLECTIVE R15, `(.L_x_2049) ;  /* 0x000000000f087348 */ /* 0x000fea0003c00000 */
[----:B------:R0:W1:Y:S02]  /*29640*/  SHFL.IDX P6, R14, R13, R12, R11 ;  /* 0x0000000c0d0e7389 */ /* 0x00006400000c000b */
[----:B01----:R-:W-:Y:S01]  /*29650*/  ENDCOLLECTIVE ;  /* 0x000000000000791b */ /* 0x003fe20003800000 */
.L_x_2049:
[----:B------:R-:W-:Y:S02]  /*29660*/  IMAD.MOV.U32 R13, RZ, RZ, R20 ;  /* 0x000000ffff0d7224 */ /* 0x000fe400078e0014 */
[----:B------:R-:W-:-:S07]  /*29670*/  IMAD.MOV.U32 R5, RZ, RZ, R14 ;  /* 0x000000ffff057224 */ /* 0x000fce00078e000e */
[----:B------:R-:W-:Y:S05]  /*29680*/  WARPSYNC.COLLECTIVE R15, `(.L_x_2050) ;  /* 0x000000000f087348 */ /* 0x000fea0003c00000 */
[----:B------:R0:W1:Y:S02]  /*29690*/  SHFL.IDX P6, R14, R13, R12, R11 ;  /* 0x0000000c0d0e7389 */ /* 0x00006400000c000b */
[----:B01----:R-:W-:Y:S01]  /*296a0*/  ENDCOLLECTIVE ;  /* 0x000000000000791b */ /* 0x003fe20003800000 */
.L_x_2050:
[----:B------:R-:W-:Y:S05]  /*296b0*/  BRA `(.L_x_2051) ;  /* 0xfffffe6000747947 */ /* 0x000fea000383ffff */
.L_x_1743:
        /* <DEDUP_REMOVED lines=8> */
.L_x_2053:
[----:B------:R-:W-:Y:S05]  /*29740*/  BSYNC B1 ;  /* 0x0000000000017941 */ /* 0x000fea0003800000 */
.L_x_2052:
        /* <DEDUP_REMOVED lines=8> */
.L_x_2054:
[----:B------:R-:W-:Y:S02]  /*297d0*/  IMAD.MOV.U32 R13, RZ, RZ, R21 ;  /* 0x000000ffff0d7224 */ /* 0x000fe400078e0015 */
[----:B------:R-:W-:-:S07]  /*297e0*/  IMAD.MOV.U32 R0, RZ, RZ, R14 ;  /* 0x000000ffff007224 */ /* 0x000fce00078e000e */
[----:B------:R-:W-:Y:S05]  /*297f0*/  WARPSYNC.COLLECTIVE R15, `(.L_x_2055) ;  /* 0x000000000f087348 */ /* 0x000fea0003c00000 */
[----:B------:R0:W1:Y:S02]  /*29800*/  SHFL.IDX P6, R14, R13, R12, R11 ;  /* 0x0000000c0d0e7389 */ /* 0x00006400000c000b */
[----:B01----:R-:W-:Y:S01]  /*29810*/  ENDCOLLECTIVE ;  /* 0x000000000000791b */ /* 0x003fe20003800000 */
.L_x_2055:
[----:B------:R-:W-:Y:S02]  /*29820*/  IMAD.MOV.U32 R13, RZ, RZ, R20 ;  /* 0x000000ffff0d7224 */ /* 0x000fe400078e0014 */
[----:B------:R-:W-:-:S07]  /*29830*/  IMAD.MOV.U32 R21, RZ, RZ, R14 ;  /* 0x000000ffff157224 */ /* 0x000fce00078e000e */
[----:B------:R-:W-:Y:S05]  /*29840*/  WARPSYNC.COLLECTIVE R15, `(.L_x_2056) ;  /* 0x000000000f087348 */ /* 0x000fea0003c00000 */
[----:B------:R0:W1:Y:S02]  /*29850*/  SHFL.IDX P6, R14, R13, R12, R11 ;  /* 0x0000000c0d0e7389 */ /* 0x00006400000c000b */
[----:B01----:R-:W-:Y:S01]  /*29860*/  ENDCOLLECTIVE ;  /* 0x000000000000791b */ /* 0x003fe20003800000 */
.L_x_2056:
[----:B------:R-:W-:Y:S01]  /*29870*/  IMAD.MOV.U32 R20, RZ, RZ, R14 ;  /* 0x000000ffff147224 */ /* 0x000fe200078e000e */
[----:B------:R-:W-:Y:S06]  /*29880*/  BRA `(.L_x_2057) ;  /* 0xfffffe6400b87947 */ /* 0x000fec000383ffff */
.L_x_1747:
[----:B0-----:R0:W1:Y:S02]  /*29890*/  SYNCS.PHASECHK.TRANS64.TRYWAIT P0, [R18+URZ+0x2a800], R61 ;  /* 0x02a8003d120075a7 */ /* 0x001064000800017f */
[----:B-1----:R-:W-:Y:S05]  /*298a0*/  @!P0 NANOSLEEP.SYNCS 0x989680 ;  /* 0x009896800000895d */ /* 0x002fea0003900000 */
[----:B------:R-:W1:Y:S02]  /*298b0*/  @!P0 SYNCS.PHASECHK.TRANS64 P0, [R18+URZ+0x2a800], R61 ;  /* 0x02a8003d120085a7 */ /* 0x000e64000800007f */
[----:B-1----:R-:W-:Y:S05]  /*298c0*/  @!P0 BRA `(.L_x_1747) ;  /* 0xfffffffc00f08947 */ /* 0x002fea000383ffff */
[----:B------:R-:W-:Y:S05]  /*298d0*/  BRA `(.L_x_2058) ;  /* 0xfffffe6c004c7947 */ /* 0x000fea000383ffff */
.L_x_1761:
[----:B-1----:R1:W2:Y:S02]  /*298e0*/  SYNCS.PHASECHK.TRANS64.TRYWAIT P1, [R9+URZ+0x2a830], R0 ;  /* 0x02a83000090075a7 */ /* 0x0022a4000802017f */
[----:B--2---:R-:W-:Y:S05]  /*298f0*/  @!P1 NANOSLEEP.SYNCS 0x989680 ;  /* 0x009896800000995d */ /* 0x004fea0003900000 */
[----:B------:R-:W2:Y:S02]  /*29900*/  @!P1 SYNCS.PHASECHK.TRANS64 P1, [R9+URZ+0x2a830], R0 ;  /* 0x02a83000090095a7 */ /* 0x000ea4000802007f */
[----:B--2---:R-:W-:Y:S05]  /*29910*/  @!P1 BRA `(.L_x_1761) ;  /* 0xfffffffc00f09947 */ /* 0x004fea000383ffff */
[----:B------:R-:W-:Y:S05]  /*29920*/  BRA `(.L_x_1760) ;  /* 0xfffffe9400ac7947 */ /* 0x000fea000383ffff */
.L_x_1782:
[----:B-1----:R1:W2:Y:S02]  /*29930*/  SYNCS.PHASECHK.TRANS64.TRYWAIT P1, [R5+URZ+0x2a830], R14 ;  /* 0x02a8300e050075a7 */ /* 0x0022a4000802017f */
[----:B--2---:R-:W-:Y:S05]  /*29940*/  @!P1 NANOSLEEP.SYNCS 0x989680 ;  /* 0x009896800000995d */ /* 0x004fea0003900000 */
[----:B------:R-:W2:Y:S02]  /*29950*/  @!P1 SYNCS.PHASECHK.TRANS64 P1, [R5+URZ+0x2a830], R14 ;  /* 0x02a8300e050095a7 */ /* 0x000ea4000802007f */
[----:B--2---:R-:W-:Y:S05]  /*29960*/  @!P1 BRA `(.L_x_1782) ;  /* 0xfffffffc00f09947 */ /* 0x004fea000383ffff */
[----:B------:R-:W-:Y:S05]  /*29970*/  BRA `(.L_x_1781) ;  /* 0xfffffec400587947 */ /* 0x000fea000383ffff */
.L_x_1787:
[----:B-1----:R1:W2:Y:S02]  /*29980*/  SYNCS.PHASECHK.TRANS64.TRYWAIT P1, [R14+URZ+0x2a850], R2 ;  /* 0x02a850020e0075a7 */ /* 0x0022a4000802017f */
[----:B--2---:R-:W-:Y:S05]  /*29990*/  @!P1 NANOSLEEP.SYNCS 0x989680 ;  /* 0x009896800000995d */ /* 0x004fea0003900000 */
[----:B------:R-:W2:Y:S02]  /*299a0*/  @!P1 SYNCS.PHASECHK.TRANS64 P1, [R14+URZ+0x2a850], R2 ;  /* 0x02a850020e0095a7 */ /* 0x000ea4000802007f */
[----:B--2---:R-:W-:Y:S05]  /*299b0*/  @!P1 BRA `(.L_x_1787) ;  /* 0xfffffffc00f09947 */ /* 0x004fea000383ffff */
[----:B------:R-:W-:Y:S05]  /*299c0*/  BRA `(.L_x_1786) ;  /* 0xfffffed000507947 */ /* 0x000fea000383ffff */
.L_x_1809:
[----:B-1----:R1:W2:Y:S02]  /*299d0*/  SYNCS.PHASECHK.TRANS64.TRYWAIT P1, [R15+URZ+0x2a830], R10 ;  /* 0x02a8300a0f0075a7 */ /* 0x0022a4000802017f */
[----:B--2---:R-:W-:Y:S05]  /*299e0*/  @!P1 NANOSLEEP.SYNCS 0x989680 ;  /* 0x009896800000995d */ /* 0x004fea0003900000 */
[----:B------:R-:W2:Y:S02]  /*299f0*/  @!P1 SYNCS.PHASECHK.TRANS64 P1, [R15+URZ+0x2a830], R10 ;  /* 0x02a8300a0f0095a7 */ /* 0x000ea4000802007f */
[----:B--2---:R-:W-:Y:S05]  /*29a00*/  @!P1 BRA `(.L_x_1809) ;  /* 0xfffffffc00f09947 */ /* 0x004fea000383ffff */
[----:B------:R-:W-:Y:S05]  /*29a10*/  BRA `(.L_x_1808) ;  /* 0xfffffef800a07947 */ /* 0x000fea000383ffff */
.L_x_1814:
[----:B-1----:R1:W2:Y:S02]  /*29a20*/  SYNCS.PHASECHK.TRANS64.TRYWAIT P1, [R10+URZ+0x2a850], R2 ;  /* 0x02a850020a0075a7 */ /* 0x0022a4000802017f */
[----:B--2---:R-:W-:Y:S05]  /*29a30*/  @!P1 NANOSLEEP.SYNCS 0x989680 ;  /* 0x009896800000995d */ /* 0x004fea0003900000 */
[----:B------:R-:W2:Y:S02]  /*29a40*/  @!P1 SYNCS.PHASECHK.TRANS64 P1, [R10+URZ+0x2a850], R2 ;  /* 0x02a850020a0095a7 */ /* 0x000ea4000802007f */
[----:B--2---:R-:W-:Y:S05]  /*29a50*/  @!P1 BRA `(.L_x_1814) ;  /* 0xfffffffc00f09947 */ /* 0x004fea000383ffff */
[----:B------:R-:W-:Y:S05]  /*29a60*/  BRA `(.L_x_1813) ;  /* 0xffffff0400987947 */ /* 0x000fea000383ffff */
.L_x_1824:
[----:B-1----:R1:W2:Y:S02]  /*29a70*/  SYNCS.PHASECHK.TRANS64.TRYWAIT P1, [R14+URZ+0x2a830], R3 ;  /* 0x02a830030e0075a7 */ /* 0x0022a4000802017f */
[----:B--2---:R-:W-:Y:S05]  /*29a80*/  @!P1 NANOSLEEP.SYNCS 0x989680 ;  /* 0x009896800000995d */ /* 0x004fea0003900000 */
[----:B------:R-:W2:Y:S02]  /*29a90*/  @!P1 SYNCS.PHASECHK.TRANS64 P1, [R14+URZ+0x2a830], R3 ;  /* 0x02a830030e0095a7 */ /* 0x000ea4000802007f */
[----:B--2---:R-:W-:Y:S05]  /*29aa0*/  @!P1 BRA `(.L_x_1824) ;  /* 0xfffffffc00f09947 */ /* 0x004fea000383ffff */
[----:B------:R-:W-:Y:S05]  /*29ab0*/  BRA `(.L_x_1823) ;  /* 0xffffff18008c7947 */ /* 0x000fea000383ffff */
.L_x_1829:
[----:B--2---:R2:W3:Y:S02]  /*29ac0*/  SYNCS.PHASECHK.TRANS64.TRYWAIT P1, [R12+URZ+0x2a850], R2 ;  /* 0x02a850020c0075a7 */ /* 0x0044e4000802017f */
[----:B---3--:R-:W-:Y:S05]  /*29ad0*/  @!P1 NANOSLEEP.SYNCS 0x989680 ;  /* 0x009896800000995d */ /* 0x008fea0003900000 */
[----:B------:R-:W3:Y:S02]  /*29ae0*/  @!P1 SYNCS.PHASECHK.TRANS64 P1, [R12+URZ+0x2a850], R2 ;  /* 0x02a850020c0095a7 */ /* 0x000ee4000802007f */
[----:B---3--:R-:W-:Y:S05]  /*29af0*/  @!P1 BRA `(.L_x_1829) ;  /* 0xfffffffc00f09947 */ /* 0x008fea000383ffff */
[----:B------:R-:W-:Y:S05]  /*29b00*/  BRA `(.L_x_1828) ;  /* 0xffffff2400847947 */ /* 0x000fea000383ffff */
.L_x_1845:
[----:B-1----:R1:W2:Y:S02]  /*29b10*/  SYNCS.PHASECHK.TRANS64.TRYWAIT P1, [R13+URZ+0x2a850], R2 ;  /* 0x02a850020d0075a7 */ /* 0x0022a4000802017f */
[----:B--2---:R-:W-:Y:S05]  /*29b20*/  @!P1 NANOSLEEP.SYNCS 0x989680 ;  /* 0x009896800000995d */ /* 0x004fea0003900000 */
[----:B------:R-:W2:Y:S02]  /*29b30*/  @!P1 SYNCS.PHASECHK.TRANS64 P1, [R13+URZ+0x2a850], R2 ;  /* 0x02a850020d0095a7 */ /* 0x000ea4000802007f */
[----:B--2---:R-:W-:Y:S05]  /*29b40*/  @!P1 BRA `(.L_x_1845) ;  /* 0xfffffffc00f09947 */ /* 0x004fea000383ffff */
[----:B------:R-:W-:Y:S05]  /*29b50*/  BRA `(.L_x_1844) ;  /* 0xffffff4c00f07947 */ /* 0x000fea000383ffff */
.L_x_1890:
[----:B------:R-:W0:Y:S01]  /*29b60*/  S2R R12, SR_TID.X ;  /* 0x00000000000c7919 */ /* 0x000e220000002100 */
[----:B------:R-:W-:Y:S01]  /*29b70*/  BSSY B1, `(.L_x_2059) ;  /* 0x000000a000017945 */ /* 0x000fe20003800000 */
[----:B------:R-:W-:Y:S02]  /*29b80*/  IMAD.MOV.U32 R11, RZ, RZ, 0x1f ;  /* 0x0000001fff0b7424 */ /* 0x000fe400078e00ff */
[----:B------:R-:W-:Y:S01]  /*29b90*/  IMAD.MOV.U32 R15, RZ, RZ, -0x1 ;  /* 0xffffffffff0f7424 */ /* 0x000fe200078e00ff */
[----:B0-----:R-:W-:-:S04]  /*29ba0*/  SHF.R.U32.HI R12, RZ, 0x5, R12 ;  /* 0x00000005ff0c7819 */ /* 0x001fc8000001160c */
[----:B------:R-:W-:-:S05]  /*29bb0*/  LOP3.LUT R12, R12, 0x3, RZ, 0xc0, !PT ;  /* 0x000000030c0c7812 */ /* 0x000fca00078ec0ff */
[----:B------:R-:W-:Y:S02]  /*29bc0*/  IMAD.MOV.U32 R13, RZ, RZ, R12 ;  /* 0x000000ffff0d7224 */ /* 0x000fe400078e000c */
[----:B------:R-:W-:-:S07]  /*29bd0*/  IMAD.MOV.U32 R12, RZ, RZ, RZ ;  /* 0x000000ffff0c7224 */ /* 0x000fce00078e00ff */
[----:B------:R-:W-:Y:S05]  /*29be0*/  WARPSYNC.COLLECTIVE R15, `(.L_x_2060) ;  /* 0x000000000f087348 */ /* 0x000fea0003c00000 */
[----:B------:R0:W1:Y:S02]  /*29bf0*/  SHFL.IDX P6, R14, R13, R12, R11 ;  /* 0x0000000c0d0e7389 */ /* 0x00006400000c000b */
[----:B01----:R-:W-:Y:S01]  /*29c00*/  ENDCOLLECTIVE ;  /* 0x000000000000791b */ /* 0x003fe20003800000 */
.L_x_2060:
[----:B------:R-:W-:Y:S05]  /*29c10*/  BSYNC B1 ;  /* 0x0000000000017941 */ /* 0x000fea0003800000 */
.L_x_2059:
[----:B------:R-:W-:Y:S05]  /*29c20*/  BRA `(.L_x_2061) ;  /* 0xffffff8c00c47947 */ /* 0x000fea000383ffff */
.L_x_1892:
[----:B------:R-:W-:Y:S01]  /*29c30*/  BSSY B1, `(.L_x_2062) ;  /* 0x0000006000017945 */ /* 0x000fe20003800000 */
[----:B------:R-:W-:-:S07]  /*29c40*/  IMAD.MOV.U32 R15, RZ, RZ, -0x1 ;  /* 0xffffffffff0f7424 */ /* 0x000fce00078e00ff */
[----:B0-----:R-:W-:Y:S05]  /*29c50*/  WARPSYNC.COLLECTIVE R15, `(.L_x_2063) ;  /* 0x000000000f0c7348 */ /* 0x001fea0003c00000 */
[----:B------:R-:W-:Y:S02]  /*29c60*/  ELECT P6, UR62, PT ;  /* 0x00000000003e782f */ /* 0x000fe400038c0000 */
[----:B------:R-:W-:Y:S01]  /*29c70*/  MOV R14, UR62 ;  /* 0x0000003e000e7c02 */ /* 0x000fe20008000f00 */
[----:B0-----:R-:W-:Y:S10]  /*29c80*/  ENDCOLLECTIVE ;  /* 0x000000000000791b */ /* 0x001ff40003800000 */
.L_x_2063:
[----:B------:R-:W-:Y:S05]  /*29c90*/  BSYNC B1 ;  /* 0x0000000000017941 */ /* 0x000fea0003800000 */
.L_x_2062:
[----:B------:R-:W-:Y:S05]  /*29ca0*/  BRA `(.L_x_1891) ;  /* 0xffffff8c00bc7947 */ /* 0x000fea000383ffff */
.L_x_1894:
[----:B0-----:R0:W1:Y:S02]  /*29cb0*/  SYNCS.PHASECHK.TRANS64.TRYWAIT P0, [R23+URZ+0x2a820], R6 ;  /* 0x02a82006170075a7 */ /* 0x001064000800017f */
[----:B-1----:R-:W-:Y:S05]  /*29cc0*/  @!P0 NANOSLEEP.SYNCS 0x989680 ;  /* 0x009896800000895d */ /* 0x002fea0003900000 */
[----:B------:R-:W1:Y:S02]  /*29cd0*/  @!P0 SYNCS.PHASECHK.TRANS64 P0, [R23+URZ+0x2a820], R6 ;  /* 0x02a82006170085a7 */ /* 0x000e64000800007f */
[----:B-1----:R-:W-:Y:S05]  /*29ce0*/  @!P0 BRA `(.L_x_1894) ;  /* 0xfffffffc00f08947 */ /* 0x002fea000383ffff */
[----:B------:R-:W-:Y:S05]  /*29cf0*/  BRA `(.L_x_2064) ;  /* 0xffffff8c00cc7947 */ /* 0x000fea000383ffff */
.L_x_1898:
[----:B-1----:R1:W2:Y:S02]  /*29d00*/  SYNCS.PHASECHK.TRANS64.TRYWAIT P0, [R3+URZ+0x2a8a0], R12 ;  /* 0x02a8a00c030075a7 */ /* 0x0022a4000800017f */
[----:B--2---:R-:W-:Y:S05]  /*29d10*/  @!P0 NANOSLEEP.SYNCS 0x989680 ;  /* 0x009896800000895d */ /* 0x004fea0003900000 */
[----:B------:R-:W2:Y:S02]  /*29d20*/  @!P0 SYNCS.PHASECHK.TRANS64 P0, [R3+URZ+0x2a8a0], R12 ;  /* 0x02a8a00c030085a7 */ /* 0x000ea4000800007f */
[----:B--2---:R-:W-:Y:S05]  /*29d30*/  @!P0 BRA `(.L_x_1898) ;  /* 0xfffffffc00f08947 */ /* 0x004fea000383ffff */
[----:B------:R-:W-:Y:S05]  /*29d40*/  BRA `(.L_x_2065) ;  /* 0xffffff8c00e47947 */ /* 0x000fea000383ffff */
.L_x_1905:
[----:B0-----:R0:W2:Y:S02]  /*29d50*/  SYNCS.PHASECHK.TRANS64.TRYWAIT P0, [R3+URZ+0x2a8c0], R12 ;  /* 0x02a8c00c030075a7 */ /* 0x0010a4000800017f */
[----:B--2---:R-:W-:Y:S05]  /*29d60*/  @!P0 NANOSLEEP.SYNCS 0x989680 ;  /* 0x009896800000895d */ /* 0x004fea0003900000 */
[----:B------:R-:W2:Y:S02]  /*29d70*/  @!P0 SYNCS.PHASECHK.TRANS64 P0, [R3+URZ+0x2a8c0], R12 ;  /* 0x02a8c00c030085a7 */ /* 0x000ea4000800007f */
[----:B--2---:R-:W-:Y:S05]  /*29d80*/  @!P0 BRA `(.L_x_1905) ;  /* 0xfffffffc00f08947 */ /* 0x004fea000383ffff */
[----:B------:R-:W-:Y:S05]  /*29d90*/  BRA `(.L_x_2066) ;  /* 0xffffff9000dc7947 */ /* 0x000fea000383ffff */
.L_x_1913:
[----:B-1----:R1:W2:Y:S02]  /*29da0*/  SYNCS.PHASECHK.TRANS64.TRYWAIT P1, [R11+URZ+0x2a8a0], R2 ;  /* 0x02a8a0020b0075a7 */ /* 0x0022a4000802017f */
[----:B--2---:R-:W-:Y:S05]  /*29db0*/  @!P1 NANOSLEEP.SYNCS 0x989680 ;  /* 0x009896800000995d */ /* 0x004fea0003900000 */
[----:B------:R-:W2:Y:S02]  /*29dc0*/  @!P1 SYNCS.PHASECHK.TRANS64 P1, [R11+URZ+0x2a8a0], R2 ;  /* 0x02a8a0020b0095a7 */ /* 0x000ea4000802007f */
[----:B--2---:R-:W-:Y:S05]  /*29dd0*/  @!P1 BRA `(.L_x_1913) ;  /* 0xfffffffc00f09947 */ /* 0x004fea000383ffff */
[----:B------:R-:W-:Y:S05]  /*29de0*/  BRA `(.L_x_2067) ;  /* 0xffffff9400d87947 */ /* 0x000fea000383ffff */
.L_x_1920:
[----:B0-----:R0:W2:Y:S02]  /*29df0*/  SYNCS.PHASECHK.TRANS64.TRYWAIT P1, [R11+URZ+0x2a8c0], R2 ;  /* 0x02a8c0020b0075a7 */ /* 0x0010a4000802017f */
[----:B--2---:R-:W-:Y:S05]  /*29e00*/  @!P1 NANOSLEEP.SYNCS 0x989680 ;  /* 0x009896800000995d */ /* 0x004fea0003900000 */
[----:B------:R-:W2:Y:S02]  /*29e10*/  @!P1 SYNCS.PHASECHK.TRANS64 P1, [R11+URZ+0x2a8c0], R2 ;  /* 0x02a8c0020b0095a7 */ /* 0x000ea4000802007f */
[----:B--2---:R-:W-:Y:S05]  /*29e20*/  @!P1 BRA `(.L_x_1920) ;  /* 0xfffffffc00f09947 */ /* 0x004fea000383ffff */
[----:B------:R-:W-:Y:S05]  /*29e30*/  BRA `(.L_x_2068) ;  /* 0xffffff9800cc7947 */ /* 0x000fea000383ffff */
.L_x_1942:
        /* <DEDUP_REMOVED lines=11> */
.L_x_2070:
[----:B------:R-:W-:Y:S05]  /*29ef0*/  BSYNC B0 ;  /* 0x0000000000007941 */ /* 0x000fea0003800000 */
.L_x_2069:
[----:B------:R-:W-:Y:S05]  /*29f00*/  BRA `(.L_x_2071) ;  /* 0xffffffa800e87947 */ /* 0x000fea000383ffff */
.L_x_1945:
[----:B0-----:R0:W1:Y:S02]  /*29f10*/  SYNCS.PHASECHK.TRANS64.TRYWAIT P0, [R7+URZ+0x2a840], R2 ;  /* 0x02a84002070075a7 */ /* 0x001064000800017f */
[----:B-1----:R-:W-:Y:S05]  /*29f20*/  @!P0 NANOSLEEP.SYNCS 0x989680 ;  /* 0x009896800000895d */ /* 0x002fea0003900000 */
[----:B------:R-:W1:Y:S02]  /*29f30*/  @!P0 SYNCS.PHASECHK.TRANS64 P0, [R7+URZ+0x2a840], R2 ;  /* 0x02a84002070085a7 */ /* 0x000e64000800007f */
[----:B-1----:R-:W-:Y:S05]  /*29f40*/  @!P0 BRA `(.L_x_1945) ;  /* 0xfffffffc00f08947 */ /* 0x002fea000383ffff */
[----:B------:R-:W-:Y:S05]  /*29f50*/  BRA `(.L_x_2072) ;  /* 0xffffffac00447947 */ /* 0x000fea000383ffff */
.L_x_1946:
        /* <DEDUP_REMOVED lines=8> */
.L_x_2074:
[----:B------:R-:W-:Y:S05]  /*29fe0*/  BSYNC B0 ;  /* 0x0000000000007941 */ /* 0x000fea0003800000 */
.L_x_2073:
        /* <DEDUP_REMOVED lines=9> */
.L_x_2075:
[----:B------:R-:W-:Y:S02]  /*2a080*/  IMAD.MOV.U32 R13, RZ, RZ, R0 ;  /* 0x000000ffff0d7224 */ /* 0x000fe400078e0000 */
[----:B------:R-:W-:Y:S02]  /*2a090*/  IMAD.MOV.U32 R12, RZ, RZ, 0x1 ;  /* 0x00000001ff0c7424 */ /* 0x000fe400078e00ff */
[----:B------:R-:W-:-:S07]  /*2a0a0*/  IMAD.MOV.U32 R3, RZ, RZ, R14 ;  /* 0x000000ffff037224 */ /* 0x000fce00078e000e */
[----:B------:R-:W-:Y:S05]  /*2a0b0*/  WARPSYNC.COLLECTIVE R15, `(.L_x_2076) ;  /* 0x000000000f087348 */ /* 0x000fea0003c00000 */
[----:B------:R0:W1:Y:S02]  /*2a0c0*/  SHFL.IDX P6, R14, R13, R12, R11 ;  /* 0x0000000c0d0e7389 */ /* 0x00006400000c000b */
[----:B01----:R-:W-:Y:S01]  /*2a0d0*/  ENDCOLLECTIVE ;  /* 0x000000000000791b */ /* 0x003fe20003800000 */
.L_x_2076:
        /* <DEDUP_REMOVED lines=17> */
.L_x_2077:
[----:B------:R-:W-:Y:S02]  /*2a1f0*/  @P1 IMAD R8, R5, 0x2, R23 ;  /* 0x0000000205081824 */ /* 0x000fe400078e0217 */
[----:B------:R-:W-:Y:S02]  /*2a200*/  IMAD.MOV.U32 R13, RZ, RZ, R0 ;  /* 0x000000ffff0d7224 */ /* 0x000fe400078e0000 */
[----:B------:R-:W-:Y:S02]  /*2a210*/  IMAD.MOV.U32 R12, RZ, RZ, 0x2 ;  /* 0x00000002ff0c7424 */ /* 0x000fe400078e00ff */
[----:B------:R-:W-:-:S07]  /*2a220*/  IMAD.MOV.U32 R3, RZ, RZ, R14 ;  /* 0x000000ffff037224 */ /* 0x000fce00078e000e */
[----:B------:R-:W-:Y:S05]  /*2a230*/  WARPSYNC.COLLECTIVE R15, `(.L_x_2078) ;  /* 0x000000000f087348 */ /* 0x000fea0003c00000 */
[----:B------:R0:W1:Y:S02]  /*2a240*/  SHFL.IDX P6, R14, R13, R12, R11 ;  /* 0x0000000c0d0e7389 */ /* 0x00006400000c000b */
[----:B01----:R-:W-:Y:S01]  /*2a250*/  ENDCOLLECTIVE ;  /* 0x000000000000791b */ /* 0x003fe20003800000 */
.L_x_2078:
        /* <DEDUP_REMOVED lines=17> */
.L_x_2079:
[----:B------:R-:W-:Y:S02]  /*2a370*/  @P1 IMAD R8, R5, 0x2, R23 ;  /* 0x0000000205081824 */ /* 0x000fe400078e0217 */
[----:B------:R-:W-:Y:S02]  /*2a380*/  IMAD.MOV.U32 R13, RZ, RZ, R0 ;  /* 0x000000ffff0d7224 */ /* 0x000fe400078e0000 */
[----:B------:R-:W-:Y:S02]  /*2a390*/  IMAD.MOV.U32 R12, RZ, RZ, 0x3 ;  /* 0x00000003ff0c7424 */ /* 0x000fe400078e00ff */
[----:B------:R-:W-:-:S07]  /*2a3a0*/  IMAD.MOV.U32 R3, RZ, RZ, R14 ;  /* 0x000000ffff037224 */ /* 0x000fce00078e000e */
[----:B------:R-:W-:Y:S05]  /*2a3b0*/  WARPSYNC.COLLECTIVE R15, `(.L_x_2080) ;  /* 0x000000000f087348 */ /* 0x000fea0003c00000 */
[----:B------:R0:W1:Y:S02]  /*2a3c0*/  SHFL.IDX P6, R14, R13, R12, R11 ;  /* 0x0000000c0d0e7389 */ /* 0x00006400000c000b */
[----:B01----:R-:W-:Y:S01]  /*2a3d0*/  ENDCOLLECTIVE ;  /* 0x000000000000791b */ /* 0x003fe20003800000 */
.L_x_2080:
        /* <DEDUP_REMOVED lines=17> */
.L_x_2081:
[----:B------:R-:W-:Y:S02]  /*2a4f0*/  @P1 IMAD R8, R5, 0x2, R23 ;  /* 0x0000000205081824 */ /* 0x000fe400078e0217 */
[----:B------:R-:W-:Y:S02]  /*2a500*/  IMAD.MOV.U32 R13, RZ, RZ, R0 ;  /* 0x000000ffff0d7224 */ /* 0x000fe400078e0000 */
[----:B------:R-:W-:Y:S02]  /*2a510*/  IMAD.MOV.U32 R12, RZ, RZ, 0x4 ;  /* 0x00000004ff0c7424 */ /* 0x000fe400078e00ff */
[----:B------:R-:W-:-:S07]  /*2a520*/  IMAD.MOV.U32 R3, RZ, RZ, R14 ;  /* 0x000000ffff037224 */ /* 0x000fce00078e000e */
[----:B------:R-:W-:Y:S05]  /*2a530*/  WARPSYNC.COLLECTIVE R15, `(.L_x_2082) ;  /* 0x000000000f087348 */ /* 0x000fea0003c00000 */
[----:B------:R0:W1:Y:S02]  /*2a540*/  SHFL.IDX P6, R14, R13, R12, R11 ;  /* 0x0000000c0d0e7389 */ /* 0x00006400000c000b */
[----:B01----:R-:W-:Y:S01]  /*2a550*/  ENDCOLLECTIVE ;  /* 0x000000000000791b */ /* 0x003fe20003800000 */
.L_x_2082:
        /* <DEDUP_REMOVED lines=17> */
.L_x_2083:
[----:B------:R-:W-:Y:S02]  /*2a670*/  @P1 IMAD R8, R5, 0x2, R23 ;  /* 0x0000000205081824 */ /* 0x000fe400078e0217 */
[----:B------:R-:W-:Y:S02]  /*2a680*/  IMAD.MOV.U32 R13, RZ, RZ, R0 ;  /* 0x000000ffff0d7224 */ /* 0x000fe400078e0000 */
[----:B------:R-:W-:Y:S02]  /*2a690*/  IMAD.MOV.U32 R12, RZ, RZ, 0x5 ;  /* 0x00000005ff0c7424 */ /* 0x000fe400078e00ff */
[----:B------:R-:W-:-:S07]  /*2a6a0*/  IMAD.MOV.U32 R3, RZ, RZ, R14 ;  /* 0x000000ffff037224 */ /* 0x000fce00078e000e */
[----:B------:R-:W-:Y:S05]  /*2a6b0*/  WARPSYNC.COLLECTIVE R15, `(.L_x_2084) ;  /* 0x000000000f087348 */ /* 0x000fea0003c00000 */
[----:B------:R0:W1:Y:S02]  /*2a6c0*/  SHFL.IDX P6, R14, R13, R12, R11 ;  /* 0x0000000c0d0e7389 */ /* 0x00006400000c000b */
[----:B01----:R-:W-:Y:S01]  /*2a6d0*/  ENDCOLLECTIVE ;  /* 0x000000000000791b */ /* 0x003fe20003800000 */
.L_x_2084:
        /* <DEDUP_REMOVED lines=10> */
.L_x_2085:
        /* <DEDUP_REMOVED lines=8> */
.L_x_1951:
        /* <DEDUP_REMOVED lines=9> */
.L_x_2087:
[C---:B------:R-:W-:Y:S01]  /*2a890*/  VIADD R5, R28.reuse, 0x10 ;  /* 0x000000101c057836 */ /* 0x040fe20000000000 */
[----:B------:R-:W-:Y:S01]  /*2a8a0*/  ISETP.GE.AND P1, PT, R28, R32, PT ;  /* 0x000000201c00720c */ /* 0x000fe20003f26270 */
[----:B------:R-:W-:Y:S02]  /*2a8b0*/  IMAD.MOV.U32 R13, RZ, RZ, R0 ;  /* 0x000000ffff0d7224 */ /* 0x000fe400078e0000 */
[----:B------:R-:W-:-:S10]  /*2a8c0*/  IMAD.MOV.U32 R2, RZ, RZ, R14 ;  /* 0x000000ffff027224 */ /* 0x000fd400078e000e */
[----:B------:R-:W-:Y:S05]  /*2a8d0*/  WARPSYNC.COLLECTIVE R15, `(.L_x_2088) ;  /* 0x000000000f087348 */ /* 0x000fea0003c00000 */
[----:B------:R0:W1:Y:S02]  /*2a8e0*/  SHFL.IDX P6, R14, R13, R12, R11 ;  /* 0x0000000c0d0e7389 */ /* 0x00006400000c000b */
[----:B01----:R-:W-:Y:S01]  /*2a8f0*/  ENDCOLLECTIVE ;  /* 0x000000000000791b */ /* 0x003fe20003800000 */
.L_x_2088:
[----:B------:R-:W-:Y:S02]  /*2a900*/  IMAD.MOV.U32 R13, RZ, RZ, R4 ;  /* 0x000000ffff0d7224 */ /* 0x000fe400078e0004 */
[----:B------:R-:W-:Y:S02]  /*2a910*/  IMAD.MOV.U32 R12, RZ, RZ, 0x1 ;  /* 0x00000001ff0c7424 */ /* 0x000fe400078e00ff */
[----:B------:R-:W-:-:S07]  /*2a920*/  IMAD.MOV.U32 R3, RZ, RZ, R14 ;  /* 0x000000ffff037224 */ /* 0x000fce00078e000e */
[----:B------:R-:W-:Y:S05]  /*2a930*/  WARPSYNC.COLLECTIVE R15, `(.L_x_2089) ;  /* 0x000000000f087348 */ /* 0x000fea0003c00000 */
[----:B------:R0:W1:Y:S02]  /*2a940*/  SHFL.IDX P6, R14, R13, R12, R11 ;  /* 0x0000000c0d0e7389 */ /* 0x00006400000c000b */
[----:B01----:R-:W-:Y:S01]  /*2a950*/  ENDCOLLECTIVE ;  /* 0x000000000000791b */ /* 0x003fe20003800000 */
.L_x_2089:
[----:B------:R-:W-:-:S05]  /*2a960*/  @!P1 LEA R3, P4, R8, R3, 0x1 ;  /* 0x0000000308039211 */ /* 0x000fca00078808ff */
[----:B------:R-:W-:-:S05]  /*2a970*/  @!P1 IMAD.X R2, RZ, RZ, R2, P4 ;  /* 0x000000ffff029224 */ /* 0x000fca00020e0602 */
[----:B------:R-:W-:Y:S01]  /*2a980*/  @!P1 LOP3.LUT R3, R3, R2, RZ, 0x3c, !PT ;  /* 0x0000000203039212 */ /* 0x000fe200078e3cff */
[----:B------:R-:W-:-:S03]  /*2a990*/  IMAD.MOV.U32 R13, RZ, RZ, R0 ;  /* 0x000000ffff0d7224 */ /* 0x000fc600078e0000 */
[----:B------:R-:W-:-:S04]  /*2a9a0*/  @!P1 LOP3.LUT R2, R3, R2, RZ, 0x3c, !PT ;  /* 0x0000000203029212 */ /* 0x000fc800078e3cff */
[----:B------:R-:W-:-:S05]  /*2a9b0*/  @!P1 LOP3.LUT R3, R3, R2, RZ, 0x3c, !PT ;  /* 0x0000000203039212 */ /* 0x000fca00078e3cff */
[----:B------:R-:W-:Y:S01]  /*2a9c0*/  @!PT LDS RZ, [RZ] ;  /* 0x00000000fffff984 */ /* 0x000fe20000000800 */
[----:B------:R-:W-:Y:S01]  /*2a9d0*/  @!PT LDS RZ, [RZ] ;  /* 0x00000000fffff984 */ /* 0x000fe20000000800 */
[----:B------:R-:W-:Y:S01]  /*2a9e0*/  @!PT LDS RZ, [RZ] ;  /* 0x00000000fffff984 */ /* 0x000fe20000000800 */
[----:B------:R-:W-:Y:S04]  /*2a9f0*/  @!P1 LDGSTS.E.BYPASS.LTC128B.128 [R37+0xc400], desc[UR60][R2.64], !P3 ;  /* 0x0c40000002259fae */ /* 0x000fe8000d901d7c */
[----:B------:R-:W-:Y:S04]  /*2aa00*/  @!P1 LDGSTS.E.BYPASS.LTC128B.128 [R37+0x10400], desc[UR60][R2.64+0x80], !P2 ;  /* 0x1040008002259fae */ /* 0x000fe8000d101d7c */
[----:B------:R0:W-:Y:S01]  /*2aa10*/  @!P1 LDGSTS.E.BYPASS.LTC128B.128 [R37+0x14400], desc[UR60][R2.64+0x100], !P0 ;  /* 0x1440010002259fae */ /* 0x0001e2000c101d7c */
[----:B------:R-:W-:Y:S01]  /*2aa20*/  ISETP.GE.AND P1, PT, R5, R32, PT ;  /* 0x000000200500720c */ /* 0x000fe20003f26270 */
[----:B------:R-:W-:-:S02]  /*2aa30*/  VIADD R5, R28, 0x20 ;  /* 0x000000201c057836 */ /* 0x000fc40000000000 */
[----:B0-----:R-:W-:-:S10]  /*2aa40*/  IMAD.MOV.U32 R2, RZ, RZ, R14 ;  /* 0x000000ffff027224 */ /* 0x001fd400078e000e */
[----:B------:R-:W-:Y:S05]  /*2aa50*/  WARPSYNC.COLLECTIVE R15, `(.L_x_2090) ;  /* 0x000000000f087348 */ /* 0x000fea0003c00000 */
[----:B------:R0:W1:Y:S02]  /*2aa60*/  SHFL.IDX P6, R14, R13, R12, R11 ;  /* 0x0000000c0d0e7389 */ /* 0x00006400000c000b */
[----:B01----:R-:W-:Y:S01]  /*2aa70*/  ENDCOLLECTIVE ;  /* 0x000000000000791b */ /* 0x003fe20003800000 */
.L_x_2090:
[----:B------:R-:W-:Y:S02]  /*2aa80*/  IMAD.MOV.U32 R13, RZ, RZ, R4 ;  /* 0x000000ffff0d7224 */ /* 0x000fe400078e0004 */
[----:B------:R-:W-:Y:S02]  /*2aa90*/  IMAD.MOV.U32 R12, RZ, RZ, 0x2 ;  /* 0x00000002ff0c7424 */ /* 0x000fe400078e00ff */
[----:B------:R-:W-:-:S07]  /*2aaa0*/  IMAD.MOV.U32 R3, RZ, RZ, R14 ;  /* 0x000000ffff037224 */ /* 0x000fce00078e000e */
[----:B------:R-:W-:Y:S05]  /*2aab0*/  WARPSYNC.COLLECTIVE R15, `(.L_x_2091) ;  /* 0x000000000f087348 */ /* 0x000fea0003c00000 */
[----:B------:R0:W1:Y:S02]  /*2aac0*/  SHFL.IDX P6, R14, R13, R12, R11 ;  /* 0x0000000c0d0e7389 */ /* 0x00006400000c000b */
[----:B01----:R-:W-:Y:S01]  /*2aad0*/  ENDCOLLECTIVE ;  /* 0x000000000000791b */ /* 0x003fe20003800000 */
.L_x_2091:
        /* <DEDUP_REMOVED lines=18> */
.L_x_2092:
[----:B------:R-:W-:Y:S02]  /*2ac00*/  IMAD.MOV.U32 R13, RZ, RZ, R4 ;  /* 0x000000ffff0d7224 */ /* 0x000fe400078e0004 */
[----:B------:R-:W-:Y:S02]  /*2ac10*/  IMAD.MOV.U32 R12, RZ, RZ, 0x3 ;  /* 0x00000003ff0c7424 */ /* 0x000fe400078e00ff */
[----:B------:R-:W-:-:S07]  /*2ac20*/  IMAD.MOV.U32 R3, RZ, RZ, R14 ;  /* 0x000000ffff037224 */ /* 0x000fce00078e000e */
[----:B------:R-:W-:Y:S05]  /*2ac30*/  WARPSYNC.COLLECTIVE R15, `(.L_x_2093) ;  /* 0x000000000f087348 */ /* 0x000fea0003c00000 */
[----:B------:R0:W1:Y:S02]  /*2ac40*/  SHFL.IDX P6, R14, R13, R12, R11 ;  /* 0x0000000c0d0e7389 */ /* 0x00006400000c000b */
[----:B01----:R-:W-:Y:S01]  /*2ac50*/  ENDCOLLECTIVE ;  /* 0x000000000000791b */ /* 0x003fe20003800000 */
.L_x_2093:
        /* <DEDUP_REMOVED lines=18> */
.L_x_2094:
[----:B------:R-:W-:Y:S02]  /*2ad80*/  IMAD.MOV.U32 R13, RZ, RZ, R4 ;  /* 0x000000ffff0d7224 */ /* 0x000fe400078e0004 */
[----:B------:R-:W-:Y:S02]  /*2ad90*/  IMAD.MOV.U32 R12, RZ, RZ, 0x4 ;  /* 0x00000004ff0c7424 */ /* 0x000fe400078e00ff */
[----:B------:R-:W-:-:S07]  /*2ada0*/  IMAD.MOV.U32 R3, RZ, RZ, R14 ;  /* 0x000000ffff037224 */ /* 0x000fce00078e000e */
[----:B------:R-:W-:Y:S05]  /*2adb0*/  WARPSYNC.COLLECTIVE R15, `(.L_x_2095) ;  /* 0x000000000f087348 */ /* 0x000fea0003c00000 */
[----:B------:R0:W1:Y:S02]  /*2adc0*/  SHFL.IDX P6, R14, R13, R12, R11 ;  /* 0x0000000c0d0e7389 */ /* 0x00006400000c000b */
[----:B01----:R-:W-:Y:S01]  /*2add0*/  ENDCOLLECTIVE ;  /* 0x000000000000791b */ /* 0x003fe20003800000 */
.L_x_2095:
        /* <DEDUP_REMOVED lines=18> */
.L_x_2096:
[----:B------:R-:W-:Y:S02]  /*2af00*/  IMAD.MOV.U32 R13, RZ, RZ, R4 ;  /* 0x000000ffff0d7224 */ /* 0x000fe400078e0004 */
[----:B------:R-:W-:Y:S02]  /*2af10*/  IMAD.MOV.U32 R12, RZ, RZ, 0x5 ;  /* 0x00000005ff0c7424 */ /* 0x000fe400078e00ff */
[----:B------:R-:W-:-:S07]  /*2af20*/  IMAD.MOV.U32 R3, RZ, RZ, R14 ;  /* 0x000000ffff037224 */ /* 0x000fce00078e000e */
[----:B------:R-:W-:Y:S05]  /*2af30*/  WARPSYNC.COLLECTIVE R15, `(.L_x_2097) ;  /* 0x000000000f087348 */ /* 0x000fea0003c00000 */
[----:B------:R0:W1:Y:S02]  /*2af40*/  SHFL.IDX P6, R14, R13, R12, R11 ;  /* 0x0000000c0d0e7389 */ /* 0x00006400000c000b */
[----:B01----:R-:W-:Y:S01]  /*2af50*/  ENDCOLLECTIVE ;  /* 0x000000000000791b */ /* 0x003fe20003800000 */
.L_x_2097:
        /* <DEDUP_REMOVED lines=18> */
.L_x_2098:
[----:B------:R-:W-:Y:S02]  /*2b080*/  IMAD.MOV.U32 R13, RZ, RZ, R4 ;  /* 0x000000ffff0d7224 */ /* 0x000fe400078e0004 */
[----:B------:R-:W-:Y:S02]  /*2b090*/  IMAD.MOV.U32 R12, RZ, RZ, 0x6 ;  /* 0x00000006ff0c7424 */ /* 0x000fe400078e00ff */
[----:B------:R-:W-:-:S07]  /*2b0a0*/  IMAD.MOV.U32 R3, RZ, RZ, R14 ;  /* 0x000000ffff037224 */ /* 0x000fce00078e000e */
[----:B------:R-:W-:Y:S05]  /*2b0b0*/  WARPSYNC.COLLECTIVE R15, `(.L_x_2099) ;  /* 0x000000000f087348 */ /* 0x000fea0003c00000 */
[----:B------:R0:W1:Y:S02]  /*2b0c0*/  SHFL.IDX P6, R14, R13, R12, R11 ;  /* 0x0000000c0d0e7389 */ /* 0x00006400000c000b */
[----:B01----:R-:W-:Y:S01]  /*2b0d0*/  ENDCOLLECTIVE ;  /* 0x000000000000791b */ /* 0x003fe20003800000 */
.L_x_2099:
        /* <DEDUP_REMOVED lines=17> */
.L_x_2100:
[----:B------:R-:W-:Y:S02]  /*2b1f0*/  IMAD.MOV.U32 R13, RZ, RZ, R4 ;  /* 0x000000ffff0d7224 */ /* 0x000fe400078e0004 */
[----:B------:R-:W-:Y:S02]  /*2b200*/  IMAD.MOV.U32 R12, RZ, RZ, 0x7 ;  /* 0x00000007ff0c7424 */ /* 0x000fe400078e00ff */
[----:B------:R-:W-:-:S07]  /*2b210*/  IMAD.MOV.U32 R3, RZ, RZ, R14 ;  /* 0x000000ffff037224 */ /* 0x000fce00078e000e */
[----:B------:R-:W-:Y:S05]  /*2b220*/  WARPSYNC.COLLECTIVE R15, `(.L_x_2101) ;  /* 0x000000000f087348 */ /* 0x000fea0003c00000 */
[----:B------:R0:W1:Y:S02]  /*2b230*/  SHFL.IDX P6, R14, R13, R12, R11 ;  /* 0x0000000c0d0e7389 */ /* 0x00006400000c000b */
[----:B01----:R-:W-:Y:S01]  /*2b240*/  ENDCOLLECTIVE ;  /* 0x000000000000791b */ /* 0x003fe20003800000 */
.L_x_2101:
[----:B------:R-:W-:-:S05]  /*2b250*/  @!P1 LEA R3, P4, R8, R3, 0x1 ;  /* 0x0000000308039211 */ /* 0x000fca00078808ff */
[----:B------:R-:W-:-:S05]  /*2b260*/  @!P1 IMAD.X R2, RZ, RZ, R2, P4 ;  /* 0x000000ffff029224 */ /* 0x000fca00020e0602 */
[----:B------:R-:W-:Y:S01]  /*2b270*/  @!P1 LOP3.LUT R3, R3, R2, RZ, 0x3c, !PT ;  /* 0x0000000203039212 */ /* 0x000fe200078e3cff */
[----:B------:R-:W-:-:S03]  /*2b280*/  IMAD.MOV.U32 R13, RZ, RZ, R0 ;  /* 0x000000ffff0d7224 */ /* 0x000fc600078e0000 */
[----:B------:R-:W-:-:S04]  /*2b290*/  @!P1 LOP3.LUT R2, R3, R2, RZ, 0x3c, !PT ;  /* 0x0000000203029212 */ /* 0x000fc800078e3cff */
[----:B------:R-:W-:Y:S01]  /*2b2a0*/  @!P1 LOP3.LUT R3, R3, R2, RZ, 0x3c, !PT ;  /* 0x0000000203039212 */ /* 0x000fe200078e3cff */
[----:B------:R-:W-:-:S04]  /*2b2b0*/  IMAD.MOV.U32 R4, RZ, RZ, R14 ;  /* 0x000000ffff047224 */ /* 0x000fc800078e000e */
[----:B------:R-:W-:Y:S01]  /*2b2c0*/  @!PT LDS RZ, [RZ] ;  /* 0x00000000fffff984 */ /* 0x000fe20000000800 */
[----:B------:R-:W-:Y:S01]  /*2b2d0*/  @!PT LDS RZ, [RZ] ;  /* 0x00000000fffff984 */ /* 0x000fe20000000800 */
[----:B------:R-:W-:Y:S01]  /*2b2e0*/  @!PT LDS RZ, [RZ] ;  /* 0x00000000fffff984 */ /* 0x000fe20000000800 */
[----:B------:R0:W-:Y:S04]  /*2b2f0*/  @!P1 LDGSTS.E.BYPASS.LTC128B.128 [R37+0xf400], desc[UR60][R2.64], !P3 ;  /* 0x0f40000002259fae */ /* 0x0001e8000d901d7c */
[----:B------:R0:W-:Y:S04]  /*2b300*/  @!P1 LDGSTS.E.BYPASS.LTC128B.128 [R37+0x13400], desc[UR60][R2.64+0x80], !P2 ;  /* 0x1340008002259fae */ /* 0x0001e8000d101d7c */
[----:B------:R0:W-:Y:S02]  /*2b310*/  @!P1 LDGSTS.E.BYPASS.LTC128B.128 [R37+0x17400], desc[UR60][R2.64+0x100], !P0 ;  /* 0x1740010002259fae */ /* 0x0001e4000c101d7c */
[----:B0-----:R-:W-:Y:S05]  /*2b320*/  WARPSYNC.COLLECTIVE R15, `(.L_x_2102) ;  /* 0x000000000f087348 */ /* 0x001fea0003c00000 */
[----:B------:R1:W2:Y:S02]  /*2b330*/  SHFL.IDX P6, R14, R13, R12, R11 ;  /* 0x0000000c0d0e7389 */ /* 0x0002a400000c000b */
[----:B012---:R-:W-:Y:S01]  /*2b340*/  ENDCOLLECTIVE ;  /* 0x000000000000791b */ /* 0x007fe20003800000 */
.L_x_2102:
[----:B------:R-:W-:Y:S05]  /*2b350*/  BRA `(.L_x_2103) ;  /* 0xffffffac00107947 */ /* 0x000fea000383ffff */
.L_x_1956:
[----:B0-----:R0:W1:Y:S02]  /*2b360*/  SYNCS.PHASECHK.TRANS64.TRYWAIT P0, [R23+URZ+0x2a820], R2 ;  /* 0x02a82002170075a7 */ /* 0x001064000800017f */
[----:B-1----:R-:W-:Y:S05]  /*2b370*/  @!P0 NANOSLEEP.SYNCS 0x989680 ;  /* 0x009896800000895d */ /* 0x002fea0003900000 */
[----:B------:R-:W1:Y:S02]  /*2b380*/  @!P0 SYNCS.PHASECHK.TRANS64 P0, [R23+URZ+0x2a820], R2 ;  /* 0x02a82002170085a7 */ /* 0x000e64000800007f */
[----:B-1----:R-:W-:Y:S05]  /*2b390*/  @!P0 BRA `(.L_x_1956) ;  /* 0xfffffffc00f08947 */ /* 0x002fea000383ffff */
[----:B------:R-:W-:Y:S05]  /*2b3a0*/  BRA `(.L_x_2104) ;  /* 0xffffffac00887947 */ /* 0x000fea000383ffff */
.L_x_1961:
[----:B0-----:R0:W1:Y:S02]  /*2b3b0*/  SYNCS.PHASECHK.TRANS64.TRYWAIT P0, [R5+URZ+0x2a840], R0 ;  /* 0x02a84000050075a7 */ /* 0x001064000800017f */
[----:B-1----:R-:W-:Y:S05]  /*2b3c0*/  @!P0 NANOSLEEP.SYNCS 0x989680 ;  /* 0x009896800000895d */ /* 0x002fea0003900000 */
[----:B------:R-:W1:Y:S02]  /*2b3d0*/  @!P0 SYNCS.PHASECHK.TRANS64 P0, [R5+URZ+0x2a840], R0 ;  /* 0x02a84000050085a7 */ /* 0x000e64000800007f */
[----:B-1----:R-:W-:Y:S05]  /*2b3e0*/  @!P0 BRA `(.L_x_1961) ;  /* 0xfffffffc00f08947 */ /* 0x002fea000383ffff */
[----:B------:R-:W-:Y:S05]  /*2b3f0*/  BRA `(.L_x_2105) ;  /* 0xffffffb0004c7947 */ /* 0x000fea000383ffff */
.L_x_1962:
        /* <DEDUP_REMOVED lines=8> */
.L_x_2107:
[----:B------:R-:W-:Y:S05]  /*2b480*/  BSYNC B1 ;  /* 0x0000000000017941 */ /* 0x000fea0003800000 */
.L_x_2106:
        /* <DEDUP_REMOVED lines=10> */
.L_x_2108:
        /* <DEDUP_REMOVED lines=8> */
.L_x_2109:
        /* <DEDUP_REMOVED lines=14> */
.L_x_2110:
[----:B------:R-:W-:Y:S02]  /*2b690*/  IMAD.MOV.U32 R13, RZ, RZ, R8 ;  /* 0x000000ffff0d7224 */ /* 0x000fe400078e0008 */
[----:B------:R-:W-:Y:S02]  /*2b6a0*/  IMAD.MOV.U32 R12, RZ, RZ, 0x2 ;  /* 0x00000002ff0c7424 */ /* 0x000fe400078e00ff */
[----:B------:R-:W-:-:S07]  /*2b6b0*/  IMAD.MOV.U32 R2, RZ, RZ, R14 ;  /* 0x000000ffff027224 */ /* 0x000fce00078e000e */
[----:B------:R-:W-:Y:S05]  /*2b6c0*/  WARPSYNC.COLLECTIVE R15, `(.L_x_2111) ;  /* 0x000000000f087348 */ /* 0x000fea0003c00000 */
[----:B------:R0:W1:Y:S02]  /*2b6d0*/  SHFL.IDX P6, R14, R13, R12, R11 ;  /* 0x0000000c0d0e7389 */ /* 0x00006400000c000b */
[----:B01----:R-:W-:Y:S01]  /*2b6e0*/  ENDCOLLECTIVE ;  /* 0x000000000000791b */ /* 0x003fe20003800000 */
.L_x_2111:
        /* <DEDUP_REMOVED lines=13> */
.L_x_2112:
[----:B------:R-:W-:Y:S02]  /*2b7c0*/  IMAD.MOV.U32 R13, RZ, RZ, R8 ;  /* 0x000000ffff0d7224 */ /* 0x000fe400078e0008 */
[----:B------:R-:W-:Y:S02]  /*2b7d0*/  IMAD.MOV.U32 R12, RZ, RZ, 0x3 ;  /* 0x00000003ff0c7424 */ /* 0x000fe400078e00ff */
[----:B------:R-:W-:-:S07]  /*2b7e0*/  IMAD.MOV.U32 R2, RZ, RZ, R14 ;  /* 0x000000ffff027224 */ /* 0x000fce00078e000e */
[----:B------:R-:W-:Y:S05]  /*2b7f0*/  WARPSYNC.COLLECTIVE R15, `(.L_x_2113) ;  /* 0x000000000f087348 */ /* 0x000fea0003c00000 */
[----:B------:R0:W1:Y:S02]  /*2b800*/  SHFL.IDX P6, R14, R13, R12, R11 ;  /* 0x0000000c0d0e7389 */ /* 0x00006400000c000b */
[----:B01----:R-:W-:Y:S01]  /*2b810*/  ENDCOLLECTIVE ;  /* 0x000000000000791b */ /* 0x003fe20003800000 */
.L_x_2113:
        /* <DEDUP_REMOVED lines=13> */
.L_x_2114:
[----:B------:R-:W-:Y:S02]  /*2b8f0*/  IMAD.MOV.U32 R13, RZ, RZ, R8 ;  /* 0x000000ffff0d7224 */ /* 0x000fe400078e0008 */
[----:B------:R-:W-:Y:S02]  /*2b900*/  IMAD.MOV.U32 R12, RZ, RZ, 0x4 ;  /* 0x00000004ff0c7424 */ /* 0x000fe400078e00ff */
[----:B------:R-:W-:-:S07]  /*2b910*/  IMAD.MOV.U32 R2, RZ, RZ, R14 ;  /* 0x000000ffff027224 */ /* 0x000fce00078e000e */
[----:B------:R-:W-:Y:S05]  /*2b920*/  WARPSYNC.COLLECTIVE R15, `(.L_x_2115) ;  /* 0x000000000f087348 */ /* 0x000fea0003c00000 */
[----:B------:R0:W1:Y:S02]  /*2b930*/  SHFL.IDX P6, R14, R13, R12, R11 ;  /* 0x0000000c0d0e7389 */ /* 0x00006400000c000b */
[----:B01----:R-:W-:Y:S01]  /*2b940*/  ENDCOLLECTIVE ;  /* 0x000000000000791b */ /* 0x003fe20003800000 */
.L_x_2115:
        /* <DEDUP_REMOVED lines=13> */
.L_x_2116:
[----:B------:R-:W-:Y:S02]  /*2ba20*/  IMAD.MOV.U32 R13, RZ, RZ, R8 ;  /* 0x000000ffff0d7224 */ /* 0x000fe400078e0008 */
[----:B------:R-:W-:Y:S02]  /*2ba30*/  IMAD.MOV.U32 R12, RZ, RZ, 0x5 ;  /* 0x00000005ff0c7424 */ /* 0x000fe400078e00ff */
[----:B------:R-:W-:-:S07]  /*2ba40*/  IMAD.MOV.U32 R2, RZ, RZ, R14 ;  /* 0x000000ffff027224 */ /* 0x000fce00078e000e */
[----:B------:R-:W-:Y:S05]  /*2ba50*/  WARPSYNC.COLLECTIVE R15, `(.L_x_2117) ;  /* 0x000000000f087348 */ /* 0x000fea0003c00000 */
[----:B------:R0:W1:Y:S02]  /*2ba60*/  SHFL.IDX P6, R14, R13, R12, R11 ;  /* 0x0000000c0d0e7389 */ /* 0x00006400000c000b */
[----:B01----:R-:W-:Y:S01]  /*2ba70*/  ENDCOLLECTIVE ;  /* 0x000000000000791b */ /* 0x003fe20003800000 */
.L_x_2117:
        /* <DEDUP_REMOVED lines=13> */
.L_x_2118:
[----:B------:R-:W-:Y:S01]  /*2bb50*/  IMAD.MOV.U32 R2, RZ, RZ, R14 ;  /* 0x000000ffff027224 */ /* 0x000fe200078e000e */
[----:B------:R-:W-:Y:S06]  /*2bb60*/  BRA `(.L_x_2119) ;  /* 0xffffffac00847947 */ /* 0x000fec000383ffff */
.L_x_1967:
[----:B-1----:R1:W2:Y:S02]  /*2bb70*/  SYNCS.PHASECHK.TRANS64.TRYWAIT P0, [R5+URZ+0x2a860], R2 ;  /* 0x02a86002050075a7 */ /* 0x0022a4000800017f */
[----:B--2---:R-:W-:Y:S05]  /*2bb80*/  @!P0 NANOSLEEP.SYNCS 0x989680 ;  /* 0x009896800000895d */ /* 0x004fea0003900000 */
[----:B------:R-:W2:Y:S02]  /*2bb90*/  @!P0 SYNCS.PHASECHK.TRANS64 P0, [R5+URZ+0x2a860], R2 ;  /* 0x02a86002050085a7 */ /* 0x000ea4000800007f */
[----:B--2---:R-:W-:Y:S05]  /*2bba0*/  @!P0 BRA `(.L_x_1967) ;  /* 0xfffffffc00f08947 */ /* 0x004fea000383ffff */
[----:B------:R-:W-:Y:S05]  /*2bbb0*/  BRA `(.L_x_2120) ;  /* 0xffffffac00e07947 */ /* 0x000fea000383ffff */
.L_x_1968:
        /* <DEDUP_REMOVED lines=8> */
.L_x_2122:
[----:B------:R-:W-:Y:S05]  /*2bc40*/  BSYNC B1 ;  /* 0x0000000000017941 */ /* 0x000fea0003800000 */
.L_x_2121:
        /* <DEDUP_REMOVED lines=9> */
.L_x_2123:
[----:B------:R-:W-:Y:S02]  /*2bce0*/  IMAD.MOV.U32 R13, RZ, RZ, R24 ;  /* 0x000000ffff0d7224 */ /* 0x000fe400078e0018 */
[----:B------:R-:W-:Y:S02]  /*2bcf0*/  IMAD.MOV.U32 R12, RZ, RZ, 0x1 ;  /* 0x00000001ff0c7424 */ /* 0x000fe400078e00ff */
[----:B------:R-:W-:-:S07]  /*2bd00*/  IMAD.MOV.U32 R2, RZ, RZ, R14 ;  /* 0x000000ffff027224 */ /* 0x000fce00078e000e */
[----:B------:R-:W-:Y:S05]  /*2bd10*/  WARPSYNC.COLLECTIVE R15, `(.L_x_2124) ;  /* 0x000000000f087348 */ /* 0x000fea0003c00000 */
[----:B------:R0:W1:Y:S02]  /*2bd20*/  SHFL.IDX P6, R14, R13, R12, R11 ;  /* 0x0000000c0d0e7389 */ /* 0x00006400000c000b */
[----:B01----:R-:W-:Y:S01]  /*2bd30*/  ENDCOLLECTIVE ;  /* 0x000000000000791b */ /* 0x003fe20003800000 */
.L_x_2124:
        /* <DEDUP_REMOVED lines=15> */
.L_x_2125:
[----:B------:R-:W-:Y:S02]  /*2be30*/  IMAD.MOV.U32 R13, RZ, RZ, R24 ;  /* 0x000000ffff0d7224 */ /* 0x000fe400078e0018 */
[----:B------:R-:W-:Y:S02]  /*2be40*/  IMAD.MOV.U32 R12, RZ, RZ, 0x2 ;  /* 0x00000002ff0c7424 */ /* 0x000fe400078e00ff */
[----:B------:R-:W-:-:S07]  /*2be50*/  IMAD.MOV.U32 R2, RZ, RZ, R14 ;  /* 0x000000ffff027224 */ /* 0x000fce00078e000e */
[----:B------:R-:W-:Y:S05]  /*2be60*/  WARPSYNC.COLLECTIVE R15, `(.L_x_2126) ;  /* 0x000000000f087348 */ /* 0x000fea0003c00000 */
[----:B------:R0:W1:Y:S02]  /*2be70*/  SHFL.IDX P6, R14, R13, R12, R11 ;  /* 0x0000000c0d0e7389 */ /* 0x00006400000c000b */
[----:B01----:R-:W-:Y:S01]  /*2be80*/  ENDCOLLECTIVE ;  /* 0x000000000000791b */ /* 0x003fe20003800000 */
.L_x_2126:
        /* <DEDUP_REMOVED lines=14> */
.L_x_2127:
[----:B------:R-:W-:Y:S02]  /*2bf70*/  IMAD.MOV.U32 R13, RZ, RZ, R24 ;  /* 0x000000ffff0d7224 */ /* 0x000fe400078e0018 */
[----:B------:R-:W-:Y:S02]  /*2bf80*/  IMAD.MOV.U32 R12, RZ, RZ, 0x3 ;  /* 0x00000003ff0c7424 */ /* 0x000fe400078e00ff */
[----:B------:R-:W-:-:S07]  /*2bf90*/  IMAD.MOV.U32 R2, RZ, RZ, R14 ;  /* 0x000000ffff027224 */ /* 0x000fce00078e000e */
[----:B------:R-:W-:Y:S05]  /*2bfa0*/  WARPSYNC.COLLECTIVE R15, `(.L_x_2128) ;  /* 0x000000000f087348 */ /* 0x000fea0003c00000 */
[----:B------:R0:W1:Y:S02]  /*2bfb0*/  SHFL.IDX P6, R14, R13, R12, R11 ;  /* 0x0000000c0d0e7389 */ /* 0x00006400000c000b */
[----:B01----:R-:W-:Y:S01]  /*2bfc0*/  ENDCOLLECTIVE ;  /* 0x000000000000791b */ /* 0x003fe20003800000 */
.L_x_2128:
        /* <DEDUP_REMOVED lines=14> */
.L_x_2129:
[----:B------:R-:W-:Y:S02]  /*2c0b0*/  IMAD.MOV.U32 R13, RZ, RZ, R24 ;  /* 0x000000ffff0d7224 */ /* 0x000fe400078e0018 */
[----:B------:R-:W-:Y:S02]  /*2c0c0*/  IMAD.MOV.U32 R12, RZ, RZ, 0x4 ;  /* 0x00000004ff0c7424 */ /* 0x000fe400078e00ff */
[----:B------:R-:W-:-:S07]  /*2c0d0*/  IMAD.MOV.U32 R2, RZ, RZ, R14 ;  /* 0x000000ffff027224 */ /* 0x000fce00078e000e */
[----:B------:R-:W-:Y:S05]  /*2c0e0*/  WARPSYNC.COLLECTIVE R15, `(.L_x_2130) ;  /* 0x000000000f087348 */ /* 0x000fea0003c00000 */
[----:B------:R0:W1:Y:S02]  /*2c0f0*/  SHFL.IDX P6, R14, R13, R12, R11 ;  /* 0x0000000c0d0e7389 */ /* 0x00006400000c000b */
[----:B01----:R-:W-:Y:S01]  /*2c100*/  ENDCOLLECTIVE ;  /* 0x000000000000791b */ /* 0x003fe20003800000 */
.L_x_2130:
        /* <DEDUP_REMOVED lines=14> */
.L_x_2131:
[----:B------:R-:W-:Y:S02]  /*2c1f0*/  IMAD.MOV.U32 R13, RZ, RZ, R24 ;  /* 0x000000ffff0d7224 */ /* 0x000fe400078e0018 */
[----:B------:R-:W-:Y:S02]  /*2c200*/  IMAD.MOV.U32 R12, RZ, RZ, 0x5 ;  /* 0x00000005ff0c7424 */ /* 0x000fe400078e00ff */
[----:B------:R-:W-:-:S07]  /*2c210*/  IMAD.MOV.U32 R2, RZ, RZ, R14 ;  /* 0x000000ffff027224 */ /* 0x000fce00078e000e */
[----:B------:R-:W-:Y:S05]  /*2c220*/  WARPSYNC.COLLECTIVE R15, `(.L_x_2132) ;  /* 0x000000000f087348 */ /* 0x000fea0003c00000 */
[----:B------:R0:W1:Y:S02]  /*2c230*/  SHFL.IDX P6, R14, R13, R12, R11 ;  /* 0x0000000c0d0e7389 */ /* 0x00006400000c000b */
[----:B01----:R-:W-:Y:S01]  /*2c240*/  ENDCOLLECTIVE ;  /* 0x000000000000791b */ /* 0x003fe20003800000 */
.L_x_2132:
        /* <DEDUP_REMOVED lines=13> */
.L_x_2133:
[----:B------:R-:W-:Y:S01]  /*2c320*/  @!PT LDS RZ, [RZ] ;  /* 0x00000000fffff984 */ /* 0x000fe20000000800 */
[----:B------:R-:W-:Y:S01]  /*2c330*/  @!PT LDS RZ, [RZ] ;  /* 0x00000000fffff984 */ /* 0x000fe20000000800 */
[----:B------:R-:W-:Y:S01]  /*2c340*/  @!PT LDS RZ, [RZ] ;  /* 0x00000000fffff984 */ /* 0x000fe20000000800 */
[----:B------:R0:W-:Y:S02]  /*2c350*/  LDGSTS.E.BYPASS.LTC128B.128 [R4+0x5400], desc[UR60][R2.64+0x80], !P2 ;  /* 0x0540008002047fae */ /* 0x0001e4000d101d7c */
[----:B0-----:R-:W-:Y:S01]  /*2c360*/  IMAD.MOV.U32 R2, RZ, RZ, R14 ;  /* 0x000000ffff027224 */ /* 0x001fe200078e000e */
[----:B------:R-:W-:Y:S06]  /*2c370*/  BRA `(.L_x_2134) ;  /* 0xffffffa800d07947 */ /* 0x000fec000383ffff */
.L_x_1976:
[----:B0-----:R0:W1:Y:S02]  /*2c380*/  SYNCS.PHASECHK.TRANS64.TRYWAIT P0, [R0+URZ+0x2a860], R3 ;  /* 0x02a86003000075a7 */ /* 0x001064000800017f */
[----:B-1----:R-:W-:Y:S05]  /*2c390*/  @!P0 NANOSLEEP.SYNCS 0x989680 ;  /* 0x009896800000895d */ /* 0x002fea0003900000 */
[----:B------:R-:W1:Y:S02]  /*2c3a0*/  @!P0 SYNCS.PHASECHK.TRANS64 P0, [R0+URZ+0x2a860], R3 ;  /* 0x02a86003000085a7 */ /* 0x000e64000800007f */
[----:B-1----:R-:W-:Y:S05]  /*2c3b0*/  @!P0 BRA `(.L_x_1976) ;  /* 0xfffffffc00f08947 */ /* 0x002fea000383ffff */
[----:B------:R-:W-:Y:S05]  /*2c3c0*/  BRA `(.L_x_2135) ;  /* 0xffffffac00f07947 */ /* 0x000fea000383ffff */
.L_x_1977:
        /* <DEDUP_REMOVED lines=8> */
.L_x_2137:
[----:B------:R-:W-:Y:S05]  /*2c450*/  BSYNC B0 ;  /* 0x0000000000007941 */ /* 0x000fea0003800000 */
.L_x_2136:
        /* <DEDUP_REMOVED lines=10> */
[----:B------:R-:W-:Y:S01]  /*2c500*/  ISETP.LT.OR P3, PT, R6, 0x1, P1 ;  /* 0x000000010600780c */ /* 0x000fe20000f61670 */
[----:B------:R-:W-:-:S12]  /*2c510*/  IMAD R4, R4, 0x2, R23 ;  /* 0x0000000204047824 */ /* 0x000fd800078e0217 */
[----:B0-----:R-:W-:Y:S05]  /*2c520*/  WARPSYNC.COLLECTIVE R15, `(.L_x_2138) ;  /* 0x000000000f087348 */ /* 0x001fea0003c00000 */
[----:B------:R1:W2:Y:S02]  /*2c530*/  SHFL.IDX P6, R14, R13, R12, R11 ;  /* 0x0000000c0d0e7389 */ /* 0x0002a400000c000b */
[----:B012---:R-:W-:Y:S01]  /*2c540*/  ENDCOLLECTIVE ;  /* 0x000000000000791b */ /* 0x007fe20003800000 */
.L_x_2138:
        /* <DEDUP_REMOVED lines=9> */
.L_x_2139:
        /* <DEDUP_REMOVED lines=13> */
.L_x_2140:
[----:B------:R-:W-:Y:S02]  /*2c6b0*/  IMAD.MOV.U32 R13, RZ, RZ, R24 ;  /* 0x000000ffff0d7224 */ /* 0x000fe400078e0018 */
[----:B------:R-:W-:Y:S01]  /*2c6c0*/  IMAD.MOV.U32 R12, RZ, RZ, 0x2 ;  /* 0x00000002ff0c7424 */ /* 0x000fe200078e00ff */
[----:B------:R-:W-:-:S13]  /*2c6d0*/  IADD3 R2, P2, R14, R5, RZ ;  /* 0x000000050e027210 */ /* 0x000fda0007f5e0ff */
[----:B------:R-:W-:Y:S05]  /*2c6e0*/  WARPSYNC.COLLECTIVE R15, `(.L_x_2141) ;  /* 0x000000000f087348 */ /* 0x000fea0003c00000 */
[----:B------:R0:W1:Y:S02]  /*2c6f0*/  SHFL.IDX P6, R14, R13, R12, R11 ;  /* 0x0000000c0d0e7389 */ /* 0x00006400000c000b */
[----:B01----:R-:W-:Y:S01]  /*2c700*/  ENDCOLLECTIVE ;  /* 0x000000000000791b */ /* 0x003fe20003800000 */
.L_x_2141:
        /* <DEDUP_REMOVED lines=13> */
.L_x_2142:
[----:B------:R-:W-:Y:S02]  /*2c7e0*/  IMAD.MOV.U32 R13, RZ, RZ, R24 ;  /* 0x000000ffff0d7224 */ /* 0x000fe400078e0018 */
[----:B------:R-:W-:Y:S02]  /*2c7f0*/  IMAD.MOV.U32 R12, RZ, RZ, 0x3 ;  /* 0x00000003ff0c7424 */ /* 0x000fe400078e00ff */
[----:B------:R-:W-:-:S07]  /*2c800*/  IMAD.MOV.U32 R10, RZ, RZ, R14 ;  /* 0x000000ffff0a7224 */ /* 0x000fce00078e000e */
[----:B------:R-:W-:Y:S05]  /*2c810*/  WARPSYNC.COLLECTIVE R15, `(.L_x_2143) ;  /* 0x000000000f087348 */ /* 0x000fea0003c00000 */
[----:B------:R0:W1:Y:S02]  /*2c820*/  SHFL.IDX P6, R14, R13, R12, R11 ;  /* 0x0000000c0d0e7389 */ /* 0x00006400000c000b */
[----:B01----:R-:W-:Y:S01]  /*2c830*/  ENDCOLLECTIVE ;  /* 0x000000000000791b */ /* 0x003fe20003800000 */
.L_x_2143:
        /* <DEDUP_REMOVED lines=14> */
.L_x_2144:
[----:B------:R-:W-:Y:S02]  /*2c920*/  IMAD.MOV.U32 R13, RZ, RZ, R24 ;  /* 0x000000ffff0d7224 */ /* 0x000fe400078e0018 */
[----:B------:R-:W-:Y:S01]  /*2c930*/  IMAD.MOV.U32 R12, RZ, RZ, 0x4 ;  /* 0x00000004ff0c7424 */ /* 0x000fe200078e00ff */
[----:B------:R-:W-:-:S13]  /*2c940*/  IADD3 R2, P2, R14, R5, RZ ;  /* 0x000000050e027210 */ /* 0x000fda0007f5e0ff */
[----:B------:R-:W-:Y:S05]  /*2c950*/  WARPSYNC.COLLECTIVE R15, `(.L_x_2145) ;  /* 0x000000000f087348 */ /* 0x000fea0003c00000 */
[----:B------:R0:W1:Y:S02]  /*2c960*/  SHFL.IDX P6, R14, R13, R12, R11 ;  /* 0x0000000c0d0e7389 */ /* 0x00006400000c000b */
[----:B01----:R-:W-:Y:S01]  /*2c970*/  ENDCOLLECTIVE ;  /* 0x000000000000791b */ /* 0x003fe20003800000 */
.L_x_2145:
        /* <DEDUP_REMOVED lines=13> */
.L_x_2146:
[----:B------:R-:W-:Y:S02]  /*2ca50*/  IMAD.MOV.U32 R13, RZ, RZ, R24 ;  /* 0x000000ffff0d7224 */ /* 0x000fe400078e0018 */
[----:B------:R-:W-:Y:S02]  /*2ca60*/  IMAD.MOV.U32 R12, RZ, RZ, 0x5 ;  /* 0x00000005ff0c7424 */ /* 0x000fe400078e00ff */
[----:B------:R-:W-:-:S07]  /*2ca70*/  IMAD.MOV.U32 R10, RZ, RZ, R14 ;  /* 0x000000ffff0a7224 */ /* 0x000fce00078e000e */
[----:B------:R-:W-:Y:S05]  /*2ca80*/  WARPSYNC.COLLECTIVE R15, `(.L_x_2147) ;  /* 0x000000000f087348 */ /* 0x000fea0003c00000 */
[----:B------:R0:W1:Y:S02]  /*2ca90*/  SHFL.IDX P6, R14, R13, R12, R11 ;  /* 0x0000000c0d0e7389 */ /* 0x00006400000c000b */
[----:B01----:R-:W-:Y:S01]  /*2caa0*/  ENDCOLLECTIVE ;  /* 0x000000000000791b */ /* 0x003fe20003800000 */
.L_x_2147:
        /* <DEDUP_REMOVED lines=12> */
.L_x_2148:
[----:B------:R-:W-:Y:S05]  /*2cb70*/  BRA `(.L_x_2149) ;  /* 0xffffffa800ec7947 */ /* 0x000fea000383ffff */
.L_x_1982:
[----:B------:R-:W-:Y:S01]  /*2cb80*/  BSSY B0, `(.L_x_2150) ;  /* 0x0000008000007945 */ /* 0x000fe20003800000 */
[----:B------:R-:W-:Y:S02]  /*2cb90*/  IMAD.MOV.U32 R13, RZ, RZ, R16 ;  /* 0x000000ffff0d7224 */ /* 0x000fe400078e0010 */
[----:B------:R-:W-:Y:S02]  /*2cba0*/  IMAD.MOV.U32 R12, RZ, RZ, RZ ;  /* 0x000000ffff0c7224 */ /* 0x000fe400078e00ff */
[----:B------:R-:W-:Y:S02]  /*2cbb0*/  IMAD.MOV.U32 R11, RZ, RZ, 0x1f ;  /* 0x0000001fff0b7424 */ /* 0x000fe400078e00ff */
[----:B------:R-:W-:-:S07]  /*2cbc0*/  IMAD.MOV.U32 R15, RZ, RZ, -0x1 ;  /* 0xffffffffff0f7424 */ /* 0x000fce00078e00ff */
[----:B01----:R-:W-:Y:S05]  /*2cbd0*/  WARPSYNC.COLLECTIVE R15, `(.L_x_2151) ;  /* 0x000000000f087348 */ /* 0x003fea0003c00000 */
[----:B------:R2:W3:Y:S02]  /*2cbe0*/  SHFL.IDX P6, R14, R13, R12, R11 ;  /* 0x0000000c0d0e7389 */ /* 0x0004e400000c000b */
[----:B0123--:R-:W-:Y:S01]  /*2cbf0*/  ENDCOLLECTIVE ;  /* 0x000000000000791b */ /* 0x00ffe20003800000 */
.L_x_2151:
[----:B------:R-:W-:Y:S05]  /*2cc00*/  BSYNC B0 ;  /* 0x0000000000007941 */ /* 0x000fea0003800000 */
.L_x_2150:
        /* <DEDUP_REMOVED lines=9> */
.L_x_2152:
        /* <DEDUP_REMOVED lines=18> */
.L_x_2153:
[----:B------:R-:W-:Y:S01]  /*2cdc0*/  IMAD.MOV.U32 R12, RZ, RZ, 0x2 ;  /* 0x00000002ff0c7424 */ /* 0x000fe200078e00ff */
[----:B------:R-:W-:-:S05]  /*2cdd0*/  SEL R6, R14, RZ, P1 ;  /* 0x000000ff0e067207 */ /* 0x000fca0000800000 */
[----:B------:R-:W-:-:S04]  /*2cde0*/  IMAD.IADD R6, R5, 0x1, R6 ;  /* 0x0000000105067824 */ /* 0x000fc800078e0206 */
[----:B------:R-:W-:-:S07]  /*2cdf0*/  IMAD.MOV.U32 R13, RZ, RZ, R6 ;  /* 0x000000ffff0d7224 */ /* 0x000fce00078e0006 */
[----:B------:R-:W-:Y:S05]  /*2ce00*/  WARPSYNC.COLLECTIVE R15, `(.L_x_2154) ;  /* 0x000000000f087348 */ /* 0x000fea0003c00000 */
[----:B------:R0:W1:Y:S02]  /*2ce10*/  SHFL.UP P6, R14, R13, R12, R11 ;  /* 0x0400000c0d0e7389 */ /* 0x00006400000c000b */
[----:B01----:R-:W-:Y:S01]  /*2ce20*/  ENDCOLLECTIVE ;  /* 0x000000000000791b */ /* 0x003fe20003800000 */
.L_x_2154:
[----:B------:R-:W-:Y:S01]  /*2ce30*/  IMAD.MOV.U32 R12, RZ, RZ, 0x4 ;  /* 0x00000004ff0c7424 */ /* 0x000fe200078e00ff */
[----:B------:R-:W-:-:S05]  /*2ce40*/  SEL R7, R14, RZ, P2 ;  /* 0x000000ff0e077207 */ /* 0x000fca0001000000 */
[----:B------:R-:W-:-:S04]  /*2ce50*/  IMAD.IADD R7, R6, 0x1, R7 ;  /* 0x0000000106077824 */ /* 0x000fc800078e0207 */
[----:B------:R-:W-:-:S07]  /*2ce60*/  IMAD.MOV.U32 R13, RZ, RZ, R7 ;  /* 0x000000ffff0d7224 */ /* 0x000fce00078e0007 */
[----:B------:R-:W-:Y:S05]  /*2ce70*/  WARPSYNC.COLLECTIVE R15, `(.L_x_2155) ;  /* 0x000000000f087348 */ /* 0x000fea0003c00000 */
[----:B------:R0:W1:Y:S02]  /*2ce80*/  SHFL.UP P6, R14, R13, R12, R11 ;  /* 0x0400000c0d0e7389 */ /* 0x00006400000c000b */
[----:B01----:R-:W-:Y:S01]  /*2ce90*/  ENDCOLLECTIVE ;  /* 0x000000000000791b */ /* 0x003fe20003800000 */
.L_x_2155:
[----:B------:R-:W-:Y:S01]  /*2cea0*/  IMAD.MOV.U32 R12, RZ, RZ, 0x8 ;  /* 0x00000008ff0c7424 */ /* 0x000fe200078e00ff */
[----:B------:R-:W-:-:S05]  /*2ceb0*/  SEL R2, R14, RZ, P3 ;  /* 0x000000ff0e027207 */ /* 0x000fca0001800000 */
[----:B------:R-:W-:-:S04]  /*2cec0*/  IMAD.IADD R2, R7, 0x1, R2 ;  /* 0x0000000107027824 */ /* 0x000fc800078e0202 */
[----:B------:R-:W-:-:S07]  /*2ced0*/  IMAD.MOV.U32 R13, RZ, RZ, R2 ;  /* 0x000000ffff0d7224 */ /* 0x000fce00078e0002 */
[----:B------:R-:W-:Y:S05]  /*2cee0*/  WARPSYNC.COLLECTIVE R15, `(.L_x_2156) ;  /* 0x000000000f087348 */ /* 0x000fea0003c00000 */
[----:B------:R0:W1:Y:S02]  /*2cef0*/  SHFL.UP P6, R14, R13, R12, R11 ;  /* 0x0400000c0d0e7389 */ /* 0x00006400000c000b */
[----:B01----:R-:W-:Y:S01]  /*2cf00*/  ENDCOLLECTIVE ;  /* 0x000000000000791b */ /* 0x003fe20003800000 */
.L_x_2156:
[----:B------:R-:W-:Y:S01]  /*2cf10*/  IMAD.MOV.U32 R12, RZ, RZ, 0x10 ;  /* 0x00000010ff0c7424 */ /* 0x000fe200078e00ff */
[----:B------:R-:W-:-:S05]  /*2cf20*/  SEL R3, R14, RZ, P4 ;  /* 0x000000ff0e037207 */ /* 0x000fca0002000000 */
[----:B------:R-:W-:-:S04]  /*2cf30*/  IMAD.IADD R3, R2, 0x1, R3 ;  /* 0x0000000102037824 */ /* 0x000fc800078e0203 */
[----:B------:R-:W-:-:S07]  /*2cf40*/  IMAD.MOV.U32 R13, RZ, RZ, R3 ;  /* 0x000000ffff0d7224 */ /* 0x000fce00078e0003 */
[----:B------:R-:W-:Y:S05]  /*2cf50*/  WARPSYNC.COLLECTIVE R15, `(.L_x_2157) ;  /* 0x000000000f087348 */ /* 0x000fea0003c00000 */
[----:B------:R0:W1:Y:S02]  /*2cf60*/  SHFL.UP P6, R14, R13, R12, R11 ;  /* 0x0400000c0d0e7389 */ /* 0x00006400000c000b */
[----:B01----:R-:W-:Y:S01]  /*2cf70*/  ENDCOLLECTIVE ;  /* 0x000000000000791b */ /* 0x003fe20003800000 */
.L_x_2157:
        /* <DEDUP_REMOVED lines=8> */
.L_x_2158:
[----:B------:R-:W-:Y:S05]  /*2d000*/  BRA `(.L_x_2159) ;  /* 0xffffffa800f47947 */ /* 0x000fea000383ffff */
.L_x_1987:
[----:B------:R-:W-:Y:S01]  /*2d010*/  BSSY B0, `(.L_x_2160) ;  /* 0x0000008000007945 */ /* 0x000fe20003800000 */
[----:B-----5:R-:W-:Y:S02]  /*2d020*/  IMAD.MOV.U32 R13, RZ, RZ, R5 ;  /* 0x000000ffff0d7224 */ /* 0x020fe400078e0005 */
[----:B------:R-:W-:Y:S02]  /*2d030*/  IMAD.MOV.U32 R12, RZ, RZ, 0x1 ;  /* 0x00000001ff0c7424 */ /* 0x000fe400078e00ff */
[----:B------:R-:W-:Y:S02]  /*2d040*/  IMAD.MOV.U32 R11, RZ, RZ, RZ ;  /* 0x000000ffff0b7224 */ /* 0x000fe400078e00ff */
[----:B------:R-:W-:-:S07]  /*2d050*/  IMAD.MOV.U32 R15, RZ, RZ, -0x1 ;  /* 0xffffffffff0f7424 */ /* 0x000fce00078e00ff */
[----:B01----:R-:W-:Y:S05]  /*2d060*/  WARPSYNC.COLLECTIVE R15, `(.L_x_2161) ;  /* 0x000000000f087348 */ /* 0x003fea0003c00000 */
[----:B------:R2:W3:Y:S02]  /*2d070*/  SHFL.UP P6, R14, R13, R12, R11 ;  /* 0x0400000c0d0e7389 */ /* 0x0004e400000c000b */
[----:B0123--:R-:W-:Y:S01]  /*2d080*/  ENDCOLLECTIVE ;  /* 0x000000000000791b */ /* 0x00ffe20003800000 */
.L_x_2161:
[----:B------:R-:W-:Y:S05]  /*2d090*/  BSYNC B0 ;  /* 0x0000000000007941 */ /* 0x000fea0003800000 */
.L_x_2160:
        /* <DEDUP_REMOVED lines=8> */
.L_x_2162:
[----:B------:R-:W-:Y:S01]  /*2d120*/  IMAD.MOV.U32 R12, RZ, RZ, 0x4 ;  /* 0x00000004ff0c7424 */ /* 0x000fe200078e00ff */
[----:B------:R-:W-:-:S05]  /*2d130*/  SEL R2, R14, RZ, P2 ;  /* 0x000000ff0e027207 */ /* 0x000fca0001000000 */
[----:B------:R-:W-:-:S04]  /*2d140*/  IMAD.IADD R2, R13, 0x1, R2 ;  /* 0x000000010d027824 */ /* 0x000fc800078e0202 */
[----:B------:R-:W-:-:S07]  /*2d150*/  IMAD.MOV.U32 R13, RZ, RZ, R2 ;  /* 0x000000ffff0d7224 */ /* 0x000fce00078e0002 */
[----:B------:R-:W-:Y:S05]  /*2d160*/  WARPSYNC.COLLECTIVE R15, `(.L_x_2163) ;  /* 0x000000000f087348 */ /* 0x000fea0003c00000 */
[----:B------:R0:W1:Y:S02]  /*2d170*/  SHFL.UP P6, R14, R13, R12, R11 ;  /* 0x0400000c0d0e7389 */ /* 0x00006400000c000b */
[----:B01----:R-:W-:Y:S01]  /*2d180*/  ENDCOLLECTIVE ;  /* 0x000000000000791b */ /* 0x003fe20003800000 */
.L_x_2163:
[----:B------:R-:W-:Y:S01]  /*2d190*/  IMAD.MOV.U32 R12, RZ, RZ, 0x8 ;  /* 0x00000008ff0c7424 */ /* 0x000fe200078e00ff */
[----:B------:R-:W-:-:S05]  /*2d1a0*/  SEL R3, R14, RZ, P3 ;  /* 0x000000ff0e037207 */ /* 0x000fca0001800000 */
[----:B------:R-:W-:-:S04]  /*2d1b0*/  IMAD.IADD R3, R2, 0x1, R3 ;  /* 0x0000000102037824 */ /* 0x000fc800078e0203 */
[----:B------:R-:W-:-:S07]  /*2d1c0*/  IMAD.MOV.U32 R13, RZ, RZ, R3 ;  /* 0x000000ffff0d7224 */ /* 0x000fce00078e0003 */
[----:B------:R-:W-:Y:S05]  /*2d1d0*/  WARPSYNC.COLLECTIVE R15, `(.L_x_2164) ;  /* 0x000000000f087348 */ /* 0x000fea0003c00000 */
[----:B------:R0:W1:Y:S02]  /*2d1e0*/  SHFL.UP P6, R14, R13, R12, R11 ;  /* 0x0400000c0d0e7389 */ /* 0x00006400000c000b */
[----:B01----:R-:W-:Y:S01]  /*2d1f0*/  ENDCOLLECTIVE ;  /* 0x000000000000791b */ /* 0x003fe20003800000 */
.L_x_2164:
[----:B------:R-:W-:Y:S01]  /*2d200*/  IMAD.MOV.U32 R12, RZ, RZ, 0x10 ;  /* 0x00000010ff0c7424 */ /* 0x000fe200078e00ff */
[----:B------:R-:W-:-:S05]  /*2d210*/  SEL R4, R14, RZ, P4 ;  /* 0x000000ff0e047207 */ /* 0x000fca0002000000 */
[----:B------:R-:W-:-:S04]  /*2d220*/  IMAD.IADD R4, R3, 0x1, R4 ;  /* 0x0000000103047824 */ /* 0x000fc800078e0204 */
[----:B------:R-:W-:-:S07]  /*2d230*/  IMAD.MOV.U32 R13, RZ, RZ, R4 ;  /* 0x000000ffff0d7224 */ /* 0x000fce00078e0004 */
[----:B------:R-:W-:Y:S05]  /*2d240*/  WARPSYNC.COLLECTIVE R15, `(.L_x_2165) ;  /* 0x000000000f087348 */ /* 0x000fea0003c00000 */
[----:B------:R0:W1:Y:S02]  /*2d250*/  SHFL.UP P6, R14, R13, R12, R11 ;  /* 0x0400000c0d0e7389 */ /* 0x00006400000c000b */
[----:B01----:R-:W-:Y:S01]  /*2d260*/  ENDCOLLECTIVE ;  /* 0x000000000000791b */ /* 0x003fe20003800000 */
.L_x_2165:
        /* <DEDUP_REMOVED lines=8> */
.L_x_2166:
[----:B------:R-:W-:Y:S05]  /*2d2f0*/  BRA `(.L_x_2167) ;  /* 0xffffffa800d47947 */ /* 0x000fea000383ffff */
.L_x_1989:
[----:B------:R-:W-:Y:S01]  /*2d300*/  BSSY B0, `(.L_x_2168) ;  /* 0x0000006000007945 */ /* 0x000fe20003800000 */
[----:B------:R-:W-:Y:S01]  /*2d310*/  PLOP3.LUT P6, PT, P6, PT, PT, 0x8, 0x0 ;  /* 0x000000000000781c */ /* 0x000fe200037ce170 */
[----:B------:R-:W-:-:S12]  /*2d320*/  IMAD.MOV.U32 R15, RZ, RZ, -0x1 ;  /* 0xffffffffff0f7424 */ /* 0x000fd800078e00ff */
[----:B01----:R-:W-:Y:S05]  /*2d330*/  WARPSYNC.COLLECTIVE R15, `(.L_x_2169) ;  /* 0x000000000f087348 */ /* 0x003fea0003c00000 */
[----:B------:R-:W-:Y:S01]  /*2d340*/  VOTE.ANY R14, PT, P6 ;  /* 0x00000000000e7806 */ /* 0x000fe200030e0100 */
[----:B01----:R-:W-:Y:S06]  /*2d350*/  ENDCOLLECTIVE ;  /* 0x000000000000791b */ /* 0x003fec0003800000 */
.L_x_2169:
[----:B------:R-:W-:Y:S05]  /*2d360*/  BSYNC B0 ;  /* 0x0000000000007941 */ /* 0x000fea0003800000 */
.L_x_2168:
        /* <DEDUP_REMOVED lines=9> */
.L_x_2170:
[----:B------:R-:W-:Y:S01]  /*2d400*/  IMAD.MOV.U32 R5, RZ, RZ, R14 ;  /* 0x000000ffff057224 */ /* 0x000fe200078e000e */
[----:B------:R-:W-:Y:S06]  /*2d410*/  BRA `(.L_x_2171) ;  /* 0xffffffa800c47947 */ /* 0x000fec000383ffff */
.L_x_1991:
[----:B------:R-:W-:Y:S01]  /*2d420*/  BSSY B0, `(.L_x_2172) ;  /* 0x0000007000007945 */ /* 0x000fe20003800000 */
[----:B------:R-:W-:Y:S02]  /*2d430*/  IMAD.MOV.U32 R13, RZ, RZ, R2 ;  /* 0x000000ffff0d7224 */ /* 0x000fe400078e0002 */
[----:B------:R-:W-:Y:S02]  /*2d440*/  IMAD.MOV.U32 R11, RZ, RZ, 0x1f ;  /* 0x0000001fff0b7424 */ /* 0x000fe400078e00ff */
[----:B------:R-:W-:-:S07]  /*2d450*/  IMAD.MOV.U32 R15, RZ, RZ, -0x1 ;  /* 0xffffffffff0f7424 */ /* 0x000fce00078e00ff */
[----:B0123--:R-:W-:Y:S05]  /*2d460*/  WARPSYNC.COLLECTIVE R15, `(.L_x_2173) ;  /* 0x000000000f087348 */ /* 0x00ffea0003c00000 */
[----:B------:R4:W0:Y:S02]  /*2d470*/  SHFL.IDX P6, R14, R13, R12, R11 ;  /* 0x0000000c0d0e7389 */ /* 0x00082400000c000b */
[----:B01234-:R-:W-:Y:S01]  /*2d480*/  ENDCOLLECTIVE ;  /* 0x000000000000791b */ /* 0x01ffe20003800000 */
.L_x_2173:
[----:B------:R-:W-:Y:S05]  /*2d490*/  BSYNC B0 ;  /* 0x0000000000007941 */ /* 0x000fea0003800000 */
.L_x_2172:
[----:B------:R-:W-:Y:S05]  /*2d4a0*/  BRA `(.L_x_1990) ;  /* 0xffffffa800bc7947 */ /* 0x000fea000383ffff */
.L_x_1995:
[----:B0-----:R0:W3:Y:S02]  /*2d4b0*/  SYNCS.PHASECHK.TRANS64.TRYWAIT P0, [R5+URZ+0x2a820], R0 ;  /* 0x02a82000050075a7 */ /* 0x0010e4000800017f */
[----:B---3--:R-:W-:Y:S05]  /*2d4c0*/  @!P0 NANOSLEEP.SYNCS 0x989680 ;  /* 0x009896800000895d */ /* 0x008fea0003900000 */
[----:B------:R-:W3:Y:S02]  /*2d4d0*/  @!P0 SYNCS.PHASECHK.TRANS64 P0, [R5+URZ+0x2a820], R0 ;  /* 0x02a82000050085a7 */ /* 0x000ee4000800007f */
[----:B---3--:R-:W-:Y:S05]  /*2d4e0*/  @!P0 BRA `(.L_x_1995) ;  /* 0xfffffffc00f08947 */ /* 0x008fea000383ffff */
[----:B------:R-:W-:Y:S05]  /*2d4f0*/  BRA `(.L_x_2174) ;  /* 0xffffffb000347947 */ /* 0x000fea000383ffff */
.L_x_1996:
[----:B------:R-:W3:Y:S01]  /*2d500*/  S2R R2, SR_TID.X ;  /* 0x0000000000027919 */ /* 0x000ee20000002100 */
[----:B------:R-:W-:Y:S01]  /*2d510*/  BSSY B0, `(.L_x_2175) ;  /* 0x000000a000007945 */ /* 0x000fe20003800000 */
[----:B------:R-:W-:Y:S02]  /*2d520*/  IMAD.MOV.U32 R12, RZ, RZ, RZ ;  /* 0x000000ffff0c7224 */ /* 0x000fe400078e00ff */
[----:B------:R-:W-:Y:S02]  /*2d530*/  IMAD.MOV.U32 R11, RZ, RZ, 0x1f ;  /* 0x0000001fff0b7424 */ /* 0x000fe400078e00ff */
[----:B------:R-:W-:Y:S01]  /*2d540*/  IMAD.MOV.U32 R15, RZ, RZ, -0x1 ;  /* 0xffffffffff0f7424 */ /* 0x000fe200078e00ff */
[----:B---3--:R-:W-:-:S04]  /*2d550*/  SHF.R.U32.HI R2, RZ, 0x5, R2 ;  /* 0x00000005ff027819 */ /* 0x008fc80000011602 */
[----:B------:R-:W-:-:S05]  /*2d560*/  LOP3.LUT R2, R2, 0x3, RZ, 0xc0, !PT ;  /* 0x0000000302027812 */ /* 0x000fca00078ec0ff */
[----:B------:R-:W-:-:S07]  /*2d570*/  IMAD.MOV.U32 R13, RZ, RZ, R2 ;  /* 0x000000ffff0d7224 */ /* 0x000fce00078e0002 */
[----:B012---:R-:W-:Y:S05]  /*2d580*/  WARPSYNC.COLLECTIVE R15, `(.L_x_2176) ;  /* 0x000000000f087348 */ /* 0x007fea0003c00000 */
[----:B------:R3:W4:Y:S02]  /*2d590*/  SHFL.IDX P6, R14, R13, R12, R11 ;  /* 0x0000000c0d0e7389 */ /* 0x00072400000c000b */
[----:B01234-:R-:W-:Y:S01]  /*2d5a0*/  ENDCOLLECTIVE ;  /* 0x000000000000791b */ /* 0x01ffe20003800000 */
.L_x_2176:
[----:B------:R-:W-:Y:S05]  /*2d5b0*/  BSYNC B0 ;  /* 0x0000000000007941 */ /* 0x000fea0003800000 */
.L_x_2175:
[----:B------:R-:W-:Y:S05]  /*2d5c0*/  BRA `(.L_x_2177) ;  /* 0xffffffb0001c7947 */ /* 0x000fea000383ffff */
.L_x_1997:
[----:B------:R-:W-:Y:S01]  /*2d5d0*/  BSSY B0, `(.L_x_2178) ;  /* 0x0000006000007945 */ /* 0x000fe20003800000 */
[----:B------:R-:W-:-:S07]  /*2d5e0*/  IMAD.MOV.U32 R15, RZ, RZ, -0x1 ;  /* 0xffffffffff0f7424 */ /* 0x000fce00078e00ff */
[----:B012---:R-:W-:Y:S05]  /*2d5f0*/  WARPSYNC.COLLECTIVE R15, `(.L_x_2179) ;  /* 0x000000000f0c7348 */ /* 0x007fea0003c00000 */
[----:B------:R-:W-:Y:S02]  /*2d600*/  ELECT P6, UR62, PT ;  /* 0x00000000003e782f */ /* 0x000fe400038c0000 */
[----:B------:R-:W-:Y:S01]  /*2d610*/  MOV R14, UR62 ;  /* 0x0000003e000e7c02 */ /* 0x000fe20008000f00 */
[----:B012---:R-:W-:Y:S10]  /*2d620*/  ENDCOLLECTIVE ;  /* 0x000000000000791b */ /* 0x007ff40003800000 */
.L_x_2179:
[----:B------:R-:W-:Y:S05]  /*2d630*/  BSYNC B0 ;  /* 0x0000000000007941 */ /* 0x000fea0003800000 */
.L_x_2178:
[----:B------:R-:W-:Y:S05]  /*2d640*/  BRA `(.L_x_2180) ;  /* 0xffffffb000107947 */ /* 0x000fea000383ffff */
.L_x_1999:
[----:B0-----:R0:W3:Y:S02]  /*2d650*/  SYNCS.PHASECHK.TRANS64.TRYWAIT P1, [R3+URZ+0x2a840], R2 ;  /* 0x02a84002030075a7 */ /* 0x0010e4000802017f */
[----:B---3--:R-:W-:Y:S05]  /*2d660*/  @!P1 NANOSLEEP.SYNCS 0x989680 ;  /* 0x009896800000995d */ /* 0x008fea0003900000 */
[----:B------:R-:W3:Y:S02]  /*2d670*/  @!P1 SYNCS.PHASECHK.TRANS64 P1, [R3+URZ+0x2a840], R2 ;  /* 0x02a84002030095a7 */ /* 0x000ee4000802007f */
[----:B---3--:R-:W-:Y:S05]  /*2d680*/  @!P1 BRA `(.L_x_1999) ;  /* 0xfffffffc00f09947 */ /* 0x008fea000383ffff */
[----:B------:R-:W-:Y:S05]  /*2d690*/  BRA `(.L_x_2181) ;  /* 0xffffffb000387947 */ /* 0x000fea000383ffff */
.L_x_2001:
[----:B---3--:R3:W4:Y:S02]  /*2d6a0*/  SYNCS.PHASECHK.TRANS64.TRYWAIT P1, [R27+URZ+0x2a840], R0 ;  /* 0x02a840001b0075a7 */ /* 0x008724000802017f */
[----:B----4-:R-:W-:Y:S05]  /*2d6b0*/  @!P1 NANOSLEEP.SYNCS 0x989680 ;  /* 0x009896800000995d */ /* 0x010fea0003900000 */
[----:B------:R-:W4:Y:S02]  /*2d6c0*/  @!P1 SYNCS.PHASECHK.TRANS64 P1, [R27+URZ+0x2a840], R0 ;  /* 0x02a840001b0095a7 */ /* 0x000f24000802007f */
[----:B----4-:R-:W-:Y:S05]  /*2d6d0*/  @!P1 BRA `(.L_x_2001) ;  /* 0xfffffffc00f09947 */ /* 0x010fea000383ffff */
[----:B------:R-:W-:Y:S05]  /*2d6e0*/  BRA `(.L_x_2182) ;  /* 0xffffffb000447947 */ /* 0x000fea000383ffff */
.L_x_2003:
[----:B----4-:R4:W0:Y:S02]  /*2d6f0*/  SYNCS.PHASECHK.TRANS64.TRYWAIT P1, [R3+URZ+0x2a860], R2 ;  /* 0x02a86002030075a7 */ /* 0x010824000802017f */
[----:B0-----:R-:W-:Y:S05]  /*2d700*/  @!P1 NANOSLEEP.SYNCS 0x989680 ;  /* 0x009896800000995d */ /* 0x001fea0003900000 */
[----:B------:R-:W0:Y:S02]  /*2d710*/  @!P1 SYNCS.PHASECHK.TRANS64 P1, [R3+URZ+0x2a860], R2 ;  /* 0x02a86002030095a7 */ /* 0x000e24000802007f */
[----:B0-----:R-:W-:Y:S05]  /*2d720*/  @!P1 BRA `(.L_x_2003) ;  /* 0xfffffffc00f09947 */ /* 0x001fea000383ffff */
[----:B------:R-:W-:Y:S05]  /*2d730*/  BRA `(.L_x_2183) ;  /* 0xffffffb000407947 */ /* 0x000fea000383ffff */
.L_x_2184:
        /* <DEDUP_REMOVED lines=12> */
.L_x_3231:


//--------------------- .text._ZN7cutlass13device_kernelIN5flash11enable_sm90INS1_16FlashAttnFwdSm90INS1_25CollectiveMainloopFwdSm90ILi2EN4cute5tupleIJNS5_1CILi1EEES8_S8_EEENS6_IJNS7_ILi128EEENS7_ILi96EEENS7_ILi192EEEEEELi128ENS_10bfloat16_tEfNS_4arch4Sm90ELb1ELb0ELb0ELb0ELb1ELb0ELb0ELb1ELb1ELb1ELb0ELb0EEENS1_21CollectiveEpilogueFwdINS6_IJSA_SA_SB_EEES9_SE_SG_Li256ELb0ELb1ELb0ELb0EEENS1_30DynamicPersistentTileSchedulerILi256ELi128ELb0ELb1ELb1EEEEEEEEEvNT_6ParamsE --------------------------
	.section	.text._ZN7cutlass13device_kernelIN5flash11enable_sm90INS1_16FlashAttnFwdSm90INS1_25CollectiveMainloopFwdSm90ILi2EN4cute5tupleIJNS5_1CILi1EEES8_S8_EEENS6_IJNS7_ILi128EEENS7_ILi96EEENS7_ILi192EEEEEELi128ENS_10bfloat16_tEfNS_4arch4Sm90ELb1ELb0ELb0ELb0ELb1ELb0ELb0ELb1ELb1ELb1ELb0ELb0EEENS1_21CollectiveEpilogueFwdINS6_IJSA_SA_SB_EEES9_SE_SG_Li256ELb0ELb1ELb0ELb0EEENS1_30DynamicPersistentTileSchedulerILi256ELi128ELb0ELb1ELb1EEEEEEEEEvNT_6ParamsE,"ax",@progbits
	.align	128
.text._ZN7cutlass13device_kernelIN5flash11enable_sm90INS1_16FlashAttnFwdSm90INS1_25CollectiveMainloopFwdSm90ILi2EN4cute5tupleIJNS5_1CILi1EEES8_S8_EEENS6_IJNS7_ILi128EEENS7_ILi96EEENS7_ILi192EEEEEELi128ENS_10bfloat16_tEfNS_4arch4Sm90ELb1ELb0ELb0ELb0ELb1ELb0ELb0ELb1ELb1ELb1ELb0ELb0EEENS1_21CollectiveEpilogueFwdINS6_IJSA_SA_SB_EEES9_SE_SG_Li256ELb0ELb1ELb0ELb0EEENS1_30DynamicPersistentTileSchedulerILi256ELi128ELb0ELb1ELb1EEEEEEEEEvNT_6ParamsE:
        .type           _ZN7cutlass13device_kernelIN5flash11enable_sm90INS1_16FlashAttnFwdSm90INS1_25CollectiveMainloopFwdSm90ILi2EN4cute5tupleIJNS5_1CILi1EEES8_S8_EEENS6_IJNS7_ILi128EEENS7_ILi96EEENS7_ILi192EEEEEELi128ENS_10bfloat16_tEfNS_4arch4Sm90ELb1ELb0ELb0ELb0ELb1ELb0ELb0ELb1ELb1ELb1ELb0ELb0EEENS1_21CollectiveEpilogueFwdINS6_IJSA_SA_SB_EEES9_SE_SG_Li256ELb0ELb1ELb0ELb0EEENS1_30DynamicPersistentTileSchedulerILi256ELi128ELb0ELb1ELb1EEEEEEEEEvNT_6ParamsE,@function
        .size           _ZN7cutlass13device_kernelIN5flash11enable_sm90INS1_16FlashAttnFwdSm90INS1_25CollectiveMainloopFwdSm90ILi2EN4cute5tupleIJNS5_1CILi1EEES8_S8_EEENS6_IJNS7_ILi128EEENS7_ILi96EEENS7_ILi192EEEEEELi128ENS_10bfloat16_tEfNS_4arch4Sm90ELb1ELb0ELb0ELb0ELb1ELb0ELb0ELb1ELb1ELb1ELb0ELb0EEENS1_21CollectiveEpilogueFwdINS6_IJSA_SA_SB_EEES9_SE_SG_Li256ELb0ELb1ELb0ELb0EEENS1_30DynamicPersistentTileSchedulerILi256ELi128ELb0ELb1ELb1EEEEEEEEEvNT_6ParamsE,(.L_x_3232 - _ZN7cutlass13device_kernelIN5flash11enable_sm90INS1_16FlashAttnFwdSm90INS1_25CollectiveMainloopFwdSm90ILi2EN4cute5tupleIJNS5_1CILi1EEES8_S8_EEENS6_IJNS7_ILi128EEENS7_ILi96EEENS7_ILi192EEEEEELi128ENS_10bfloat16_tEfNS_4arch4Sm90ELb1ELb0ELb0ELb0ELb1ELb0ELb0ELb1ELb1ELb1ELb0ELb0EEENS1_21CollectiveEpilogueFwdINS6_IJSA_SA_SB_EEES9_SE_SG_Li256ELb0ELb1ELb0ELb0EEENS1_30DynamicPersistentTileSchedulerILi256ELi128ELb0ELb1ELb1EEEEEEEEEvNT_6ParamsE)
        .other          _ZN7cutlass13device_kernelIN5flash11enable_sm90INS1_16FlashAttnFwdSm90INS1_25CollectiveMainloopFwdSm90ILi2EN4cute5tupleIJNS5_1CILi1EEES8_S8_EEENS6_IJNS7_ILi128EEENS7_ILi96EEENS7_ILi192EEEEEELi128ENS_10bfloat16_tEfNS_4arch4Sm90ELb1ELb0ELb0ELb0ELb1ELb0ELb0ELb1ELb1ELb1ELb0ELb0EEENS1_21CollectiveEpilogueFwdINS6_IJSA_SA_SB_EEES9_SE_SG_Li256ELb0ELb1ELb0ELb0EEENS1_30DynamicPersistentTileSchedulerILi256ELi128ELb0ELb1ELb1EEEEEEEEEvNT_6ParamsE,@"STO_CUDA_ENTRY STV_DEFAULT"
_ZN7cutlass13device_kernelIN5flash11enable_sm90INS1_16FlashAttnFwdSm90INS1_25CollectiveMainloopFwdSm90ILi2EN4cute5tupleIJNS5_1CILi1EEES8_S8_EEENS6_IJNS7_ILi128EEENS7_ILi96EEENS7_ILi192EEEEEELi128ENS_10bfloat16_tEfNS_4arch4Sm90ELb1ELb0ELb0ELb0ELb1ELb0ELb0ELb1ELb1ELb1ELb0ELb0EEENS1_21CollectiveEpilogueFwdINS6_IJSA_SA_SB_EEES9_SE_SG_Li256ELb0ELb1ELb0ELb0EEENS1_30DynamicPersistentTileSchedulerILi256ELi128ELb0ELb1ELb1EEEEEEEEEvNT_6ParamsE:
        /* <DEDUP_REMOVED lines=45> */
.L_x_2185:
        /* <DEDUP_REMOVED lines=22> */
.L_x_2186:
        /* <DEDUP_REMOVED lines=18> */
.L_x_2187:
        /* <DEDUP_REMOVED lines=22> */
.L_x_2188:
        /* <DEDUP_REMOVED lines=23> */
.L_x_2189:
        /* <DEDUP_REMOVED lines=10> */
.L_x_2191:
        /* <DEDUP_REMOVED lines=16> */
[----:B0-----:R-:W-:-:S05]  /*09c0*/  VIADD R173, R2, 0xffffff80 ;  /* 0xffffff8002ad7836 */ /* 0x001fca0000000000 */
[----:B------:R-:W-:-:S04]  /*09d0*/  SHF.R.S32.HI R0, RZ, 0x1f, R173 ;  /* 0x0000001fff007819 */ /* 0x000fc800000114ad */
[CC--:B------:R-:W-:Y:S02]  /*09e0*/  LEA.HI R2, R0.reuse, R173.reuse, RZ, 0x7 ;  /* 0x000000ad00027211 */ /* 0x0c0fe400078f38ff */
[-C--:B------:R-:W-:Y:S02]  /*09f0*/  LEA.HI R4, R0, R173.reuse, RZ, 0x5 ;  /* 0x000000ad00047211 */ /* 0x080fe400078f28ff */
[----:B------:R-:W-:Y:S02]  /*0a00*/  LOP3.LUT R164, R2, 0xffffff80, RZ, 0xc0, !PT ;  /* 0xffffff8002a47812 */ /* 0x000fe400078ec0ff */
[----:B------:R-:W-:Y:S01]  /*0a10*/  LEA.HI R11, R0, R173, RZ, 0x2 ;  /* 0x000000ad000b7211 */ /* 0x000fe200078f10ff */
[----:B------:R-:W-:Y:S01]  /*0a20*/  IMAD.SHL.U32 R5, R4, 0x20, RZ ;  /* 0x0000002004057824 */ /* 0x000fe200078e00ff */
[----:B------:R-:W-:Y:S01]  /*0a30*/  SHF.R.S32.HI R165, RZ, 0x7, R2 ;  /* 0x00000007ffa57819 */ /* 0x000fe20000011402 */
[----:B------:R-:W-:-:S03]  /*0a40*/  IMAD.IADD R164, R173, 0x1, -R164 ;  /* 0x00000001ada47824 */ /* 0x000fc600078e0aa4 */
[----:B------:R-:W-:Y:S02]  /*0a50*/  LOP3.LUT R5, R5, 0xfffffc00, RZ, 0xc0, !PT ;  /* 0xfffffc0005057812 */ /* 0x000fe400078ec0ff */
[----:B------:R-:W-:Y:S02]  /*0a60*/  SHF.R.S32.HI R7, RZ, 0x1f, R164 ;  /* 0x0000001fff077819 */ /* 0x000fe400000114a4 */
        /* <DEDUP_REMOVED lines=8> */
[----:B------:R-:W-:-:S03]  /*0af0*/  LOP3.LUT R10, R10, 0xfffffff8, RZ, 0xc0, !PT ;  /* 0xfffffff80a0a7812 */ /* 0x000fc600078ec0ff */
[----:B------:R-:W-:Y:S02]  /*0b00*/  IMAD.IADD R2, R165, 0x1, -R2 ;  /* 0x00000001a5027824 */ /* 0x000fe400078e0a02 */
[----:B------:R-:W-:-:S04]  /*0b10*/  IMAD.IADD R10, R9, 0x1, -R10 ;  /* 0x00000001090a7824 */ /* 0x000fc800078e0a0a */
        /* <DEDUP_REMOVED lines=8> */
[----:B------:R-:W-:Y:S01]  /*0ba0*/  LOP3.LUT R160, R0, 0xfffffff8, RZ, 0xc0, !PT ;  /* 0xfffffff800a07812 */ /* 0x000fe200078ec0ff */
[----:B------:R-:W-:Y:S01]  /*0bb0*/  IMAD.IADD R4, R173, 0x1, -R4 ;  /* 0x00000001ad047824 */ /* 0x000fe200078e0a04 */
[----:B------:R-:W-:Y:S01]  /*0bc0*/  LOP3.LUT R3, R3, 0x1ffffffe, RZ, 0xc0, !PT ;  /* 0x1ffffffe03037812 */ /* 0x000fe200078ec0ff */
[----:B------:R-:W-:Y:S01]  /*0bd0*/  ULOP3.LUT UR5, UR5, 0x1, URZ, 0xfc, !UPT ;  /* 0x0000000105057892 */ /* 0x000fe2000f8efc3f */
[----:B------:R-:W-:Y:S01]  /*0be0*/  SHF.R.S32.HI R162, RZ, 0x3, R0 ;  /* 0x00000003ffa27819 */ /* 0x000fe20000011400 */
[----:B------:R-:W-:Y:S01]  /*0bf0*/  IMAD.IADD R160, R173, 0x1, -R160 ;  /* 0x00000001ada07824 */ /* 0x000fe200078e0aa0 */
[----:B------:R-:W-:Y:S01]  /*0c00*/  LEA R4, R4, R5, 0x6 ;  /* 0x0000000504047211 */ /* 0x000fe200078e30ff */
[----:B------:R-:W-:Y:S01]  /*0c10*/  IMAD.IADD R3, R6, 0x1, -R3 ;  /* 0x0000000106037824 */ /* 0x000fe200078e0a03 */
[----:B------:R-:W-:Y:S01]  /*0c20*/  LOP3.LUT R6, R11, 0xfffffffc, RZ, 0xc0, !PT ;  /* 0xfffffffc0b067812 */ /* 0x000fe200078ec0ff */
[----:B------:R-:W-:Y:S02]  /*0c30*/  IMAD.SHL.U32 R17, R160, 0x8, RZ ;  /* 0x00000008a0117824 */ /* 0x000fe400078e00ff */
[----:B------:R-:W-:Y:S01]  /*0c40*/  IMAD.U32 R168, RZ, RZ, UR5 ;  /* 0x00000005ffa87e24 */ /* 0x000fe2000f8e00ff */
[----:B------:R-:W-:Y:S01]  /*0c50*/  LEA R167, R3, R4, 0x3 ;  /* 0x0000000403a77211 */ /* 0x000fe200078e18ff */
[----:B------:R-:W-:Y:S01]  /*0c60*/  IMAD.IADD R6, R173, 0x1, -R6 ;  /* 0x00000001ad067824 */ /* 0x000fe200078e0a06 */
[----:B------:R-:W-:-:S02]  /*0c70*/  LOP3.LUT R3, R8, 0x7ffffffc, RZ, 0xc0, !PT ;  /* 0x7ffffffc08037812 */ /* 0x000fc400078ec0ff */
[----:B------:R-:W-:Y:S02]  /*0c80*/  IADD3 R22, R17, 0x40, RZ ;  /* 0x0000004011167810 */ /* 0x000fe40007ffe0ff */
[----:B------:R-:W-:Y:S01]  /*0c90*/  LEA.HI R5, R6, R6, RZ, 0x1 ;  /* 0x0000000606057211 */ /* 0x000fe200078f08ff */
[----:B------:R-:W-:Y:S01]  /*0ca0*/  IMAD.IADD R18, R164, 0x1, -R3 ;  /* 0x00000001a4127824 */ /* 0x000fe200078e0a03 */
[----:B------:R-:W-:Y:S02]  /*0cb0*/  SHF.R.S32.HI R172, RZ, 0x1f, R17 ;  /* 0x0000001fffac7819 */ /* 0x000fe40000011411 */
[----:B------:R-:W-:Y:S02]  /*0cc0*/  LOP3.LUT R5, R5, 0x1ffffffe, RZ, 0xc0, !PT ;  /* 0x1ffffffe05057812 */ /* 0x000fe400078ec0ff */
[----:B------:R-:W-:-:S03]  /*0cd0*/  SHF.R.S32.HI R169, RZ, 0x1f, R22 ;  /* 0x0000001fffa97819 */ /* 0x000fc60000011416 */
[----:B------:R-:W-:-:S04]  /*0ce0*/  IMAD.IADD R5, R6, 0x1, -R5 ;  /* 0x0000000106057824 */ /* 0x000fc800078e0a05 */
[----:B------:R-:W-:-:S07]  /*0cf0*/  IMAD R19, R5, 0x8, R166 ;  /* 0x0000000805137824 */ /* 0x000fce00078e02a6 */
.L_x_2248:
[----:B0-2---:R-:W0:Y:S01]  /*0d00*/  LDC R3, c[0x0][0xc60] ;  /* 0x00031800ff037b82 */ /* 0x005e220000000800 */
[----:B------:R-:W-:Y:S01]  /*0d10*/  IMAD.MOV.U32 R0, RZ, RZ, R36 ;  /* 0x000000ffff007224 */ /* 0x000fe200078e0024 */
[----:B------:R-:W-:Y:S01]  /*0d20*/  ULDC UR4, c[0x0][0xc78] ;  /* 0x00031e0000047ab9 */ /* 0x000fe20000000800 */
[----:B0-----:R-:W-:-:S13]  /*0d30*/  ISETP.NE.AND P0, PT, R3, 0x1, PT ;  /* 0x000000010300780c */ /* 0x001fda0003f05270 */
[----:B-----5:R-:W0:Y:S08]  /*0d40*/  @P0 LDC R5, c[0x0][0xc64] ;  /* 0x00031900ff050b82 */ /* 0x020e300000000800 */
[----:B------:R-:W1:Y:S01]  /*0d50*/  @P0 LDC R7, c[0x0][0xc68] ;  /* 0x00031a00ff070b82 */ /* 0x000e620000000800 */
[----:B0---4-:R-:W-:-:S05]  /*0d60*/  @P0 IMAD.HI.U32 R2, R36, R5, RZ ;  /* 0x0000000524020227 */ /* 0x011fca00078e00ff */
[----:B-1----:R-:W-:-:S04]  /*0d70*/  @P0 SHF.R.U32.HI R0, RZ, R7, R2 ;  /* 0x00000007ff000219 */ /* 0x002fc80000011602 */
[----:B------:R-:W-:Y:S01]  /*0d80*/  ISETP.GE.AND P0, PT, R0, UR4, PT ;  /* 0x0000000400007c0c */ /* 0x000fe2000bf06270 */
[----:B------:R-:W-:-:S04]  /*0d90*/  IMAD.MOV R2, RZ, RZ, -R0 ;  /* 0x000000ffff027224 */ /* 0x000fc800078e0a00 */
[----:B------:R-:W-:-:S08]  /*0da0*/  IMAD R13, R3, R2, R36 ;  /* 0x00000002030d7224 */ /* 0x000fd000078e0224 */
[----:B---3--:R-:W-:Y:S05]  /*0db0*/  @!P0 BRA `(.L_x_2192) ;  /* 0x0000000000208947 */ /* 0x008fea0003800000 */
        /* <DEDUP_REMOVED lines=8> */
.L_x_2192:
[----:B------:R-:W0:Y:S01]  /*0e40*/  LDC R3, c[0x0][0xc54] ;  /* 0x00031500ff037b82 */ /* 0x000e220000000800 */
[----:B------:R-:W-:Y:S01]  /*0e50*/  IMAD.MOV.U32 R2, RZ, RZ, R13 ;  /* 0x000000ffff027224 */ /* 0x000fe200078e000d */
[----:B0-----:R-:W-:-:S13]  /*0e60*/  ISETP.NE.AND P0, PT, R3, 0x1, PT ;  /* 0x000000010300780c */ /* 0x001fda0003f05270 */
[----:B------:R-:W0:Y:S02]  /*0e70*/  @P0 LDC.64 R4, c[0x0][0xc58] ;  /* 0x00031600ff040b82 */ /* 0x000e240000000a00 */
[----:B0-----:R-:W-:-:S05]  /*0e80*/  @P0 IMAD.HI.U32 R4, R13, R4, RZ ;  /* 0x000000040d040227 */ /* 0x001fca00078e00ff */
[----:B------:R-:W-:-:S05]  /*0e90*/  @P0 SHF.R.U32.HI R2, RZ, R5, R4 ;  /* 0x00000005ff020219 */ /* 0x000fca0000011604 */
[----:B------:R-:W-:-:S07]  /*0ea0*/  IMAD R3, R2, R3, RZ ;  /* 0x0000000302037224 */ /* 0x000fce00078e02ff */
.L_x_2193:
[----:B------:R-:W0:Y:S01]  /*0eb0*/  LDC R171, c[0x0][0x448] ;  /* 0x00011200ffab7b82 */ /* 0x000e220000000800 */
[----:B------:R-:W-:Y:S01]  /*0ec0*/  LOP3.LUT R2, RZ, R2, RZ, 0x33, !PT ;  /* 0x00000002ff027212 */ /* 0x000fe200078e33ff */
[----:B------:R-:W-:Y:S01]  /*0ed0*/  ULDC UR4, c[0x0][0xc3c] ;  /* 0x00030f0000047ab9 */ /* 0x000fe20000000800 */
[----:B------:R-:W-:Y:S01]  /*0ee0*/  ULDC.64 UR6, c[0x0][0x418] ;  /* 0x0001060000067ab9 */ /* 0x000fe20000000a00 */
[----:B------:R-:W-:Y:S01]  /*0ef0*/  ULDC UR5, c[0x0][0x424] ;  /* 0x0001090000057ab9 */ /* 0x000fe20000000800 */
[----:B------:R-:W-:Y:S01]  /*0f00*/  IADD3 R2, R2, UR4, RZ ;  /* 0x0000000402027c10 */ /* 0x000fe2000fffe0ff */
[----:B------:R-:W-:Y:S01]  /*0f10*/  UISETP.NE.U32.AND UP0, UPT, UR6, URZ, UPT ;  /* 0x0000003f0600728c */ /* 0x000fe2000bf05070 */
[----:B------:R-:W-:Y:S01]  /*0f20*/  IMAD.IADD R3, R13, 0x1, -R3 ;  /* 0x000000010d037824 */ /* 0x000fe200078e0a03 */
[----:B------:R-:W1:Y:S01]  /*0f30*/  LDC R161, c[0x0][0xc48] ;  /* 0x00031200ffa17b82 */ /* 0x000e620000000800 */
[----:B------:R-:W-:Y:S01]  /*0f40*/  ULDC UR4, c[0x0][0x288] ;  /* 0x0000a20000047ab9 */ /* 0x000fe20000000800 */
[----:B------:R-:W-:Y:S01]  /*0f50*/  IMAD.SHL.U32 R16, R2, 0x80, RZ ;  /* 0x0000008002107824 */ /* 0x000fe200078e00ff */
[----:B------:R-:W-:Y:S01]  /*0f60*/  UISETP.NE.AND.EX UP0, UPT, UR7, URZ, UPT, UP0 ;  /* 0x0000003f0700728c */ /* 0x000fe2000bf05300 */
[----:B------:R-:W-:Y:S01]  /*0f70*/  CS2R R88, SRZ ;  /* 0x0000000000587805 */ /* 0x000fe2000001ff00 */
[----:B------:R-:W-:Y:S01]  /*0f80*/  UIADD3 UR4, -UR4, 0x60, URZ ;  /* 0x0000006004047890 */ /* 0x000fe2000fffe13f */
[----:B------:R-:W-:Y:S01]  /*0f90*/  VIADD R2, R16, 0x7f ;  /* 0x0000007f10027836 */ /* 0x000fe20000000000 */
[----:B------:R-:W-:Y:S01]  /*0fa0*/  USEL UR8, UR5, 0x1, UP0 ;  /* 0x0000000105087887 */ /* 0x000fe20008000000 */
[----:B------:R-:W-:Y:S01]  /*0fb0*/  CS2R R86, SRZ ;  /* 0x0000000000567805 */ /* 0x000fe2000001ff00 */
[----:B------:R-:W-:Y:S01]  /*0fc0*/  ULDC UR6, c[0x0][0x2f0] ;  /* 0x0000bc0000067ab9 */ /* 0x000fe20000000800 */
[----:B------:R-:W-:Y:S01]  /*0fd0*/  ULDC UR7, c[0x0][0xc54] ;  /* 0x0003150000077ab9 */ /* 0x000fe20000000800 */
[----:B------:R-:W-:Y:S01]  /*0fe0*/  UIMAD UR4, UR8, UR6, UR4 ;  /* 0x00000006080472a4 */ /* 0x000fe2000f8e0204 */
[----:B------:R-:W-:Y:S01]  /*0ff0*/  IMAD R6, R0, UR7, R3 ;  /* 0x0000000700067c24 */ /* 0x000fe2000f8e0203 */
[----:B------:R-:W-:Y:S01]  /*1000*/  CS2R R84, SRZ ;  /* 0x0000000000547805 */ /* 0x000fe2000001ff00 */
[----:B------:R-:W-:Y:S01]  /*1010*/  IMAD.U32 R170, RZ, RZ, UR8 ;  /* 0x00000008ffaa7e24 */ /* 0x000fe2000f8e00ff */
[----:B------:R-:W-:-:S02]  /*1020*/  CS2R R82, SRZ ;  /* 0x0000000000527805 */ /* 0x000fc4000001ff00 */
[----:B0-----:R-:W-:Y:S01]  /*1030*/  ISETP.NE.AND P1, PT, R171, 0x1, PT ;  /* 0x00000001ab00780c */ /* 0x001fe20003f25270 */
[----:B------:R-:W-:Y:S01]  /*1040*/  IMAD.MOV.U32 R23, RZ, RZ, R6 ;  /* 0x000000ffff177224 */ /* 0x000fe200078e0006 */
[----:B------:R-:W-:Y:S01]  /*1050*/  CS2R R80, SRZ ;  /* 0x0000000000507805 */ /* 0x000fe2000001ff00 */
[----:B------:R-:W-:Y:S01]  /*1060*/  IMAD.MOV.U32 R78, RZ, RZ, RZ ;  /* 0x000000ffff4e7224 */ /* 0x000fe200078e00ff */
[----:B------:R-:W-:Y:S02]  /*1070*/  CS2R R54, SRZ ;  /* 0x0000000000367805 */ /* 0x000fe4000001ff00 */
[----:B------:R-:W-:Y:S02]  /*1080*/  CS2R R76, SRZ ;  /* 0x00000000004c7805 */ /* 0x000fe4000001ff00 */
[----:B------:R-:W-:Y:S01]  /*1090*/  CS2R R74, SRZ ;  /* 0x00000000004a7805 */ /* 0x000fe2000001ff00 */
[----:B------:R-:W-:Y:S01]  /*10a0*/  IMAD.MOV.U32 R73, RZ, RZ, RZ ;  /* 0x000000ffff497224 */ /* 0x000fe200078e00ff */
[----:B-1----:R-:W-:-:S02]  /*10b0*/  ISETP.NE.AND P0, PT, R161, 0x1, PT ;  /* 0x00000001a100780c */ /* 0x002fc40003f05270 */
[----:B------:R-:W-:Y:S02]  /*10c0*/  CS2R R52, SRZ ;  /* 0x0000000000347805 */ /* 0x000fe4000001ff00 */
[----:B------:R-:W-:Y:S02]  /*10d0*/  CS2R R70, SRZ ;  /* 0x0000000000467805 */ /* 0x000fe4000001ff00 */
[----:B------:R-:W-:Y:S02]  /*10e0*/  CS2R R68, SRZ ;  /* 0x0000000000447805 */ /* 0x000fe4000001ff00 */
[----:B------:R-:W-:Y:S01]  /*10f0*/  CS2R R66, SRZ ;  /* 0x0000000000427805 */ /* 0x000fe2000001ff00 */
[----:B------:R-:W0:Y:S01]  /*1100*/  @P1 LDC R9, c[0x0][0x44c] ;  /* 0x00011300ff091b82 */ /* 0x000e220000000800 */
[----:B------:R-:W-:Y:S01]  /*1110*/  CS2R R64, SRZ ;  /* 0x0000000000407805 */ /* 0x000fe2000001ff00 */
[----:B------:R-:W-:Y:S01]  /*1120*/  IMAD.MOV.U32 R63, RZ, RZ, RZ ;  /* 0x000000ffff3f7224 */ /* 0x000fe200078e00ff */
[----:B------:R-:W-:-:S02]  /*1130*/  CS2R R50, SRZ ;  /* 0x0000000000327805 */ /* 0x000fc4000001ff00 */
[----:B------:R-:W-:Y:S01]  /*1140*/  CS2R R44, SRZ ;  /* 0x00000000002c7805 */ /* 0x000fe2000001ff00 */
[----:B------:R-:W-:Y:S01]  /*1150*/  IMAD.MOV.U32 R60, RZ, RZ, RZ ;  /* 0x000000ffff3c7224 */ /* 0x000fe200078e00ff */
[----:B------:R-:W-:Y:S02]  /*1160*/  CS2R R58, SRZ ;  /* 0x00000000003a7805 */ /* 0x000fe4000001ff00 */
[----:B------:R-:W-:Y:S01]  /*1170*/  CS2R R56, SRZ ;  /* 0x0000000000387805 */ /* 0x000fe2000001ff00 */
[----:B------:R-:W1:Y:S01]  /*1180*/  @P1 LDC R11, c[0x0][0x450] ;  /* 0x00011400ff0b1b82 */ /* 0x000e620000000800 */
[----:B------:R-:W-:Y:S02]  /*1190*/  CS2R R100, SRZ ;  /* 0x0000000000647805 */ /* 0x000fe4000001ff00 */
[----:B------:R-:W-:Y:S02]  /*11a0*/  CS2R R96, SRZ ;  /* 0x0000000000607805 */ /* 0x000fe4000001ff00 */
[----:B------:R-:W-:-:S02]  /*11b0*/  CS2R R48, SRZ ;  /* 0x0000000000307805 */ /* 0x000fc4000001ff00 */
[----:B------:R-:W-:Y:S02]  /*11c0*/  CS2R R102, SRZ ;  /* 0x0000000000667805 */ /* 0x000fe4000001ff00 */
[----:B------:R-:W-:Y:S02]  /*11d0*/  CS2R R98, SRZ ;  /* 0x0000000000627805 */ /* 0x000fe4000001ff00 */
[----:B------:R-:W-:Y:S02]  /*11e0*/  CS2R R92, SRZ ;  /* 0x00000000005c7805 */ /* 0x000fe4000001ff00 */
[----:B------:R-:W-:Y:S01]  /*11f0*/  CS2R R104, SRZ ;  /* 0x0000000000687805 */ /* 0x000fe2000001ff00 */
[----:B------:R-:W2:Y:S01]  /*1200*/  @P0 LDC R5, c[0x0][0xc4c] ;  /* 0x00031300ff050b82 */ /* 0x000ea20000000800 */
[----:B------:R-:W-:Y:S01]  /*1210*/  CS2R R90, SRZ ;  /* 0x00000000005a7805 */ /* 0x000fe2000001ff00 */
[----:B------:R-:W-:Y:S01]  /*1220*/  IMAD.MOV.U32 R106, RZ, RZ, RZ ;  /* 0x000000ffff6a7224 */ /* 0x000fe200078e00ff */
[----:B------:R-:W-:-:S02]  /*1230*/  MOV R108, RZ ;  /* 0x000000ff006c7202 */ /* 0x000fc40000000f00 */
[----:B------:R-:W-:Y:S02]  /*1240*/  CS2R R94, SRZ ;  /* 0x00000000005e7805 */ /* 0x000fe4000001ff00 */
[----:B------:R-:W-:Y:S01]  /*1250*/  CS2R R26, SRZ ;  /* 0x00000000001a7805 */ /* 0x000fe2000001ff00 */
[----:B------:R-:W-:Y:S02]  /*1260*/  IMAD.MOV.U32 R29, RZ, RZ, RZ ;  /* 0x000000ffff1d7224 */ /* 0x000fe400078e00ff */
[----:B0-----:R-:W-:Y:S01]  /*1270*/  @P1 IMAD.HI.U32 R4, R2, R9, RZ ;  /* 0x0000000902041227 */ /* 0x001fe200078e00ff */
[----:B------:R-:W0:Y:S03]  /*1280*/  @P0 LDC R7, c[0x0][0xc50] ;  /* 0x00031400ff070b82 */ /* 0x000e260000000800 */
[----:B------:R-:W-:Y:S01]  /*1290*/  IMAD.MOV.U32 R110, RZ, RZ, RZ ;  /* 0x000000ffff6e7224 */ /* 0x000fe200078e00ff */
[----:B-1----:R-:W-:-:S05]  /*12a0*/  @P1 SHF.R.U32.HI R2, RZ, R11, R4 ;  /* 0x0000000bff021219 */ /* 0x002fca0000011604 */
[----:B------:R-:W-:Y:S01]  /*12b0*/  VIADD R2, R2, UR4 ;  /* 0x0000000402027c36 */ /* 0x000fe20008000000 */
[----:B------:R-:W-:Y:S01]  /*12c0*/  UIMAD UR4, UR8, UR6, 0x5f ;  /* 0x0000005f080474a4 */ /* 0x000fe2000f8e0206 */
[----:B--2---:R-:W-:-:S03]  /*12d0*/  @P0 IMAD.HI.U32 R0, R6, R5, RZ ;  /* 0x0000000506000227 */ /* 0x004fc600078e00ff */
[----:B------:R-:W-:Y:S01]  /*12e0*/  UIMAD.WIDE UR4, UR4, 0x2aaaaaab, URZ ;  /* 0x2aaaaaab040478a5 */ /* 0x000fe2000f8e023f */
[----:B------:R-:W-:-:S03]  /*12f0*/  IMAD.HI R2, R2, 0x2aaaaaab, RZ ;  /* 0x2aaaaaab02027827 */ /* 0x000fc600078e02ff */
[----:B------:R-:W-:Y:S02]  /*1300*/  USHF.R.U32.HI UR4, URZ, 0x1f, UR5 ;  /* 0x0000001f3f047899 */ /* 0x000fe40008011605 */
[----:B------:R-:W-:Y:S02]  /*1310*/  SHF.R.U32.HI R3, RZ, 0x1f, R2 ;  /* 0x0000001fff037819 */ /* 0x000fe40000011602 */
[----:B------:R-:W-:Y:S01]  /*1320*/  ULEA.HI.SX32 UR4, UR5, UR4, 0x1c ;  /* 0x0000000405047291 */ /* 0x000fe2000f8fe23f */
[----:B0-----:R-:W-:Y:S02]  /*1330*/  @P0 SHF.R.U32.HI R23, RZ, R7, R0 ;  /* 0x00000007ff170219 */ /* 0x001fe40000011600 */
[----:B------:R-:W-:Y:S02]  /*1340*/  LEA.HI.SX32 R3, R2, R3, 0x1c ;  /* 0x0000000302037211 */ /* 0x000fe400078fe2ff */
[----:B------:R-:W-:Y:S02]  /*1350*/  IADD3 R0, -R23, RZ, RZ ;  /* 0x000000ff17007210 */ /* 0x000fe40007ffe1ff */
[----:B------:R-:W-:Y:S01]  /*1360*/  VIMNMX R72, R3, UR4, PT ;  /* 0x0000000403487c48 */ /* 0x000fe2000bfe0100 */
[----:B------:R-:W-:Y:S01]  /*1370*/  IMAD.MOV.U32 R3, RZ, RZ, RZ ;  /* 0x000000ffff037224 */ /* 0x000fe200078e00ff */
[----:B------:R-:W-:Y:S01]  /*1380*/  PLOP3.LUT P0, PT, PT, PT, PT, 0x80, 0x0 ;  /* 0x000000000000781c */ /* 0x000fe20003f0f070 */
[----:B------:R-:W-:Y:S01]  /*1390*/  IMAD R161, R161, R0, R6 ;  /* 0x00000000a1a17224 */ /* 0x000fe200078e0206 */
[----:B------:R-:W-:Y:S01]  /*13a0*/  ISETP.GE.AND P1, PT, R72, 0x1, PT ;  /* 0x000000014800780c */ /* 0x000fe20003f26270 */
[----:B------:R-:W-:Y:S01]  /*13b0*/  IMAD.MOV.U32 R0, RZ, RZ, RZ ;  /* 0x000000ffff007224 */ /* 0x000fe200078e00ff */
[----:B------:R-:W-:-:S11]  /*13c0*/  CS2R R6, SRZ ;  /* 0x0000000000067805 */ /* 0x000fd6000001ff00 */
[----:B------:R-:W-:Y:S05]  /*13d0*/  @!P1 BRA `(.L_x_2194) ;  /* 0x0000006c00e49947 */ /* 0x000fea0003800000 */
        /* <DEDUP_REMOVED lines=30> */
[----:B-1----:R-:W-:Y:S05]  /*15c0*/  CALL.ABS.NOINC R2 ;  /* 0x0000000002007343 */ /* 0x002fea0003c00000 */
.L_x_2195:
[----:B------:R-:W-:Y:S02]  /*15d0*/  LEA.HI R0, R163, R163, RZ, 0x1 ;  /* 0x000000a3a3007211 */ /* 0x000fe400078f08ff */
[----:B------:R-:W-:Y:S02]  /*15e0*/  R2UR UR4, R168 ;  /* 0x00000000a80472ca */ /* 0x000fe400000e0000 */
[----:B------:R-:W-:-:S05]  /*15f0*/  LOP3.LUT R0, R0, 0xfffffffe, RZ, 0xc0, !PT ;  /* 0xfffffffe00007812 */ /* 0x000fca00078ec0ff */
[----:B------:R-:W-:-:S05]  /*1600*/  IMAD.IADD R0, R163, 0x1, -R0 ;  /* 0x00000001a3007824 */ /* 0x000fca00078e0a00 */
[----:B------:R-:W-:Y:S02]  /*1610*/  SHF.L.U32 R0, R0, 0x1f, RZ ;  /* 0x0000001f00007819 */ /* 0x000fe400000006ff */
[----:B------:R-:W-:Y:S02]  /*1620*/  MOV R2, UR4 ;  /* 0x0000000400027c02 */ /* 0x000fe40008000f00 */
[----:B------:R-:W0:Y:S02]  /*1630*/  SYNCS.PHASECHK.TRANS64.TRYWAIT P1, [UR39+0x2a800], R0 ;  /* 0x02a80000ff0075a7 */ /* 0x000e240008020167 */
[----:B------:R-:W-:Y:S01]  /*1640*/  ISETP.NE.AND P0, PT, R2, 0x3, PT ;  /* 0x000000030200780c */ /* 0x000fe20003f05270 */
[----:B0-----:R-:W-:-:S12]  /*1650*/  @!P1 BRA `(.L_x_2196) ;  /* 0x000000c8008c9947 */ /* 0x001fd80003800000 */
.L_x_2312:
[----:B------:R-:W-:Y:S05]  /*1660*/  @!P0 BRA `(.L_x_2197) ;  /* 0x0000000000048947 */ /* 0x000fea0003800000 */
[----:B------:R-:W-:Y:S01]  /*1670*/  BPT.TRAP 0x1 ;  /* 0x000000040000795c */ /* 0x000fe20000300000 */
.L_x_2197:
[----:B0-----:R-:W-:Y:S02]  /*1680*/  IMAD.U32 R0, RZ, RZ, UR38 ;  /* 0x00000026ff007e24 */ /* 0x001fe4000f8e00ff */
[----:B------:R-:W-:-:S03]  /*1690*/  IMAD.U32 R3, RZ, RZ, UR60 ;  /* 0x0000003cff037e24 */ /* 0x000fc6000f8e00ff */
[----:B------:R-:W-:Y:S02]  /*16a0*/  LEA R0, R0, UR39, 0x3 ;  /* 0x0000002700007c11 */ /* 0x000fe4000f8e18ff */
[----:B------:R-:W-:-:S04]  /*16b0*/  SHF.L.U32 R3, R3, 0x1f, RZ ;  /* 0x0000001f03037819 */ /* 0x000fc800000006ff */
[----:B------:R0:W1:Y:S01]  /*16c0*/  SYNCS.PHASECHK.TRANS64.TRYWAIT P1, [R0+URZ+0x2a830], R3 ;  /* 0x02a83003000075a7 */ /* 0x000062000802017f */
[----:B------:R-:W-:Y:S05]  /*16d0*/  @!P0 BRA `(.L_x_2198) ;  /* 0x0000000000048947 */ /* 0x000fea0003800000 */
[----:B------:R-:W-:Y:S01]  /*16e0*/  BPT.TRAP 0x1 ;  /* 0x000000040000795c */ /* 0x000fe20000300000 */
.L_x_2198:
[----:B-1----:R-:W-:Y:S05]  /*16f0*/  @P1 BRA `(.L_x_2199) ;  /* 0x0000000000081947 */ /* 0x002fea0003800000 */
[----:B------:R-:W1:Y:S02]  /*1700*/  SYNCS.PHASECHK.TRANS64.TRYWAIT P1, [R0+URZ+0x2a830], R3 ;  /* 0x02a83003000075a7 */ /* 0x000e64000802017f */
[----:B-1----:R-:W-:Y:S05]  /*1710*/  @!P1 BRA `(.L_x_2200) ;  /* 0x000000c800749947 */ /* 0x002fea0003800000 */
.L_x_2199:
        /* <DEDUP_REMOVED lines=22> */
[----:B------:R-:W-:Y:S02]  /*1880*/  UIADD3 UR8, UR5, 0x2, URZ ;  /* 0x0000000205087890 */ /* 0x000fe4000fffe03f */
[----:B------:R-:W-:Y:S01]  /*1890*/  UIADD3 UR10, UR4, 0x2, URZ ;  /* 0x00000002040a7890 */ /* 0x000fe2000fffe03f */
[----:B------:R-:W-:Y:S01]  /*18a0*/  UMOV UR9, 0x40000040 ;  /* 0x4000004000097882 */ /* 0x000fe20000000000 */
        /* <DEDUP_REMOVED lines=70> */
.L_x_2201:
[----:B------:R-:W-:Y:S01]  /*1d10*/  ISETP.NE.AND P4, PT, R171, 0x1, PT ;  /* 0x00000001ab00780c */ /* 0x000fe20003f85270 */
[----:B------:R-:W-:Y:S01]  /*1d20*/  IMAD.IADD R4, R19, 0x1, R16 ;  /* 0x0000000113047824 */ /* 0x000fe200078e0210 */
[----:B------:R-:W2:Y:S01]  /*1d30*/  LDC R5, c[0x0][0x2f0] ;  /* 0x0000bc00ff057b82 */ /* 0x000ea20000000800 */
[----:B------:R-:W-:Y:S01]  /*1d40*/  R2UR UR5, R170 ;  /* 0x00000000aa0572ca */ /* 0x000fe200000e0000 */
[----:B------:R-:W-:-:S06]  /*1d50*/  ULDC UR4, c[0x0][0x988] ;  /* 0x0002620000047ab9 */ /* 0x000fcc0000000800 */
[----:B------:R-:W3:Y:S08]  /*1d60*/  LDC R8, c[0x0][0x288] ;  /* 0x0000a200ff087b82 */ /* 0x000ef00000000800 */
[----:B01----:R-:W0:Y:S08]  /*1d70*/  @P4 LDC R3, c[0x0][0x44c] ;  /* 0x00011300ff034b82 */ /* 0x003e300000000800 */
[----:B------:R-:W1:Y:S01]  /*1d80*/  @P4 LDC R9, c[0x0][0x450] ;  /* 0x00011400ff094b82 */ /* 0x000e620000000800 */
[----:B0-----:R-:W-:-:S05]  /*1d90*/  @P4 IMAD.HI.U32 R2, R4, R3, RZ ;  /* 0x0000000304024227 */ /* 0x001fca00078e00ff */
[----:B-1----:R-:W-:Y:S01]  /*1da0*/  @P4 SHF.R.U32.HI R4, RZ, R9, R2 ;  /* 0x00000009ff044219 */ /* 0x002fe20000011602 */
[----:B------:R-:W-:-:S04]  /*1db0*/  IMAD R2, R72, -0x60, RZ ;  /* 0xffffffa048027824 */ /* 0x000fc800078e02ff */
[----:B------:R-:W3:Y:S01]  /*1dc0*/  SHFL.IDX PT, R9, R4, 0x1, 0x1c1f ;  /* 0x003c1f0004097f89 */ /* 0x000ee200000e0000 */
[----:B------:R-:W-:Y:S02]  /*1dd0*/  VIADD R3, R2, 0x61 ;  /* 0x0000006102037836 */ /* 0x000fe40000000000 */
[----:B--2---:R-:W-:Y:S01]  /*1de0*/  IMAD R2, R5, UR5, R2 ;  /* 0x0000000505027c24 */ /* 0x004fe2000f8e0202 */
[----:B------:R-:W-:Y:S01]  /*1df0*/  SHFL.IDX PT, R4, R4, RZ, 0x1c1f ;  /* 0x001c1fff04047589 */ /* 0x000fe200000e0000 */
[----:B------:R-:W-:-:S03]  /*1e00*/  IMAD R10, R18, -0x2, R3 ;  /* 0xfffffffe120a7824 */ /* 0x000fc600078e0203 */
[----:B------:R-:W-:Y:S01]  /*1e10*/  IADD3 R11, R2, 0x60, RZ ;  /* 0x00000060020b7810 */ /* 0x000fe20007ffe0ff */
[----:B------:R-:W-:-:S04]  /*1e20*/  IMAD R3, R5, UR5, R10 ;  /* 0x0000000505037c24 */ /* 0x000fc8000f8e020a */
[----:B------:R-:W-:Y:S01]  /*1e30*/  IMAD R2, R18, -0x2, R11 ;  /* 0xfffffffe12027824 */ /* 0x000fe200078e020b */
[----:B---3--:R-:W-:Y:S01]  /*1e40*/  IADD3 R9, R9, -R8, R3 ;  /* 0x8000000809097210 */ /* 0x008fe20007ffe003 */
[----:B------:R-:W-:-:S03]  /*1e50*/  IMAD.IADD R3, R3, 0x1, -R8 ;  /* 0x0000000103037824 */ /* 0x000fc600078e0a08 */
[----:B------:R-:W-:-:S04]  /*1e60*/  VIMNMX R9, R2, R9, PT ;  /* 0x0000000902097248 */ /* 0x000fc80003fe0100 */
[C---:B------:R-:W-:Y:S02]  /*1e70*/  ISETP.GT.AND P1, PT, R9.reuse, RZ, PT ;  /* 0x000000ff0900720c */ /* 0x040fe40003f24270 */
[C---:B------:R-:W-:Y:S02]  /*1e80*/  ISETP.GT.AND P2, PT, R9.reuse, 0x1, PT ;  /* 0x000000010900780c */ /* 0x040fe40003f44270 */
[----:B------:R-:W-:Y:S02]  /*1e90*/  ISETP.GT.AND P3, PT, R9, 0x8, PT ;  /* 0x000000080900780c */ /* 0x000fe40003f64270 */
[----:B------:R-:W-:Y:S02]  /*1ea0*/  FSEL R73, R26, -INF , P1 ;  /* 0xff8000001a497808 */ /* 0x000fe40000800000 */
[----:B------:R-:W-:Y:S02]  /*1eb0*/  FSEL R10, R27, -INF , P2 ;  /* 0xff8000001b0a7808 */ /* 0x000fe40001000000 */
        /* <DEDUP_REMOVED lines=26> */
[----:B------:R-:W-:Y:S01]  /*2060*/  FMNMX.FTZ R12, R89, R12, !PT ;  /* 0x0000000c590c7209 */ /* 0x000fe20007810000 */
[----:B------:R-:W0:Y:S01]  /*2070*/  @P4 LDC R46, c[0x0][0x450] ;  /* 0x00011400ff2e4b82 */ /* 0x000e220000000800 */
        /* <DEDUP_REMOVED lines=37> */
[----:B------:R-:W-:-:S04]  /*22d0*/  FMNMX.FTZ R12, R107, R12, !PT ;  /* 0x0000000c6b0c7209 */ /* 0x000fc80007810000 */
[----:B------:R-:W-:-:S05]  /*22e0*/  FMNMX.FTZ R12, R71, R12, !PT ;  /* 0x0000000c470c7209 */ /* 0x000fca0007810000 */
[----:B------:R-:W1:Y:S02]  /*22f0*/  SHFL.BFLY PT, R9, R12, 0x2, 0x1f ;  /* 0x0c401f000c097f89 */ /* 0x000e6400000e0000 */
[----:B-1----:R-:W-:Y:S02]  /*2300*/  FMNMX.FTZ R13, R12, R9, !PT ;  /* 0x000000090c0d7209 */ /* 0x002fe40007810000 */
[----:B------:R-:W-:Y:S01]  /*2310*/  VIADDMNMX R9, R4, R3, R2, PT ;  /* 0x0000000304097246 */ /* 0x000fe20003800102 */
[----:B------:R-:W-:Y:S01]  /*2320*/  IMAD.U32 R2, RZ, RZ, UR4 ;  /* 0x00000004ff027e24 */ /* 0x000fe2000f8e00ff */
[----:B------:R-:W-:Y:S01]  /*2330*/  R2UR UR4, R0 ;  /* 0x00000000000472ca */ /* 0x000fe200000e0000 */
[----:B------:R-:W1:Y:S01]  /*2340*/  SHFL.BFLY PT, R14, R13, 0x1, 0x1f ;  /* 0x0c201f000d0e7f89 */ /* 0x000e6200000e0000 */
[C---:B------:R-:W-:Y:S02]  /*2350*/  ISETP.GT.AND P1, PT, R9.reuse, RZ, PT ;  /* 0x000000ff0900720c */ /* 0x040fe40003f24270 */
[----:B------:R-:W-:-:S02]  /*2360*/  ISETP.GT.AND P2, PT, R9, 0x1, PT ;  /* 0x000000010900780c */ /* 0x000fc40003f44270 */
[----:B------:R-:W-:Y:S02]  /*2370*/  ISETP.GT.AND P3, PT, R9, 0x8, PT ;  /* 0x000000080900780c */ /* 0x000fe40003f64270 */
[----:B------:R-:W-:Y:S02]  /*2380*/  FSEL R11, R24, -INF , P1 ;  /* 0xff800000180b7808 */ /* 0x000fe40000800000 */
[----:B------:R-:W-:Y:S02]  /*2390*/  FSEL R25, R25, -INF , P2 ;  /* 0xff80000019197808 */ /* 0x000fe40001000000 */
[----:B------:R-:W-:Y:S01]  /*23a0*/  ISETP.GT.AND P1, PT, R9, 0x9, PT ;  /* 0x000000090900780c */ /* 0x000fe20003f24270 */
[----:B------:R-:W-:Y:S01]  /*23b0*/  UIADD3 UR4, UR4, 0x2a840, URZ ;  /* 0x0002a84004047890 */ /* 0x000fe2000fffe03f */
[----:B------:R-:W-:Y:S02]  /*23c0*/  FMNMX.FTZ R4, R11, R25, !PT ;  /* 0x000000190b047209 */ /* 0x000fe40007810000 */
[----:B------:R-:W-:-:S02]  /*23d0*/  ISETP.GT.AND P2, PT, R9, 0x10, PT ;  /* 0x000000100900780c */ /* 0x000fc40003f44270 */
[----:B------:R-:W-:Y:S02]  /*23e0*/  FSEL R29, R29, -INF , P1 ;  /* 0xff8000001d1d7808 */ /* 0x000fe40000800000 */
[----:B------:R-:W-:Y:S02]  /*23f0*/  ISETP.GT.AND P1, PT, R9, 0x11, PT ;  /* 0x000000110900780c */ /* 0x000fe40003f24270 */
[----:B------:R-:W-:Y:S02]  /*2400*/  FSEL R15, R32, -INF , P2 ;  /* 0xff800000200f7808 */ /* 0x000fe40001000000 */
[----:B------:R-:W-:Y:S02]  /*2410*/  FSEL R33, R33, -INF , P1 ;  /* 0xff80000021217808 */ /* 0x000fe40000800000 */
[----:B-1----:R-:W-:Y:S02]  /*2420*/  FMNMX.FTZ R3, R13, R14, !PT ;  /* 0x0000000e0d037209 */ /* 0x002fe40007810000 */
[----:B------:R-:W-:-:S02]  /*2430*/  FSEL R13, R28, -INF , P3 ;  /* 0xff8000001c0d7808 */ /* 0x000fc40001800000 */
[----:B------:R-:W-:Y:S01]  /*2440*/  ISETP.GT.AND P3, PT, R9, 0x18, PT ;  /* 0x000000180900780c */ /* 0x000fe20003f64270 */
[----:B------:R-:W-:Y:S01]  /*2450*/  FMUL.FTZ R12, R3, R2 ;  /* 0x00000002030c7220 */ /* 0x000fe20000410000 */
[----:B------:R-:W-:Y:S02]  /*2460*/  FMNMX.FTZ R4, R13, R4, !PT ;  /* 0x000000040d047209 */ /* 0x000fe40007810000 */
[----:B------:R-:W-:Y:S02]  /*2470*/  FSETP.NEU.FTZ.AND P2, PT, R3, -INF , PT ;  /* 0xff8000000300780b */ /* 0x000fe40003f5d000 */
[----:B------:R-:W-:Y:S02]  /*2480*/  FMNMX.FTZ R4, R29, R4, !PT ;  /* 0x000000041d047209 */ /* 0x000fe40007810000 */
[----:B------:R-:W-:Y:S02]  /*2490*/  ISETP.GT.AND P1, PT, R9, 0x19, PT ;  /* 0x000000190900780c */ /* 0x000fe40003f24270 */
[----:B------:R-:W-:-:S02]  /*24a0*/  FMNMX.FTZ R4, R15, R4, !PT ;  /* 0x000000040f047209 */ /* 0x000fc40007810000 */
[----:B------:R-:W-:Y:S02]  /*24b0*/  FSEL R21, R36, -INF , P3 ;  /* 0xff80000024157808 */ /* 0x000fe40001800000 */
[----:B------:R-:W-:Y:S02]  /*24c0*/  FMNMX.FTZ R4, R33, R4, !PT ;  /* 0x0000000421047209 */ /* 0x000fe40007810000 */
[----:B------:R-:W-:Y:S02]  /*24d0*/  FSEL R14, R12, RZ, P2 ;  /* 0x000000ff0c0e7208 */ /* 0x000fe40001000000 */
[----:B------:R-:W-:Y:S02]  /*24e0*/  ISETP.GT.AND P2, PT, R9, 0x20, PT ;  /* 0x000000200900780c */ /* 0x000fe40003f44270 */
[----:B------:R-:W-:Y:S01]  /*24f0*/  FSEL R37, R37, -INF , P1 ;  /* 0xff80000025257808 */ /* 0x000fe20000800000 */
[--C-:B------:R-:W-:Y:S01]  /*2500*/  FFMA.FTZ R157, R73, R2, -R14.reuse ;  /* 0x00000002499d7223 */ /* 0x100fe2000001080e */
[----:B------:R-:W-:Y:S01]  /*2510*/  FMNMX.FTZ R4, R21, R4, !PT ;  /* 0x0000000415047209 */ /* 0x000fe20007810000 */
[-CC-:B------:R-:W-:Y:S01]  /*2520*/  FFMA.FTZ R10, R10, R2.reuse, -R14.reuse ;  /* 0x000000020a0a7223 */ /* 0x180fe2000001080e */
[----:B------:R-:W-:Y:S01]  /*2530*/  ISETP.GT.AND P1, PT, R9, 0x21, PT ;  /* 0x000000210900780c */ /* 0x000fe20003f24270 */
[--C-:B------:R-:W-:Y:S01]  /*2540*/  FFMA.FTZ R159, R75, R2, -R14.reuse ;  /* 0x000000024b9f7223 */ /* 0x100fe2000001080e */
[----:B------:R-:W-:Y:S01]  /*2550*/  FSEL R27, R40, -INF , P2 ;  /* 0xff800000281b7808 */ /* 0x000fe20001000000 */
[----:B------:R-:W-:Y:S01]  /*2560*/  MUFU.EX2 R157, R157 ;  /* 0x0000009d009d7308 */ /* 0x000fe20000000800 */
[----:B------:R-:W-:Y:S01]  /*2570*/  FMNMX.FTZ R4, R37, R4, !PT ;  /* 0x0000000425047209 */ /* 0x000fe20007810000 */
[-CC-:B------:R-:W-:Y:S01]  /*2580*/  FFMA.FTZ R77, R77, R2.reuse, -R14.reuse ;  /* 0x000000024d4d7223 */ /* 0x180fe2000001080e */
[----:B------:R-:W-:Y:S01]  /*2590*/  ISETP.GT.AND P2, PT, R9, 0x28, PT ;  /* 0x000000280900780c */ /* 0x000fe20003f44270 */
[-CC-:B------:R-:W-:Y:S01]  /*25a0*/  FFMA.FTZ R79, R79, R2.reuse, -R14.reuse ;  /* 0x000000024f4f7223 */ /* 0x180fe2000001080e */
[----:B------:R-:W-:Y:S01]  /*25b0*/  FSEL R41, R41, -INF , P1 ;  /* 0xff80000029297808 */ /* 0x000fe20000800000 */
[--C-:B------:R-:W-:Y:S01]  /*25c0*/  FFMA.FTZ R81, R81, R2, -R14.reuse ;  /* 0x0000000251517223 */ /* 0x100fe2000001080e */
[----:B------:R-:W-:Y:S01]  /*25d0*/  FMNMX.FTZ R4, R27, R4, !PT ;  /* 0x000000041b047209 */ /* 0x000fe20007810000 */
[----:B------:R-:W1:Y:S01]  /*25e0*/  MUFU.EX2 R10, R10 ;  /* 0x0000000a000a7308 */ /* 0x000e620000000800 */
[----:B------:R-:W-:Y:S01]  /*25f0*/  ISETP.GT.AND P1, PT, R9, 0x29, PT ;  /* 0x000000290900780c */ /* 0x000fe20003f24270 */
[----:B------:R-:W-:Y:S01]  /*2600*/  FFMA.FTZ R83, R83, R2, -R14 ;  /* 0x0000000253537223 */ /* 0x000fe2000001080e */
[----:B------:R-:W-:Y:S01]  /*2610*/  FSEL R31, R44, -INF , P2 ;  /* 0xff8000002c1f7808 */ /* 0x000fe20001000000 */
[----:B------:R-:W-:Y:S01]  /*2620*/  IMAD R44, R5, UR5, -R8 ;  /* 0x00000005052c7c24 */ /* 0x000fe2000f8e0a08 */
[----:B------:R-:W-:Y:S01]  /*2630*/  FMNMX.FTZ R4, R41, R4, !PT ;  /* 0x0000000429047209 */ /* 0x000fe20007810000 */
[-CC-:B------:R-:W-:Y:S01]  /*2640*/  FFMA.FTZ R85, R85, R2.reuse, -R14.reuse ;  /* 0x0000000255557223 */ /* 0x180fe2000001080e */
[----:B------:R-:W-:Y:S01]  /*2650*/  ISETP.GT.AND P2, PT, R9, 0x30, PT ;  /* 0x000000300900780c */ /* 0x000fe20003f44270 */
[----:B------:R-:W-:Y:S01]  /*2660*/  MUFU.EX2 R159, R159 ;  /* 0x0000009f009f7308 */ /* 0x000fe20000000800 */
[----:B------:R-:W-:Y:S01]  /*2670*/  FSEL R45, R45, -INF , P1 ;  /* 0xff8000002d2d7808 */ /* 0x000fe20000800000 */
[--C-:B------:R-:W-:Y:S01]  /*2680*/  FFMA.FTZ R87, R87, R2, -R14.reuse ;  /* 0x0000000257577223 */ /* 0x100fe2000001080e */
[----:B------:R-:W-:Y:S01]  /*2690*/  FMNMX.FTZ R4, R31, R4, !PT ;  /* 0x000000041f047209 */ /* 0x000fe20007810000 */
[-CC-:B------:R-:W-:Y:S01]  /*26a0*/  FFMA.FTZ R89, R89, R2.reuse, -R14.reuse ;  /* 0x0000000259597223 */ /* 0x180fe2000001080e */
[----:B------:R-:W-:Y:S01]  /*26b0*/  ISETP.GT.AND P1, PT, R9, 0x31, PT ;  /* 0x000000310900780c */ /* 0x000fe20003f24270 */
[----:B------:R-:W-:Y:S01]  /*26c0*/  FFMA.FTZ R91, R91, R2, -R14 ;  /* 0x000000025b5b7223 */ /* 0x000fe2000001080e */
[----:B------:R-:W-:Y:S01]  /*26d0*/  FSEL R35, R48, -INF , P2 ;  /* 0xff80000030237808 */ /* 0x000fe20001000000 */
[----:B------:R-:W-:Y:S01]  /*26e0*/  MUFU.EX2 R20, R77 ;  /* 0x0000004d00147308 */ /* 0x000fe20000000800 */
[----:B------:R-:W-:Y:S01]  /*26f0*/  FMNMX.FTZ R4, R45, R4, !PT ;  /* 0x000000042d047209 */ /* 0x000fe20007810000 */
[----:B-1----:R-:W-:Y:S01]  /*2700*/  FADD.FTZ R42, R157, R10 ;  /* 0x0000000a9d2a7221 */ /* 0x002fe20000010000 */
[----:B------:R-:W-:Y:S01]  /*2710*/  ISETP.GT.AND P2, PT, R9, 0x38, PT ;  /* 0x000000380900780c */ /* 0x000fe20003f44270 */
[-CC-:B------:R-:W-:Y:S01]  /*2720*/  FFMA.FTZ R93, R93, R2.reuse, -R14.reuse ;  /* 0x000000025d5d7223 */ /* 0x180fe2000001080e */
[----:B------:R-:W-:Y:S01]  /*2730*/  FSEL R49, R49, -INF , P1 ;  /* 0xff80000031317808 */ /* 0x000fe20000800000 */
[--C-:B------:R-:W-:Y:S01]  /*2740*/  FFMA.FTZ R95, R95, R2, -R14.reuse ;  /* 0x000000025f5f7223 */ /* 0x100fe2000001080e */
[----:B------:R-:W-:Y:S01]  /*2750*/  FMNMX.FTZ R4, R35, R4, !PT ;  /* 0x0000000423047209 */ /* 0x000fe20007810000 */
[----:B------:R-:W-:Y:S01]  /*2760*/  MUFU.EX2 R79, R79 ;  /* 0x0000004f004f7308 */ /* 0x000fe20000000800 */
[----:B------:R-:W-:Y:S01]  /*2770*/  ISETP.GT.AND P1, PT, R9, 0x39, PT ;  /* 0x000000390900780c */ /* 0x000fe20003f24270 */
[-CC-:B------:R-:W-:Y:S01]  /*2780*/  FFMA.FTZ R97, R97, R2.reuse, -R14.reuse ;  /* 0x0000000261617223 */ /* 0x180fe2000001080e */
[----:B------:R-:W-:Y:S01]  /*2790*/  FSEL R39, R52, -INF , P2 ;  /* 0xff80000034277808 */ /* 0x000fe20001000000 */
[--C-:B------:R-:W-:Y:S01]  /*27a0*/  FFMA.FTZ R99, R99, R2, -R14.reuse ;  /* 0x0000000263637223 */ /* 0x100fe2000001080e */
[----:B------:R-:W-:Y:S01]  /*27b0*/  FMNMX.FTZ R4, R49, R4, !PT ;  /* 0x0000000431047209 */ /* 0x000fe20007810000 */
[-CC-:B------:R-:W-:Y:S01]  /*27c0*/  FFMA.FTZ R55, R55, R2.reuse, -R14.reuse ;  /* 0x0000000237377223 */ /* 0x180fe2000001080e */
[----:B------:R-:W-:Y:S01]  /*27d0*/  ISETP.GT.AND P2, PT, R9, 0x40, PT ;  /* 0x000000400900780c */ /* 0x000fe20003f44270 */
[----:B------:R-:W1:Y:S01]  /*27e0*/  MUFU.EX2 R24, R81 ;  /* 0x0000005100187308 */ /* 0x000e620000000800 */
        /* <DEDUP_REMOVED lines=11> */
[----:B------:R-:W2:Y:S01]  /*28a0*/  S2UR UR5, SR_CgaCtaId ;  /* 0x00000000000579c3 */ /* 0x000ea20000008800 */
[----:B------:R-:W-:Y:S01]  /*28b0*/  FSEL R57, R57, -INF , P1 ;  /* 0xff80000039397808 */ /* 0x000fe20000800000 */
[--C-:B------:R-:W-:Y:S01]  /*28c0*/  FFMA.FTZ R105, R105, R2, -R14.reuse ;  /* 0x0000000269697223 */ /* 0x100fe2000001080e */
[----:B------:R-:W-:Y:S01]  /*28d0*/  FMNMX.FTZ R4, R43, R4, !PT ;  /* 0x000000042b047209 */ /* 0x000fe20007810000 */
[----:B------:R3:W4:Y:S01]  /*28e0*/  MUFU.EX2 R26, R85 ;  /* 0x00000055001a7308 */ /* 0x0007220000000800 */
[----:B------:R-:W-:Y:S01]  /*28f0*/  ISETP.GT.AND P1, PT, R9, 0x49, PT ;  /* 0x000000490900780c */ /* 0x000fe20003f24270 */
[-CC-:B------:R-:W-:Y:S01]  /*2900*/  FFMA.FTZ R67, R67, R2.reuse, -R14.reuse ;  /* 0x0000000243437223 */ /* 0x180fe2000001080e */
[----:B------:R-:W-:Y:S01]  /*2910*/  FSEL R47, R60, -INF , P2 ;  /* 0xff8000003c2f7808 */ /* 0x000fe20001000000 */
[--C-:B------:R-:W-:Y:S01]  /*2920*/  FFMA.FTZ R107, R107, R2, -R14.reuse ;  /* 0x000000026b6b7223 */ /* 0x100fe2000001080e */
[----:B------:R-:W-:Y:S01]  /*2930*/  FMNMX.FTZ R4, R57, R4, !PT ;  /* 0x0000000439047209 */ /* 0x000fe20007810000 */
[----:B------:R-:W-:Y:S01]  /*2940*/  FFMA.FTZ R14, R71, R2, -R14 ;  /* 0x00000002470e7223 */ /* 0x000fe2000001080e */
[----:B------:R-:W-:Y:S01]  /*2950*/  ISETP.GT.AND P2, PT, R9, 0x50, PT ;  /* 0x000000500900780c */ /* 0x000fe20003f44270 */
[----:B------:R-:W-:Y:S01]  /*2960*/  MUFU.EX2 R87, R87 ;  /* 0x0000005700577308 */ /* 0x000fe20000000800 */
[----:B------:R-:W-:-:S02]  /*2970*/  FSEL R61, R61, -INF , P1 ;  /* 0xff8000003d3d7808 */ /* 0x000fc40000800000 */
[----:B---3--:R-:W-:Y:S02]  /*2980*/  CS2R R84, SRZ ;  /* 0x0000000000547805 */ /* 0x008fe4000001ff00 */
[----:B------:R-:W-:Y:S02]  /*2990*/  FMNMX.FTZ R4, R47, R4, !PT ;  /* 0x000000042f047209 */ /* 0x000fe40007810000 */
[----:B------:R-:W-:Y:S02]  /*29a0*/  CS2R R80, SRZ ;  /* 0x0000000000507805 */ /* 0x000fe4000001ff00 */
[----:B------:R-:W-:Y:S02]  /*29b0*/  ISETP.GT.AND P1, PT, R9, 0x51, PT ;  /* 0x000000510900780c */ /* 0x000fe40003f24270 */
[----:B------:R-:W-:Y:S02]  /*29c0*/  CS2R R76, SRZ ;  /* 0x00000000004c7805 */ /* 0x000fe4000001ff00 */
[----:B------:R-:W-:Y:S01]  /*29d0*/  FSEL R51, R64, -INF , P2 ;  /* 0xff80000040337808 */ /* 0x000fe20001000000 */
[----:B------:R-:W3:Y:S01]  /*29e0*/  MUFU.EX2 R28, R89 ;  /* 0x00000059001c7308 */ /* 0x000ee20000000800 */
[----:B------:R-:W-:-:S02]  /*29f0*/  FMNMX.FTZ R4, R61, R4, !PT ;  /* 0x000000043d047209 */ /* 0x000fc40007810000 */
[----:B------:R-:W-:Y:S02]  /*2a00*/  CS2R R74, SRZ ;  /* 0x00000000004a7805 */ /* 0x000fe4000001ff00 */
[----:B------:R-:W-:Y:S01]  /*2a10*/  ISETP.GT.AND P2, PT, R9, 0x58, PT ;  /* 0x000000580900780c */ /* 0x000fe20003f44270 */
[----:B--2---:R-:W-:Y:S01]  /*2a20*/  UPRMT UR4, UR5, 0x654, UR4 ;  /* 0x0000065405047896 */ /* 0x004fe20008000004 */
[----:B------:R-:W-:Y:S02]  /*2a30*/  FSEL R65, R65, -INF , P1 ;  /* 0xff80000041417808 */ /* 0x000fe40000800000 */
[----:B------:R-:W-:Y:S02]  /*2a40*/  CS2R R70, SRZ ;  /* 0x0000000000467805 */ /* 0x000fe4000001ff00 */
[----:B------:R-:W-:Y:S01]  /*2a50*/  FMNMX.FTZ R4, R51, R4, !PT ;  /* 0x0000000433047209 */ /* 0x000fe20007810000 */
[----:B------:R-:W-:Y:S01]  /*2a60*/  MUFU.EX2 R91, R91 ;  /* 0x0000005b005b7308 */ /* 0x000fe20000000800 */
[----:B------:R-:W-:-:S02]  /*2a70*/  ISETP.GT.AND P1, PT, R9, 0x59, PT ;  /* 0x000000590900780c */ /* 0x000fc40003f24270 */
[----:B------:R-:W-:Y:S02]  /*2a80*/  FSEL R9, R68, -INF , P2 ;  /* 0xff80000044097808 */ /* 0x000fe40001000000 */
[----:B------:R-:W-:Y:S01]  /*2a90*/  FMNMX.FTZ R4, R65, R4, !PT ;  /* 0x0000000441047209 */ /* 0x000fe20007810000 */
[----:B------:R-:W-:Y:S01]  /*2aa0*/  SYNCS.ARRIVE.TRANS64.RED.A1T0 RZ, [UR4], RZ ;  /* 0x000000ffffff79a7 */ /* 0x000fe20008100404 */
[----:B------:R-:W-:Y:S01]  /*2ab0*/  FSEL R69, R69, -INF , P1 ;  /* 0xff80000045457808 */ /* 0x000fe20000800000 */
[----:B------:R-:W2:Y:S01]  /*2ac0*/  MUFU.EX2 R30, R93 ;  /* 0x0000005d001e7308 */ /* 0x000ea20000000800 */
[----:B------:R-:W-:Y:S02]  /*2ad0*/  FMNMX.FTZ R4, R9, R4, !PT ;  /* 0x0000000409047209 */ /* 0x000fe40007810000 */
[----:B------:R-:W-:Y:S01]  /*2ae0*/  F2FP.BF16.F32.PACK_AB R157, R10, R157 ;  /* 0x0000009d0a9d723e */ /* 0x000fe200000010ff */
[----:B------:R-:W-:Y:S01]  /*2af0*/  VIADD R10, R72, 0xfffffffe ;  /* 0xfffffffe480a7836 */ /* 0x000fe20000000000 */
[----:B------:R-:W-:-:S02]  /*2b00*/  FMNMX.FTZ R4, R69, R4, !PT ;  /* 0x0000000445047209 */ /* 0x000fc40007810000 */
[----:B-1----:R-:W-:Y:S01]  /*2b10*/  F2FP.BF16.F32.PACK_AB R153, R24, R79 ;  /* 0x0000004f1899723e */ /* 0x002fe200000010ff */
[----:B------:R-:W-:Y:S01]  /*2b20*/  MUFU.EX2 R95, R95 ;  /* 0x0000005f005f7308 */ /* 0x000fe20000000800 */
[----:B----4-:R-:W-:Y:S01]  /*2b30*/  F2FP.BF16.F32.PACK_AB R155, R26, R83 ;  /* 0x000000531a9b723e */ /* 0x010fe200000010ff */
[----:B------:R-:W1:Y:S01]  /*2b40*/  SHFL.BFLY PT, R73, R4, 0x2, 0x1f ;  /* 0x0c401f0004497f89 */ /* 0x000e6200000e0000 */
[----:B---3--:R-:W-:-:S05]  /*2b50*/  F2FP.BF16.F32.PACK_AB R149, R28, R87 ;  /* 0x000000571c95723e */ /* 0x008fca00000010ff */
[----:B------:R-:W3:Y:S01]  /*2b60*/  MUFU.EX2 R32, R97 ;  /* 0x0000006100207308 */ /* 0x000ee20000000800 */
[----:B--2---:R-:W-:-:S07]  /*2b70*/  F2FP.BF16.F32.PACK_AB R151, R30, R91 ;  /* 0x0000005b1e97723e */ /* 0x004fce00000010ff */
[----:B------:R-:W-:Y:S08]  /*2b80*/  MUFU.EX2 R99, R99 ;  /* 0x0000006300637308 */ /* 0x000ff00000000800 */
[----:B------:R2:W4:Y:S01]  /*2b90*/  MUFU.EX2 R34, R55 ;  /* 0x0000003700227308 */ /* 0x0005220000000800 */
[----:B---3--:R-:W-:Y:S02]  /*2ba0*/  F2FP.BF16.F32.PACK_AB R145, R32, R95 ;  /* 0x0000005f2091723e */ /* 0x008fe400000010ff */
[----:B-1----:R-:W-:-:S05]  /*2bb0*/  FMNMX.FTZ R73, R4, R73, !PT ;  /* 0x0000004904497209 */ /* 0x002fca0007810000 */
[----:B------:R-:W1:Y:S01]  /*2bc0*/  SHFL.BFLY PT, R4, R73, 0x1, 0x1f ;  /* 0x0c201f0049047f89 */ /* 0x000e6200000e0000 */
[----:B------:R-:W-:Y:S01]  /*2bd0*/  MUFU.EX2 R101, R101 ;  /* 0x0000006500657308 */ /* 0x000fe20000000800 */
[----:B--2---:R-:W-:-:S07]  /*2be0*/  CS2R R54, SRZ ;  /* 0x0000000000367805 */ /* 0x004fce000001ff00 */
[----:B------:R2:W3:Y:S01]  /*2bf0*/  MUFU.EX2 R36, R59 ;  /* 0x0000003b00247308 */ /* 0x0004e20000000800 */
[----:B----4-:R-:W-:-:S07]  /*2c00*/  F2FP.BF16.F32.PACK_AB R147, R34, R99 ;  /* 0x000000632293723e */ /* 0x010fce00000010ff */
[----:B------:R-:W-:Y:S01]  /*2c10*/  MUFU.EX2 R103, R103 ;  /* 0x0000006700677308 */ /* 0x000fe20000000800 */
[----:B--2---:R-:W-:Y:S02]  /*2c20*/  CS2R R58, SRZ ;  /* 0x00000000003a7805 */ /* 0x004fe4000001ff00 */
[----:B-1----:R-:W-:-:S05]  /*2c30*/  FMNMX.FTZ R4, R73, R4, !PT ;  /* 0x0000000449047209 */ /* 0x002fca0007810000 */
[----:B------:R1:W-:Y:S01]  /*2c40*/  MUFU.EX2 R38, R63 ;  /* 0x0000003f00267308 */ /* 0x0003e20000000800 */
[----:B---3--:R-:W-:Y:S02]  /*2c50*/  F2FP.BF16.F32.PACK_AB R141, R36, R101 ;  /* 0x00000065248d723e */ /* 0x008fe400000010ff */
[----:B------:R-:W-:Y:S02]  /*2c60*/  CS2R R72, SRZ ;  /* 0x0000000000487805 */ /* 0x000fe4000001ff00 */
[C---:B------:R-:W-:Y:S01]  /*2c70*/  FSETP.NEU.FTZ.AND P1, PT, R4.reuse, -INF , PT ;  /* 0xff8000000400780b */ /* 0x040fe20003f3d000 */
[----:B------:R-:W-:Y:S02]  /*2c80*/  FMUL.FTZ R12, R4, R2 ;  /* 0x00000002040c7220 */ /* 0x000fe40000410000 */
[----:B------:R-:W-:Y:S03]  /*2c90*/  MUFU.EX2 R105, R105 ;  /* 0x0000006900697308 */ /* 0x000fe60000000800 */
[----:B------:R-:W-:-:S02]  /*2ca0*/  FSEL R12, R12, RZ, P1 ;  /* 0x000000ff0c0c7208 */ /* 0x000fc40000800000 */
[----:B-1----:R-:W-:-:S03]  /*2cb0*/  CS2R R62, SRZ ;  /* 0x00000000003e7805 */ /* 0x002fc6000001ff00 */
        /* <DEDUP_REMOVED lines=13> */
[----:B-1----:R-:W1:Y:S01]  /*2d90*/  @P4 LDC R25, c[0x0][0x44c] ;  /* 0x00011300ff194b82 */ /* 0x002e620000000800 */
[-CC-:B------:R-:W-:Y:S01]  /*2da0*/  FFMA.FTZ R45, R45, R2.reuse, -R12.reuse ;  /* 0x000000022d2d7223 */ /* 0x180fe2000001080c */
[-CC-:B------:R-:W-:Y:S01]  /*2db0*/  FFMA.FTZ R35, R35, R2.reuse, -R12.reuse ;  /* 0x0000000223237223 */ /* 0x180fe2000001080c */
[-CC-:B------:R-:W-:Y:S01]  /*2dc0*/  FFMA.FTZ R49, R49, R2.reuse, -R12.reuse ;  /* 0x0000000231317223 */ /* 0x180fe2000001080c */
[-CC-:B------:R-:W-:Y:S01]  /*2dd0*/  FFMA.FTZ R39, R39, R2.reuse, -R12.reuse ;  /* 0x0000000227277223 */ /* 0x180fe2000001080c */
[-CC-:B------:R-:W-:Y:S01]  /*2de0*/  FFMA.FTZ R53, R53, R2.reuse, -R12.reuse ;  /* 0x0000000235357223 */ /* 0x180fe2000001080c */
[-CC-:B------:R-:W-:Y:S01]  /*2df0*/  FFMA.FTZ R43, R43, R2.reuse, -R12.reuse ;  /* 0x000000022b2b7223 */ /* 0x180fe2000001080c */
[----:B------:R-:W3:Y:S01]  /*2e00*/  MUFU.EX2 R13, R13 ;  /* 0x0000000d000d7308 */ /* 0x000ee20000000800 */
[-CC-:B------:R-:W-:Y:S01]  /*2e10*/  FFMA.FTZ R57, R57, R2.reuse, -R12.reuse ;  /* 0x0000000239397223 */ /* 0x180fe2000001080c */
[-CC-:B------:R-:W-:Y:S01]  /*2e20*/  FFMA.FTZ R47, R47, R2.reuse, -R12.reuse ;  /* 0x000000022f2f7223 */ /* 0x180fe2000001080c */
[-CC-:B------:R-:W-:Y:S01]  /*2e30*/  FFMA.FTZ R61, R61, R2.reuse, -R12.reuse ;  /* 0x000000023d3d7223 */ /* 0x180fe2000001080c */
[-CC-:B------:R-:W-:Y:S01]  /*2e40*/  FFMA.FTZ R51, R51, R2.reuse, -R12.reuse ;  /* 0x0000000233337223 */ /* 0x180fe2000001080c */
[-CC-:B------:R-:W-:Y:S01]  /*2e50*/  FFMA.FTZ R65, R65, R2.reuse, -R12.reuse ;  /* 0x0000000241417223 */ /* 0x180fe2000001080c */
[-CC-:B------:R-:W-:Y:S01]  /*2e60*/  FFMA.FTZ R9, R9, R2.reuse, -R12.reuse ;  /* 0x0000000209097223 */ /* 0x180fe2000001080c */
[----:B------:R-:W-:Y:S01]  /*2e70*/  FFMA.FTZ R12, R69, R2, -R12 ;  /* 0x00000002450c7223 */ /* 0x000fe2000001080c */
[----:B------:R4:W5:Y:S01]  /*2e80*/  MUFU.EX2 R158, R29 ;  /* 0x0000001d009e7308 */ /* 0x0009620000000800 */
[----:B--2---:R-:W-:Y:S01]  /*2e90*/  FADD.FTZ R8, R11, R156 ;  /* 0x0000009c0b087221 */ /* 0x004fe20000010000 */
[----:B------:R-:W-:-:S02]  /*2ea0*/  F2FP.BF16.F32.PACK_AB R156, R156, R11 ;  /* 0x0000000b9c9c723e */ /* 0x000fc400000010ff */
[----:B------:R-:W-:Y:S02]  /*2eb0*/  CS2R R68, SRZ ;  /* 0x0000000000447805 */ /* 0x000fe4000001ff00 */
[----:B------:R-:W-:Y:S02]  /*2ec0*/  F2FP.BF16.F32.PACK_AB R143, R38, R103 ;  /* 0x00000067268f723e */ /* 0x000fe400000010ff */
[----:B------:R-:W2:Y:S01]  /*2ed0*/  MUFU.EX2 R15, R15 ;  /* 0x0000000f000f7308 */ /* 0x000ea20000000800 */
[----:B-1----:R-:W-:-:S04]  /*2ee0*/  @P4 IMAD.HI.U32 R25, R16, R25, RZ ;  /* 0x0000001910194227 */ /* 0x002fc800078e00ff */
[----:B---3--:R-:W-:Y:S01]  /*2ef0*/  FADD.FTZ R5, R13, R8 ;  /* 0x000000080d057221 */ /* 0x008fe20000010000 */
[----:B----4-:R-:W-:Y:S01]  /*2f00*/  IMAD.MOV.U32 R29, RZ, RZ, R16 ;  /* 0x000000ffff1d7224 */ /* 0x010fe200078e0010 */
[----:B0-----:R-:W-:Y:S01]  /*2f10*/  @P4 SHF.R.U32.HI R29, RZ, R46, R25 ;  /* 0x0000002eff1d4219 */ /* 0x001fe20000011619 */
[----:B------:R-:W-:Y:S01]  /*2f20*/  FADD.FTZ R25, R159, R42 ;  /* 0x0000002a9f197221 */ /* 0x000fe20000010000 */
[----:B------:R-:W0:Y:S01]  /*2f30*/  MUFU.EX2 R152, R33 ;  /* 0x0000002100987308 */ /* 0x000e220000000800 */
[C---:B-----5:R-:W-:Y:S01]  /*2f40*/  FADD.FTZ R0, R158.reuse, R5 ;  /* 0x000000059e007221 */ /* 0x060fe20000010000 */
[----:B------:R-:W-:Y:S01]  /*2f50*/  F2FP.BF16.F32.PACK_AB R158, R158, R13 ;  /* 0x0000000d9e9e723e */ /* 0x000fe200000010ff */
[----:B------:R-:W-:Y:S01]  /*2f60*/  FADD.FTZ R8, R20, R25 ;  /* 0x0000001914087221 */ /* 0x000fe20000010000 */
[----:B------:R-:W-:Y:S01]  /*2f70*/  IMAD.IADD R44, R44, 0x1, R29 ;  /* 0x000000012c2c7824 */ /* 0x000fe200078e021d */
[----:B------:R-:W-:Y:S02]  /*2f80*/  F2FP.BF16.F32.PACK_AB R159, R20, R159 ;  /* 0x0000009f149f723e */ /* 0x000fe400000010ff */
[----:B------:R-:W-:Y:S01]  /*2f90*/  FADD.FTZ R25, R79, R8 ;  /* 0x000000084f197221 */ /* 0x000fe20000010000 */
[----:B------:R-:W1:Y:S01]  /*2fa0*/  MUFU.EX2 R21, R21 ;  /* 0x0000001500157308 */ /* 0x000e620000000800 */
[----:B--2---:R-:W-:Y:S01]  /*2fb0*/  FADD.FTZ R5, R15, R0 ;  /* 0x000000000f057221 */ /* 0x004fe20000010000 */
[----:B------:R-:W-:-:S04]  /*2fc0*/  IMAD.HI R44, R44, 0x2aaaaaab, RZ ;  /* 0x2aaaaaab2c2c7827 */ /* 0x000fc800078e02ff */
[----:B------:R-:W-:Y:S01]  /*2fd0*/  FADD.FTZ R8, R24, R25 ;  /* 0x0000001918087221 */ /* 0x000fe20000010000 */
[----:B------:R-:W-:-:S03]  /*2fe0*/  CS2R R78, SRZ ;  /* 0x00000000004e7805 */ /* 0x000fc6000001ff00 */
[----:B------:R-:W-:Y:S01]  /*2ff0*/  FADD.FTZ R25, R83, R8 ;  /* 0x0000000853197221 */ /* 0x000fe20000010000 */
[----:B------:R-:W2:Y:S01]  /*3000*/  MUFU.EX2 R154, R37 ;  /* 0x00000025009a7308 */ /* 0x000ea20000000800 */
[----:B0-----:R-:W-:Y:S01]  /*3010*/  FADD.FTZ R0, R152, R5 ;  /* 0x0000000598007221 */ /* 0x001fe20000010000 */
[----:B------:R-:W-:Y:S01]  /*3020*/  SHF.R.U32.HI R29, RZ, 0x1f, R44 ;  /* 0x0000001fff1d7819 */ /* 0x000fe2000001162c */
[----:B------:R-:W-:Y:S01]  /*3030*/  FADD.FTZ R8, R26, R25 ;  /* 0x000000191a087221 */ /* 0x000fe20000010000 */
[----:B------:R-:W-:Y:S02]  /*3040*/  F2FP.BF16.F32.PACK_AB R152, R152, R15 ;  /* 0x0000000f9898723e */ /* 0x000fe400000010ff */
[----:B------:R-:W-:Y:S02]  /*3050*/  CS2R R82, SRZ ;  /* 0x0000000000527805 */ /* 0x000fe4000001ff00 */
[----:B------:R-:W-:Y:S01]  /*3060*/  LEA.HI.SX32 R29, R44, R29, 0x1c ;  /* 0x0000001d2c1d7211 */ /* 0x000fe200078fe2ff */
[----:B------:R-:W-:Y:S01]  /*3070*/  FADD.FTZ R25, R87, R8 ;  /* 0x0000000857197221 */ /* 0x000fe20000010000 */
[----:B------:R-:W0:Y:S01]  /*3080*/  MUFU.EX2 R27, R27 ;  /* 0x0000001b001b7308 */ /* 0x000e220000000800 */
[----:B-1----:R-:W-:Y:S01]  /*3090*/  FADD.FTZ R5, R21, R0 ;  /* 0x0000000015057221 */ /* 0x002fe20000010000 */
[----:B------:R-:W-:Y:S01]  /*30a0*/  VIMNMX R13, RZ, R29, !PT ;  /* 0x0000001dff0d7248 */ /* 0x000fe20007fe0100 */
[----:B------:R-:W-:Y:S01]  /*30b0*/  FADD.FTZ R8, R28, R25 ;  /* 0x000000191c087221 */ /* 0x000fe20000010000 */
[----:B------:R-:W-:-:S02]  /*30c0*/  CS2R R86, SRZ ;  /* 0x0000000000567805 */ /* 0x000fc4000001ff00 */
[----:B------:R-:W-:Y:S02]  /*30d0*/  CS2R R28, SRZ ;  /* 0x00000000001c7805 */ /* 0x000fe4000001ff00 */
[----:B------:R-:W-:Y:S01]  /*30e0*/  ISETP.GE.AND P1, PT, R10, R13, PT ;  /* 0x0000000d0a00720c */ /* 0x000fe20003f26270 */
[----:B------:R-:W-:Y:S01]  /*30f0*/  FADD.FTZ R25, R91, R8 ;  /* 0x000000085b197221 */ /* 0x000fe20000010000 */
[----:B------:R-:W1:Y:S01]  /*3100*/  MUFU.EX2 R148, R41 ;  /* 0x0000002900947308 */ /* 0x000e620000000800 */
[C---:B--2---:R-:W-:Y:S01]  /*3110*/  FADD.FTZ R0, R154.reuse, R5 ;  /* 0x000000059a007221 */ /* 0x044fe20000010000 */
[----:B------:R-:W-:Y:S01]  /*3120*/  F2FP.BF16.F32.PACK_AB R154, R154, R21 ;  /* 0x000000159a9a723e */ /* 0x000fe200000010ff */
[----:B------:R-:W-:-:S04]  /*3130*/  FADD.FTZ R8, R30, R25 ;  /* 0x000000191e087221 */ /* 0x000fc80000010000 */
[----:B------:R-:W-:Y:S01]  /*3140*/  FADD.FTZ R25, R95, R8 ;  /* 0x000000085f197221 */ /* 0x000fe20000010000 */
[----:B------:R-:W2:Y:S01]  /*3150*/  MUFU.EX2 R31, R31 ;  /* 0x0000001f001f7308 */ /* 0x000ea20000000800 */
[----:B0-----:R-:W-:Y:S02]  /*3160*/  FADD.FTZ R5, R27, R0 ;  /* 0x000000001b057221 */ /* 0x001fe40000010000 */
[----:B------:R-:W-:Y:S01]  /*3170*/  FADD.FTZ R8, R32, R25 ;  /* 0x0000001920087221 */ /* 0x000fe20000010000 */
[----:B------:R-:W-:-:S03]  /*3180*/  CS2R R32, SRZ ;  /* 0x0000000000207805 */ /* 0x000fc6000001ff00 */
[----:B------:R-:W-:Y:S01]  /*3190*/  FADD.FTZ R25, R99, R8 ;  /* 0x0000000863197221 */ /* 0x000fe20000010000 */
[----:B------:R0:W3:Y:S01]  /*31a0*/  MUFU.EX2 R150, R45 ;  /* 0x0000002d00967308 */ /* 0x0000e20000000800 */
[C---:B-1----:R-:W-:Y:S01]  /*31b0*/  FADD.FTZ R0, R148.reuse, R5 ;  /* 0x0000000594007221 */ /* 0x042fe20000010000 */
[----:B------:R-:W-:Y:S01]  /*31c0*/  F2FP.BF16.F32.PACK_AB R148, R148, R27 ;  /* 0x0000001b9494723e */ /* 0x000fe200000010ff */
[----:B------:R-:W-:Y:S01]  /*31d0*/  FADD.FTZ R8, R34, R25 ;  /* 0x0000001922087221 */ /* 0x000fe20000010000 */
[----:B------:R-:W-:-:S03]  /*31e0*/  CS2R R26, SRZ ;  /* 0x00000000001a7805 */ /* 0x000fc6000001ff00 */
[----:B------:R-:W-:Y:S01]  /*31f0*/  FADD.FTZ R25, R101, R8 ;  /* 0x0000000865197221 */ /* 0x000fe20000010000 */
[----:B------:R-:W1:Y:S01]  /*3200*/  MUFU.EX2 R35, R35 ;  /* 0x0000002300237308 */ /* 0x000e620000000800 */
[----:B--2---:R-:W-:Y:S01]  /*3210*/  FADD.FTZ R5, R31, R0 ;  /* 0x000000001f057221 */ /* 0x004fe20000010000 */
[----:B0-----:R-:W-:Y:S01]  /*3220*/  CS2R R44, SRZ ;  /* 0x00000000002c7805 */ /* 0x001fe2000001ff00 */
[----:B------:R-:W-:Y:S01]  /*3230*/  FADD.FTZ R8, R36, R25 ;  /* 0x0000001924087221 */ /* 0x000fe20000010000 */
[----:B------:R-:W-:Y:S02]  /*3240*/  CS2R R36, SRZ ;  /* 0x0000000000247805 */ /* 0x000fe4000001ff00 */
[----:B------:R-:W-:Y:S01]  /*3250*/  CS2R R24, SRZ ;  /* 0x0000000000187805 */ /* 0x000fe2000001ff00 */
[----:B------:R-:W-:Y:S01]  /*3260*/  FADD.FTZ R11, R103, R8 ;  /* 0x00000008670b7221 */ /* 0x000fe20000010000 */
[----:B------:R0:W2:Y:S01]  /*3270*/  MUFU.EX2 R144, R49 ;  /* 0x0000003100907308 */ /* 0x0000a20000000800 */
[C---:B---3--:R-:W-:Y:S01]  /*3280*/  FADD.FTZ R0, R150.reuse, R5 ;  /* 0x0000000596007221 */ /* 0x048fe20000010000 */
[----:B------:R-:W-:Y:S01]  /*3290*/  F2FP.BF16.F32.PACK_AB R150, R150, R31 ;  /* 0x0000001f9696723e */ /* 0x000fe200000010ff */
[----:B------:R-:W-:Y:S01]  /*32a0*/  FADD.FTZ R8, R38, R11 ;  /* 0x0000000b26087221 */ /* 0x000fe20000010000 */
[----:B------:R-:W-:-:S03]  /*32b0*/  CS2R R30, SRZ ;  /* 0x00000000001e7805 */ /* 0x000fc6000001ff00 */
[----:B------:R-:W-:Y:S01]  /*32c0*/  FADD.FTZ R11, R105, R8 ;  /* 0x00000008690b7221 */ /* 0x000fe20000010000 */
[----:B------:R-:W3:Y:S01]  /*32d0*/  MUFU.EX2 R39, R39 ;  /* 0x0000002700277308 */ /* 0x000ee20000000800 */
[----:B-1----:R-:W-:Y:S01]  /*32e0*/  FADD.FTZ R5, R35, R0 ;  /* 0x0000000023057221 */ /* 0x002fe20000010000 */
[----:B0-----:R-:W-:-:S06]  /*32f0*/  CS2R R48, SRZ ;  /* 0x0000000000307805 */ /* 0x001fcc000001ff00 */
[----:B------:R0:W1:Y:S01]  /*3300*/  MUFU.EX2 R146, R53 ;  /* 0x0000003500927308 */ /* 0x0000620000000800 */
[C---:B--2---:R-:W-:Y:S01]  /*3310*/  FADD.FTZ R0, R144.reuse, R5 ;  /* 0x0000000590007221 */ /* 0x044fe20000010000 */
[----:B------:R-:W-:Y:S02]  /*3320*/  F2FP.BF16.F32.PACK_AB R144, R144, R35 ;  /* 0x000000239090723e */ /* 0x000fe400000010ff */
[----:B------:R-:W-:-:S04]  /*3330*/  CS2R R34, SRZ ;  /* 0x0000000000227805 */ /* 0x000fc8000001ff00 */
[----:B------:R-:W2:Y:S01]  /*3340*/  MUFU.EX2 R43, R43 ;  /* 0x0000002b002b7308 */ /* 0x000ea20000000800 */
[----:B---3--:R-:W-:Y:S01]  /*3350*/  FADD.FTZ R5, R39, R0 ;  /* 0x0000000027057221 */ /* 0x008fe20000010000 */
[----:B0-----:R-:W-:-:S06]  /*3360*/  CS2R R52, SRZ ;  /* 0x0000000000347805 */ /* 0x001fcc000001ff00 */
[----:B------:R0:W3:Y:S01]  /*3370*/  MUFU.EX2 R140, R57 ;  /* 0x00000039008c7308 */ /* 0x0000e20000000800 */
[C---:B-1----:R-:W-:Y:S01]  /*3380*/  FADD.FTZ R0, R146.reuse, R5 ;  /* 0x0000000592007221 */ /* 0x042fe20000010000 */
[----:B------:R-:W-:Y:S02]  /*3390*/  F2FP.BF16.F32.PACK_AB R146, R146, R39 ;  /* 0x000000279292723e */ /* 0x000fe400000010ff */
[----:B------:R-:W-:-:S04]  /*33a0*/  CS2R R38, SRZ ;  /* 0x0000000000267805 */ /* 0x000fc8000001ff00 */
[----:B------:R-:W1:Y:S01]  /*33b0*/  MUFU.EX2 R47, R47 ;  /* 0x0000002f002f7308 */ /* 0x000e620000000800 */
[----:B--2---:R-:W-:Y:S01]  /*33c0*/  FADD.FTZ R5, R43, R0 ;  /* 0x000000002b057221 */ /* 0x004fe20000010000 */
[----:B0-----:R-:W-:-:S06]  /*33d0*/  CS2R R56, SRZ ;  /* 0x0000000000387805 */ /* 0x001fcc000001ff00 */
[----:B------:R0:W2:Y:S01]  /*33e0*/  MUFU.EX2 R142, R61 ;  /* 0x0000003d008e7308 */ /* 0x0000a20000000800 */
[C---:B---3--:R-:W-:Y:S01]  /*33f0*/  FADD.FTZ R0, R140.reuse, R5 ;  /* 0x000000058c007221 */ /* 0x048fe20000010000 */
[----:B------:R-:W-:Y:S02]  /*3400*/  F2FP.BF16.F32.PACK_AB R140, R140, R43 ;  /* 0x0000002b8c8c723e */ /* 0x000fe400000010ff */
[----:B------:R-:W-:-:S04]  /*3410*/  CS2R R42, SRZ ;  /* 0x00000000002a7805 */ /* 0x000fc8000001ff00 */
[----:B------:R-:W3:Y:S01]  /*3420*/  MUFU.EX2 R51, R51 ;  /* 0x0000003300337308 */ /* 0x000ee20000000800 */
[----:B-1----:R-:W-:Y:S01]  /*3430*/  FADD.FTZ R5, R47, R0 ;  /* 0x000000002f057221 */ /* 0x002fe20000010000 */
[----:B0-----:R-:W-:-:S06]  /*3440*/  CS2R R60, SRZ ;  /* 0x00000000003c7805 */ /* 0x001fcc000001ff00 */
[----:B------:R0:W1:Y:S01]  /*3450*/  MUFU.EX2 R136, R65 ;  /* 0x0000004100887308 */ /* 0x0000620000000800 */
[C---:B--2---:R-:W-:Y:S01]  /*3460*/  FADD.FTZ R0, R142.reuse, R5 ;  /* 0x000000058e007221 */ /* 0x044fe20000010000 */
[----:B------:R-:W-:Y:S02]  /*3470*/  F2FP.BF16.F32.PACK_AB R142, R142, R47 ;  /* 0x0000002f8e8e723e */ /* 0x000fe400000010ff */
[----:B------:R-:W-:-:S04]  /*3480*/  CS2R R46, SRZ ;  /* 0x00000000002e7805 */ /* 0x000fc8000001ff00 */
[----:B------:R2:W4:Y:S01]  /*3490*/  MUFU.EX2 R40, R67 ;  /* 0x0000004300287308 */ /* 0x0005220000000800 */
[----:B---3--:R-:W-:Y:S01]  /*34a0*/  FADD.FTZ R5, R51, R0 ;  /* 0x0000000033057221 */ /* 0x008fe20000010000 */
[----:B0-----:R-:W-:-:S06]  /*34b0*/  CS2R R64, SRZ ;  /* 0x0000000000407805 */ /* 0x001fcc000001ff00 */
[----:B------:R-:W0:Y:S01]  /*34c0*/  MUFU.EX2 R9, R9 ;  /* 0x0000000900097308 */ /* 0x000e220000000800 */
[C---:B-1----:R-:W-:Y:S01]  /*34d0*/  FADD.FTZ R0, R136.reuse, R5 ;  /* 0x0000000588007221 */ /* 0x042fe20000010000 */
[----:B------:R-:W-:Y:S02]  /*34e0*/  F2FP.BF16.F32.PACK_AB R136, R136, R51 ;  /* 0x000000338888723e */ /* 0x000fe400000010ff */
[----:B--2---:R-:W-:Y:S02]  /*34f0*/  CS2R R66, SRZ ;  /* 0x0000000000427805 */ /* 0x004fe4000001ff00 */
[----:B------:R-:W-:Y:S02]  /*3500*/  CS2R R50, SRZ ;  /* 0x0000000000327805 */ /* 0x000fe4000001ff00 */
[----:B------:R-:W1:Y:S01]  /*3510*/  MUFU.EX2 R107, R107 ;  /* 0x0000006b006b7308 */ /* 0x000e620000000800 */
[C---:B----4-:R-:W-:Y:S01]  /*3520*/  FADD.FTZ R8, R40.reuse, R11 ;  /* 0x0000000b28087221 */ /* 0x050fe20000010000 */
[----:B------:R-:W-:-:S02]  /*3530*/  F2FP.BF16.F32.PACK_AB R137, R40, R105 ;  /* 0x000000692889723e */ /* 0x000fc400000010ff */
[----:B------:R-:W-:-:S04]  /*3540*/  CS2R R40, SRZ ;  /* 0x0000000000287805 */ /* 0x000fc8000001ff00 */
[----:B------:R-:W2:Y:S01]  /*3550*/  MUFU.EX2 R12, R12 ;  /* 0x0000000c000c7308 */ /* 0x000ea20000000800 */
[----:B0-----:R-:W-:Y:S01]  /*3560*/  FADD.FTZ R5, R9, R0 ;  /* 0x0000000009057221 */ /* 0x001fe20000010000 */
[----:B------:R-:W-:-:S06]  /*3570*/  IMAD.MOV.U32 R0, RZ, RZ, 0x3f800000 ;  /* 0x3f800000ff007424 */ /* 0x000fcc00078e00ff */
[----:B------:R-:W0:Y:S01]  /*3580*/  MUFU.EX2 R14, R14 ;  /* 0x0000000e000e7308 */ /* 0x000e220000000800 */
[----:B-1----:R-:W-:Y:S01]  /*3590*/  FADD.FTZ R11, R107, R8 ;  /* 0x000000086b0b7221 */ /* 0x002fe20000010000 */
[C---:B--2---:R-:W-:Y:S01]  /*35a0*/  FADD.FTZ R8, R12.reuse, R5 ;  /* 0x000000050c087221 */ /* 0x044fe20000010000 */
[----:B------:R-:W-:Y:S02]  /*35b0*/  F2FP.BF16.F32.PACK_AB R138, R12, R9 ;  /* 0x000000090c8a723e */ /* 0x000fe400000010ff */
[----:B------:R-:W-:Y:S01]  /*35c0*/  MOV R9, 0x3f800000 ;  /* 0x3f80000000097802 */ /* 0x000fe20000000f00 */
[C---:B0-----:R-:W-:Y:S01]  /*35d0*/  FADD.FTZ R5, R14.reuse, R11 ;  /* 0x0000000b0e057221 */ /* 0x041fe20000010000 */
[----:B------:R-:W-:Y:S01]  /*35e0*/  F2FP.BF16.F32.PACK_AB R139, R14, R107 ;  /* 0x0000006b0e8b723e */ /* 0x000fe200000010ff */
[----:B------:R-:W-:Y:S06]  /*35f0*/  @!P1 BRA `(.L_x_2202) ;  /* 0x0000002000e89947 */ /* 0x000fec0003800000 */
[----:B------:R-:W-:Y:S01]  /*3600*/  IMAD.MOV.U32 R12, RZ, RZ, R3 ;  /* 0x000000ffff0c7224 */ /* 0x000fe200078e0003 */
[----:B------:R-:W-:Y:S01]  /*3610*/  UMOV UR7, UR60 ;  /* 0x0000003c00077c82 */ /* 0x000fe20008000000 */
[----:B------:R-:W-:Y:S01]  /*3620*/  IMAD.MOV.U32 R11, RZ, RZ, R4 ;  /* 0x000000ffff0b7224 */ /* 0x000fe200078e0004 */
[----:B------:R-:W-:Y:S01]  /*3630*/  UMOV UR4, UR38 ;  /* 0x0000002600047c82 */ /* 0x000fe20008000000 */
[----:B------:R-:W-:Y:S01]  /*3640*/  IMAD.MOV.U32 R0, RZ, RZ, 0x3f800000 ;  /* 0x3f800000ff007424 */ /* 0x000fe200078e00ff */
[----:B------:R-:W-:Y:S01]  /*3650*/  ULDC UR58, c[0x0][0x288] ;  /* 0x0000a200003a7ab9 */ /* 0x000fe20000000800 */
[----:B------:R-:W-:-:S07]  /*3660*/  IMAD.MOV.U32 R87, RZ, RZ, RZ ;  /* 0x000000ffff577224 */ /* 0x000fce00078e00ff */
.L_x_2213:
[----:B------:R-:W-:-:S04]  /*3670*/  UISETP.NE.AND UP0, UPT, UR4, 0x1, UPT ;  /* 0x000000010400788c */ /* 0x000fc8000bf05270 */
[----:B------:R-:W-:-:S04]  /*3680*/  USEL UR60, URZ, 0x1, UP0 ;  /* 0x000000013f3c7887 */ /* 0x000fc80008000000 */
[----:B------:R-:W-:Y:S01]  /*3690*/  ULOP3.LUT UR60, UR7, UR60, URZ, 0x3c, !UPT ;  /* 0x0000003c073c7292 */ /* 0x000fe2000f8e3c3f */
[----:B------:R-:W-:Y:S11]  /*36a0*/  @!P0 BRA `(.L_x_2203) ;  /* 0x0000000000048947 */ /* 0x000ff60003800000 */
[----:B------:R-:W-:Y:S01]  /*36b0*/  BPT.TRAP 0x1 ;  /* 0x000000040000795c */ /* 0x000fe20000300000 */
.L_x_2203:
        /* <DEDUP_REMOVED lines=9> */
.L_x_2204:
[----:B-1----:R-:W-:Y:S05]  /*3750*/  @P1 BRA `(.L_x_2205) ;  /* 0x0000000000081947 */ /* 0x002fea0003800000 */
[----:B------:R-:W1:Y:S02]  /*3760*/  SYNCS.PHASECHK.TRANS64.TRYWAIT P1, [UR6+0x2a830], R2 ;  /* 0x02a83002ff0075a7 */ /* 0x000e640008020146 */
[----:B-1----:R-:W-:Y:S05]  /*3770*/  @!P1 BRA `(.L_x_2206) ;  /* 0x000000a800709947 */ /* 0x002fea0003800000 */
.L_x_2205:
        /* <DEDUP_REMOVED lines=39> */
[----:B------:R-:W-:Y:S01]  /*39f0*/  UMOV UR52, UR56 ;  /* 0x0000003800347c82 */ /* 0x000fe20008000000 */
[----:B------:R-:W-:Y:S01]  /*3a00*/  UMOV UR53, UR57 ;  /* 0x0000003900357c82 */ /* 0x000fe20008000000 */
        /* <DEDUP_REMOVED lines=90> */
.L_x_2207:
[----:B------:R-:W-:Y:S01]  /*3fb0*/  ULEA UR5, UR4, UR39, 0x3 ;  /* 0x0000002704057291 */ /* 0x000fe2000f8e183f */
[----:B------:R-:W-:-:S05]  /*3fc0*/  IMAD.U32 R0, RZ, RZ, UR7 ;  /* 0x00000007ff007e24 */ /* 0x000fca000f8e00ff */
[----:B------:R-:W-:-:S04]  /*3fd0*/  SHF.L.U32 R0, R0, 0x1f, RZ ;  /* 0x0000001f00007819 */ /* 0x000fc800000006ff */
[----:B------:R2:W3:Y:S01]  /*3fe0*/  SYNCS.PHASECHK.TRANS64.TRYWAIT P1, [UR5+0x2a850], R0 ;  /* 0x02a85000ff0075a7 */ /* 0x0004e20008020145 */
[----:B------:R-:W-:Y:S05]  /*3ff0*/  @!P0 BRA `(.L_x_2208) ;  /* 0x0000000000048947 */ /* 0x000fea0003800000 */
[----:B------:R-:W-:Y:S01]  /*4000*/  BPT.TRAP 0x1 ;  /* 0x000000040000795c */ /* 0x000fe20000300000 */
.L_x_2208:
[----:B---3--:R-:W-:Y:S05]  /*4010*/  @P1 BRA `(.L_x_2209) ;  /* 0x0000000000081947 */ /* 0x008fea0003800000 */
[----:B------:R-:W3:Y:S02]  /*4020*/  SYNCS.PHASECHK.TRANS64.TRYWAIT P1, [UR5+0x2a850], R0 ;  /* 0x02a85000ff0075a7 */ /* 0x000ee40008020145 */
[----:B---3--:R-:W-:Y:S05]  /*4030*/  @!P1 BRA `(.L_x_2210) ;  /* 0x000000a000589947 */ /* 0x008fea0003800000 */
.L_x_2209:
        /* <DEDUP_REMOVED lines=38> */
.L_x_2211:
[----:B------:R-:W-:Y:S01]  /*42a0*/  ISETP.NE.AND P1, PT, R171, 0x1, PT ;  /* 0x00000001ab00780c */ /* 0x000fe20003f25270 */
[----:B------:R-:W3:Y:S01]  /*42b0*/  LDC R4, c[0x0][0x2f0] ;  /* 0x0000bc00ff047b82 */ /* 0x000ee20000000800 */
[----:B-12---:R-:W-:Y:S01]  /*42c0*/  IADD3 R0, R19, R16, RZ ;  /* 0x0000001013007210 */ /* 0x006fe20007ffe0ff */
[----:B------:R-:W-:Y:S01]  /*42d0*/  UIADD3 UR6, UR6, 0x2a840, URZ ;  /* 0x0002a84006067890 */ /* 0x000fe2000fffe03f */
[----:B------:R-:W-:-:S09]  /*42e0*/  R2UR UR4, R170 ;  /* 0x00000000aa0472ca */ /* 0x000fd200000e0000 */
[----:B------:R-:W0:Y:S08]  /*42f0*/  @P1 LDC R3, c[0x0][0x44c] ;  /* 0x00011300ff031b82 */ /* 0x000e300000000800 */
[----:B------:R-:W1:Y:S01]  /*4300*/  @P1 LDC R9, c[0x0][0x450] ;  /* 0x00011400ff091b82 */ /* 0x000e620000000800 */
[----:B0-----:R-:W-:-:S04]  /*4310*/  @P1 IMAD.HI.U32 R2, R0, R3, RZ ;  /* 0x0000000300021227 */ /* 0x001fc800078e00ff */
[----:B------:R-:W-:Y:S01]  /*4320*/  IMAD.MOV.U32 R3, RZ, RZ, -0x60 ;  /* 0xffffffa0ff037424 */ /* 0x000fe200078e00ff */
[----:B-1----:R-:W-:-:S03]  /*4330*/  @P1 SHF.R.U32.HI R0, RZ, R9, R2 ;  /* 0x00000009ff001219 */ /* 0x002fc60000011602 */
[----:B------:R-:W-:Y:S02]  /*4340*/  IMAD R3, R10, R3, 0x1 ;  /* 0x000000010a037424 */ /* 0x000fe400078e0203 */
[----:B------:R-:W0:Y:S02]  /*4350*/  SHFL.IDX PT, R9, R0, RZ, 0x1c1f ;  /* 0x001c1fff00097589 */ /* 0x000e2400000e0000 */
[----:B------:R-:W-:Y:S02]  /*4360*/  IMAD R3, R18, -0x2, R3 ;  /* 0xfffffffe12037824 */ /* 0x000fe400078e0203 */
[----:B------:R-:W1:Y:S02]  /*4370*/  SHFL.IDX PT, R143, R0, 0x1, 0x1c1f ;  /* 0x003c1f00008f7f89 */ /* 0x000e6400000e0000 */
[----:B---3--:R-:W-:Y:S01]  /*4380*/  IMAD R4, R4, UR4, R3 ;  /* 0x0000000404047c24 */ /* 0x008fe2000f8e0203 */
[----:B------:R-:W2:Y:S04]  /*4390*/  S2UR UR4, SR_CgaCtaId ;  /* 0x00000000000479c3 */ /* 0x000ea80000008800 */
[----:B0-----:R-:W-:-:S04]  /*43a0*/  IADD3 R2, R9, -UR58, R4 ;  /* 0x8000003a09027c10 */ /* 0x001fc8000fffe004 */
[C---:B------:R-:W-:Y:S02]  /*43b0*/  ISETP.GT.AND P1, PT, R2.reuse, RZ, PT ;  /* 0x000000ff0200720c */ /* 0x040fe40003f24270 */
[----:B------:R-:W-:Y:S01]  /*43c0*/  ISETP.GT.AND P2, PT, R2, 0x1, PT ;  /* 0x000000010200780c */ /* 0x000fe20003f44270 */
[----:B--2---:R-:W-:Y:S01]  /*43d0*/  UPRMT UR6, UR4, 0x654, UR6 ;  /* 0x0000065404067896 */ /* 0x004fe20008000006 */
[----:B------:R-:W-:Y:S02]  /*43e0*/  FSEL R151, R88, -INF , P1 ;  /* 0xff80000058977808 */ /* 0x000fe40000800000 */
[----:B------:R-:W-:Y:S02]  /*43f0*/  ISETP.GT.AND P1, PT, R2, 0x8, PT ;  /* 0x000000080200780c */ /* 0x000fe40003f24270 */
[----:B------:R-:W-:Y:S02]  /*4400*/  FSEL R153, R89, -INF , P2 ;  /* 0xff80000059997808 */ /* 0x000fe40001000000 */
[----:B------:R-:W-:-:S02]  /*4410*/  FMNMX.FTZ R14, R151, R11, !PT ;  /* 0x0000000b970e7209 */ /* 0x000fc40007810000 */
[----:B------:R-:W-:Y:S01]  /*4420*/  ISETP.GT.AND P2, PT, R2, 0x9, PT ;  /* 0x000000090200780c */ /* 0x000fe20003f44270 */
[----:B------:R-:W-:Y:S01]  /*4430*/  SYNCS.ARRIVE.TRANS64.RED.A1T0 RZ, [UR6], RZ ;  /* 0x000000ffffff79a7 */ /* 0x000fe20008100406 */
        /* <DEDUP_REMOVED lines=60> */
[----:B------:R-:W-:Y:S01]  /*4800*/  FSEL R137, R132, -INF , P1 ;  /* 0xff80000084897808 */ /* 0x000fe20000800000 */
[----:B------:R-:W0:Y:S01]  /*4810*/  LDC R2, c[0x0][0x988] ;  /* 0x00026200ff027b82 */ /* 0x000e220000000800 */
[----:B------:R-:W-:Y:S02]  /*4820*/  FMNMX.FTZ R14, R129, R14, !PT ;  /* 0x0000000e810e7209 */ /* 0x000fe40007810000 */
[----:B------:R-:W-:Y:S02]  /*4830*/  FSEL R133, R133, -INF , P2 ;  /* 0xff80000085857808 */ /* 0x000fe40001000000 */
[----:B------:R-:W-:-:S04]  /*4840*/  FMNMX.FTZ R14, R137, R14, !PT ;  /* 0x0000000e890e7209 */ /* 0x000fc80007810000 */
[----:B------:R-:W-:Y:S02]  /*4850*/  FMNMX.FTZ R20, R133, R14, !PT ;  /* 0x0000000e85147209 */ /* 0x000fe40007810000 */
[----:B-1----:R-:W-:-:S03]  /*4860*/  IADD3 R14, R143, -UR58, R4 ;  /* 0x8000003a8f0e7c10 */ /* 0x002fc6000fffe004 */
[----:B------:R-:W1:Y:S01]  /*4870*/  SHFL.BFLY PT, R145, R20, 0x2, 0x1f ;  /* 0x0c401f0014917f89 */ /* 0x000e6200000e0000 */
[C---:B------:R-:W-:Y:S02]  /*4880*/  ISETP.GT.AND P1, PT, R14.reuse, RZ, PT ;  /* 0x000000ff0e00720c */ /* 0x040fe40003f24270 */
[----:B------:R-:W-:Y:S02]  /*4890*/  ISETP.GT.AND P2, PT, R14, 0x1, PT ;  /* 0x000000010e00780c */ /* 0x000fe40003f44270 */
[----:B------:R-:W-:Y:S02]  /*48a0*/  FSEL R143, R90, -INF , P1 ;  /* 0xff8000005a8f7808 */ /* 0x000fe40000800000 */
[C---:B------:R-:W-:Y:S02]  /*48b0*/  ISETP.GT.AND P3, PT, R14.reuse, 0x8, PT ;  /* 0x000000080e00780c */ /* 0x040fe40003f64270 */
[----:B------:R-:W-:Y:S02]  /*48c0*/  FMNMX.FTZ R0, R143, R12, !PT ;  /* 0x0000000c8f007209 */ /* 0x000fe40007810000 */
[----:B------:R-:W-:-:S02]  /*48d0*/  ISETP.GT.AND P4, PT, R14, 0x9, PT ;  /* 0x000000090e00780c */ /* 0x000fc40003f84270 */
[----:B------:R-:W-:Y:S02]  /*48e0*/  FSEL R147, R94, -INF , P3 ;  /* 0xff8000005e937808 */ /* 0x000fe40001800000 */
[----:B------:R-:W-:Y:S02]  /*48f0*/  FSEL R95, R95, -INF , P4 ;  /* 0xff8000005f5f7808 */ /* 0x000fe40002000000 */
[----:B------:R-:W-:-:S04]  /*4900*/  ISETP.GT.AND P3, PT, R14, 0x11, PT ;  /* 0x000000110e00780c */ /* 0x000fc80003f64270 */
[----:B------:R-:W-:Y:S02]  /*4910*/  FSEL R99, R99, -INF , P3 ;  /* 0xff80000063637808 */ /* 0x000fe40001800000 */
[----:B------:R-:W-:Y:S02]  /*4920*/  ISETP.GT.AND P3, PT, R14, 0x19, PT ;  /* 0x000000190e00780c */ /* 0x000fe40003f64270 */
[----:B-1----:R-:W-:-:S05]  /*4930*/  FMNMX.FTZ R88, R20, R145, !PT ;  /* 0x0000009114587209 */ /* 0x002fca0007810000 */
[----:B------:R-:W1:Y:S02]  /*4940*/  SHFL.BFLY PT, R145, R88, 0x1, 0x1f ;  /* 0x0c201f0058917f89 */ /* 0x000e6400000e0000 */
[----:B-1----:R-:W-:Y:S02]  /*4950*/  FMNMX.FTZ R4, R88, R145, !PT ;  /* 0x0000009158047209 */ /* 0x002fe40007810000 */
[----:B------:R-:W-:Y:S02]  /*4960*/  FSEL R145, R91, -INF , P2 ;  /* 0xff8000005b917808 */ /* 0x000fe40001000000 */
[----:B------:R-:W-:Y:S01]  /*4970*/  ISETP.GT.AND P2, PT, R14, 0x10, PT ;  /* 0x000000100e00780c */ /* 0x000fe20003f44270 */
[C---:B0-----:R-:W-:Y:S01]  /*4980*/  FMUL.FTZ R88, R4.reuse, R2 ;  /* 0x0000000204587220 */ /* 0x041fe20000410000 */
[----:B------:R-:W-:Y:S02]  /*4990*/  FMNMX.FTZ R20, R145, R0, !PT ;  /* 0x0000000091147209 */ /* 0x000fe40007810000 */
[----:B------:R-:W-:-:S02]  /*49a0*/  FSETP.NEU.FTZ.AND P1, PT, R4, -INF , PT ;  /* 0xff8000000400780b */ /* 0x000fc40003f3d000 */
[----:B------:R-:W-:Y:S02]  /*49b0*/  FMNMX.FTZ R20, R147, R20, !PT ;  /* 0x0000001493147209 */ /* 0x000fe40007810000 */
[----:B------:R-:W-:Y:S02]  /*49c0*/  FSEL R149, R98, -INF , P2 ;  /* 0xff80000062957808 */ /* 0x000fe40001000000 */
[----:B------:R-:W-:Y:S02]  /*49d0*/  FMNMX.FTZ R20, R95, R20, !PT ;  /* 0x000000145f147209 */ /* 0x000fe40007810000 */
[----:B------:R-:W-:Y:S02]  /*49e0*/  FSEL R0, R88, RZ, P1 ;  /* 0x000000ff58007208 */ /* 0x000fe40000800000 */
[----:B------:R-:W-:Y:S02]  /*49f0*/  ISETP.GT.AND P2, PT, R14, 0x18, PT ;  /* 0x000000180e00780c */ /* 0x000fe40003f44270 */
[----:B------:R-:W-:Y:S01]  /*4a00*/  FMNMX.FTZ R20, R149, R20, !PT ;  /* 0x0000001495147209 */ /* 0x000fe20007810000 */
[-CC-:B------:R-:W-:Y:S01]  /*4a10*/  FFMA.FTZ R156, R151, R2.reuse, -R0.reuse ;  /* 0x00000002979c7223 */ /* 0x180fe20000010800 */
[----:B------:R-:W-:Y:S01]  /*4a20*/  FSEL R151, R102, -INF , P2 ;  /* 0xff80000066977808 */ /* 0x000fe20001000000 */
[--C-:B------:R-:W-:Y:S01]  /*4a30*/  FFMA.FTZ R91, R153, R2, -R0.reuse ;  /* 0x00000002995b7223 */ /* 0x100fe20000010800 */
[----:B------:R-:W-:Y:S01]  /*4a40*/  FMNMX.FTZ R20, R99, R20, !PT ;  /* 0x0000001463147209 */ /* 0x000fe20007810000 */
[-CC-:B------:R-:W-:Y:S01]  /*4a50*/  FFMA.FTZ R158, R157, R2.reuse, -R0.reuse ;  /* 0x000000029d9e7223 */ /* 0x180fe20000010800 */
[C---:B------:R-:W-:Y:S01]  /*4a60*/  ISETP.GT.AND P2, PT, R14.reuse, 0x20, PT ;  /* 0x000000200e00780c */ /* 0x040fe20003f44270 */
[-CC-:B------:R-:W-:Y:S01]  /*4a70*/  FFMA.FTZ R88, R141, R2.reuse, -R0.reuse ;  /* 0x000000028d587223 */ /* 0x180fe20000010800 */
[----:B------:R-:W-:Y:S01]  /*4a80*/  FSEL R153, R103, -INF , P3 ;  /* 0xff80000067997808 */ /* 0x000fe20001800000 */
[--C-:B------:R-:W-:Y:S01]  /*4a90*/  FFMA.FTZ R103, R175, R2, -R0.reuse ;  /* 0x00000002af677223 */ /* 0x100fe20000010800 */
[----:B------:R-:W-:Y:S01]  /*4aa0*/  FMNMX.FTZ R20, R151, R20, !PT ;  /* 0x0000001497147209 */ /* 0x000fe20007810000 */
[-CC-:B------:R-:W-:Y:S01]  /*4ab0*/  FFMA.FTZ R152, R177, R2.reuse, -R0.reuse ;  /* 0x00000002b1987223 */ /* 0x180fe20000010800 */
[----:B------:R-:W-:Y:S01]  /*4ac0*/  ISETP.GT.AND P3, PT, R14, 0x21, PT ;  /* 0x000000210e00780c */ /* 0x000fe20003f64270 */
        /* <DEDUP_REMOVED lines=38> */
[----:B------:R-:W-:Y:S02]  /*4d30*/  FMNMX.FTZ R20, R115, R20, !PT ;  /* 0x0000001473147209 */ /* 0x000fe40007810000 */
[C---:B------:R-:W-:Y:S02]  /*4d40*/  ISETP.GT.AND P2, PT, R14.reuse, 0x40, PT ;  /* 0x000000400e00780c */ /* 0x040fe40003f44270 */
[----:B------:R-:W-:Y:S01]  /*4d50*/  FSEL R141, R119, -INF , P3 ;  /* 0xff800000778d7808 */ /* 0x000fe20001800000 */
[----:B------:R-:W-:Y:S01]  /*4d60*/  MUFU.EX2 R91, R91 ;  /* 0x0000005b005b7308 */ /* 0x000fe20000000800 */
[----:B------:R-:W-:Y:S02]  /*4d70*/  FMNMX.FTZ R20, R175, R20, !PT ;  /* 0x00000014af147209 */ /* 0x000fe40007810000 */
[----:B------:R-:W-:Y:S02]  /*4d80*/  ISETP.GT.AND P3, PT, R14, 0x41, PT ;  /* 0x000000410e00780c */ /* 0x000fe40003f64270 */
[----:B------:R-:W-:-:S02]  /*4d90*/  FSEL R177, R122, -INF , P2 ;  /* 0xff8000007ab17808 */ /* 0x000fc40001000000 */
[----:B------:R-:W-:Y:S01]  /*4da0*/  FMNMX.FTZ R20, R141, R20, !PT ;  /* 0x000000148d147209 */ /* 0x000fe20007810000 */
[----:B------:R-:W-:Y:S01]  /*4db0*/  MUFU.EX2 R158, R158 ;  /* 0x0000009e009e7308 */ /* 0x000fe20000000800 */
[C---:B------:R-:W-:Y:S02]  /*4dc0*/  ISETP.GT.AND P2, PT, R14.reuse, 0x48, PT ;  /* 0x000000480e00780c */ /* 0x040fe40003f44270 */
[----:B------:R-:W-:Y:S02]  /*4dd0*/  FSEL R123, R123, -INF , P3 ;  /* 0xff8000007b7b7808 */ /* 0x000fe40001800000 */
[----:B------:R-:W-:Y:S02]  /*4de0*/  FMNMX.FTZ R20, R177, R20, !PT ;  /* 0x00000014b1147209 */ /* 0x000fe40007810000 */
[----:B------:R-:W-:Y:S01]  /*4df0*/  ISETP.GT.AND P3, PT, R14, 0x49, PT ;  /* 0x000000490e00780c */ /* 0x000fe20003f64270 */
[----:B------:R0:W-:Y:S01]  /*4e00*/  MUFU.EX2 R119, R88 ;  /* 0x0000005800777308 */ /* 0x0001e20000000800 */
        /* <DEDUP_REMOVED lines=14> */
[----:B------:R-:W-:Y:S01]  /*4ef0*/  MUFU.EX2 R154, R154 ;  /* 0x0000009a009a7308 */ /* 0x000fe20000000800 */
[----:B------:R-:W-:-:S02]  /*4f00*/  FSEL R181, R134, -INF , P2 ;  /* 0xff80000086b57808 */ /* 0x000fc40001000000 */
[----:B------:R-:W-:Y:S02]  /*4f10*/  FMNMX.FTZ R20, R131, R20, !PT ;  /* 0x0000001483147209 */ /* 0x000fe40007810000 */
[----:B------:R-:W-:Y:S02]  /*4f20*/  FSEL R135, R135, -INF , P3 ;  /* 0xff80000087877808 */ /* 0x000fe40001800000 */
[----:B------:R-:W-:Y:S01]  /*4f30*/  FMNMX.FTZ R20, R181, R20, !PT ;  /* 0x00000014b5147209 */ /* 0x000fe20007810000 */
[----:B------:R-:W-:Y:S01]  /*4f40*/  MUFU.EX2 R101, R101 ;  /* 0x0000006500657308 */ /* 0x000fe20000000800 */
[----:B------:R-:W-:Y:S02]  /*4f50*/  FSEL R0, R4, RZ, P1 ;  /* 0x000000ff04007208 */ /* 0x000fe40000800000 */
[----:B------:R-:W-:-:S05]  /*4f60*/  FMNMX.FTZ R20, R135, R20, !PT ;  /* 0x0000001487147209 */ /* 0x000fca0007810000 */
[----:B------:R-:W1:Y:S01]  /*4f70*/  SHFL.BFLY PT, R3, R20, 0x2, 0x1f ;  /* 0x0c401f0014037f89 */ /* 0x000e6200000e0000 */
        /* <DEDUP_REMOVED lines=10> */
[----:B------:R-:W-:-:S03]  /*5020*/  FADD.FTZ R9, -R0, R11 ;  /* 0x0000000b00097221 */ /* 0x000fc60000010100 */
[C---:B------:R-:W-:Y:S01]  /*5030*/  FSETP.NEU.FTZ.AND P2, PT, R3.reuse, -INF , PT ;  /* 0xff8000000300780b */ /* 0x040fe20003f5d000 */
[-C--:B------:R-:W-:Y:S01]  /*5040*/  FMUL.FTZ R92, R3, R2.reuse ;  /* 0x00000002035c7220 */ /* 0x080fe20000410000 */
[----:B------:R-:W-:Y:S01]  /*5050*/  FMUL.FTZ R9, R9, R2 ;  /* 0x0000000209097220 */ /* 0x000fe20000410000 */
[----:B------:R-:W-:Y:S01]  /*5060*/  MUFU.EX2 R15, R15 ;  /* 0x0000000f000f7308 */ /* 0x000fe20000000800 */
[----:B------:R-:W-:Y:S02]  /*5070*/  FSEL R11, R3, RZ, P2 ;  /* 0x000000ff030b7208 */ /* 0x000fe40001000000 */
[----:B------:R-:W-:-:S03]  /*5080*/  FSEL R92, R92, RZ, P2 ;  /* 0x000000ff5c5c7208 */ /* 0x000fc60001000000 */
[----:B------:R-:W-:Y:S02]  /*5090*/  FADD.FTZ R11, -R11, R12 ;  /* 0x0000000c0b0b7221 */ /* 0x000fe40000010100 */
[-CC-:B------:R-:W-:Y:S01]  /*50a0*/  FFMA.FTZ R117, R143, R2.reuse, -R92.reuse ;  /* 0x000000028f757223 */ /* 0x180fe2000001085c */
[-CC-:B------:R-:W-:Y:S01]  /*50b0*/  FFMA.FTZ R14, R145, R2.reuse, -R92.reuse ;  /* 0x00000002910e7223 */ /* 0x180fe2000001085c */
[-C--:B------:R-:W-:Y:S01]  /*50c0*/  FMUL.FTZ R11, R11, R2.reuse ;  /* 0x000000020b0b7220 */ /* 0x080fe20000410000 */
[----:B------:R-:W1:Y:S01]  /*50d0*/  MUFU.EX2 R9, R9 ;  /* 0x0000000900097308 */ /* 0x000e620000000800 */
[-CC-:B------:R-:W-:Y:S01]  /*50e0*/  FFMA.FTZ R20, R147, R2.reuse, -R92.reuse ;  /* 0x0000000293147223 */ /* 0x180fe2000001085c */
[-CC-:B------:R-:W-:Y:S01]  /*50f0*/  FFMA.FTZ R95, R95, R2.reuse, -R92.reuse ;  /* 0x000000025f5f7223 */ /* 0x180fe2000001085c */
[-CC-:B0-----:R-:W-:Y:S01]  /*5100*/  FFMA.FTZ R88, R149, R2.reuse, -R92.reuse ;  /* 0x0000000295587223 */ /* 0x181fe2000001085c */
        /* <DEDUP_REMOVED lines=12> */
[----:B------:R0:W2:Y:S01]  /*51d0*/  MUFU.EX2 R0, R11 ;  /* 0x0000000b00007308 */ /* 0x0000a20000000800 */
[----:B-1----:R-:W-:Y:S01]  /*51e0*/  FFMA.FTZ R8, R9, R8, R156 ;  /* 0x0000000809087223 */ /* 0x002fe2000001009c */
[-CC-:B------:R-:W-:Y:S01]  /*51f0*/  FFMA.FTZ R177, R177, R2.reuse, -R92.reuse ;  /* 0x00000002b1b17223 */ /* 0x180fe2000001085c */
[-CC-:B------:R-:W-:Y:S01]  /*5200*/  FFMA.FTZ R123, R123, R2.reuse, -R92.reuse ;  /* 0x000000027b7b7223 */ /* 0x180fe2000001085c */
[-CC-:B------:R-:W-:Y:S01]  /*5210*/  FFMA.FTZ R139, R139, R2.reuse, -R92.reuse ;  /* 0x000000028b8b7223 */ /* 0x180fe2000001085c */
[-CC-:B------:R-:W-:Y:S01]  /*5220*/  FFMA.FTZ R127, R127, R2.reuse, -R92.reuse ;  /* 0x000000027f7f7223 */ /* 0x180fe2000001085c */
[-CC-:B------:R-:W-:Y:S01]  /*5230*/  FFMA.FTZ R179, R179, R2.reuse, -R92.reuse ;  /* 0x00000002b3b37223 */ /* 0x180fe2000001085c */
[-C--:B------:R-:W-:Y:S01]  /*5240*/  FFMA.FTZ R131, R131, R2.reuse, -R92 ;  /* 0x0000000283837223 */ /* 0x080fe2000001085c */
[----:B------:R-:W1:Y:S01]  /*5250*/  MUFU.EX2 R14, R14 ;  /* 0x0000000e000e7308 */ /* 0x000e620000000800 */
[----:B0-----:R-:W-:Y:S01]  /*5260*/  FADD.FTZ R11, R91, R8 ;  /* 0x000000085b0b7221 */ /* 0x001fe20000010000 */
[-CC-:B------:R-:W-:Y:S01]  /*5270*/  FFMA.FTZ R181, R181, R2.reuse, -R92.reuse ;  /* 0x00000002b5b57223 */ /* 0x180fe2000001085c */
[----:B------:R-:W-:-:S02]  /*5280*/  FFMA.FTZ R92, R135, R2, -R92 ;  /* 0x00000002875c7223 */ /* 0x000fc4000001085c */
[----:B------:R-:W-:-:S03]  /*5290*/  FADD.FTZ R8, R158, R11 ;  /* 0x0000000b9e087221 */ /* 0x000fc60000010000 */
[----:B------:R-:W0:Y:S01]  /*52a0*/  MUFU.EX2 R20, R20 ;  /* 0x0000001400147308 */ /* 0x000e220000000800 */
[----:B--2---:R-:W-:-:S07]  /*52b0*/  FFMA.FTZ R5, R0, R5, R117 ;  /* 0x0000000500057223 */ /* 0x004fce0000010075 */
[----:B------:R-:W2:Y:S01]  /*52c0*/  MUFU.EX2 R95, R95 ;  /* 0x0000005f005f7308 */ /* 0x000ea20000000800 */
[----:B-1----:R-:W-:-:S07]  /*52d0*/  FADD.FTZ R5, R14, R5 ;  /* 0x000000050e057221 */ /* 0x002fce0000010000 */
        /* <DEDUP_REMOVED lines=31> */
[----:B0-----:R-:W-:Y:S01]  /*54d0*/  FADD.FTZ R8, R111, R8 ;  /* 0x000000086f087221 */ /* 0x001fe20000010000 */
[----:B------:R-:W-:-:S06]  /*54e0*/  FADD.FTZ R5, R15, R12 ;  /* 0x0000000c0f057221 */ /* 0x000fcc0000010000 */
        /* <DEDUP_REMOVED lines=40> */
.L_x_2212:
[----:B------:R-:W0:Y:S01]  /*5770*/  S2UR UR4, SR_CgaCtaId ;  /* 0x00000000000479c3 */ /* 0x000e220000008800 */
[----:B------:R-:W-:Y:S01]  /*5780*/  UIADD3 UR5, UR5, 0x2a860, URZ ;  /* 0x0002a86005057890 */ /* 0x000fe2000fffe03f */
[C---:B------:R-:W-:Y:S01]  /*5790*/  ISETP.GT.AND P1, PT, R10.reuse, R13, PT ;  /* 0x0000000d0a00720c */ /* 0x040fe20003f24270 */
[----:B------:R-:W-:Y:S01]  /*57a0*/  UMOV UR7, UR60 ;  /* 0x0000003c00077c82 */ /* 0x000fe20008000000 */
[----:B------:R-:W-:Y:S01]  /*57b0*/  F2FP.BF16.F32.PACK_AB R147, R141, R147 ;  /* 0x000000938d93723e */ /* 0x000fe200000010ff */
[----:B------:R-:W-:Y:S01]  /*57c0*/  VIADD R10, R10, 0xffffffff ;  /* 0xffffffff0a0a7836 */ /* 0x000fe20000000000 */
        /* <DEDUP_REMOVED lines=10> */
[----:B------:R-:W-:Y:S01]  /*5870*/  F2FP.BF16.F32.PACK_AB R155, R121, R90 ;  /* 0x0000005a799b723e */ /* 0x000fe200000010ff */
[----:B0-----:R-:W-:Y:S01]  /*5880*/  UPRMT UR5, UR4, 0x654, UR5 ;  /* 0x0000065404057896 */ /* 0x001fe20008000005 */
[----:B------:R-:W-:-:S02]  /*5890*/  F2FP.BF16.F32.PACK_AB R148, R21, R148 ;  /* 0x000000941594723e */ /* 0x000fc400000010ff */
[----:B------:R-:W-:Y:S01]  /*58a0*/  UMOV UR4, UR38 ;  /* 0x0000002600047c82 */ /* 0x000fe20008000000 */
[----:B------:R-:W-:Y:S02]  /*58b0*/  F2FP.BF16.F32.PACK_AB R149, R94, R149 ;  /* 0x000000955e95723e */ /* 0x000fe400000010ff */
[----:B------:R-:W-:Y:S02]  /*58c0*/  F2FP.BF16.F32.PACK_AB R150, R105, R150 ;  /* 0x000000966996723e */ /* 0x000fe400000010ff */
[----:B------:R-:W-:Y:S01]  /*58d0*/  F2FP.BF16.F32.PACK_AB R151, R111, R151 ;  /* 0x000000976f97723e */ /* 0x000fe200000010ff */
[----:B------:R-:W-:Y:S01]  /*58e0*/  SYNCS.ARRIVE.TRANS64.RED.A1T0 RZ, [UR5], RZ ;  /* 0x000000ffffff79a7 */ /* 0x000fe20008100405 */
        /* <DEDUP_REMOVED lines=11> */
.L_x_2202:
[----:B------:R-:W-:-:S13]  /*59a0*/  ISETP.GE.AND P1, PT, R10, RZ, PT ;  /* 0x000000ff0a00720c */ /* 0x000fda0003f26270 */
[----:B------:R-:W-:Y:S05]  /*59b0*/  @!P1 BRA `(.L_x_2214) ;  /* 0x0000001c00189947 */ /* 0x000fea0003800000 */
[----:B------:R-:W-:Y:S01]  /*59c0*/  IMAD.MOV.U32 R11, RZ, RZ, R3 ;  /* 0x000000ffff0b7224 */ /* 0x000fe200078e0003 */
[----:B------:R-:W-:Y:S01]  /*59d0*/  UMOV UR6, UR60 ;  /* 0x0000003c00067c82 */ /* 0x000fe20008000000 */
[----:B------:R-:W-:Y:S01]  /*59e0*/  IMAD.MOV.U32 R13, RZ, RZ, R4 ;  /* 0x000000ffff0d7224 */ /* 0x000fe200078e0004 */
[----:B------:R-:W-:-:S06]  /*59f0*/  UMOV UR4, UR38 ;  /* 0x0000002600047c82 */ /* 0x000fcc0008000000 */
.L_x_2225:
        /* <DEDUP_REMOVED lines=8> */
.L_x_2215:
[----:B------:R-:W-:Y:S01]  /*5a80*/  ULEA UR5, UR38, UR39, 0x3 ;  /* 0x0000002726057291 */ /* 0x000fe2000f8e183f */
[----:B------:R-:W-:-:S04]  /*5a90*/  MOV R2, UR60 ;  /* 0x0000003c00027c02 */ /* 0x000fc80008000f00 */
[----:B------:R-:W-:-:S04]  /*5aa0*/  SHF.L.U32 R2, R2, 0x1f, RZ ;  /* 0x0000001f02027819 */ /* 0x000fc800000006ff */
[----:B------:R0:W1:Y:S01]  /*5ab0*/  SYNCS.PHASECHK.TRANS64.TRYWAIT P1, [UR5+0x2a830], R2 ;  /* 0x02a83002ff0075a7 */ /* 0x0000620008020145 */
[----:B------:R-:W-:Y:S05]  /*5ac0*/  @!P0 BRA `(.L_x_2216) ;  /* 0x0000000000048947 */ /* 0x000fea0003800000 */
[----:B------:R-:W-:Y:S01]  /*5ad0*/  BPT.TRAP 0x1 ;  /* 0x000000040000795c */ /* 0x000fe20000300000 */
.L_x_2216:
[----:B-1----:R-:W-:Y:S05]  /*5ae0*/  @P1 BRA `(.L_x_2217) ;  /* 0x0000000000081947 */ /* 0x002fea0003800000 */
[----:B------:R-:W1:Y:S02]  /*5af0*/  SYNCS.PHASECHK.TRANS64.TRYWAIT P1, [UR5+0x2a830], R2 ;  /* 0x02a83002ff0075a7 */ /* 0x000e640008020145 */
[----:B-1----:R-:W-:Y:S05]  /*5b00*/  @!P1 BRA `(.L_x_2218) ;  /* 0x0000008400bc9947 */ /* 0x002fea0003800000 */
.L_x_2217:
        /* <DEDUP_REMOVED lines=131> */
.L_x_2219:
[----:B------:R-:W-:Y:S01]  /*6340*/  ULEA UR5, UR4, UR39, 0x3 ;  /* 0x0000002704057291 */ /* 0x000fe2000f8e183f */
[----:B------:R-:W-:-:S05]  /*6350*/  IMAD.U32 R0, RZ, RZ, UR6 ;  /* 0x00000006ff007e24 */ /* 0x000fca000f8e00ff */
[----:B------:R-:W-:-:S04]  /*6360*/  SHF.L.U32 R0, R0, 0x1f, RZ ;  /* 0x0000001f00007819 */ /* 0x000fc800000006ff */
[----:B------:R2:W3:Y:S01]  /*6370*/  SYNCS.PHASECHK.TRANS64.TRYWAIT P1, [UR5+0x2a850], R0 ;  /* 0x02a85000ff0075a7 */ /* 0x0004e20008020145 */
[----:B------:R-:W-:Y:S05]  /*6380*/  @!P0 BRA `(.L_x_2220) ;  /* 0x0000000000048947 */ /* 0x000fea0003800000 */
[----:B------:R-:W-:Y:S01]  /*6390*/  BPT.TRAP 0x1 ;  /* 0x000000040000795c */ /* 0x000fe20000300000 */
.L_x_2220:
[----:B---3--:R-:W-:Y:S05]  /*63a0*/  @P1 BRA `(.L_x_2221) ;  /* 0x0000000000081947 */ /* 0x008fea0003800000 */
[----:B------:R-:W3:Y:S02]  /*63b0*/  SYNCS.PHASECHK.TRANS64.TRYWAIT P1, [UR5+0x2a850], R0 ;  /* 0x02a85000ff0075a7 */ /* 0x000ee40008020145 */
[----:B---3--:R-:W-:Y:S05]  /*63c0*/  @!P1 BRA `(.L_x_2222) ;  /* 0x0000007c00a49947 */ /* 0x008fea0003800000 */
.L_x_2221:
[----:B------:R-:W-:Y:S01]  /*63d0*/  UIADD3 UR6, UR39, 0x400, URZ ;  /* 0x0000040027067890 */ /* 0x000fe2000fffe03f */
[----:B------:R-:W-:Y:S01]  /*63e0*/  WARPGROUP.ARRIVE ;  /* 0x00000000000079c5 */ /* 0x000fe20000000000 */
[----:B------:R-:W-:Y:S02]  /*63f0*/  UMOV UR11, 0x40000040 ;  /* 0x40000040000b7882 */ /* 0x000fe40000000000 */
[----:B------:R-:W-:-:S04]  /*6400*/  USHF.R.U32.HI UR6, URZ, 0x4, UR6 ;  /* 0x000000043f067899 */ /* 0x000fc80008011606 */
[----:B------:R-:W-:-:S04]  /*6410*/  ULOP3.LUT UR6, UR6, 0x3fff, URZ, 0xc0, !UPT ;  /* 0x00003fff06067892 */ /* 0x000fc8000f8ec03f */
        /* <DEDUP_REMOVED lines=37> */
.L_x_2223:
[----:B-12---:R-:W-:Y:S01]  /*6670*/  FMNMX.FTZ R0, R88, R13, !PT ;  /* 0x0000000d58007209 */ /* 0x006fe20007810000 */
[----:B------:R-:W1:Y:S01]  /*6680*/  S2UR UR6, SR_CgaCtaId ;  /* 0x00000000000679c3 */ /* 0x000e620000008800 */
[----:B0-----:R-:W-:Y:S01]  /*6690*/  FMNMX.FTZ R2, R90, R11, !PT ;  /* 0x0000000b5a027209 */ /* 0x001fe20007810000 */
[----:B------:R-:W-:Y:S01]  /*66a0*/  ULEA UR4, UR7, UR39, 0x3 ;  /* 0x0000002707047291 */ /* 0x000fe2000f8e183f */
[----:B------:R-:W-:Y:S02]  /*66b0*/  FMNMX.FTZ R3, R89, R0, !PT ;  /* 0x0000000059037209 */ /* 0x000fe40007810000 */
[----:B------:R-:W-:Y:S01]  /*66c0*/  FMNMX.FTZ R9, R91, R2, !PT ;  /* 0x000000025b097209 */ /* 0x000fe20007810000 */
[----:B------:R-:W-:Y:S01]  /*66d0*/  UIADD3 UR4, UR4, 0x2a840, URZ ;  /* 0x0002a84004047890 */ /* 0x000fe2000fffe03f */
        /* <DEDUP_REMOVED lines=8> */
[----:B------:R-:W-:Y:S01]  /*6760*/  FMNMX.FTZ R0, R100, R3, !PT ;  /* 0x0000000364007209 */ /* 0x000fe20007810000 */
[----:B-1----:R-:W-:Y:S01]  /*6770*/  UPRMT UR4, UR6, 0x654, UR4 ;  /* 0x0000065406047896 */ /* 0x002fe20008000004 */
[----:B------:R-:W-:Y:S02]  /*6780*/  FMNMX.FTZ R2, R102, R9, !PT ;  /* 0x0000000966027209 */ /* 0x000fe40007810000 */
[----:B------:R-:W-:Y:S02]  /*6790*/  FMNMX.FTZ R3, R101, R0, !PT ;  /* 0x0000000065037209 */ /* 0x000fe40007810000 */
[----:B------:R-:W-:Y:S02]  /*67a0*/  FMNMX.FTZ R9, R103, R2, !PT ;  /* 0x0000000267097209 */ /* 0x000fe40007810000 */
[----:B------:R-:W-:Y:S02]  /*67b0*/  FMNMX.FTZ R0, R104, R3, !PT ;  /* 0x0000000368007209 */ /* 0x000fe40007810000 */
[----:B------:R-:W-:Y:S01]  /*67c0*/  FMNMX.FTZ R2, R106, R9, !PT ;  /* 0x000000096a027209 */ /* 0x000fe20007810000 */
[----:B------:R-:W-:Y:S01]  /*67d0*/  SYNCS.ARRIVE.TRANS64.RED.A1T0 RZ, [UR4], RZ ;  /* 0x000000ffffff79a7 */ /* 0x000fe20008100404 */
        /* <DEDUP_REMOVED lines=33> */
[----:B-1----:R-:W-:-:S03]  /*69f0*/  FMNMX.FTZ R14, R9, R2, !PT ;  /* 0x00000002090e7209 */ /* 0x002fc60007810000 */
[----:B------:R-:W0:Y:S01]  /*6a00*/  SHFL.BFLY PT, R3, R12, 0x1, 0x1f ;  /* 0x0c201f000c037f89 */ /* 0x000e2200000e0000 */
[----:B------:R-:W1:Y:S03]  /*6a10*/  LDC R2, c[0x0][0x988] ;  /* 0x00026200ff027b82 */ /* 0x000e660000000800 */
[----:B------:R-:W2:Y:S01]  /*6a20*/  SHFL.BFLY PT, R15, R14, 0x1, 0x1f ;  /* 0x0c201f000e0f7f89 */ /* 0x000ea200000e0000 */
[----:B0-----:R-:W-:Y:S02]  /*6a30*/  FMNMX.FTZ R4, R12, R3, !PT ;  /* 0x000000030c047209 */ /* 0x001fe40007810000 */
[----:B--2---:R-:W-:-:S03]  /*6a40*/  FMNMX.FTZ R3, R14, R15, !PT ;  /* 0x0000000f0e037209 */ /* 0x004fc60007810000 */
[CC--:B-1----:R-:W-:Y:S01]  /*6a50*/  FMUL.FTZ R137, R4.reuse, R2.reuse ;  /* 0x0000000204897220 */ /* 0x0c2fe20000410000 */
[----:B------:R-:W-:Y:S01]  /*6a60*/  FADD.FTZ R13, -R4, R13 ;  /* 0x0000000d040d7221 */ /* 0x000fe20000010100 */
[----:B------:R-:W-:Y:S02]  /*6a70*/  FADD.FTZ R11, -R3, R11 ;  /* 0x0000000b030b7221 */ /* 0x000fe40000010100 */
[-CC-:B------:R-:W-:Y:S01]  /*6a80*/  FFMA.FTZ R156, R88, R2.reuse, -R137.reuse ;  /* 0x00000002589c7223 */ /* 0x180fe20000010889 */
[-C--:B------:R-:W-:Y:S01]  /*6a90*/  FMUL.FTZ R13, R13, R2.reuse ;  /* 0x000000020d0d7220 */ /* 0x080fe20000410000 */
[-CC-:B------:R-:W-:Y:S01]  /*6aa0*/  FFMA.FTZ R158, R92, R2.reuse, -R137.reuse ;  /* 0x000000025c9e7223 */ /* 0x180fe20000010889 */
[-C--:B------:R-:W-:Y:S01]  /*6ab0*/  FMUL.FTZ R0, R11, R2.reuse ;  /* 0x000000020b007220 */ /* 0x080fe20000410000 */
[-CC-:B------:R-:W-:Y:S01]  /*6ac0*/  FFMA.FTZ R11, R89, R2.reuse, -R137.reuse ;  /* 0x00000002590b7223 */ /* 0x180fe20000010889 */
[-CC-:B------:R-:W-:Y:S01]  /*6ad0*/  FFMA.FTZ R89, R105, R2.reuse, -R137.reuse ;  /* 0x0000000269597223 */ /* 0x180fe20000010889 */
[-CC-:B------:R-:W-:Y:S01]  /*6ae0*/  FFMA.FTZ R105, R121, R2.reuse, -R137.reuse ;  /* 0x0000000279697223 */ /* 0x180fe20000010889 */
[-C--:B------:R-:W-:Y:S01]  /*6af0*/  FMUL.FTZ R121, R3, R2.reuse ;  /* 0x0000000203797220 */ /* 0x080fe20000410000 */
[----:B------:R-:W-:Y:S01]  /*6b00*/  MUFU.EX2 R9, R13 ;  /* 0x0000000d00097308 */ /* 0x000fe20000000800 */
[-CC-:B------:R-:W-:Y:S01]  /*6b10*/  FFMA.FTZ R93, R93, R2.reuse, -R137.reuse ;  /* 0x000000025d5d7223 */ /* 0x180fe20000010889 */
[-C--:B------:R-:W-:Y:S01]  /*6b20*/  FFMA.FTZ R152, R96, R2.reuse, -R137 ;  /* 0x0000000260987223 */ /* 0x080fe20000010889 */
[-CC-:B------:R-:W-:Y:S01]  /*6b30*/  FFMA.FTZ R157, R90, R2.reuse, -R121.reuse ;  /* 0x000000025a9d7223 */ /* 0x180fe20000010879 */
[-CC-:B------:R-:W-:Y:S01]  /*6b40*/  FFMA.FTZ R12, R91, R2.reuse, -R121.reuse ;  /* 0x000000025b0c7223 */ /* 0x180fe20000010879 */
[-CC-:B------:R-:W-:Y:S01]  /*6b50*/  FFMA.FTZ R159, R94, R2.reuse, -R121.reuse ;  /* 0x000000025e9f7223 */ /* 0x180fe20000010879 */
        /* <DEDUP_REMOVED lines=14> */
[-CC-:B------:R-:W-:Y:S01]  /*6c40*/  FFMA.FTZ R110, R110, R2.reuse, -R121.reuse ;  /* 0x000000026e6e7223 */ /* 0x180fe20000010879 */
[-C--:B------:R-:W-:Y:S01]  /*6c50*/  FFMA.FTZ R111, R111, R2.reuse, -R121 ;  /* 0x000000026f6f7223 */ /* 0x080fe20000010879 */
        /* <DEDUP_REMOVED lines=15> */
[-CC-:B------:R-:W-:Y:S01]  /*6d50*/  FFMA.FTZ R126, R126, R2.reuse, -R121.reuse ;  /* 0x000000027e7e7223 */ /* 0x180fe20000010879 */
[-C--:B------:R-:W-:Y:S01]  /*6d60*/  FFMA.FTZ R127, R127, R2.reuse, -R121 ;  /* 0x000000027f7f7223 */ /* 0x080fe20000010879 */
[-C--:B------:R-:W-:Y:S01]  /*6d70*/  FFMA.FTZ R136, R128, R2.reuse, -R137 ;  /* 0x0000000280887223 */ /* 0x080fe20000010889 */
[----:B------:R-:W2:Y:S01]  /*6d80*/  MUFU.EX2 R12, R12 ;  /* 0x0000000c000c7308 */ /* 0x000ea20000000800 */
[----:B-1----:R-:W-:Y:S01]  /*6d90*/  FFMA.FTZ R5, R0, R5, R157 ;  /* 0x0000000500057223 */ /* 0x002fe2000001009d */
[-C--:B------:R-:W-:Y:S01]  /*6da0*/  FFMA.FTZ R130, R130, R2.reuse, -R121 ;  /* 0x0000000282827223 */ /* 0x080fe20000010879 */
[-C--:B------:R-:W-:Y:S01]  /*6db0*/  FFMA.FTZ R113, R129, R2.reuse, -R137 ;  /* 0x0000000281717223 */ /* 0x080fe20000010889 */
[-C--:B------:R-:W-:Y:S01]  /*6dc0*/  FFMA.FTZ R131, R131, R2.reuse, -R121 ;  /* 0x0000000283837223 */ /* 0x080fe20000010879 */
[-CC-:B------:R-:W-:Y:S01]  /*6dd0*/  FFMA.FTZ R138, R132, R2.reuse, -R137.reuse ;  /* 0x00000002848a7223 */ /* 0x180fe20000010889 */
[-C--:B------:R-:W-:Y:S01]  /*6de0*/  FFMA.FTZ R117, R133, R2.reuse, -R137 ;  /* 0x0000000285757223 */ /* 0x080fe20000010889 */
[-CC-:B------:R-:W-:Y:S01]  /*6df0*/  FFMA.FTZ R134, R134, R2.reuse, -R121.reuse ;  /* 0x0000000286867223 */ /* 0x180fe20000010879 */
[----:B------:R-:W1:Y:S01]  /*6e00*/  MUFU.EX2 R158, R158 ;  /* 0x0000009e009e7308 */ /* 0x000e620000000800 */
[----:B0-----:R-:W-:Y:S01]  /*6e10*/  FADD.FTZ R91, R11, R8 ;  /* 0x000000080b5b7221 */ /* 0x001fe20000010000 */
[----:B------:R-:W-:-:S06]  /*6e20*/  FFMA.FTZ R121, R135, R2, -R121 ;  /* 0x0000000287797223 */ /* 0x000fcc0000010879 */
[----:B------:R-:W0:Y:S01]  /*6e30*/  MUFU.EX2 R159, R159 ;  /* 0x0000009f009f7308 */ /* 0x000e220000000800 */
[----:B--2---:R-:W-:-:S07]  /*6e40*/  FADD.FTZ R8, R12, R5 ;  /* 0x000000050c087221 */ /* 0x004fce0000010000 */
[----:B------:R2:W3:Y:S01]  /*6e50*/  MUFU.EX2 R13, R93 ;  /* 0x0000005d000d7308 */ /* 0x0004e20000000800 */
[----:B-1----:R-:W-:-:S07]  /*6e60*/  FADD.FTZ R88, R158, R91 ;  /* 0x0000005b9e587221 */ /* 0x002fce0000010000 */
[----:B------:R-:W1:Y:S01]  /*6e70*/  MUFU.EX2 R14, R14 ;  /* 0x0000000e000e7308 */ /* 0x000e620000000800 */
[----:B0-----:R-:W-:Y:S01]  /*6e80*/  FADD.FTZ R5, R159, R8 ;  /* 0x000000089f057221 */ /* 0x001fe20000010000 */
[-CC-:B--2---:R-:W-:Y:S01]  /*6e90*/  FFMA.FTZ R93, R109, R2.reuse, -R137.reuse ;  /* 0x000000026d5d7223 */ /* 0x184fe20000010889 */
[----:B------:R-:W-:-:S05]  /*6ea0*/  FFMA.FTZ R109, R125, R2, -R137 ;  /* 0x000000027d6d7223 */ /* 0x000fca0000010889 */
        /* <DEDUP_REMOVED lines=84> */
.L_x_2224:
[----:B------:R-:W0:Y:S01]  /*73f0*/  S2UR UR4, SR_CgaCtaId ;  /* 0x00000000000479c3 */ /* 0x000e220000008800 */
[----:B------:R-:W-:Y:S01]  /*7400*/  UIADD3 UR5, UR5, 0x2a860, URZ ;  /* 0x0002a86005057890 */ /* 0x000fe2000fffe03f */
[C---:B------:R-:W-:Y:S01]  /*7410*/  ISETP.GT.AND P1, PT, R10.reuse, RZ, PT ;  /* 0x000000ff0a00720c */ /* 0x040fe20003f24270 */
        /* <DEDUP_REMOVED lines=32> */
.L_x_2214:
        /* <DEDUP_REMOVED lines=67> */
.L_x_2226:
[----:B------:R-:W-:Y:S01]  /*7a50*/  ULEA UR5, UR38, UR39, 0x3 ;  /* 0x0000002726057291 */ /* 0x000fe2000f8e183f */
[----:B------:R-:W-:-:S05]  /*7a60*/  IMAD.U32 R0, RZ, RZ, UR60 ;  /* 0x0000003cff007e24 */ /* 0x000fca000f8e00ff */
[----:B------:R-:W-:-:S04]  /*7a70*/  SHF.L.U32 R0, R0, 0x1f, RZ ;  /* 0x0000001f00007819 */ /* 0x000fc800000006ff */
[----:B------:R0:W1:Y:S01]  /*7a80*/  SYNCS.PHASECHK.TRANS64.TRYWAIT P1, [UR5+0x2a850], R0 ;  /* 0x02a85000ff0075a7 */ /* 0x0000620008020145 */
[----:B------:R-:W-:Y:S05]  /*7a90*/  @!P0 BRA `(.L_x_2227) ;  /* 0x0000000000048947 */ /* 0x000fea0003800000 */
[----:B------:R-:W-:Y:S01]  /*7aa0*/  BPT.TRAP 0x1 ;  /* 0x000000040000795c */ /* 0x000fe20000300000 */
.L_x_2227:
[----:B-1----:R-:W-:Y:S05]  /*7ab0*/  @P1 BRA `(.L_x_2228) ;  /* 0x0000000000081947 */ /* 0x002fea0003800000 */
[----:B------:R-:W1:Y:S02]  /*7ac0*/  SYNCS.PHASECHK.TRANS64.TRYWAIT P1, [UR5+0x2a850], R0 ;  /* 0x02a85000ff0075a7 */ /* 0x000e640008020145 */
[----:B-1----:R-:W-:Y:S05]  /*7ad0*/  @!P1 BRA `(.L_x_2229) ;  /* 0x0000006400f89947 */ /* 0x002fea0003800000 */
.L_x_2228:
[----:B------:R-:W-:Y:S01]  /*7ae0*/  UIADD3 UR39, UR39, 0x400, URZ ;  /* 0x0000040027277890 */ /* 0x000fe2000fffe03f */
[----:B------:R-:W-:Y:S01]  /*7af0*/  WARPGROUP.ARRIVE ;  /* 0x00000000000079c5 */ /* 0x000fe20000000000 */
[----:B------:R-:W-:Y:S01]  /*7b00*/  UMOV UR7, 0x40000040 ;  /* 0x4000004000077882 */ /* 0x000fe20000000000 */
[----:B-1----:R-:W1:Y:S01]  /*7b10*/  SHFL.BFLY PT, R7, R8, 0x2, 0x1f ;  /* 0x0c401f0008077f89 */ /* 0x002e6200000e0000 */
[----:B------:R-:W-:Y:S01]  /*7b20*/  USHF.R.U32.HI UR39, URZ, 0x4, UR39 ;  /* 0x000000043f277899 */ /* 0x000fe20008011627 */
[----:B------:R-:W-:Y:S02]  /*7b30*/  IMAD.MOV.U32 R88, RZ, RZ, -0x800000 ;  /* 0xff800000ff587424 */ /* 0x000fe400078e00ff */
        /* <DEDUP_REMOVED lines=56> */
.L_x_2230:
[----:B------:R-:W0:Y:S01]  /*7ec0*/  S2UR UR6, SR_CgaCtaId ;  /* 0x00000000000679c3 */ /* 0x000e220000008800 */
[----:B------:R-:W-:Y:S01]  /*7ed0*/  UIADD3 UR4, UR5, 0x2a860, URZ ;  /* 0x0002a86005047890 */ /* 0x000fe2000fffe03f */
[----:B------:R-:W-:Y:S01]  /*7ee0*/  FMUL.FTZ R100, R51, R9 ;  /* 0x0000000933647220 */ /* 0x000fe20000410000 */
[----:B------:R-:W-:Y:S01]  /*7ef0*/  UIADD3 UR38, UR38, 0x1, URZ ;  /* 0x0000000126267890 */ /* 0x000fe2000fffe03f */
[----:B------:R-:W-:Y:S01]  /*7f00*/  FMUL.FTZ R89, R44, R5 ;  /* 0x000000052c597220 */ /* 0x000fe20000410000 */
[----:B------:R-:W-:Y:S01]  /*7f10*/  FMUL.FTZ R51, R55, R9 ;  /* 0x0000000937337220 */ /* 0x000fe20000410000 */
[-C--:B------:R-:W-:Y:S01]  /*7f20*/  FMUL.FTZ R92, R45, R5.reuse ;  /* 0x000000052d5c7220 */ /* 0x080fe20000410000 */
[----:B------:R-:W-:Y:S01]  /*7f30*/  UISETP.NE.AND UP0, UPT, UR38, 0x2, UPT ;  /* 0x000000022600788c */ /* 0x000fe2000bf05270 */
[----:B------:R-:W-:Y:S01]  /*7f40*/  FMUL.FTZ R44, R52, R5 ;  /* 0x00000005342c7220 */ /* 0x000fe20000410000 */
        /* <DEDUP_REMOVED lines=15> */
[----:B0-----:R-:W-:Y:S01]  /*8040*/  UPRMT UR4, UR6, 0x654, UR4 ;  /* 0x0000065406047896 */ /* 0x001fe20008000004 */
        /* <DEDUP_REMOVED lines=50> */
.L_x_2194:
        /* <DEDUP_REMOVED lines=10> */
[----:B------:R-:W-:Y:S01]  /*8410*/  IMAD R9, R162, 0x40, R17 ;  /* 0x00000040a2097824 */ /* 0x000fe200078e0211 */
[----:B------:R-:W-:Y:S01]  /*8420*/  SHF.R.S32.HI R62, RZ, 0x1f, R161 ;  /* 0x0000001fff3e7819 */ /* 0x000fe200000114a1 */
[----:B------:R-:W-:Y:S01]  /*8430*/  ULDC.64 UR4, c[0x0][0xb90] ;  /* 0x0002e40000047ab9 */ /* 0x000fe20000000a00 */
[----:B------:R-:W-:Y:S01]  /*8440*/  F2FP.BF16.F32.PACK_AB R7, R7, R26 ;  /* 0x0000001a0707723e */ /* 0x000fe200000010ff */
[----:B------:R-:W-:Y:S01]  /*8450*/  IMAD.WIDE.U32 R12, R161, UR4, RZ ;  /* 0x00000004a10c7c25 */ /* 0x000fe2000f8e00ff */
[----:B------:R-:W-:Y:S01]  /*8460*/  F2FP.BF16.F32.PACK_AB R6, R29, R6 ;  /* 0x000000061d06723e */ /* 0x000fe200000010ff */
[----:B------:R-:W-:Y:S01]  /*8470*/  ULDC UR6, c[0x0][0xa88] ;  /* 0x0002a20000067ab9 */ /* 0x000fe20000000800 */
[----:B------:R-:W-:Y:S02]  /*8480*/  SHF.R.S32.HI R112, RZ, 0x1f, R23 ;  /* 0x0000001fff707819 */ /* 0x000fe40000011417 */
[----:B------:R-:W-:-:S02]  /*8490*/  F2FP.BF16.F32.PACK_AB R80, R81, R80 ;  /* 0x000000505150723e */ /* 0x000fc400000010ff */
[----:B------:R-:W-:Y:S02]  /*84a0*/  F2FP.BF16.F32.PACK_AB R52, R73, R52 ;  /* 0x000000344934723e */ /* 0x000fe400000010ff */
[----:B------:R-:W-:Y:S02]  /*84b0*/  F2FP.BF16.F32.PACK_AB R55, R78, R55 ;  /* 0x000000374e37723e */ /* 0x000fe400000010ff */
[----:B------:R-:W-:Y:S02]  /*84c0*/  F2FP.BF16.F32.PACK_AB R81, R83, R82 ;  /* 0x000000525351723e */ /* 0x000fe400000010ff */
[----:B------:R-:W-:Y:S02]  /*84d0*/  F2FP.BF16.F32.PACK_AB R82, R85, R84 ;  /* 0x000000545552723e */ /* 0x000fe400000010ff */
[----:B------:R-:W-:Y:S02]  /*84e0*/  F2FP.BF16.F32.PACK_AB R83, R87, R86 ;  /* 0x000000565753723e */ /* 0x000fe400000010ff */
[----:B------:R-:W-:-:S02]  /*84f0*/  MOV R34, R37 ;  /* 0x0000002500227202 */ /* 0x000fc40000000f00 */
[----:B--2---:R-:W-:Y:S01]  /*8500*/  MOV R35, R2 ;  /* 0x0000000200237202 */ /* 0x004fe20000000f00 */
[----:B------:R-:W-:Y:S02]  /*8510*/  IMAD R2, R62, UR4, RZ ;  /* 0x000000043e027c24 */ /* 0x000fe4000f8e02ff */
[----:B------:R-:W-:-:S04]  /*8520*/  IMAD.WIDE R4, R167, 0x2, R34 ;  /* 0x00000002a7047825 */ /* 0x000fc800078e0222 */
[----:B------:R-:W-:Y:S01]  /*8530*/  IMAD.WIDE R34, R9, 0x2, R34 ;  /* 0x0000000209227825 */ /* 0x000fe200078e0222 */
[C---:B------:R-:W-:Y:S02]  /*8540*/  IADD3 R33, P2, R4.reuse, 0x4020, RZ ;  /* 0x0000402004217810 */ /* 0x040fe40007f5e0ff */
[C---:B------:R-:W-:Y:S01]  /*8550*/  IADD3 R21, P6, R4.reuse, 0x20, RZ ;  /* 0x0000002004157810 */ /* 0x040fe20007fde0ff */
[----:B------:R-:W-:Y:S01]  /*8560*/  IMAD R11, R161, UR5, R2 ;  /* 0x00000005a10b7c24 */ /* 0x000fe2000f8e0202 */
[----:B------:R-:W-:Y:S01]  /*8570*/  LOP3.LUT R10, R33, 0x380, RZ, 0xc0, !PT ;  /* 0x00000380210a7812 */ /* 0x000fe200078ec0ff */
[--C-:B------:R-:W-:Y:S01]  /*8580*/  IMAD.X R41, RZ, RZ, R5.reuse, P2 ;  /* 0x000000ffff297224 */ /* 0x100fe200010e0605 */
[----:B------:R-:W-:Y:S01]  /*8590*/  IADD3 R107, P1, R4, 0x4040, RZ ;  /* 0x00004040046b7810 */ /* 0x000fe20007f3e0ff */
[----:B------:R-:W-:Y:S01]  /*85a0*/  IMAD.X R15, RZ, RZ, R5, P6 ;  /* 0x000000ffff0f7224 */ /* 0x000fe200030e0605 */
[----:B------:R-:W-:Y:S01]  /*85b0*/  SHF.R.U64 R10, R10, 0x3, RZ ;  /* 0x000000030a0a7819 */ /* 0x000fe200000012ff */
[----:B------:R-:W-:Y:S01]  /*85c0*/  IMAD.IADD R13, R13, 0x1, R11 ;  /* 0x000000010d0d7824 */ /* 0x000fe200078e020b */
[----:B------:R-:W-:Y:S01]  /*85d0*/  IADD3 R31, P3, R4, 0x4000, RZ ;  /* 0x00004000041f7810 */ /* 0x000fe20007f7e0ff */
[----:B------:R-:W-:Y:S01]  /*85e0*/  ULDC.64 UR4, c[0x0][0xb98] ;  /* 0x0002e60000047ab9 */ /* 0x000fe20000000a00 */
[----:B------:R-:W-:Y:S01]  /*85f0*/  LOP3.LUT R40, R10, R33, RZ, 0x3c, !PT ;  /* 0x000000210a287212 */ /* 0x000fe200078e3cff */
[----:B------:R-:W-:Y:S01]  /*8600*/  IMAD.WIDE.U32 R12, R23, UR4, R12 ;  /* 0x00000004170c7c25 */ /* 0x000fe2000f8e000c */
[----:B------:R-:W-:-:S02]  /*8610*/  IADD3 R33, P6, R34, 0x1000, RZ ;  /* 0x0000100022217810 */ /* 0x000fc40007fde0ff */
[----:B------:R-:W-:Y:S01]  /*8620*/  IADD3 R79, P4, R4, 0x60, RZ ;  /* 0x00000060044f7810 */ /* 0x000fe20007f9e0ff */
[--C-:B------:R-:W-:Y:S01]  /*8630*/  IMAD.X R39, RZ, RZ, R5.reuse, P3 ;  /* 0x000000ffff277224 */ /* 0x100fe200018e0605 */
[----:B------:R-:W-:Y:S02]  /*8640*/  LOP3.LUT R32, R33, 0x380, RZ, 0xc0, !PT ;  /* 0x0000038021207812 */ /* 0x000fe400078ec0ff */
[----:B------:R-:W-:Y:S01]  /*8650*/  IADD3.X R43, RZ, R5, RZ, P1, !PT ;  /* 0x00000005ff2b7210 */ /* 0x000fe20000ffe4ff */
[----:B------:R-:W-:Y:S01]  /*8660*/  IMAD.X R11, RZ, RZ, R5, P4 ;  /* 0x000000ffff0b7224 */ /* 0x000fe200020e0605 */
[----:B------:R-:W-:Y:S02]  /*8670*/  SHF.R.U64 R32, R32, 0x3, RZ ;  /* 0x0000000320207819 */ /* 0x000fe400000012ff */
[----:B---3--:R-:W-:Y:S02]  /*8680*/  ISETP.NE.AND P1, PT, R61, 0x1, PT ;  /* 0x000000013d00780c */ /* 0x008fe40003f25270 */
[----:B------:R-:W-:-:S02]  /*8690*/  LOP3.LUT R8, R31, 0x380, RZ, 0xc0, !PT ;  /* 0x000003801f087812 */ /* 0x000fc400078ec0ff */
[----:B------:R-:W-:Y:S02]  /*86a0*/  LOP3.LUT R32, R32, R33, RZ, 0x3c, !PT ;  /* 0x0000002120207212 */ /* 0x000fe400078e3cff */
[----:B------:R-:W-:Y:S02]  /*86b0*/  SHF.R.U64 R8, R8, 0x3, RZ ;  /* 0x0000000308087819 */ /* 0x000fe400000012ff */
[----:B------:R-:W-:Y:S02]  /*86c0*/  IADD3 R33, P4, R34, 0x3000, RZ ;  /* 0x0000300022217810 */ /* 0x000fe40007f9e0ff */
[----:B------:R-:W-:Y:S02]  /*86d0*/  LOP3.LUT R38, R8, R31, RZ, 0x3c, !PT ;  /* 0x0000001f08267212 */ /* 0x000fe400078e3cff */
[----:B------:R-:W-:Y:S01]  /*86e0*/  LOP3.LUT R28, R33, 0x380, RZ, 0xc0, !PT ;  /* 0x00000380211c7812 */ /* 0x000fe200078ec0ff */
[----:B------:R-:W2:Y:S01]  /*86f0*/  @P1 LDC R109, c[0x0][0xbec] ;  /* 0x0002fb00ff6d1b82 */ /* 0x000ea20000000800 */
[----:B------:R-:W-:Y:S01]  /*8700*/  LOP3.LUT R8, R79, 0x380, RZ, 0xc0, !PT ;  /* 0x000003804f087812 */ /* 0x000fe200078ec0ff */
[----:B------:R-:W-:Y:S01]  /*8710*/  IMAD.X R29, RZ, RZ, R35, P4 ;  /* 0x000000ffff1d7224 */ /* 0x000fe200020e0623 */
[----:B------:R-:W-:-:S02]  /*8720*/  SHF.R.U64 R28, R28, 0x3, RZ ;  /* 0x000000031c1c7819 */ /* 0x000fc400000012ff */
[----:B------:R-:W-:Y:S02]  /*8730*/  IADD3 R47, P0, R4, 0x4060, RZ ;  /* 0x00004060042f7810 */ /* 0x000fe40007f1e0ff */
[----:B------:R-:W-:Y:S01]  /*8740*/  SHF.R.U64 R8, R8, 0x3, RZ ;  /* 0x0000000308087819 */ /* 0x000fe200000012ff */
[----:B------:R-:W3:Y:S01]  /*8750*/  @P1 LDC R111, c[0x0][0xbf0] ;  /* 0x0002fc00ff6f1b82 */ /* 0x000ee20000000800 */
[----:B------:R-:W-:Y:S01]  /*8760*/  LOP3.LUT R28, R28, R33, RZ, 0x3c, !PT ;  /* 0x000000211c1c7212 */ /* 0x000fe200078e3cff */
[----:B------:R-:W-:Y:S01]  /*8770*/  IMAD.X R33, RZ, RZ, R35, P6 ;  /* 0x000000ffff217224 */ /* 0x000fe200030e0623 */
[----:B------:R-:W-:Y:S02]  /*8780*/  LOP3.LUT R46, R47, 0x380, RZ, 0xc0, !PT ;  /* 0x000003802f2e7812 */ /* 0x000fe400078ec0ff */
[----:B------:R-:W-:Y:S02]  /*8790*/  LOP3.LUT R10, R8, R79, RZ, 0x3c, !PT ;  /* 0x0000004f080a7212 */ /* 0x000fe400078e3cff */
[----:B------:R-:W-:-:S02]  /*87a0*/  IADD3 R79, P6, R34, 0x7000, RZ ;  /* 0x00007000224f7810 */ /* 0x000fc40007fde0ff */
[----:B------:R-:W-:Y:S02]  /*87b0*/  SHF.R.U64 R46, R46, 0x3, RZ ;  /* 0x000000032e2e7819 */ /* 0x000fe400000012ff */
[----:B------:R-:W-:Y:S02]  /*87c0*/  LOP3.LUT R26, R79, 0x380, RZ, 0xc0, !PT ;  /* 0x000003804f1a7812 */ /* 0x000fe400078ec0ff */
[----:B------:R-:W-:Y:S01]  /*87d0*/  LOP3.LUT R46, R46, R47, RZ, 0x3c, !PT ;  /* 0x0000002f2e2e7212 */ /* 0x000fe200078e3cff */
[----:B------:R-:W-:Y:S01]  /*87e0*/  IMAD.X R47, RZ, RZ, R5, P0 ;  /* 0x000000ffff2f7224 */ /* 0x000fe200000e0605 */
[----:B------:R-:W-:Y:S02]  /*87f0*/  LOP3.LUT R14, R107, 0x380, RZ, 0xc0, !PT ;  /* 0x000003806b0e7812 */ /* 0x000fe400078ec0ff */
[----:B------:R-:W-:Y:S02]  /*8800*/  SHF.R.U64 R26, R26, 0x3, RZ ;  /* 0x000000031a1a7819 */ /* 0x000fe400000012ff */
[----:B------:R-:W-:-:S02]  /*8810*/  LOP3.LUT R9, R4, 0x380, RZ, 0xc0, !PT ;  /* 0x0000038004097812 */ /* 0x000fc400078ec0ff */
[----:B------:R-:W-:Y:S02]  /*8820*/  SHF.R.U64 R14, R14, 0x3, RZ ;  /* 0x000000030e0e7819 */ /* 0x000fe400000012ff */
[----:B------:R-:W-:Y:S02]  /*8830*/  LOP3.LUT R26, R26, R79, RZ, 0x3c, !PT ;  /* 0x0000004f1a1a7212 */ /* 0x000fe400078e3cff */
[----:B------:R-:W-:Y:S02]  /*8840*/  SHF.R.U64 R9, R9, 0x3, RZ ;  /* 0x0000000309097819 */ /* 0x000fe400000012ff */
[----:B------:R-:W-:Y:S01]  /*8850*/  MOV R79, R46 ;  /* 0x0000002e004f7202 */ /* 0x000fe20000000f00 */
[----:B------:R-:W-:Y:S01]  /*8860*/  IMAD.IADD R46, R19, 0x1, R16 ;  /* 0x00000001132e7824 */ /* 0x000fe200078e0210 */
[----:B------:R-:W-:Y:S01]  /*8870*/  BAR.SYNC.DEFER_BLOCKING 0x1, 0x100 ;  /* 0x0044000000007b1d */ /* 0x000fe20000010000 */
[----:B------:R-:W-:Y:S02]  /*8880*/  IADD3 R25, P5, R4, 0x40, RZ ;  /* 0x0000004004197810 */ /* 0x000fe40007fbe0ff */
[----:B------:R-:W-:-:S02]  /*8890*/  LOP3.LUT R2, R21, 0x380, RZ, 0xc0, !PT ;  /* 0x0000038015027812 */ /* 0x000fc400078ec0ff */
[----:B------:R-:W-:Y:S02]  /*88a0*/  LOP3.LUT R42, R14, R107, RZ, 0x3c, !PT ;  /* 0x0000006b0e2a7212 */ /* 0x000fe400078e3cff */
[----:B------:R-:W-:Y:S01]  /*88b0*/  LOP3.LUT R4, R9, R4, RZ, 0x3c, !PT ;  /* 0x0000000409047212 */ /* 0x000fe200078e3cff */
[----:B------:R-:W-:Y:S01]  /*88c0*/  IMAD.X R9, RZ, RZ, R5, P5 ;  /* 0x000000ffff097224 */ /* 0x000fe200028e0605 */
[----:B------:R-:W-:Y:S01]  /*88d0*/  MOV R107, R40 ;  /* 0x00000028006b7202 */ /* 0x000fe20000000f00 */
[----:B--2---:R-:W-:Y:S01]  /*88e0*/  @P1 IMAD.HI.U32 R40, R46, R109, RZ ;  /* 0x0000006d2e281227 */ /* 0x004fe200078e00ff */
[----:B------:R-:W-:Y:S02]  /*88f0*/  SHF.R.U64 R2, R2, 0x3, RZ ;  /* 0x0000000302027819 */ /* 0x000fe400000012ff */
[----:B------:R-:W-:Y:S02]  /*8900*/  IADD3 R31, P5, R34, 0x2000, RZ ;  /* 0x00002000221f7810 */ /* 0x000fe40007fbe0ff */
[----:B------:R-:W-:-:S02]  /*8910*/  MOV R72, R4 ;  /* 0x0000000400487202 */ /* 0x000fc40000000f00 */
[----:B------:R-:W-:Y:S02]  /*8920*/  F2FP.BF16.F32.PACK_AB R4, R98, R3 ;  /* 0x000000036204723e */ /* 0x000fe400000010ff */
[----:B------:R-:W-:Y:S01]  /*8930*/  F2FP.BF16.F32.PACK_AB R5, R27, R110 ;  /* 0x0000006e1b05723e */ /* 0x000fe200000010ff */
[----:B------:R-:W-:Y:S01]  /*8940*/  IMAD.X R27, RZ, RZ, R35, P6 ;  /* 0x000000ffff1b7224 */ /* 0x000fe200030e0623 */
[----:B------:R-:W-:Y:S02]  /*8950*/  MOV R41, R46 ;  /* 0x0000002e00297202 */ /* 0x000fe40000000f00 */
[----:B---3--:R-:W-:Y:S01]  /*8960*/  @P1 SHF.R.U32.HI R41, RZ, R111, R40 ;  /* 0x0000006fff291219 */ /* 0x008fe20000011628 */
[----:B------:R2:W-:Y:S01]  /*8970*/  STSM.16.M88.4 [R72], R4 ;  /* 0x0000000448007844 */ /* 0x0005e20000000200 */
[----:B------:R-:W-:Y:S02]  /*8980*/  LOP3.LUT R14, R2, R21, RZ, 0x3c, !PT ;  /* 0x00000015020e7212 */ /* 0x000fe400078e3cff */
[----:B------:R-:W-:-:S02]  /*8990*/  LOP3.LUT R2, R25, 0x380, RZ, 0xc0, !PT ;  /* 0x0000038019027812 */ /* 0x000fc400078ec0ff */
[----:B------:R-:W-:Y:S02]  /*89a0*/  LOP3.LUT R30, R31, 0x380, RZ, 0xc0, !PT ;  /* 0x000003801f1e7812 */ /* 0x000fe400078ec0ff */
[----:B------:R-:W-:Y:S02]  /*89b0*/  LOP3.LUT R3, R34, 0x380, RZ, 0xc0, !PT ;  /* 0x0000038022037812 */ /* 0x000fe400078ec0ff */
[----:B------:R-:W-:Y:S02]  /*89c0*/  SHF.R.U64 R2, R2, 0x3, RZ ;  /* 0x0000000302027819 */ /* 0x000fe400000012ff */
[----:B------:R-:W-:Y:S02]  /*89d0*/  SHF.R.U64 R30, R30, 0x3, RZ ;  /* 0x000000031e1e7819 */ /* 0x000fe400000012ff */
[----:B------:R-:W-:Y:S02]  /*89e0*/  IADD3 R21, P0, R34, 0x6000, RZ ;  /* 0x0000600022157810 */ /* 0x000fe40007f1e0ff */
[----:B------:R-:W-:Y:S01]  /*89f0*/  SHF.R.U64 R3, R3, 0x3, RZ ;  /* 0x0000000303037819 */ /* 0x000fe200000012ff */
[----:B--2---:R-:W-:Y:S01]  /*8a00*/  IMAD.MOV R6, RZ, RZ, -R41 ;  /* 0x000000ffff067224 */ /* 0x004fe200078e0a29 */
[----:B------:R-:W-:Y:S01]  /*8a10*/  MOV R110, R10 ;  /* 0x0000000a006e7202 */ /* 0x000fe20000000f00 */
[----:B------:R-:W-:Y:S01]  /*8a20*/  IMAD R4, R112, UR4, RZ ;  /* 0x0000000470047c24 */ /* 0x000fe2000f8e02ff */
[----:B------:R-:W-:Y:S01]  /*8a30*/  LOP3.LUT R8, R2, R25, RZ, 0x3c, !PT ;  /* 0x0000001902087212 */ /* 0x000fe200078e3cff */
[----:B------:R-:W-:Y:S01]  /*8a40*/  IMAD R11, R61, R6, R46 ;  /* 0x000000063d0b7224 */ /* 0x000fe200078e022e */
[----:B------:R-:W-:Y:S01]  /*8a50*/  LOP3.LUT R30, R30, R31, RZ, 0x3c, !PT ;  /* 0x0000001f1e1e7212 */ /* 0x000fe200078e3cff */
[----:B------:R-:W-:Y:S01]  /*8a60*/  IMAD R4, R23, UR5, R4 ;  /* 0x0000000517047c24 */ /* 0x000fe2000f8e0204 */
[C---:B------:R-:W-:Y:S01]  /*8a70*/  IADD3 R31, P3, R34.reuse, 0x4000, RZ ;  /* 0x00004000221f7810 */ /* 0x040fe20007f7e0ff */
[----:B------:R-:W-:Y:S01]  /*8a80*/  ULDC.64 UR4, c[0x0][0xb88] ;  /* 0x0002e20000047ab9 */ /* 0x000fe20000000a00 */
[----:B------:R-:W-:Y:S01]  /*8a90*/  IADD3 R25, P2, R34, 0x5000, RZ ;  /* 0x0000500022197810 */ /* 0x000fe20007f5e0ff */
[----:B------:R-:W-:Y:S01]  /*8aa0*/  IMAD R72, R61, UR6, RZ ;  /* 0x000000063d487c24 */ /* 0x000fe2000f8e02ff */
[----:B------:R-:W-:Y:S01]  /*8ab0*/  LOP3.LUT R34, R3, R34, RZ, 0x3c, !PT ;  /* 0x0000002203227212 */ /* 0x000fe200078e3cff */
[----:B------:R-:W-:Y:S01]  /*8ac0*/  IMAD.X R3, RZ, RZ, R35, P0 ;  /* 0x000000ffff037224 */ /* 0x000fe200000e0623 */
[----:B------:R-:W-:-:S02]  /*8ad0*/  SHF.R.S32.HI R5, RZ, 0x1f, R41 ;  /* 0x0000001fff057819 */ /* 0x000fc40000011429 */
[----:B------:R-:W-:Y:S01]  /*8ae0*/  IADD3 R12, P0, R41, R12, RZ ;  /* 0x0000000c290c7210 */ /* 0x000fe20007f1e0ff */
[----:B------:R-:W-:Y:S01]  /*8af0*/  IMAD.IADD R41, R166, 0x1, R16 ;  /* 0x00000001a6297824 */ /* 0x000fe200078e0210 */
[----:B------:R-:W-:Y:S02]  /*8b00*/  SHF.R.S32.HI R10, RZ, 0x1f, R11 ;  /* 0x0000001fff0a7819 */ /* 0x000fe4000001140b */
[----:B------:R-:W-:Y:S02]  /*8b10*/  LOP3.LUT R2, R21, 0x380, RZ, 0xc0, !PT ;  /* 0x0000038015027812 */ /* 0x000fe400078ec0ff */
[----:B------:R-:W-:Y:S01]  /*8b20*/  IADD3.X R13, R5, R13, R4, P0, !PT ;  /* 0x0000000d050d7210 */ /* 0x000fe200007fe404 */
[----:B------:R-:W-:Y:S01]  /*8b30*/  IMAD R10, R10, UR4, RZ ;  /* 0x000000040a0a7c24 */ /* 0x000fe2000f8e02ff */
[----:B------:R-:W-:Y:S02]  /*8b40*/  LOP3.LUT R24, R25, 0x380, RZ, 0xc0, !PT ;  /* 0x0000038019187812 */ /* 0x000fe400078ec0ff */
[----:B------:R-:W-:Y:S01]  /*8b50*/  MOV R15, R14 ;  /* 0x0000000e000f7202 */ /* 0x000fe20000000f00 */
[----:B------:R-:W-:Y:S01]  /*8b60*/  IMAD.WIDE.U32 R12, R11, UR4, R12 ;  /* 0x000000040b0c7c25 */ /* 0x000fe2000f8e000c */
[----:B------:R-:W-:-:S02]  /*8b70*/  F2FP.BF16.F32.PACK_AB R4, R94, R95 ;  /* 0x0000005f5e04723e */ /* 0x000fc400000010ff */
[----:B------:R-:W-:Y:S02]  /*8b80*/  F2FP.BF16.F32.PACK_AB R5, R108, R105 ;  /* 0x000000696c05723e */ /* 0x000fe400000010ff */
[----:B------:R-:W-:Y:S02]  /*8b90*/  F2FP.BF16.F32.PACK_AB R6, R96, R93 ;  /* 0x0000005d6006723e */ /* 0x000fe400000010ff */
[----:B------:R-:W-:Y:S02]  /*8ba0*/  F2FP.BF16.F32.PACK_AB R7, R106, R103 ;  /* 0x000000676a07723e */ /* 0x000fe400000010ff */
[----:B------:R-:W-:Y:S02]  /*8bb0*/  SHF.R.U64 R2, R2, 0x3, RZ ;  /* 0x0000000302027819 */ /* 0x000fe400000012ff */
[----:B------:R-:W-:Y:S01]  /*8bc0*/  MOV R109, R38 ;  /* 0x00000026006d7202 */ /* 0x000fe20000000f00 */
[----:B------:R-:W-:Y:S01]  /*8bd0*/  IMAD R39, R11, UR5, R10 ;  /* 0x000000050b277c24 */ /* 0x000fe2000f8e020a */
[----:B------:R-:W-:Y:S01]  /*8be0*/  SHF.R.U64 R24, R24, 0x3, RZ ;  /* 0x0000000318187819 */ /* 0x000fe200000012ff */
[----:B------:R2:W-:Y:S01]  /*8bf0*/  STSM.16.M88.4 [R15], R4 ;  /* 0x000000040f007844 */ /* 0x0005e20000000200 */
[----:B------:R-:W-:Y:S01]  /*8c00*/  LOP3.LUT R2, R2, R21, RZ, 0x3c, !PT ;  /* 0x0000001502027212 */ /* 0x000fe200078e3cff */
[----:B------:R-:W-:Y:S01]  /*8c10*/  ULDC.64 UR4, c[0x0][0xb50] ;  /* 0x0002d40000047ab9 */ /* 0x000fe20000000a00 */
[----:B------:R-:W-:Y:S01]  /*8c20*/  IMAD.X R21, RZ, RZ, R35, P3 ;  /* 0x000000ffff157224 */ /* 0x000fe200018e0623 */
[----:B------:R-:W-:-:S02]  /*8c30*/  MOV R14, R8 ;  /* 0x00000008000e7202 */ /* 0x000fc40000000f00 */
[----:B------:R-:W-:Y:S02]  /*8c40*/  LOP3.LUT P0, RZ, R164, 0x3, RZ, 0xc0, !PT ;  /* 0x00000003a4ff7812 */ /* 0x000fe4000780c0ff */
[----:B------:R-:W-:Y:S02]  /*8c50*/  F2FP.BF16.F32.PACK_AB R8, R91, R90 ;  /* 0x0000005a5b08723e */ /* 0x000fe400000010ff */
[----:B------:R-:W-:Y:S02]  /*8c60*/  F2FP.BF16.F32.PACK_AB R9, R104, R101 ;  /* 0x000000656809723e */ /* 0x000fe400000010ff */
[----:B------:R-:W-:Y:S02]  /*8c70*/  F2FP.BF16.F32.PACK_AB R10, R92, R89 ;  /* 0x000000595c0a723e */ /* 0x000fe400000010ff */
[----:B------:R-:W-:Y:S01]  /*8c80*/  F2FP.BF16.F32.PACK_AB R11, R102, R99 ;  /* 0x00000063660b723e */ /* 0x000fe200000010ff */
[----:B--2---:R-:W-:Y:S01]  /*8c90*/  VIADD R5, R41, 0x8 ;  /* 0x0000000829057836 */ /* 0x004fe20000000000 */
[----:B------:R-:W-:Y:S01]  /*8ca0*/  LEA R40, P3, R12, UR4, 0x2 ;  /* 0x000000040c287c11 */ /* 0x000fe2000f8610ff */
[----:B------:R-:W-:Y:S01]  /*8cb0*/  IMAD.IADD R7, R13, 0x1, R39 ;  /* 0x000000010d077824 */ /* 0x000fe200078e0227 */
[----:B------:R-:W-:Y:S01]  /*8cc0*/  LOP3.LUT R24, R24, R25, RZ, 0x3c, !PT ;  /* 0x0000001918187212 */ /* 0x000fe200078e3cff */
[----:B------:R-:W-:Y:S01]  /*8cd0*/  IMAD.X R25, RZ, RZ, R35, P2 ;  /* 0x000000ffff197224 */ /* 0x000fe200010e0623 */
[-C--:B------:R-:W-:Y:S01]  /*8ce0*/  ISETP.GE.OR P2, PT, R41, R72.reuse, P0 ;  /* 0x000000482900720c */ /* 0x080fe20000746670 */
[----:B------:R2:W-:Y:S01]  /*8cf0*/  STSM.16.M88.4 [R14], R8 ;  /* 0x000000080e007844 */ /* 0x0005e20000000200 */
[----:B------:R-:W-:-:S02]  /*8d00*/  ISETP.GE.OR P0, PT, R5, R72, P0 ;  /* 0x000000480500720c */ /* 0x000fc40000706670 */
[----:B------:R-:W-:Y:S01]  /*8d10*/  LEA.HI.X R41, R12, UR5, R7, 0x2, P3 ;  /* 0x000000050c297c11 */ /* 0x000fe200098f1407 */
[----:B------:R-:W-:Y:S01]  /*8d20*/  SHFL.IDX PT, R38, R40, RZ, 0x1c1f ;  /* 0x001c1fff28267589 */ /* 0x000fe200000e0000 */
[----:B------:R-:W-:Y:S01]  /*8d30*/  F2FP.BF16.F32.PACK_AB R4, R49, R48 ;  /* 0x000000303104723e */ /* 0x000fe200000010ff */
[----:B------:R-:W-:Y:S01]  /*8d40*/  ULDC.64 UR4, c[0x0][0xae8] ;  /* 0x0002ba0000047ab9 */ /* 0x000fe20000000a00 */
[----:B------:R-:W-:Y:S01]  /*8d50*/  F2FP.BF16.F32.PACK_AB R5, R100, R97 ;  /* 0x000000616405723e */ /* 0x000fe200000010ff */
[----:B------:R-:W3:Y:S01]  /*8d60*/  SHFL.IDX PT, R39, R41, RZ, 0x1c1f ;  /* 0x001c1fff29277589 */ /* 0x000ee200000e0000 */
[----:B------:R-:W-:Y:S02]  /*8d70*/  F2FP.BF16.F32.PACK_AB R6, R53, R44 ;  /* 0x0000002c3506723e */ /* 0x000fe400000010ff */
[----:B------:R-:W-:Y:S01]  /*8d80*/  F2FP.BF16.F32.PACK_AB R7, R51, R54 ;  /* 0x000000363307723e */ /* 0x000fe200000010ff */
[----:B------:R-:W-:Y:S01]  /*8d90*/  SHFL.IDX PT, R90, R40, 0x1, 0x1c1f ;  /* 0x003c1f00285a7f89 */ /* 0x000fe200000e0000 */
        /* <DEDUP_REMOVED lines=19> */
[----:B------:R-:W-:Y:S02]  /*8ed0*/  LOP3.LUT R20, R20, R31, RZ, 0x3c, !PT ;  /* 0x0000001f14147212 */ /* 0x000fe400078e3cff */
[----:B------:R-:W-:Y:S01]  /*8ee0*/  IADD3.X R31, RZ, R35, RZ, P5, !PT ;  /* 0x00000023ff1f7210 */ /* 0x000fe20002ffe4ff */
[----:B------:R-:W-:Y:S08]  /*8ef0*/  BAR.SYNC.DEFER_BLOCKING 0x1, 0x100 ;  /* 0x0044000000007b1d */ /* 0x000ff00000010000 */
[----:B----4-:R-:W4:Y:S01]  /*8f00*/  @P1 LDC R52, c[0x0][0xbec] ;  /* 0x0002fb00ff341b82 */ /* 0x010f220000000800 */
[----:B---3--:R3:W-:Y:S04]  /*8f10*/  @!P2 ST.E desc[UR36][R38.64], R88 ;  /* 0x000000582600a985 */ /* 0x0087e8000c101924 */
[----:B--2---:R4:W-:Y:S04]  /*8f20*/  @!P0 ST.E desc[UR36][R90.64], R0 ;  /* 0x000000005a008985 */ /* 0x0049e8000c101924 */
[----:B------:R2:W5:Y:S01]  /*8f30*/  LD.E.128 R44, desc[UR36][R32.64] ;  /* 0x00000024202c7980 */ /* 0x000562000c101d00 */
[----:B---3--:R-:W3:Y:S01]  /*8f40*/  @P1 LDC R39, c[0x0][0xbf0] ;  /* 0x0002fc00ff271b82 */ /* 0x008ee20000000800 */
[----:B------:R-:W-:-:S02]  /*8f50*/  IMAD R62, R62, UR4, RZ ;  /* 0x000000043e3e7c24 */ /* 0x000fc4000f8e02ff */
[----:B------:R0:W5:Y:S01]  /*8f60*/  LD.E.128 R40, desc[UR36][R30.64] ;  /* 0x000000241e287980 */ /* 0x000162000c101d00 */
[----:B--2---:R-:W-:-:S03]  /*8f70*/  IMAD R33, R160, 0x20, R162 ;  /* 0x00000020a0217824 */ /* 0x004fc600078e02a2 */
[----:B------:R2:W5:Y:S01]  /*8f80*/  LD.E.128 R4, desc[UR36][R28.64] ;  /* 0x000000241c047980 */ /* 0x000562000c101d00 */
[----:B------:R-:W-:-:S03]  /*8f90*/  IMAD.IADD R33, R16, 0x1, R33 ;  /* 0x0000000110217824 */ /* 0x000fc600078e0221 */
[----:B------:R1:W5:Y:S01]  /*8fa0*/  LD.E.128 R64, desc[UR36][R20.64] ;  /* 0x0000002414407980 */ /* 0x000362000c101d00 */
[----:B0-----:R-:W-:Y:S02]  /*8fb0*/  IMAD R31, R161, UR5, R62 ;  /* 0x00000005a11f7c24 */ /* 0x001fe4000f8e023e */
[----:B----4-:R-:W-:Y:S01]  /*8fc0*/  @P1 IMAD.HI.U32 R0, R33, R52, RZ ;  /* 0x0000003421001227 */ /* 0x010fe200078e00ff */
[----:B------:R0:W5:Y:S03]  /*8fd0*/  LD.E.128 R12, desc[UR36][R2.64] ;  /* 0x00000024020c7980 */ /* 0x000166000c101d00 */
[----:B--2---:R-:W-:Y:S01]  /*8fe0*/  IMAD.WIDE.U32 R28, R161, UR4, RZ ;  /* 0x00000004a11c7c25 */ /* 0x004fe2000f8e00ff */
[----:B------:R-:W-:Y:S01]  /*8ff0*/  ULDC.64 UR4, c[0x0][0xaf0] ;  /* 0x0002bc0000047ab9 */ /* 0x000fe20000000a00 */
[----:B------:R2:W5:Y:S02]  /*9000*/  LD.E.128 R56, desc[UR36][R24.64] ;  /* 0x0000002418387980 */ /* 0x000564000c101d00 */
[----:B-1----:R-:W-:-:S02]  /*9010*/  IMAD.MOV.U32 R21, RZ, RZ, R33 ;  /* 0x000000ffff157224 */ /* 0x002fc400078e0021 */
[----:B------:R-:W-:Y:S01]  /*9020*/  IMAD R20, R112, UR4, RZ ;  /* 0x0000000470147c24 */ /* 0x000fe2000f8e02ff */
[----:B---3--:R-:W-:Y:S01]  /*9030*/  @P1 SHF.R.U32.HI R21, RZ, R39, R0 ;  /* 0x00000027ff151219 */ /* 0x008fe20000011600 */
[----:B0-----:R-:W-:Y:S01]  /*9040*/  IMAD.MOV.U32 R2, RZ, RZ, R28 ;  /* 0x000000ffff027224 */ /* 0x001fe200078e001c */
[----:B------:R-:W-:Y:S01]  /*9050*/  IADD3 R3, R29, R31, RZ ;  /* 0x0000001f1d037210 */ /* 0x000fe20007ffe0ff */
[----:B------:R0:W5:Y:S01]  /*9060*/  LD.E.128 R48, desc[UR36][R34.64] ;  /* 0x0000002422307980 */ /* 0x000162000c101d00 */
[--C-:B------:R-:W-:Y:S01]  /*9070*/  SHF.R.S32.HI R0, RZ, 0x1f, R21.reuse ;  /* 0x0000001fff007819 */ /* 0x100fe20000011415 */
[C---:B--2---:R-:W-:Y:S02]  /*9080*/  IMAD R25, R23.reuse, UR5, R20 ;  /* 0x0000000517197c24 */ /* 0x044fe4000f8e0214 */
[----:B------:R-:W-:Y:S01]  /*9090*/  IMAD.MOV R20, RZ, RZ, -R21 ;  /* 0x000000ffff147224 */ /* 0x000fe200078e0a15 */
[----:B------:R0:W5:Y:S01]  /*90a0*/  LD.E.128 R8, desc[UR36][R26.64] ;  /* 0x000000241a087980 */ /* 0x000162000c101d00 */
[----:B------:R-:W-:Y:S01]  /*90b0*/  IMAD.WIDE.U32 R2, R23, UR4, R2 ;  /* 0x0000000417027c25 */ /* 0x000fe2000f8e0002 */
[----:B------:R-:W-:Y:S01]  /*90c0*/  ULDC.64 UR4, c[0x0][0xae0] ;  /* 0x0002b80000047ab9 */ /* 0x000fe20000000a00 */
[----:B------:R-:W-:Y:S01]  /*90d0*/  @!PT LDS RZ, [RZ] ;  /* 0x00000000fffff984 */ /* 0x000fe20000000800 */
[----:B------:R-:W-:Y:S01]  /*90e0*/  @!PT LDS RZ, [RZ] ;  /* 0x00000000fffff984 */ /* 0x000fe20000000800 */
[----:B------:R-:W-:Y:S01]  /*90f0*/  @!PT LDS RZ, [RZ] ;  /* 0x00000000fffff984 */ /* 0x000fe20000000800 */
[----:B------:R-:W-:Y:S01]  /*9100*/  @!PT LDS RZ, [RZ] ;  /* 0x00000000fffff984 */ /* 0x000fe20000000800 */
[----:B------:R1:W-:Y:S06]  /*9110*/  MEMBAR.ALL.CTA ;  /* 0x0000000000007992 */ /* 0x0003ec0000008000 */
[----:B-1----:R-:W1:Y:S01]  /*9120*/  FENCE.VIEW.ASYNC.S ;  /* 0x00000000000073c6 */ /* 0x002e620000000000 */
[----:B------:R-:W-:-:S02]  /*9130*/  IMAD R0, R0, UR4, RZ ;  /* 0x0000000400007c24 */ /* 0x000fc4000f8e02ff */
        /* <DEDUP_REMOVED lines=9> */
[C---:B------:R-:W-:Y:S02]  /*91d0*/  IMAD R23, R61.reuse, UR5, R0 ;  /* 0x000000053d177c24 */ /* 0x040fe4000f8e0200 */
[----:B------:R-:W-:Y:S01]  /*91e0*/  IMAD.WIDE.U32 R2, R61, UR4, R2 ;  /* 0x000000043d027c25 */ /* 0x000fe2000f8e0002 */
[CC--:B------:R-:W-:Y:S01]  /*91f0*/  ISETP.GE.AND P2, PT, R25.reuse, R72.reuse, PT ;  /* 0x000000481900720c */ /* 0x0c0fe20003f46270 */
[----:B------:R-:W-:Y:S01]  /*9200*/  ULDC.64 UR4, c[0x0][0xa80] ;  /* 0x0002a00000047ab9 */ /* 0x000fe20000000a00 */
[----:B------:R-:W-:Y:S01]  /*9210*/  IADD3 R21, R25, 0x20, RZ ;  /* 0x0000002019157810 */ /* 0x000fe20007ffe0ff */
[----:B------:R-:W-:Y:S01]  /*9220*/  IMAD.IADD R3, R3, 0x1, R23 ;  /* 0x0000000103037824 */ /* 0x000fe200078e0217 */
[C---:B------:R-:W-:Y:S01]  /*9230*/  LEA R0, P3, R2.reuse, UR4, 0x1 ;  /* 0x0000000402007c11 */ /* 0x040fe2000f8608ff */
[----:B------:R-:W-:Y:S01]  /*9240*/  VIADD R37, R37, 0x2a820 ;  /* 0x0002a82025257836 */ /* 0x000fe20000000000 */
[----:B------:R-:W-:Y:S01]  /*9250*/  ISETP.GE.AND P0, PT, R21, R72, PT ;  /* 0x000000481500720c */ /* 0x000fe20003f06270 */
[----:B------:R-:W-:Y:S01]  /*9260*/  VIADD R21, R25, 0x40 ;  /* 0x0000004019157836 */ /* 0x000fe20000000000 */
[----:B------:R-:W-:-:S02]  /*9270*/  LEA.HI.X R16, R2, UR5, R3, 0x1, P3 ;  /* 0x0000000502107c11 */ /* 0x000fc400098f0c03 */
        /* <DEDUP_REMOVED lines=16> */
.L_x_2234:
[----:B------:R-:W-:Y:S05]  /*9380*/  BSYNC B1 ;  /* 0x0000000000017941 */ /* 0x000fea0003800000 */
.L_x_2233:
[----:B--23--:R2:W3:Y:S01]  /*9390*/  SHFL.IDX PT, R21, R16, 0x1, 0x181f ;  /* 0x00381f0010157f89 */ /* 0x00c4e200000e0000 */
[----:B------:R-:W-:Y:S03]  /*93a0*/  BSSY B1, `(.L_x_2235) ;  /* 0x000000c000017945 */ /* 0x000fe60003800000 */
[----:B-1----:R2:W1:Y:S01]  /*93b0*/  SHFL.IDX PT, R20, R0, 0x1, 0x181f ;  /* 0x00381f0000147f89 */ /* 0x00246200000e0000 */
        /* <DEDUP_REMOVED lines=10> */
.L_x_2236:
[----:B------:R-:W-:Y:S05]  /*9460*/  BSYNC B1 ;  /* 0x0000000000017941 */ /* 0x000fea0003800000 */
.L_x_2235:
[----:B---34-:R3:W4:Y:S01]  /*9470*/  SHFL.IDX PT, R21, R16, 0x2, 0x181f ;  /* 0x00581f0010157f89 */ /* 0x01872200000e0000 */
        /* <DEDUP_REMOVED lines=12> */
.L_x_2238:
[----:B------:R-:W-:Y:S05]  /*9540*/  BSYNC B1 ;  /* 0x0000000000017941 */ /* 0x000fea0003800000 */
.L_x_2237:
[----:B-1----:R-:W-:Y:S01]  /*9550*/  VIADD R3, R25, 0x60 ;  /* 0x0000006019037836 */ /* 0x002fe20000000000 */
[----:B0-23--:R-:W0:Y:S04]  /*9560*/  SHFL.IDX PT, R16, R16, 0x3, 0x181f ;  /* 0x00781f0010107f89 */ /* 0x00de2800000e0000 */
[----:B------:R-:W-:Y:S01]  /*9570*/  ISETP.GE.AND P0, PT, R3, R72, PT ;  /* 0x000000480300720c */ /* 0x000fe20003f06270 */
[----:B------:R-:W1:-:S12]  /*9580*/  SHFL.IDX PT, R0, R0, 0x3, 0x181f ;  /* 0x00781f0000007f89 */ /* 0x000e5800000e0000 */
[----:B------:R-:W-:Y:S05]  /*9590*/  @P0 BRA `(.L_x_2239) ;  /* 0x00000008006c0947 */ /* 0x000fea0003800000 */
[----:B------:R-:W-:Y:S02]  /*95a0*/  ULDC UR4, c[0x0][0xac8] ;  /* 0x0002b20000047ab9 */ /* 0x000fe40000000800 */
[----:B------:R-:W-:-:S13]  /*95b0*/  ISETP.GE.AND P1, PT, R17, UR4, PT ;  /* 0x0000000411007c0c */ /* 0x000fda000bf26270 */
[----:B-1----:R-:W-:-:S04]  /*95c0*/  @!P1 LEA R2, P0, R17, R0, 0x1 ;  /* 0x0000000011029211 */ /* 0x002fc800078008ff */
[----:B0-----:R-:W-:Y:S02]  /*95d0*/  @!P1 LEA.HI.X R3, R17, R16, R172, 0x1, P0 ;  /* 0x0000001011039211 */ /* 0x001fe400000f0cac */
[----:B------:R-:W-:-:S03]  /*95e0*/  ISETP.GE.AND P0, PT, R22, UR4, PT ;  /* 0x0000000416007c0c */ /* 0x000fc6000bf06270 */
[----:B-----5:R0:W-:Y:S10]  /*95f0*/  @!P1 ST.E.128 desc[UR36][R2.64], R4 ;  /* 0x0000000402009985 */ /* 0x0201f4000c101d24 */
[----:B------:R-:W-:Y:S05]  /*9600*/  @P0 BRA `(.L_x_2239) ;  /* 0x0000000800500947 */ /* 0x000fea0003800000 */
[----:B0-----:R-:W-:-:S04]  /*9610*/  LEA R2, P0, R22, R0, 0x1 ;  /* 0x0000000016027211 */ /* 0x001fc800078008ff */
[----:B------:R-:W-:-:S05]  /*9620*/  LEA.HI.X R3, R22, R16, R169, 0x1, P0 ;  /* 0x0000001016037211 */ /* 0x000fca00000f0ca9 */
[----:B------:R0:W-:Y:S01]  /*9630*/  ST.E.128 desc[UR36][R2.64], R8 ;  /* 0x0000000802007985 */ /* 0x0001e2000c101d24 */
[----:B------:R-:W-:Y:S05]  /*9640*/  BRA `(.L_x_2239) ;  /* 0x0000000800407947 */ /* 0x000fea0003800000 */
.L_x_2232:
        /* <DEDUP_REMOVED lines=20> */
[----:B------:R-:W-:Y:S01]  /*9790*/  MOV R5, R6 ;  /* 0x0000000600057202 */ /* 0x000fe20000000f00 */
[----:B------:R-:W-:-:S04]  /*97a0*/  IMAD R4, R8, UR4, RZ ;  /* 0x0000000408047c24 */ /* 0x000fc8000f8e02ff */
[----:B------:R-:W-:-:S06]  /*97b0*/  IMAD R7, R161, UR5, R4 ;  /* 0x00000005a1077c24 */ /* 0x000fcc000f8e0204 */
        /* <DEDUP_REMOVED lines=26> */
.L_x_2241:
[----:B------:R-:W-:Y:S05]  /*9960*/  BSYNC B1 ;  /* 0x0000000000017941 */ /* 0x000fea0003800000 */
.L_x_2240:
[----:B------:R-:W-:Y:S01]  /*9970*/  ULDC.64 UR4, c[0x0][0xae8] ;  /* 0x0002ba0000047ab9 */ /* 0x000fe20000000a00 */
[----:B--2---:R-:W-:Y:S01]  /*9980*/  @P1 IMAD.HI.U32 R0, R13, R14, RZ ;  /* 0x0000000e0d001227 */ /* 0x004fe200078e00ff */
[----:B------:R-:W-:Y:S01]  /*9990*/  ULDC UR6, c[0x0][0xa88] ;  /* 0x0002a20000067ab9 */ /* 0x000fe20000000800 */
[----:B------:R-:W-:Y:S02]  /*99a0*/  BSSY B1, `(.L_x_2242) ;  /* 0x0000030000017945 */ /* 0x000fe40003800000 */
[----:B------:R-:W-:Y:S02]  /*99b0*/  IMAD R2, R8, UR4, RZ ;  /* 0x0000000408027c24 */ /* 0x000fe4000f8e02ff */
[----:B----4-:R-:W-:Y:S01]  /*99c0*/  IMAD.MOV.U32 R5, RZ, RZ, R13 ;  /* 0x000000ffff057224 */ /* 0x010fe200078e000d */
[----:B---3--:R-:W-:Y:S01]  /*99d0*/  @P1 SHF.R.U32.HI R5, RZ, R15, R0 ;  /* 0x0000000fff051219 */ /* 0x008fe20000011600 */
[C---:B------:R-:W-:Y:S02]  /*99e0*/  IMAD R7, R161.reuse, UR5, R2 ;  /* 0x00000005a1077c24 */ /* 0x040fe4000f8e0202 */
[----:B------:R-:W-:Y:S01]  /*99f0*/  IMAD.WIDE.U32 R2, R161, UR4, RZ ;  /* 0x00000004a1027c25 */ /* 0x000fe2000f8e00ff */
[----:B------:R-:W-:Y:S01]  /*9a00*/  ULDC.64 UR4, c[0x0][0xaf0] ;  /* 0x0002bc0000047ab9 */ /* 0x000fe20000000a00 */
[----:B------:R-:W-:-:S02]  /*9a10*/  SHF.R.S32.HI R0, RZ, 0x1f, R5 ;  /* 0x0000001fff007819 */ /* 0x000fc40000011405 */
[----:B------:R-:W-:Y:S02]  /*9a20*/  IMAD R4, R10, UR4, RZ ;  /* 0x000000040a047c24 */ /* 0x000fe4000f8e02ff */
[----:B------:R-:W-:Y:S02]  /*9a30*/  IMAD.IADD R3, R3, 0x1, R7 ;  /* 0x0000000103037824 */ /* 0x000fe400078e0207 */
[----:B------:R-:W-:Y:S01]  /*9a40*/  IMAD R7, R23, UR5, R4 ;  /* 0x0000000517077c24 */ /* 0x000fe2000f8e0204 */
[----:B------:R-:W-:Y:S01]  /*9a50*/  IADD3 R4, -R5, RZ, RZ ;  /* 0x000000ff05047210 */ /* 0x000fe20007ffe1ff */
[----:B------:R-:W-:Y:S01]  /*9a60*/  IMAD.WIDE.U32 R2, R23, UR4, R2 ;  /* 0x0000000417027c25 */ /* 0x000fe2000f8e0002 */
[----:B------:R-:W-:-:S03]  /*9a70*/  ULDC.64 UR4, c[0x0][0xae0] ;  /* 0x0002b80000047ab9 */ /* 0x000fc60000000a00 */
        /* <DEDUP_REMOVED lines=34> */
.L_x_2243:
[----:B------:R-:W-:Y:S05]  /*9ca0*/  BSYNC B1 ;  /* 0x0000000000017941 */ /* 0x000fea0003800000 */
.L_x_2242:
        /* <DEDUP_REMOVED lines=13> */
.L_x_2245:
[----:B------:R-:W-:Y:S05]  /*9d80*/  BSYNC B1 ;  /* 0x0000000000017941 */ /* 0x000fea0003800000 */
.L_x_2244:
        /* <DEDUP_REMOVED lines=13> */
.L_x_2247:
[----:B------:R-:W-:Y:S05]  /*9e60*/  BSYNC B1 ;  /* 0x0000000000017941 */ /* 0x000fea0003800000 */
.L_x_2246:
[----:B0-----:R-:W-:Y:S01]  /*9e70*/  IADD3 R0, R16, 0x60, RZ ;  /* 0x0000006010007810 */ /* 0x001fe20007ffe0ff */
[----:B--2-4-:R-:W0:Y:S03]  /*9e80*/  SHFL.IDX PT, R5, R5, 0x3, 0x181f ;  /* 0x00781f0005057f89 */ /* 0x014e2600000e0000 */
        /* <DEDUP_REMOVED lines=12> */
.L_x_2239:
[----:B------:R-:W-:Y:S05]  /*9f50*/  BSYNC B0 ;  /* 0x0000000000007941 */ /* 0x000fea0003800000 */
.L_x_2231:
[----:B------:R-:W-:Y:S02]  /*9f60*/  ULDC UR4, c[0x0][0xc38] ;  /* 0x00030e0000047ab9 */ /* 0x000fe40000000800 */
[----:B-1----:R-:W-:-:S13]  /*9f70*/  ISETP.GE.AND P0, PT, R36, UR4, PT ;  /* 0x0000000424007c0c */ /* 0x002fda000bf06270 */
[----:B------:R-:W-:Y:S05]  /*9f80*/  @!P0 BRA `(.L_x_2248) ;  /* 0xffffff6c005c8947 */ /* 0x000fea000383ffff */
[----:B------:R-:W-:Y:S05]  /*9f90*/  EXIT ;  /* 0x000000000000794d */ /* 0x000fea0003800000 */
.L_x_2190:
[----:B------:R-:W-:-:S08]  /*9fa0*/  NOP ;  /* 0x0000000000007918 */ /* 0x000fd00000000000 */
[----:B0-----:R-:W0:-:S00]  /*9fb0*/  USETMAXREG.DEALLOC.CTAPOOL 0x28 ;  /* 0x00000028000079c8 */ /* 0x001e0000080e0500 */
[----:B0-----:R-:W-:-:S06]  /*9fc0*/  LOP3.LUT R0, R0, 0x3, RZ, 0xc0, !PT ;  /* 0x0000000300007812 */ /* 0x001fcc00078ec0ff */
[----:B------:R-:W0:Y:S01]  /*9fd0*/  S2UR UR9, SR_CTAID.X ;  /* 0x00000000000979c3 */ /* 0x000e220000002500 */
[----:B------:R-:W-:Y:S01]  /*9fe0*/  LOP3.LUT R16, R16, 0xfffff7ff, RZ, 0xc0, !PT ;  /* 0xfffff7ff10107812 */ /* 0x000fe200078ec0ff */
[----:B------:R-:W-:Y:S01]  /*9ff0*/  STL [R1], RZ ;  /* 0x000000ff01007387 */ /* 0x000fe20000100800 */
[----:B------:R-:W-:Y:S02]  /*a000*/  IMAD.MOV.U32 R26, RZ, RZ, 0x1 ;  /* 0x00000001ff1a7424 */ /* 0x000fe400078e00ff */
[----:B------:R-:W-:Y:S01]  /*a010*/  IMAD.MOV.U32 R23, RZ, RZ, RZ ;  /* 0x000000ffff177224 */ /* 0x000fe200078e00ff */
        /* <DEDUP_REMOVED lines=23> */
[----:B------:R-:W-:Y:S01]  /*a190*/  MOV R23, RZ ;  /* 0x000000ff00177202 */ /* 0x000fe20000000f00 */
[----:B------:R-:W-:Y:S01]  /*a1a0*/  UMOV UR5, 0x400 ;  /* 0x0000040000057882 */ /* 0x000fe20000000000 */
[----:B------:R-:W-:Y:S01]  /*a1b0*/  USEL UR4, UR4, 0x1, UP0 ;  /* 0x0000000104047887 */ /* 0x000fe20008000000 */
[----:B------:R-:W-:-:S03]  /*a1c0*/  ULDC UR46, c[0x0][0xc] ;  /* 0x00000300002e7ab9 */ /* 0x000fc60000000800 */
[----:B------:R-:W-:-:S04]  /*a1d0*/  UIMAD UR38, UR4, UR38, URZ ;  /* 0x00000026042672a4 */ /* 0x000fc8000f8e023f */
[----:B------:R-:W-:Y:S02]  /*a1e0*/  UIADD3 UR4, UR38, 0x5f, URZ ;  /* 0x0000005f26047890 */ /* 0x000fe4000fffe03f */
        /* <DEDUP_REMOVED lines=30> */
[C---:B------:R-:W-:Y:S01]  /*a3d0*/  ISETP.GE.AND P0, PT, R37.reuse, UR39, PT ;  /* 0x0000002725007c0c */ /* 0x040fe2000bf06270 */
[----:B------:R-:W-:Y:S01]  /*a3e0*/  ULDC UR39, c[0x0][0x448] ;  /* 0x0001120000277ab9 */ /* 0x000fe20000000800 */
[----:B------:R-:W-:Y:S01]  /*a3f0*/  LOP3.LUT R16, R16, 0xfffffeff, RZ, 0xc0, !PT ;  /* 0xfffffeff10107812 */ /* 0x000fe200078ec0ff */
[----:B------:R-:W-:Y:S02]  /*a400*/  UIMAD UR39, UR39, UR40, URZ ;  /* 0x00000028272772a4 */ /* 0x000fe4000f8e023f */
[----:B------:R-:W-:Y:S01]  /*a410*/  UIADD3 UR40, UR38, 0x60, -UR40 ;  /* 0x0000006026287890 */ /* 0x000fe2000fffe828 */
        /* <DEDUP_REMOVED lines=9> */
.L_x_2298:
        /* <DEDUP_REMOVED lines=22> */
.L_x_2250:
[----:B------:R-:W-:Y:S01]  /*a610*/  ULDC UR8, c[0x0][0xc54] ;  /* 0x0003150000087ab9 */ /* 0x000fe20000000800 */
[----:B------:R-:W-:Y:S01]  /*a620*/  UMOV UR6, UR7 ;  /* 0x0000000700067c82 */ /* 0x000fe20008000000 */
[----:B------:R-:W-:-:S11]  /*a630*/  UISETP.NE.AND UP0, UPT, UR8, 0x1, UPT ;  /* 0x000000010800788c */ /* 0x000fd6000bf05270 */
[----:B------:R-:W-:Y:S02]  /*a640*/  @UP0 ULDC.64 UR10, c[0x0][0xc58] ;  /* 0x00031600000a0ab9 */ /* 0x000fe40000000a00 */
[----:B------:R-:W-:-:S04]  /*a650*/  UIMAD.WIDE.U32 UR4, UR7, UR10, URZ ;  /* 0x0000000a070472a5 */ /* 0x000fc8000f8e003f */
[----:B------:R-:W-:-:S04]  /*a660*/  @UP0 USHF.R.U32.HI UR6, URZ, UR11, UR5 ;  /* 0x0000000b3f060299 */ /* 0x000fc80008011605 */
[----:B------:R-:W-:-:S12]  /*a670*/  UIMAD UR4, UR6, UR8, URZ ;  /* 0x00000008060472a4 */ /* 0x000fd8000f8e023f */
.L_x_2251:
        /* <DEDUP_REMOVED lines=25> */
[----:B------:R-:W-:Y:S01]  /*a810*/  UP2UR UR48, UPR, URZ, 0x4 ;  /* 0x000000043f307883 */ /* 0x000fe20008000000 */
[----:B------:R-:W-:Y:S01]  /*a820*/  BSSY B7, `(.L_x_2252) ;  /* 0x0000331000077945 */ /* 0x000fe20003800000 */
[----:B------:R-:W-:-:S04]  /*a830*/  USHF.L.U32 UR6, UR44, 0x7, URZ ;  /* 0x000000072c067899 */ /* 0x000fc8000800063f */
[----:B------:R-:W-:Y:S01]  /*a840*/  UIADD3 UR6, UR6, 0x7f, URZ ;  /* 0x0000007f06067890 */ /* 0x000fe2000fffe03f */
[----:B------:R-:W-:Y:S01]  /*a850*/  @UP2 ULDC UR4, c[0x0][0x44c] ;  /* 0x0001130000042ab9 */ /* 0x000fe20000000800 */
[----:B------:R-:W-:Y:S02]  /*a860*/  @UP2 ULDC UR7, c[0x0][0x450] ;  /* 0x0001140000072ab9 */ /* 0x000fe40000000800 */
[----:B------:R-:W-:-:S04]  /*a870*/  UIMAD.WIDE.U32 UR4, UR6, UR4, URZ ;  /* 0x00000004060472a5 */ /* 0x000fc8000f8e003f */
[----:B------:R-:W-:-:S04]  /*a880*/  @UP2 USHF.R.U32.HI UR6, URZ, UR7, UR5 ;  /* 0x000000073f062299 */ /* 0x000fc80008011605 */
[----:B------:R-:W-:-:S04]  /*a890*/  UIADD3 UR4, UR40, UR6, URZ ;  /* 0x0000000628047290 */ /* 0x000fc8000fffe03f */
[----:B------:R-:W-:-:S04]  /*a8a0*/  UIMAD.WIDE UR4, UR4, 0x2aaaaaab, URZ ;  /* 0x2aaaaaab040478a5 */ /* 0x000fc8000f8e023f */
[----:B------:R-:W-:-:S04]  /*a8b0*/  USHF.R.U32.HI UR4, URZ, 0x1f, UR5 ;  /* 0x0000001f3f047899 */ /* 0x000fc80008011605 */
[----:B------:R-:W-:-:S04]  /*a8c0*/  ULEA.HI.SX32 UR4, UR5, UR4, 0x1c ;  /* 0x0000000405047291 */ /* 0x000fc8000f8fe23f */
[----:B------:R-:W-:-:S04]  /*a8d0*/  UISETP.LT.AND UP0, UPT, UR41, UR4, UPT ;  /* 0x000000042900728c */ /* 0x000fc8000bf01270 */
[----:B------:R-:W-:-:S06]  /*a8e0*/  USEL UR45, UR41, UR4, UP0 ;  /* 0x00000004292d7287 */ /* 0x000fcc0008000000 */
[----:B------:R-:W-:-:S13]  /*a8f0*/  ISETP.LT.AND P0, PT, RZ, UR45, PT ;  /* 0x0000002dff007c0c */ /* 0x000fda000bf01270 */
[----:B0-----:R-:W-:Y:S05]  /*a900*/  @P0 BRA `(.L_x_2253) ;  /* 0x0000000000440947 */ /* 0x001fea0003800000 */
        /* <DEDUP_REMOVED lines=17> */
.L_x_2253:
[----:B------:R-:W-:Y:S01]  /*aa20*/  VIADD R0, R17, 0x18400 ;  /* 0x0001840011007836 */ /* 0x000fe20000000000 */
[----:B------:R-:W-:Y:S04]  /*aa30*/  BSSY B6, `(.L_x_2255) ;  /* 0x0000013000067945 */ /* 0x000fe80003800000 */
[----:B------:R-:W-:-:S13]  /*aa40*/  LOP3.LUT P0, RZ, R0, 0x3ff, RZ, 0xc0, !PT ;  /* 0x000003ff00ff7812 */ /* 0x000fda000780c0ff */
[----:B------:R-:W-:Y:S05]  /*aa50*/  @!P0 BRA `(.L_x_2256) ;  /* 0x0000000000408947 */ /* 0x000fea0003800000 */
[----:B------:R-:W-:Y:S01]  /*aa60*/  MOV R2, 0x0 ;  /* 0x0000000000027802 */ /* 0x000fe20000000f00 */
[----:B------:R-:W-:Y:S01]  /*aa70*/  ULDC.64 UR4, c[0x4][0x90] ;  /* 0x0100240000047ab9 */ /* 0x000fe20000000a00 */
[----:B------:R-:W-:Y:S01]  /*aa80*/  ULDC.64 UR6, c[0x4][0x98] ;  /* 0x0100260000067ab9 */ /* 0x000fe20000000a00 */
[----:B------:R-:W-:Y:S01]  /*aa90*/  MOV R4, UR4 ;  /* 0x0000000400047c02 */ /* 0x000fe20008000f00 */
[----:B------:R-:W-:Y:S01]  /*aaa0*/  IMAD.U32 R5, RZ, RZ, UR5 ;  /* 0x00000005ff057e24 */ /* 0x000fe2000f8e00ff */
[----:B------:R-:W-:Y:S01]  /*aab0*/  ULDC.64 UR4, c[0x4][0x8] ;  /* 0x0100020000047ab9 */ /* 0x000fe20000000a00 */
[----:B------:R-:W0:Y:S01]  /*aac0*/  LDC.64 R2, c[0x4][R2] ;  /* 0x0100000002027b82 */ /* 0x000e220000000a00 */
        /* <DEDUP_REMOVED lines=8> */
[----:B0----5:R-:W-:Y:S05]  /*ab50*/  CALL.ABS.NOINC R2 ;  /* 0x0000000002007343 */ /* 0x021fea0003c00000 */
.L_x_2256:
[----:B------:R-:W-:Y:S05]  /*ab60*/  BSYNC B6 ;  /* 0x0000000000067941 */ /* 0x000fea0003800000 */
.L_x_2255:
        /* <DEDUP_REMOVED lines=20> */
.L_x_2259:
[----:B------:R0:W1:Y:S01]  /*acb0*/  LDC.64 R2, c[0x4][R18] ;  /* 0x0100000012027b82 */ /* 0x0000620000000a00 */
[----:B------:R-:W-:Y:S01]  /*acc0*/  ULDC.64 UR4, c[0x4][0x90] ;  /* 0x0100240000047ab9 */ /* 0x000fe20000000a00 */
[----:B------:R-:W-:Y:S01]  /*acd0*/  ULDC.64 UR6, c[0x4][0x98] ;  /* 0x0100260000067ab9 */ /* 0x000fe20000000a00 */
[----:B------:R-:W-:Y:S01]  /*ace0*/  IMAD.U32 R4, RZ, RZ, UR4 ;  /* 0x00000004ff047e24 */ /* 0x000fe2000f8e00ff */
[----:B------:R-:W-:Y:S01]  /*acf0*/  MOV R6, UR6 ;  /* 0x0000000600067c02 */ /* 0x000fe20008000f00 */
[----:B------:R-:W-:Y:S01]  /*ad00*/  IMAD.U32 R5, RZ, RZ, UR5 ;  /* 0x00000005ff057e24 */ /* 0x000fe2000f8e00ff */
[----:B------:R-:W-:Y:S01]  /*ad10*/  ULDC.64 UR4, c[0x4][0x18] ;  /* 0x0100060000047ab9 */ /* 0x000fe20000000a00 */
[----:B------:R-:W-:Y:S02]  /*ad20*/  IMAD.U32 R7, RZ, RZ, UR7 ;  /* 0x00000007ff077e24 */ /* 0x000fe4000f8e00ff */
[----:B------:R-:W-:Y:S02]  /*ad30*/  IMAD.U32 R10, RZ, RZ, UR4 ;  /* 0x00000004ff0a7e24 */ /* 0x000fe4000f8e00ff */
[----:B------:R-:W-:-:S02]  /*ad40*/  IMAD.U32 R11, RZ, RZ, UR5 ;  /* 0x00000005ff0b7e24 */ /* 0x000fc4000f8e00ff */
[----:B------:R-:W-:Y:S02]  /*ad50*/  IMAD.MOV.U32 R8, RZ, RZ, 0x70 ;  /* 0x00000070ff087424 */ /* 0x000fe400078e00ff */
[----:B------:R-:W-:Y:S02]  /*ad60*/  IMAD.MOV.U32 R12, RZ, RZ, 0x1 ;  /* 0x00000001ff0c7424 */ /* 0x000fe400078e00ff */
[----:B0-----:R-:W-:-:S07]  /*ad70*/  IMAD.MOV.U32 R13, RZ, RZ, RZ ;  /* 0x000000ffff0d7224 */ /* 0x001fce00078e00ff */
[----:B------:R-:W-:-:S07]  /*ad80*/  LEPC R20, `(.L_x_2258) ;  /* 0x000000001014794e */ /* 0x000fce0000000000 */
[----:B-1----:R-:W-:Y:S05]  /*ad90*/  CALL.ABS.NOINC R2 ;  /* 0x0000000002007343 */ /* 0x002fea0003c00000 */
.L_x_2258:
[----:B------:R-:W-:Y:S05]  /*ada0*/  BSYNC B6 ;  /* 0x0000000000067941 */ /* 0x000fea0003800000 */
.L_x_2257:
[----:B------:R-:W-:Y:S01]  /*adb0*/  ULDC.64 UR4, c[0x0][0x9f8] ;  /* 0x00027e0000047ab9 */ /* 0x000fe20000000a00 */
[----:B------:R-:W-:Y:S01]  /*adc0*/  MOV R29, UR43 ;  /* 0x0000002b001d7c02 */ /* 0x000fe20008000f00 */
        /* <DEDUP_REMOVED lines=13> */
.L_x_2314:
        /* <DEDUP_REMOVED lines=15> */
[----:B------:R-:W-:Y:S02]  /*af90*/  ISETP.GT.U32.OR P0, PT, R8, 0x5f, P0 ;  /* 0x0000005f0800780c */ /* 0x000fe40000704470 */
[----:B------:R-:W-:Y:S02]  /*afa0*/  MOV R9, R0 ;  /* 0x0000000000097202 */ /* 0x000fe40000000f00 */
        /* <DEDUP_REMOVED lines=16> */
[----:B------:R-:W-:Y:S02]  /*b0b0*/  LOP3.LUT R16, R16, 0xffffffbf, RZ, 0xc0, !PT ;  /* 0xffffffbf10107812 */ /* 0x000fe400078ec0ff */
[----:B------:R-:W-:Y:S01]  /*b0c0*/  MOV R24, UR4 ;  /* 0x0000000400187c02 */ /* 0x000fe20008000f00 */
        /* <DEDUP_REMOVED lines=10> */
.L_x_2261:
        /* <DEDUP_REMOVED lines=21> */
[----:B------:R-:W-:-:S04]  /*b2c0*/  SHF.L.U32 R3, R26, 0x1f, RZ ;  /* 0x0000001f1a037819 */ /* 0x000fc800000006ff */
[----:B------:R-:W-:-:S06]  /*b2d0*/  LEA.HI.X R19, R2, UR5, R19, 0x1, P0 ;  /* 0x0000000502137c11 */ /* 0x000fcc00080f0c13 */
[----:B------:R-:W0:Y:S02]  /*b2e0*/  SYNCS.PHASECHK.TRANS64.TRYWAIT P0, [R0+URZ+0x2a840], R3 ;  /* 0x02a84003000075a7 */ /* 0x000e24000800017f */
[----:B0-----:R-:W-:Y:S05]  /*b2f0*/  @!P0 BRA `(.L_x_2263) ;  /* 0x0000003000348947 */ /* 0x001fea0003800000 */
.L_x_2315:
[----:B------:R-:W-:Y:S05]  /*b300*/  BSYNC B0 ;  /* 0x0000000000007941 */ /* 0x000fea0003800000 */
.L_x_2262:
        /* <DEDUP_REMOVED lines=21> */
[----:B------:R-:W-:Y:S01]  /*b460*/  UMOV UR4, 0xffffffff ;  /* 0xffffffff00047882 */ /* 0x000fe20000000000 */
[----:B------:R-:W-:Y:S01]  /*b470*/  IADD3 R3, R3, R5, RZ ;  /* 0x0000000503037210 */ /* 0x000fe20007ffe0ff */
        /* <DEDUP_REMOVED lines=17> */
[----:B0-----:R-:W-:Y:S02]  /*b590*/  @P0 LEA R14, P1, R37, R14, 0x1 ;  /* 0x0000000e250e0211 */ /* 0x001fe400078208ff */
[----:B------:R-:W-:-:S03]  /*b5a0*/  @P0 LEA R25, R5, R17, 0x1 ;  /* 0x0000001105190211 */ /* 0x000fc600078e08ff */
        /* <DEDUP_REMOVED lines=21> */
[----:B------:R-:W-:-:S03]  /*b700*/  @P0 IMAD R25, R5, 0x2, R17 ;  /* 0x0000000205190824 */ /* 0x000fc600078e0211 */
[----:B------:R-:W-:Y:S01]  /*b710*/  @P0 IADD3.X R9, RZ, R8, RZ, P1, !PT ;  /* 0x00000008ff090210 */ /* 0x000fe20000ffe4ff */
[----:B-1----:R-:W-:Y:S01]  /*b720*/  @P0 IMAD.MOV.U32 R2, RZ, RZ, R14 ;  /* 0x000000ffff020224 */ /* 0x002fe200078e000e */
[----:B------:R-:W-:Y:S03]  /*b730*/  SHFL.IDX PT, R8, R6, 0x4, 0x181f ;  /* 0x00981f0006087f89 */ /* 0x000fe600000e0000 */
[----:B------:R-:W-:Y:S01]  /*b740*/  @P0 IMAD.MOV.U32 R3, RZ, RZ, R9 ;  /* 0x000000ffff030224 */ /* 0x000fe200078e0009 */
        /* <DEDUP_REMOVED lines=9> */
[----:B------:R0:W1:Y:S02]  /*b7e0*/  SHFL.IDX PT, R8, R6, 0x5, 0x181f ;  /* 0x00b81f0006087f89 */ /* 0x00006400000e0000 */
[----:B------:R-:W-:Y:S02]  /*b7f0*/  @P0 MOV R3, R9 ;  /* 0x0000000900030202 */ /* 0x000fe40000000f00 */
[----:B------:R0:W2:Y:S04]  /*b800*/  SHFL.IDX PT, R14, R4, 0x5, 0x181f ;  /* 0x00b81f00040e7f89 */ /* 0x0000a800000e0000 */
[----:B------:R0:W-:Y:S04]  /*b810*/  @P0 LDGSTS.E.BYPASS.LTC128B.128 [R21+0x1a400], desc[UR36][R2.64], !P4 ;  /* 0x1a40000002150fae */ /* 0x0001e8000e101d64 */
[----:B------:R0:W-:Y:S04]  /*b820*/  @P0 LDGSTS.E.BYPASS.LTC128B.128 [R21+0x1d400], desc[UR36][R2.64+0x80], !P3 ;  /* 0x1d40008002150fae */ /* 0x0001e8000d901d64 */
[----:B------:R0:W-:Y:S02]  /*b830*/  @P0 LDGSTS.E.BYPASS.LTC128B.128 [R21+0x20400], desc[UR36][R2.64+0x100], !P2 ;  /* 0x2040010002150fae */ /* 0x0001e4000d101d64 */
.L_x_2329:
        /* <DEDUP_REMOVED lines=12> */
.L_x_2265:
        /* <DEDUP_REMOVED lines=10> */
.L_x_2266:
        /* <DEDUP_REMOVED lines=11> */
[----:B------:R-:W-:Y:S01]  /*ba50*/  IMAD.U32 R4, RZ, RZ, UR6 ;  /* 0x00000006ff047e24 */ /* 0x000fe2000f8e00ff */
[----:B------:R-:W-:Y:S01]  /*ba60*/  MOV R7, UR9 ;  /* 0x0000000900077c02 */ /* 0x000fe20008000f00 */
[----:B------:R-:W0:Y:S01]  /*ba70*/  LDC.64 R2, c[0x4][R2] ;  /* 0x0100000002027b82 */ /* 0x000e220000000a00 */
        /* <DEDUP_REMOVED lines=9> */
.L_x_2268:
[----:B------:R-:W-:Y:S05]  /*bb10*/  BSYNC B6 ;  /* 0x0000000000067941 */ /* 0x000fea0003800000 */
.L_x_2267:
[----:B0-----:R-:W0:Y:S01]  /*bb20*/  S2R R2, SR_TID.X ;  /* 0x0000000000027919 */ /* 0x001e220000002100 */
[----:B------:R-:W-:Y:S01]  /*bb30*/  UISETP.NE.AND UP0, UPT, UR48, URZ, UPT ;  /* 0x0000003f3000728c */ /* 0x000fe2000bf05270 */
[----:B------:R-:W-:Y:S01]  /*bb40*/  MOV R0, UR44 ;  /* 0x0000002c00007c02 */ /* 0x000fe20008000f00 */
[----:B------:R-:W-:Y:S01]  /*bb50*/  ULDC.64 UR8, c[0x0][0x2d8] ;  /* 0x0000b60000087ab9 */ /* 0x000fe20000000a00 */
[----:B------:R-:W-:Y:S02]  /*bb60*/  R2UR UR6, R28 ;  /* 0x000000001c0672ca */ /* 0x000fe400000e0000 */
[----:B------:R-:W-:Y:S02]  /*bb70*/  R2UR UR7, R22 ;  /* 0x00000000160772ca */ /* 0x000fe400000e0000 */
[----:B------:R-:W-:Y:S02]  /*bb80*/  PLOP3.LUT P0, PT, PT, PT, UP0, 0x80, 0x0 ;  /* 0x000000000000781c */ /* 0x000fe40003f0f008 */
[----:B------:R-:W-:-:S02]  /*bb90*/  LOP3.LUT P3, RZ, R16, 0x400, RZ, 0xc0, !PT ;  /* 0x0000040010ff7812 */ /* 0x000fc4000786c0ff */
[----:B------:R-:W-:Y:S01]  /*bba0*/  @UP0 ULDC UR4, c[0x0][0x44c] ;  /* 0x0001130000040ab9 */ /* 0x000fe20000000800 */
[C---:B------:R-:W-:Y:S02]  /*bbb0*/  LOP3.LUT P4, RZ, R16.reuse, 0x200, RZ, 0xc0, !PT ;  /* 0x0000020010ff7812 */ /* 0x040fe4000788c0ff */
[----:B------:R-:W-:Y:S02]  /*bbc0*/  LOP3.LUT P5, RZ, R16, 0x100, RZ, 0xc0, !PT ;  /* 0x0000010010ff7812 */ /* 0x000fe400078ac0ff */
[----:B------:R-:W-:-:S04]  /*bbd0*/  UIMAD UR6, UR6, UR8, URZ ;  /* 0x00000008060672a4 */ /* 0x000fc8000f8e023f */
[----:B------:R-:W-:Y:S02]  /*bbe0*/  UIMAD UR7, UR7, UR9, UR6 ;  /* 0x00000009070772a4 */ /* 0x000fe4000f8e0206 */
[----:B------:R-:W-:Y:S01]  /*bbf0*/  USHF.R.S32.HI UR6, URZ, 0x1f, UR43 ;  /* 0x0000001f3f067899 */ /* 0x000fe2000801142b */
[----:B0-----:R-:W-:-:S05]  /*bc00*/  IMAD.SHL.U32 R2, R2, 0x10, RZ ;  /* 0x0000001002027824 */ /* 0x001fca00078e00ff */
[----:B------:R-:W-:-:S05]  /*bc10*/  LOP3.LUT R2, R36, 0x70, R2, 0xf8, !PT ;  /* 0x0000007024027812 */ /* 0x000fca00078ef802 */
[----:B------:R-:W-:-:S04]  /*bc20*/  IMAD R0, R0, 0x80, R2 ;  /* 0x0000008000007824 */ /* 0x000fc800078e0202 */
        /* <DEDUP_REMOVED lines=35> */
[----:B------:R-:W-:-:S03]  /*be60*/  MOV R3, UR44 ;  /* 0x0000002c00037c02 */ /* 0x000fc60008000f00 */
[----:B------:R-:W1:Y:S02]  /*be70*/  SHFL.IDX PT, R2, R5, RZ, 0x181f ;  /* 0x00181fff05027589 */ /* 0x000e6400000e0000 */
[----:B------:R-:W-:Y:S02]  /*be80*/  IMAD R4, R3, 0x80, R36 ;  /* 0x0000008003047824 */ /* 0x000fe400078e0224 */
[----:B------:R-:W-:Y:S02]  /*be90*/  SHFL.IDX PT, R6, R5, 0x1, 0x181f ;  /* 0x00381f0005067f89 */ /* 0x000fe400000e0000 */
[C---:B------:R-:W-:Y:S01]  /*bea0*/  VIADD R7, R4.reuse, 0x10 ;  /* 0x0000001004077836 */ /* 0x040fe20000000000 */
[----:B------:R-:W-:-:S13]  /*beb0*/  ISETP.GE.AND P0, PT, R4, UR39, PT ;  /* 0x0000002704007c0c */ /* 0x000fda000bf06270 */
        /* <DEDUP_REMOVED lines=11> */
[----:B------:R-:W-:Y:S02]  /*bf70*/  SHFL.IDX PT, R6, R5, 0x2, 0x181f ;  /* 0x00581f0005067f89 */ /* 0x000fe400000e0000 */
[----:B------:R-:W-:Y:S01]  /*bf80*/  @!P0 MOV R3, R7 ;  /* 0x0000000700038202 */ /* 0x000fe20000000f00 */
        /* <DEDUP_REMOVED lines=17> */
[----:B0-----:R-:W-:-:S04]  /*c0a0*/  @!P0 LEA R14, P1, R37, R14, 0x1 ;  /* 0x0000000e250e8211 */ /* 0x001fc800078208ff */
[----:B-1----:R-:W-:Y:S01]  /*c0b0*/  @!P0 MOV R2, R14 ;  /* 0x0000000e00028202 */ /* 0x002fe20000000f00 */
[----:B------:R-:W-:Y:S01]  /*c0c0*/  @!P0 IMAD.X R7, RZ, RZ, R6, P1 ;  /* 0x000000ffff078224 */ /* 0x000fe200008e0606 */
[----:B------:R-:W0:Y:S03]  /*c0d0*/  SHFL.IDX PT, R14, R0, 0x4, 0x181f ;  /* 0x00981f00000e7f89 */ /* 0x000e2600000e0000 */
[----:B------:R-:W-:Y:S01]  /*c0e0*/  @!P0 IMAD.MOV.U32 R3, RZ, RZ, R7 ;  /* 0x000000ffff038224 */ /* 0x000fe200078e0007 */
[----:B------:R-:W1:Y:S01]  /*c0f0*/  SHFL.IDX PT, R6, R5, 0x4, 0x181f ;  /* 0x00981f0005067f89 */ /* 0x000e6200000e0000 */
[----:B------:R-:W-:-:S03]  /*c100*/  VIADD R7, R4, 0x40 ;  /* 0x0000004004077836 */ /* 0x000fc60000000000 */
[----:B------:R-:W-:Y:S04]  /*c110*/  @!P0 LDGSTS.E.BYPASS.LTC128B.128 [R31+0xdc00], desc[UR36][R2.64], !P3 ;  /* 0x0dc00000021f8fae */ /* 0x000fe8000d901d64 */
[----:B------:R-:W-:Y:S04]  /*c120*/  @!P0 LDGSTS.E.BYPASS.LTC128B.128 [R31+0x11c00], desc[UR36][R2.64+0x80], !P4 ;  /* 0x11c00080021f8fae */ /* 0x000fe8000e101d64 */
[----:B------:R2:W-:Y:S01]  /*c130*/  @!P0 LDGSTS.E.BYPASS.LTC128B.128 [R31+0x15c00], desc[UR36][R2.64+0x100], !P5 ;  /* 0x15c00100021f8fae */ /* 0x0005e2000e901d64 */
[----:B------:R-:W-:-:S13]  /*c140*/  ISETP.GE.AND P0, PT, R7, UR39, PT ;  /* 0x0000002707007c0c */ /* 0x000fda000bf06270 */
[----:B0-----:R-:W-:-:S05]  /*c150*/  @!P0 LEA R14, P1, R37, R14, 0x1 ;  /* 0x0000000e250e8211 */ /* 0x001fca00078208ff */
[----:B-1----:R-:W-:Y:S02]  /*c160*/  @!P0 IMAD.X R7, RZ, RZ, R6, P1 ;  /* 0x000000ffff078224 */ /* 0x002fe400008e0606 */
[----:B--2---:R-:W-:Y:S01]  /*c170*/  @!P0 IMAD.MOV.U32 R2, RZ, RZ, R14 ;  /* 0x000000ffff028224 */ /* 0x004fe200078e000e */
        /* <DEDUP_REMOVED lines=9> */
[----:B------:R-:W-:Y:S01]  /*c210*/  @!P0 IADD3.X R7, RZ, R6, RZ, P1, !PT ;  /* 0x00000006ff078210 */ /* 0x000fe20000ffe4ff */
[----:B-1----:R-:W-:Y:S01]  /*c220*/  @!P0 IMAD.MOV.U32 R2, RZ, RZ, R14 ;  /* 0x000000ffff028224 */ /* 0x002fe200078e000e */
[----:B------:R-:W-:Y:S03]  /*c230*/  SHFL.IDX PT, R6, R5, 0x6, 0x181f ;  /* 0x00d81f0005067f89 */ /* 0x000fe600000e0000 */
[----:B------:R-:W-:Y:S01]  /*c240*/  @!P0 IMAD.MOV.U32 R3, RZ, RZ, R7 ;  /* 0x000000ffff038224 */ /* 0x000fe200078e0007 */
[----:B------:R-:W0:Y:S01]  /*c250*/  SHFL.IDX PT, R14, R0, 0x6, 0x181f ;  /* 0x00d81f00000e7f89 */ /* 0x000e2200000e0000 */
[----:B------:R-:W-:-:S03]  /*c260*/  VIADD R7, R4, 0x60 ;  /* 0x0000006004077836 */ /* 0x000fc60000000000 */
        /* <DEDUP_REMOVED lines=13> */
.L_x_2346:
[----:B------:R-:W-:-:S04]  /*c340*/  IADD3 R4, R4, 0x70, RZ ;  /* 0x0000007004047810 */ /* 0x000fc80007ffe0ff */
        /* <DEDUP_REMOVED lines=11> */
.L_x_2270:
        /* <DEDUP_REMOVED lines=18> */
.L_x_2347:
[----:B------:R-:W-:Y:S05]  /*c520*/  BSYNC B0 ;  /* 0x0000000000007941 */ /* 0x000fea0003800000 */
.L_x_2271:
[----:B------:R-:W-:-:S06]  /*c530*/  UISETP.GE.AND UP0, UPT, UR45, 0x2, UPT ;  /* 0x000000022d00788c */ /* 0x000fcc000bf06270 */
[----:B------:R-:W-:-:S13]  /*c540*/  PLOP3.LUT P0, PT, PT, PT, UP0, 0x40, 0x0 ;  /* 0x000000000000781c */ /* 0x000fda0003f0e808 */
[----:B------:R-:W-:Y:S05]  /*c550*/  @P0 BRA `(.L_x_2273) ;  /* 0x0000000c00cc0947 */ /* 0x000fea0003800000 */
[----:B------:R-:W-:Y:S01]  /*c560*/  UIADD3 UR4, UR45, -0x2, URZ ;  /* 0xfffffffe2d047890 */ /* 0x000fe2000fffe03f */
[----:B------:R-:W-:Y:S01]  /*c570*/  BSSY B0, `(.L_x_2273) ;  /* 0x00000f1000007945 */ /* 0x000fe20003800000 */
[----:B------:R-:W-:Y:S02]  /*c580*/  IMAD.MOV.U32 R20, RZ, RZ, R26 ;  /* 0x000000ffff147224 */ /* 0x000fe400078e001a */
[----:B------:R-:W-:Y:S02]  /*c590*/  IMAD.MOV.U32 R9, RZ, RZ, R23 ;  /* 0x000000ffff097224 */ /* 0x000fe400078e0017 */
[----:B------:R-:W-:Y:S01]  /*c5a0*/  IMAD.MOV.U32 R27, RZ, RZ, R24 ;  /* 0x000000ffff1b7224 */ /* 0x000fe200078e0018 */
[----:B------:R-:W-:-:S07]  /*c5b0*/  MOV R8, UR4 ;  /* 0x0000000400087c02 */ /* 0x000fce0008000f00 */
.L_x_2286:
[----:B------:R-:W1:Y:S01]  /*c5c0*/  LDC R3, c[0x0][0x430] ;  /* 0x00010c00ff037b82 */ /* 0x000e620000000800 */
[----:B0-----:R-:W0:Y:S01]  /*c5d0*/  S2R R0, SR_TID.X ;  /* 0x0000000000007919 */ /* 0x001e220000002100 */
[----:B------:R-:W-:Y:S01]  /*c5e0*/  IMAD R10, R8, 0x60, R32 ;  /* 0x00000060080a7824 */ /* 0x000fe200078e0220 */
[----:B------:R-:W-:Y:S01]  /*c5f0*/  LOP3.LUT P1, RZ, R16, 0x40, RZ, 0xc0, !PT ;  /* 0x0000004010ff7812 */ /* 0x000fe2000782c0ff */
[----:B------:R-:W-:Y:S01]  /*c600*/  VIADD R23, R9, 0x1 ;  /* 0x0000000109177836 */ /* 0x000fe20000000000 */
[----:B-1----:R-:W-:Y:S01]  /*c610*/  ISETP.NE.AND P0, PT, R3, 0x1, PT ;  /* 0x000000010300780c */ /* 0x002fe20003f05270 */
[----:B0-----:R-:W-:-:S12]  /*c620*/  IMAD.SHL.U32 R0, R0, 0x10, RZ ;  /* 0x0000001000007824 */ /* 0x001fd800078e00ff */
        /* <DEDUP_REMOVED lines=17> */
[----:B------:R-:W-:Y:S02]  /*c740*/  @!P2 LEA.HI.X R5, R2, R5, R0, 0x2, P0 ;  /* 0x000000050205a211 */ /* 0x000fe400000f1400 */
[----:B------:R-:W-:Y:S01]  /*c750*/  MOV R0, RZ ;  /* 0x000000ff00007202 */ /* 0x000fe20000000f00 */
[----:B------:R-:W-:Y:S01]  /*c760*/  IMAD.MOV R7, RZ, RZ, -R11 ;  /* 0x000000ffff077224 */ /* 0x000fe200078e0a0b */
[C---:B------:R-:W-:Y:S01]  /*c770*/  ISETP.NE.AND P0, PT, R23.reuse, 0x2, PT ;  /* 0x000000021700780c */ /* 0x040fe20003f05270 */
        /* <DEDUP_REMOVED lines=10> */
.L_x_2274:
[----:B------:R-:W-:Y:S01]  /*c820*/  IMAD R6, R23, 0x8, R17 ;  /* 0x0000000817067824 */ /* 0x000fe200078e0211 */
[----:B------:R-:W-:Y:S01]  /*c830*/  SHF.L.U32 R3, R26, 0x1f, RZ ;  /* 0x0000001f1a037819 */ /* 0x000fe200000006ff */
[----:B------:R-:W-:Y:S03]  /*c840*/  BSSY B1, `(.L_x_2275) ;  /* 0x0000003000017945 */ /* 0x000fe60003800000 */
[----:B------:R-:W0:Y:S02]  /*c850*/  SYNCS.PHASECHK.TRANS64.TRYWAIT P0, [R6+URZ+0x2a840], R3 ;  /* 0x02a84003060075a7 */ /* 0x000e24000800017f */
[----:B0-----:R-:W-:Y:S05]  /*c860*/  @!P0 BRA `(.L_x_2276) ;  /* 0x0000002c00948947 */ /* 0x001fea0003800000 */
.L_x_2348:
[----:B------:R-:W-:Y:S05]  /*c870*/  BSYNC B1 ;  /* 0x0000000000017941 */ /* 0x000fea0003800000 */
.L_x_2275:
        /* <DEDUP_REMOVED lines=27> */
[----:B------:R-:W-:Y:S01]  /*ca30*/  SHF.L.U32 R5, R37, 0x1, RZ ;  /* 0x0000000125057819 */ /* 0x000fe200000006ff */
[----:B------:R-:W-:Y:S02]  /*ca40*/  IMAD R8, R8, 0x2, R17 ;  /* 0x0000000208087824 */ /* 0x000fe400078e0211 */
        /* <DEDUP_REMOVED lines=36> */
.L_x_2362:
        /* <DEDUP_REMOVED lines=10> */
.L_x_2278:
        /* <DEDUP_REMOVED lines=10> */
.L_x_2279:
[----:B------:R1:W-:Y:S01]  /*cdd0*/  SYNCS.ARRIVE.TRANS64.A1T0 RZ, [R6+URZ+0x2a830], RZ ;  /* 0x02a830ff06ff79a7 */ /* 0x0003e2000810003f */
[----:B------:R-:W-:Y:S05]  /*cde0*/  @!P2 BRA `(.L_x_2280) ;  /* 0x000000000004a947 */ /* 0x000fea0003800000 */
[----:B------:R-:W-:Y:S01]  /*cdf0*/  BPT.TRAP 0x1 ;  /* 0x000000040000795c */ /* 0x000fe20000300000 */
.L_x_2280:
[----:B0-----:R-:W-:Y:S01]  /*ce00*/  SHF.L.U32 R3, R20, 0x1f, RZ ;  /* 0x0000001f14037819 */ /* 0x001fe200000006ff */
[----:B-1----:R-:W-:Y:S01]  /*ce10*/  IMAD R6, R9, 0x8, R17 ;  /* 0x0000000809067824 */ /* 0x002fe200078e0211 */
[----:B------:R-:W-:Y:S03]  /*ce20*/  BSSY B1, `(.L_x_2281) ;  /* 0x0000003000017945 */ /* 0x000fe60003800000 */
[----:B------:R-:W0:Y:S02]  /*ce30*/  SYNCS.PHASECHK.TRANS64.TRYWAIT P0, [R6+URZ+0x2a860], R3 ;  /* 0x02a86003060075a7 */ /* 0x000e24000800017f */
[----:B0-----:R-:W-:Y:S05]  /*ce40*/  @!P0 BRA `(.L_x_2282) ;  /* 0x0000002c00e88947 */ /* 0x001fea0003800000 */
.L_x_2363:
[----:B------:R-:W-:Y:S05]  /*ce50*/  BSYNC B1 ;  /* 0x0000000000017941 */ /* 0x000fea0003800000 */
.L_x_2281:
[----:B------:R-:W-:Y:S01]  /*ce60*/  IMAD.MOV.U32 R2, RZ, RZ, -0x60 ;  /* 0xffffffa0ff027424 */ /* 0x000fe200078e00ff */
[----:B------:R-:W-:Y:S01]  /*ce70*/  UMOV UR4, 0xffffffff ;  /* 0xffffffff00047882 */ /* 0x000fe20000000000 */
[C---:B------:R-:W-:Y:S01]  /*ce80*/  LOP3.LUT P2, RZ, R16.reuse, 0x2, RZ, 0xc0, !PT ;  /* 0x0000000210ff7812 */ /* 0x040fe2000784c0ff */
        /* <DEDUP_REMOVED lines=17> */
[----:B------:R-:W0:Y:S01]  /*cfa0*/  SHFL.IDX PT, R14, R18, 0x2, 0x181f ;  /* 0x00581f00120e7f89 */ /* 0x000e2200000e0000 */
[----:B-1----:R-:W-:Y:S02]  /*cfb0*/  IADD3.X R3, RZ, R3, RZ, P0, !PT ;  /* 0x00000003ff037210 */ /* 0x002fe400007fe4ff */
        /* <DEDUP_REMOVED lines=22> */
[----:B------:R-:W0:Y:S04]  /*d120*/  SHFL.IDX PT, R19, R19, 0x5, 0x181f ;  /* 0x00b81f0013137f89 */ /* 0x000e2800000e0000 */
[----:B------:R2:W3:Y:S01]  /*d130*/  SHFL.IDX PT, R14, R18, 0x5, 0x181f ;  /* 0x00b81f00120e7f89 */ /* 0x0004e200000e0000 */
[----:B-1----:R-:W-:Y:S01]  /*d140*/  IMAD.X R3, RZ, RZ, R3, P0 ;  /* 0x000000ffff037224 */ /* 0x002fe200000e0603 */
[----:B------:R-:W-:-:S13]  /*d150*/  ISETP.LT.OR P0, PT, R8, 0x41, P2 ;  /* 0x000000410800780c */ /* 0x000fda0001701670 */
[----:B------:R2:W-:Y:S01]  /*d160*/  LDGSTS.E.BYPASS.LTC128B.128 [R7+0x2400], desc[UR36][R2.64], !P0 ;  /* 0x0240000002077fae */ /* 0x0005e2000c101d64 */
[----:B------:R-:W-:-:S13]  /*d170*/  ISETP.LT.OR P0, PT, R8, 0x41, P1 ;  /* 0x000000410800780c */ /* 0x000fda0000f01670 */
[----:B0--3--:R2:W-:Y:S02]  /*d180*/  LDGSTS.E.BYPASS.LTC128B.128 [R7+0x5400], desc[UR36][R2.64+0x80], !P0 ;  /* 0x0540008002077fae */ /* 0x0095e4000c101d64 */
.L_x_2377:
[----:B0-2---:R-:W-:Y:S01]  /*d190*/  IADD3 R2, P0, R14, R5, RZ ;  /* 0x000000050e027210 */ /* 0x005fe20007f1e0ff */
        /* <DEDUP_REMOVED lines=18> */
[----:B------:R-:W-:-:S05]  /*d2c0*/  IMAD R25, R0, UR5, R25 ;  /* 0x0000000500197c24 */ /* 0x000fca000f8e0219 */
[----:B------:R-:W-:-:S07]  /*d2d0*/  IADD3 R25, R3, R25, RZ ;  /* 0x0000001903197210 */ /* 0x000fce0007ffe0ff */
.L_x_2284:
        /* <DEDUP_REMOVED lines=10> */
.L_x_2285:
        /* <DEDUP_REMOVED lines=13> */
[----:B------:R-:W-:Y:S02]  /*d450*/  LEA.HI.X R19, R2, UR5, R19, 0x1, P0 ;  /* 0x0000000502137c11 */ /* 0x000fe400080f0c13 */
[----:B------:R-:W-:-:S13]  /*d460*/  ISETP.GT.AND P0, PT, R24, RZ, PT ;  /* 0x000000ff1800720c */ /* 0x000fda0003f04270 */
[----:B-1----:R-:W-:Y:S05]  /*d470*/  @P0 BRA `(.L_x_2286) ;  /* 0xfffffff000500947 */ /* 0x002fea000383ffff */
[----:B------:R-:W-:Y:S05]  /*d480*/  BSYNC B0 ;  /* 0x0000000000007941 */ /* 0x000fea0003800000 */
.L_x_2273:
        /* <DEDUP_REMOVED lines=16> */
[----:B0-----:R-:W-:-:S07]  /*d590*/  IADD3 R34, R0, UR46, R7 ;  /* 0x0000002e00227c10 */ /* 0x001fce000fffe007 */
.L_x_2288:
[----:B------:R-:W-:Y:S05]  /*d5a0*/  BSYNC B0 ;  /* 0x0000000000007941 */ /* 0x000fea0003800000 */
.L_x_2287:
[----:B------:R-:W-:-:S13]  /*d5b0*/  LOP3.LUT P0, RZ, R16, 0x40, RZ, 0xc0, !PT ;  /* 0x0000004010ff7812 */ /* 0x000fda000780c0ff */
[----:B------:R-:W-:Y:S05]  /*d5c0*/  @!P0 BRA `(.L_x_2289) ;  /* 0x0000000000048947 */ /* 0x000fea0003800000 */
[----:B------:R-:W-:Y:S01]  /*d5d0*/  BPT.TRAP 0x1 ;  /* 0x000000040000795c */ /* 0x000fe20000300000 */
.L_x_2289:
[----:B------:R-:W-:Y:S01]  /*d5e0*/  IMAD R4, R23, 0x8, R17 ;  /* 0x0000000817047824 */ /* 0x000fe200078e0211 */
[----:B------:R-:W-:Y:S01]  /*d5f0*/  SHF.L.U32 R3, R26, 0x1f, RZ ;  /* 0x0000001f1a037819 */ /* 0x000fe200000006ff */
[----:B------:R-:W-:Y:S01]  /*d600*/  IMAD.MOV.U32 R5, RZ, RZ, -0x60 ;  /* 0xffffffa0ff057424 */ /* 0x000fe200078e00ff */
[----:B------:R-:W-:Y:S02]  /*d610*/  BSSY B0, `(.L_x_2290) ;  /* 0x0000004000007945 */ /* 0x000fe40003800000 */
[----:B------:R-:W0:Y:S01]  /*d620*/  SYNCS.PHASECHK.TRANS64.TRYWAIT P0, [R4+URZ+0x2a860], R3 ;  /* 0x02a86003040075a7 */ /* 0x000e22000800017f */
[----:B------:R-:W-:Y:S01]  /*d630*/  IMAD R5, R24, R5, UR38 ;  /* 0x0000002618057e24 */ /* 0x000fe2000f8e0205 */
[----:B0-----:R-:W-:Y:S06]  /*d640*/  @!P0 BRA `(.L_x_2291) ;  /* 0x0000002c00d08947 */ /* 0x001fec0003800000 */
.L_x_2378:
[----:B------:R-:W-:Y:S05]  /*d650*/  BSYNC B0 ;  /* 0x0000000000007941 */ /* 0x000fea0003800000 */
.L_x_2290:
[----:B------:R-:W-:Y:S01]  /*d660*/  UMOV UR4, 0xffffffff ;  /* 0xffffffff00047882 */ /* 0x000fe20000000000 */
[C---:B------:R-:W-:Y:S01]  /*d670*/  LOP3.LUT P3, RZ, R16.reuse, 0x2, RZ, 0xc0, !PT ;  /* 0x0000000210ff7812 */ /* 0x040fe2000786c0ff */
[----:B------:R-:W-:Y:S01]  /*d680*/  IMAD R8, R23, 0x3000, R30 ;  /* 0x0000300017087824 */ /* 0x000fe200078e021e */
[----:B------:R-:W-:Y:S01]  /*d690*/  LOP3.LUT P1, RZ, R16, 0x1, RZ, 0xc0, !PT ;  /* 0x0000000110ff7812 */ /* 0x000fe2000782c0ff */
[----:B------:R-:W-:Y:S01]  /*d6a0*/  IMAD.IADD R5, R5, 0x1, -R36 ;  /* 0x0000000105057824 */ /* 0x000fe200078e0a24 */
[----:B------:R-:W-:Y:S11]  /*d6b0*/  BRA.DIV UR4, `(.L_x_2292) ;  /* 0x0000002e04c87947 */ /* 0x000ff6000b800000 */
[----:B------:R-:W1:Y:S01]  /*d6c0*/  SHFL.IDX PT, R14, R18, RZ, 0x181f ;  /* 0x00181fff120e7589 */ /* 0x000e6200000e0000 */
[----:B------:R-:W-:-:S03]  /*d6d0*/  IMAD.SHL.U32 R6, R37, 0x2, RZ ;  /* 0x0000000225067824 */ /* 0x000fc600078e00ff */
[----:B------:R-:W0:Y:S04]  /*d6e0*/  SHFL.IDX PT, R0, R19, RZ, 0x181f ;  /* 0x00181fff13007589 */ /* 0x000e2800000e0000 */
[----:B------:R-:W-:Y:S01]  /*d6f0*/  SHFL.IDX PT, R7, R19, 0x1, 0x181f ;  /* 0x00381f0013077f89 */ /* 0x000fe200000e0000 */
[----:B-1----:R-:W-:-:S03]  /*d700*/  IADD3 R2, P0, R14, R6, RZ ;  /* 0x000000060e027210 */ /* 0x002fc60007f1e0ff */
[----:B------:R-:W1:Y:S02]  /*d710*/  SHFL.IDX PT, R14, R18, 0x1, 0x181f ;  /* 0x00381f00120e7f89 */ /* 0x000e6400000e0000 */
[----:B0-----:R-:W-:Y:S01]  /*d720*/  IMAD.X R3, RZ, RZ, R0, P0 ;  /* 0x000000ffff037224 */ /* 0x001fe200000e0600 */
[----:B------:R-:W-:Y:S02]  /*d730*/  ISETP.LT.OR P0, PT, R5, 0x1, P3 ;  /* 0x000000010500780c */ /* 0x000fe40001f01670 */
[----:B------:R-:W-:-:S11]  /*d740*/  LEA R0, R8, R17, 0x1 ;  /* 0x0000001108007211 */ /* 0x000fd600078e08ff */
[----:B------:R-:W-:Y:S01]  /*d750*/  LDGSTS.E.BYPASS.LTC128B.128 [R0+0x400], desc[UR36][R2.64], !P0 ;  /* 0x0040000002007fae */ /* 0x000fe2000c101d64 */
[----:B------:R-:W-:-:S13]  /*d760*/  ISETP.LT.OR P0, PT, R5, 0x1, P1 ;  /* 0x000000010500780c */ /* 0x000fda0000f01670 */
[----:B------:R1:W-:Y:S02]  /*d770*/  LDGSTS.E.BYPASS.LTC128B.128 [R0+0x3400], desc[UR36][R2.64+0x80], !P0 ;  /* 0x0340008002007fae */ /* 0x0003e4000c101d64 */
[----:B-1----:R-:W-:Y:S02]  /*d780*/  IADD3 R2, P0, R14, R6, RZ ;  /* 0x000000060e027210 */ /* 0x002fe40007f1e0ff */
[----:B------:R-:W0:Y:S03]  /*d790*/  SHFL.IDX PT, R14, R18, 0x2, 0x181f ;  /* 0x00581f00120e7f89 */ /* 0x000e2600000e0000 */
[----:B------:R-:W-:Y:S01]  /*d7a0*/  IMAD.X R3, RZ, RZ, R7, P0 ;  /* 0x000000ffff037224 */ /* 0x000fe200000e0607 */
[----:B------:R-:W-:Y:S01]  /*d7b0*/  ISETP.LT.OR P0, PT, R5, 0x11, P3 ;  /* 0x000000110500780c */ /* 0x000fe20001f01670 */
[----:B------:R-:W1:-:S12]  /*d7c0*/  SHFL.IDX PT, R7, R19, 0x2, 0x181f ;  /* 0x00581f0013077f89 */ /* 0x000e5800000e0000 */
[----:B------:R-:W-:Y:S01]  /*d7d0*/  LDGSTS.E.BYPASS.LTC128B.128 [R0+0xc00], desc[UR36][R2.64], !P0 ;  /* 0x00c0000002007fae */ /* 0x000fe2000c101d64 */
[----:B------:R-:W-:-:S13]  /*d7e0*/  ISETP.LT.OR P0, PT, R5, 0x11, P1 ;  /* 0x000000110500780c */ /* 0x000fda0000f01670 */
[----:B------:R0:W-:Y:S02]  /*d7f0*/  LDGSTS.E.BYPASS.LTC128B.128 [R0+0x3c00], desc[UR36][R2.64+0x80], !P0 ;  /* 0x03c0008002007fae */ /* 0x0001e4000c101d64 */
[----:B0-----:R-:W-:Y:S02]  /*d800*/  IADD3 R2, P0, R14, R6, RZ ;  /* 0x000000060e027210 */ /* 0x001fe40007f1e0ff */
[----:B------:R-:W0:Y:S03]  /*d810*/  SHFL.IDX PT, R14, R18, 0x3, 0x181f ;  /* 0x00781f00120e7f89 */ /* 0x000e2600000e0000 */
[----:B-1----:R-:W-:Y:S01]  /*d820*/  IMAD.X R3, RZ, RZ, R7, P0 ;  /* 0x000000ffff037224 */ /* 0x002fe200000e0607 */
        /* <DEDUP_REMOVED lines=14> */
[----:B------:R0:W2:Y:S03]  /*d910*/  SHFL.IDX PT, R14, R18, 0x5, 0x181f ;  /* 0x00b81f00120e7f89 */ /* 0x0000a600000e0000 */
[----:B-1----:R-:W-:Y:S01]  /*d920*/  IMAD.X R3, RZ, RZ, R7, P0 ;  /* 0x000000ffff037224 */ /* 0x002fe200000e0607 */
[----:B------:R-:W-:Y:S01]  /*d930*/  ISETP.LT.OR P0, PT, R5, 0x41, P3 ;  /* 0x000000410500780c */ /* 0x000fe20001f01670 */
[----:B------:R0:W1:-:S12]  /*d940*/  SHFL.IDX PT, R7, R19, 0x5, 0x181f ;  /* 0x00b81f0013077f89 */ /* 0x00005800000e0000 */
[----:B------:R0:W-:Y:S01]  /*d950*/  LDGSTS.E.BYPASS.LTC128B.128 [R0+0x2400], desc[UR36][R2.64], !P0 ;  /* 0x0240000002007fae */ /* 0x0001e2000c101d64 */
[----:B------:R-:W-:-:S13]  /*d960*/  ISETP.LT.OR P0, PT, R5, 0x41, P1 ;  /* 0x000000410500780c */ /* 0x000fda0000f01670 */
[----:B-12---:R0:W-:Y:S02]  /*d970*/  LDGSTS.E.BYPASS.LTC128B.128 [R0+0x5400], desc[UR36][R2.64+0x80], !P0 ;  /* 0x0540008002007fae */ /* 0x0061e4000c101d64 */
.L_x_2392:
        /* <DEDUP_REMOVED lines=11> */
.L_x_2293:
        /* <DEDUP_REMOVED lines=10> */
.L_x_2294:
[----:B------:R1:W-:Y:S01]  /*dad0*/  SYNCS.ARRIVE.TRANS64.A1T0 RZ, [R4+URZ+0x2a850], RZ ;  /* 0x02a850ff04ff79a7 */ /* 0x0003e2000810003f */
[----:B------:R-:W-:-:S04]  /*dae0*/  IADD3 R23, R23, 0x1, RZ ;  /* 0x0000000117177810 */ /* 0x000fc80007ffe0ff */
[----:B------:R-:W-:-:S04]  /*daf0*/  ISETP.NE.AND P0, PT, R23, 0x2, PT ;  /* 0x000000021700780c */ /* 0x000fc80003f05270 */
[----:B0-----:R-:W-:Y:S02]  /*db00*/  SEL R3, RZ, 0x1, P0 ;  /* 0x00000001ff037807 */ /* 0x001fe40000000000 */
[----:B------:R-:W-:Y:S02]  /*db10*/  SEL R23, R23, RZ, P0 ;  /* 0x000000ff17177207 */ /* 0x000fe40000000000 */
[----:B-1----:R-:W-:-:S07]  /*db20*/  LOP3.LUT R26, R26, R3, RZ, 0x3c, !PT ;  /* 0x000000031a1a7212 */ /* 0x002fce00078e3cff */
.L_x_2254:
[----:B------:R-:W-:Y:S05]  /*db30*/  BSYNC B7 ;  /* 0x0000000000077941 */ /* 0x000fea0003800000 */
.L_x_2252:
        /* <DEDUP_REMOVED lines=11> */
.L_x_2295:
[----:B------:R-:W-:-:S03]  /*dbf0*/  UMOV UR4, 0xffffffff ;  /* 0xffffffff00047882 */ /* 0x000fc60000000000 */
[----:B------:R-:W-:Y:S05]  /*dc00*/  BRA.DIV UR4, `(.L_x_2297) ;  /* 0x00000032047c7947 */ /* 0x000fea000b800000 */
[----:B------:R0:W1:Y:S02]  /*dc10*/  SHFL.IDX PT, R14, R34, RZ, 0x1f ;  /* 0x00001fff220e7589 */ /* 0x00006400000e0000 */
.L_x_2395:
        /* <DEDUP_REMOVED lines=8> */
.L_x_2296:
[----:B------:R-:W-:Y:S02]  /*dca0*/  ULDC UR4, c[0x0][0xc38] ;  /* 0x00030e0000047ab9 */ /* 0x000fe40000000800 */
[----:B-1----:R-:W-:-:S13]  /*dcb0*/  ISETP.GE.AND P0, PT, R34, UR4, PT ;  /* 0x0000000422007c0c */ /* 0x002fda000bf06270 */
[----:B------:R-:W-:Y:S05]  /*dcc0*/  @!P0 BRA `(.L_x_2298) ;  /* 0xffffffc400f88947 */ /* 0x000fea000383ffff */
.L_x_2249:
        /* <DEDUP_REMOVED lines=12> */
.L_x_2396:
[----:B------:R-:W-:Y:S05]  /*dd90*/  BSYNC B0 ;  /* 0x0000000000007941 */ /* 0x000fea0003800000 */
.L_x_2299:
[----:B------:R-:W-:-:S03]  /*dda0*/  UMOV UR4, 0xffffffff ;  /* 0xffffffff00047882 */ /* 0x000fc60000000000 */
[----:B------:R-:W-:Y:S05]  /*ddb0*/  BRA.DIV UR4, `(.L_x_2301) ;  /* 0x00000032044c7947 */ /* 0x000fea000b800000 */
[----:B-1----:R-:W1:Y:S02]  /*ddc0*/  S2R R0, SR_TID.X ;  /* 0x0000000000007919 */ /* 0x002e640000002100 */
[----:B-1----:R-:W-:-:S04]  /*ddd0*/  SHF.R.U32.HI R0, RZ, 0x5, R0 ;  /* 0x00000005ff007819 */ /* 0x002fc80000011600 */
[----:B------:R-:W-:-:S05]  /*dde0*/  LOP3.LUT R0, R0, 0x3, RZ, 0xc0, !PT ;  /* 0x0000000300007812 */ /* 0x000fca00078ec0ff */
[----:B------:R1:W2:Y:S02]  /*ddf0*/  SHFL.IDX PT, R14, R0, RZ, 0x1f ;  /* 0x00001fff000e7589 */ /* 0x0002a400000e0000 */
.L_x_2399:
[----:B--2---:R-:W-:Y:S01]  /*de00*/  ISETP.NE.AND P0, PT, R14, RZ, PT ;  /* 0x000000ff0e00720c */ /* 0x004fe20003f05270 */
[----:B------:R-:W-:-:S12]  /*de10*/  BSSY B0, `(.L_x_2302) ;  /* 0x0000026000007945 */ /* 0x000fd80003800000 */
[----:B------:R-:W-:Y:S05]  /*de20*/  @P0 BRA `(.L_x_2303) ;  /* 0x0000000000900947 */ /* 0x000fea0003800000 */
[----:B------:R-:W-:-:S03]  /*de30*/  UMOV UR4, 0xffffffff ;  /* 0xffffffff00047882 */ /* 0x000fc60000000000 */
[----:B------:R-:W-:Y:S05]  /*de40*/  BRA.DIV UR4, `(.L_x_2304) ;  /* 0x00000032045c7947 */ /* 0x000fea000b800000 */
[----:B------:R-:W-:-:S13]  /*de50*/  ELECT P6, URZ, PT ;  /* 0x00000000003f782f */ /* 0x000fda00038c0000 */
.L_x_2402:
        /* <DEDUP_REMOVED lines=8> */
.L_x_2305:
[C---:B------:R-:W-:Y:S01]  /*dee0*/  LEA R5, R23.reuse, R4, 0x3 ;  /* 0x0000000417057211 */ /* 0x040fe200078e18ff */
[----:B------:R-:W-:Y:S01]  /*def0*/  VIADD R23, R23, 0x1 ;  /* 0x0000000117177836 */ /* 0x000fe20000000000 */
[----:B------:R-:W-:-:S04]  /*df00*/  SHF.L.U32 R0, R26, 0x1f, RZ ;  /* 0x0000001f1a007819 */ /* 0x000fc800000006ff */
[----:B------:R-:W1:Y:S01]  /*df10*/  SYNCS.PHASECHK.TRANS64.TRYWAIT P1, [R5+URZ+0x2a840], R0 ;  /* 0x02a84000050075a7 */ /* 0x000e62000802017f */
[----:B------:R-:W-:-:S04]  /*df20*/  ISETP.NE.AND P2, PT, R23, 0x2, PT ;  /* 0x000000021700780c */ /* 0x000fc80003f45270 */
[----:B------:R-:W-:Y:S01]  /*df30*/  SEL R3, RZ, 0x1, P2 ;  /* 0x00000001ff037807 */ /* 0x000fe20001000000 */
[----:B-1----:R-:W-:Y:S08]  /*df40*/  @!P1 BRA `(.L_x_2306) ;  /* 0x00000030003c9947 */ /* 0x002ff00003800000 */
.L_x_2403:
[----:B------:R-:W-:Y:S02]  /*df50*/  SEL R23, R23, RZ, P2 ;  /* 0x000000ff17177207 */ /* 0x000fe40001000000 */
[----:B------:R-:W-:Y:S01]  /*df60*/  LOP3.LUT R2, R26, R3, RZ, 0x3c, !PT ;  /* 0x000000031a027212 */ /* 0x000fe200078e3cff */
[----:B------:R-:W-:Y:S06]  /*df70*/  @!P0 BRA `(.L_x_2307) ;  /* 0x0000000000048947 */ /* 0x000fec0003800000 */
[----:B------:R-:W-:Y:S01]  /*df80*/  BPT.TRAP 0x1 ;  /* 0x000000040000795c */ /* 0x000fe20000300000 */
.L_x_2307:
[----:B------:R-:W-:Y:S01]  /*df90*/  IMAD R23, R23, 0x8, R4 ;  /* 0x0000000817177824 */ /* 0x000fe200078e0204 */
[----:B------:R-:W-:-:S04]  /*dfa0*/  SHF.L.U32 R2, R2, 0x1f, RZ ;  /* 0x0000001f02027819 */ /* 0x000fc800000006ff */
[----:B------:R-:W2:Y:S02]  /*dfb0*/  SYNCS.PHASECHK.TRANS64.TRYWAIT P1, [R23+URZ+0x2a840], R2 ;  /* 0x02a84002170075a7 */ /* 0x000ea4000802017f */
[----:B--2---:R-:W-:Y:S05]  /*dfc0*/  @!P1 BRA `(.L_x_2308) ;  /* 0x0000003000309947 */ /* 0x004fea0003800000 */
.L_x_2404:
[----:B------:R-:W-:Y:S05]  /*dfd0*/  @!P0 BRA `(.L_x_2309) ;  /* 0x0000000000048947 */ /* 0x000fea0003800000 */
[----:B------:R-:W-:Y:S01]  /*dfe0*/  BPT.TRAP 0x1 ;  /* 0x000000040000795c */ /* 0x000fe20000300000 */
.L_x_2309:
[----:B------:R-:W3:Y:S02]  /*dff0*/  SYNCS.PHASECHK.TRANS64.TRYWAIT P1, [R5+URZ+0x2a860], R0 ;  /* 0x02a86000050075a7 */ /* 0x000ee4000802017f */
[----:B---3--:R-:W-:Y:S05]  /*e000*/  @!P1 BRA `(.L_x_2310) ;  /* 0x0000003000349947 */ /* 0x008fea0003800000 */
.L_x_2405:
[----:B------:R-:W-:Y:S05]  /*e010*/  @!P0 BRA `(.L_x_2311) ;  /* 0x0000000000048947 */ /* 0x000fea0003800000 */
[----:B------:R-:W-:Y:S01]  /*e020*/  BPT.TRAP 0x1 ;  /* 0x000000040000795c */ /* 0x000fe20000300000 */
.L_x_2311:
[----:B----4-:R4:W0:Y:S02]  /*e030*/  SYNCS.PHASECHK.TRANS64.TRYWAIT P0, [R23+URZ+0x2a860], R2 ;  /* 0x02a86002170075a7 */ /* 0x010824000800017f */
[----:B0-----:R-:W-:Y:S05]  /*e040*/  @!P0 NANOSLEEP.SYNCS 0x989680 ;  /* 0x009896800000895d */ /* 0x001fea0003900000 */
[----:B------:R-:W0:Y:S02]  /*e050*/  @!P0 SYNCS.PHASECHK.TRANS64 P0, [R23+URZ+0x2a860], R2 ;  /* 0x02a86002170085a7 */ /* 0x000e24000800007f */
[----:B0-----:R-:W-:Y:S05]  /*e060*/  @!P0 BRA `(.L_x_2311) ;  /* 0xfffffffc00f08947 */ /* 0x001fea000383ffff */
.L_x_2303:
[----:B------:R-:W-:Y:S05]  /*e070*/  BSYNC B0 ;  /* 0x0000000000007941 */ /* 0x000fea0003800000 */
.L_x_2302:
[----:B------:R-:W-:Y:S05]  /*e080*/  EXIT ;  /* 0x000000000000794d */ /* 0x000fea0003800000 */
.L_x_2196:
[----:B0-----:R-:W-:-:S04]  /*e090*/  IMAD.U32 R3, RZ, RZ, UR39 ;  /* 0x00000027ff037e24 */ /* 0x001fc8000f8e00ff */
[----:B------:R0:W1:Y:S03]  /*e0a0*/  SYNCS.PHASECHK.TRANS64.TRYWAIT P1, [R3+URZ+0x2a800], R0 ;  /* 0x02a80000030075a7 */ /* 0x000066000802017f */
[----:B-1----:R-:W-:Y:S05]  /*e0b0*/  @!P1 NANOSLEEP.SYNCS 0x989680 ;  /* 0x009896800000995d */ /* 0x002fea0003900000 */
[----:B------:R-:W1:Y:S02]  /*e0c0*/  @!P1 SYNCS.PHASECHK.TRANS64 P1, [R3+URZ+0x2a800], R0 ;  /* 0x02a80000030095a7 */ /* 0x000e64000802007f */
[----:B-1----:R-:W-:Y:S05]  /*e0d0*/  @!P1 BRA `(.L_x_2196) ;  /* 0xfffffffc00ec9947 */ /* 0x002fea000383ffff */
[----:B------:R-:W-:Y:S05]  /*e0e0*/  BRA `(.L_x_2312) ;  /* 0xffffff34005c7947 */ /* 0x000fea000383ffff */
.L_x_2200:
[----:B-1----:R1:W2:Y:S02]  /*e0f0*/  SYNCS.PHASECHK.TRANS64.TRYWAIT P1, [R0+URZ+0x2a830], R3 ;  /* 0x02a83003000075a7 */ /* 0x0022a4000802017f */
[----:B--2---:R-:W-:Y:S05]  /*e100*/  @!P1 NANOSLEEP.SYNCS 0x989680 ;  /* 0x009896800000995d */ /* 0x004fea0003900000 */
[----:B------:R-:W2:Y:S02]  /*e110*/  @!P1 SYNCS.PHASECHK.TRANS64 P1, [R0+URZ+0x2a830], R3 ;  /* 0x02a83003000095a7 */ /* 0x000ea4000802007f */
[----:B--2---:R-:W-:Y:S05]  /*e120*/  @!P1 BRA `(.L_x_2200) ;  /* 0xfffffffc00f09947 */ /* 0x004fea000383ffff */
[----:B------:R-:W-:Y:S05]  /*e130*/  BRA `(.L_x_2199) ;  /* 0xffffff3400787947 */ /* 0x000fea000383ffff */
.L_x_2206:
[----:B-1----:R-:W-:-:S04]  /*e140*/  IMAD.U32 R3, RZ, RZ, UR6 ;  /* 0x00000006ff037e24 */ /* 0x002fc8000f8e00ff */
[----:B------:R1:W2:Y:S03]  /*e150*/  SYNCS.PHASECHK.TRANS64.TRYWAIT P1, [R3+URZ+0x2a830], R2 ;  /* 0x02a83002030075a7 */ /* 0x0002a6000802017f */
[----:B--2---:R-:W-:Y:S05]  /*e160*/  @!P1 NANOSLEEP.SYNCS 0x989680 ;  /* 0x009896800000995d */ /* 0x004fea0003900000 */
[----:B------:R-:W2:Y:S02]  /*e170*/  @!P1 SYNCS.PHASECHK.TRANS64 P1, [R3+URZ+0x2a830], R2 ;  /* 0x02a83002030095a7 */ /* 0x000ea4000802007f */
[----:B--2---:R-:W-:Y:S05]  /*e180*/  @!P1 BRA `(.L_x_2206) ;  /* 0xfffffffc00ec9947 */ /* 0x004fea000383ffff */
[----:B------:R-:W-:Y:S05]  /*e190*/  BRA `(.L_x_2205) ;  /* 0xffffff5400787947 */ /* 0x000fea000383ffff */
.L_x_2210:
[----:B-1----:R-:W-:-:S04]  /*e1a0*/  IMAD.U32 R3, RZ, RZ, UR5 ;  /* 0x00000005ff037e24 */ /* 0x002fc8000f8e00ff */
[----:B------:R1:W3:Y:S03]  /*e1b0*/  SYNCS.PHASECHK.TRANS64.TRYWAIT P1, [R3+URZ+0x2a850], R0 ;  /* 0x02a85000030075a7 */ /* 0x0002e6000802017f */
[----:B---3--:R-:W-:Y:S05]  /*e1c0*/  @!P1 NANOSLEEP.SYNCS 0x989680 ;  /* 0x009896800000995d */ /* 0x008fea0003900000 */
[----:B------:R-:W3:Y:S02]  /*e1d0*/  @!P1 SYNCS.PHASECHK.TRANS64 P1, [R3+URZ+0x2a850], R0 ;  /* 0x02a85000030095a7 */ /* 0x000ee4000802007f */
[----:B---3--:R-:W-:Y:S05]  /*e1e0*/  @!P1 BRA `(.L_x_2210) ;  /* 0xfffffffc00ec9947 */ /* 0x008fea000383ffff */
[----:B------:R-:W-:Y:S05]  /*e1f0*/  BRA `(.L_x_2209) ;  /* 0xffffff5c00907947 */ /* 0x000fea000383ffff */
.L_x_2218:
[----:B-1----:R-:W-:-:S04]  /*e200*/  MOV R3, UR5 ;  /* 0x0000000500037c02 */ /* 0x002fc80008000f00 */
[----:B------:R1:W2:Y:S03]  /*e210*/  SYNCS.PHASECHK.TRANS64.TRYWAIT P1, [R3+URZ+0x2a830], R2 ;  /* 0x02a83002030075a7 */ /* 0x0002a6000802017f */
[----:B--2---:R-:W-:Y:S05]  /*e220*/  @!P1 NANOSLEEP.SYNCS 0x989680 ;  /* 0x009896800000995d */ /* 0x004fea0003900000 */
[----:B------:R-:W2:Y:S02]  /*e230*/  @!P1 SYNCS.PHASECHK.TRANS64 P1, [R3+URZ+0x2a830], R2 ;  /* 0x02a83002030095a7 */ /* 0x000ea4000802007f */
[----:B--2---:R-:W-:Y:S05]  /*e240*/  @!P1 BRA `(.L_x_2218) ;  /* 0xfffffffc00ec9947 */ /* 0x004fea000383ffff */
[----:B------:R-:W-:Y:S05]  /*e250*/  BRA `(.L_x_2217) ;  /* 0xffffff78002c7947 */ /* 0x000fea000383ffff */
.L_x_2222:
[----:B-1----:R-:W-:-:S04]  /*e260*/  IMAD.U32 R3, RZ, RZ, UR5 ;  /* 0x00000005ff037e24 */ /* 0x002fc8000f8e00ff */
[----:B------:R1:W3:Y:S03]  /*e270*/  SYNCS.PHASECHK.TRANS64.TRYWAIT P1, [R3+URZ+0x2a850], R0 ;  /* 0x02a85000030075a7 */ /* 0x0002e6000802017f */
[----:B---3--:R-:W-:Y:S05]  /*e280*/  @!P1 NANOSLEEP.SYNCS 0x989680 ;  /* 0x009896800000995d */ /* 0x008fea0003900000 */
[----:B------:R-:W3:Y:S02]  /*e290*/  @!P1 SYNCS.PHASECHK.TRANS64 P1, [R3+URZ+0x2a850], R0 ;  /* 0x02a85000030095a7 */ /* 0x000ee4000802007f */
[----:B---3--:R-:W-:Y:S05]  /*e2a0*/  @!P1 BRA `(.L_x_2222) ;  /* 0xfffffffc00ec9947 */ /* 0x008fea000383ffff */
[----:B------:R-:W-:Y:S05]  /*e2b0*/  BRA `(.L_x_2221) ;  /* 0xffffff8000447947 */ /* 0x000fea000383ffff */
.L_x_2229:
[----:B-1----:R-:W-:-:S04]  /*e2c0*/  IMAD.U32 R7, RZ, RZ, UR5 ;  /* 0x00000005ff077e24 */ /* 0x002fc8000f8e00ff */
[----:B------:R1:W2:Y:S03]  /*e2d0*/  SYNCS.PHASECHK.TRANS64.TRYWAIT P1, [R7+URZ+0x2a850], R0 ;  /* 0x02a85000070075a7 */ /* 0x0002a6000802017f */
[----:B--2---:R-:W-:Y:S05]  /*e2e0*/  @!P1 NANOSLEEP.SYNCS 0x989680 ;  /* 0x009896800000995d */ /* 0x004fea0003900000 */
[----:B------:R-:W2:Y:S02]  /*e2f0*/  @!P1 SYNCS.PHASECHK.TRANS64 P1, [R7+URZ+0x2a850], R0 ;  /* 0x02a85000070095a7 */ /* 0x000ea4000802007f */
[----:B--2---:R-:W-:Y:S05]  /*e300*/  @!P1 BRA `(.L_x_2229) ;  /* 0xfffffffc00ec9947 */ /* 0x004fea000383ffff */
[----:B------:R-:W-:Y:S05]  /*e310*/  BRA `(.L_x_2228) ;  /* 0xffffff9400f07947 */ /* 0x000fea000383ffff */
.L_x_2260:
[----:B------:R-:W2:Y:S01]  /*e320*/  S2R R18, SR_TID.X ;  /* 0x0000000000127919 */ /* 0x000ea20000002100 */
[----:B------:R-:W-:Y:S01]  /*e330*/  IMAD.MOV.U32 R12, RZ, RZ, RZ ;  /* 0x000000ffff0c7224 */ /* 0x000fe200078e00ff */
[----:B------:R-:W-:Y:S01]  /*e340*/  MOV R15, 0xffffffff ;  /* 0xffffffff000f7802 */ /* 0x000fe20000000f00 */
[----:B------:R-:W-:Y:S01]  /*e350*/  IMAD.MOV.U32 R11, RZ, RZ, 0x1f ;  /* 0x0000001fff0b7424 */ /* 0x000fe200078e00ff */
[----:B--2---:R-:W-:-:S04]  /*e360*/  SHF.R.U32.HI R18, RZ, 0x5, R18 ;  /* 0x00000005ff127819 */ /* 0x004fc80000011612 */
[----:B------:R-:W-:-:S05]  /*e370*/  LOP3.LUT R18, R18, 0x3, RZ, 0xc0, !PT ;  /* 0x0000000312127812 */ /* 0x000fca00078ec0ff */
[----:B------:R-:W-:-:S07]  /*e380*/  IMAD.MOV.U32 R13, RZ, RZ, R18 ;  /* 0x000000ffff0d7224 */ /* 0x000fce00078e0012 */
[----:B01---5:R-:W-:Y:S05]  /*e390*/  WARPSYNC.COLLECTIVE R15, `(.L_x_2313) ;  /* 0x000000000f087348 */ /* 0x023fea0003c00000 */
[----:B------:R2:W3:Y:S02]  /*e3a0*/  SHFL.IDX P6, R14, R13, R12, R11 ;  /* 0x0000000c0d0e7389 */ /* 0x0004e400000c000b */
[----:B0123-5:R-:W-:Y:S01]  /*e3b0*/  ENDCOLLECTIVE ;  /* 0x000000000000791b */ /* 0x02ffe20003800000 */
.L_x_2313:
[----:B------:R-:W-:Y:S05]  /*e3c0*/  BRA `(.L_x_2314) ;  /* 0xffffffc800b47947 */ /* 0x000fea000383ffff */
.L_x_2263:
[----:B0-----:R0:W1:Y:S02]  /*e3d0*/  SYNCS.PHASECHK.TRANS64.TRYWAIT P0, [R0+URZ+0x2a840], R3 ;  /* 0x02a84003000075a7 */ /* 0x001064000800017f */
[----:B-1----:R-:W-:Y:S05]  /*e3e0*/  @!P0 NANOSLEEP.SYNCS 0x989680 ;  /* 0x009896800000895d */ /* 0x002fea0003900000 */
[----:B------:R-:W1:Y:S02]  /*e3f0*/  @!P0 SYNCS.PHASECHK.TRANS64 P0, [R0+URZ+0x2a840], R3 ;  /* 0x02a84003000085a7 */ /* 0x000e64000800007f */
[----:B-1----:R-:W-:Y:S05]  /*e400*/  @!P0 BRA `(.L_x_2263) ;  /* 0xfffffffc00f08947 */ /* 0x002fea000383ffff */
[----:B------:R-:W-:Y:S05]  /*e410*/  BRA `(.L_x_2315) ;  /* 0xffffffcc00b87947 */ /* 0x000fea000383ffff */
.L_x_2264:
        /* <DEDUP_REMOVED lines=8> */
.L_x_2317:
[----:B------:R-:W-:Y:S05]  /*e4a0*/  BSYNC B0 ;  /* 0x0000000000007941 */ /* 0x000fea0003800000 */
.L_x_2316:
[----:B------:R-:W-:Y:S01]  /*e4b0*/  MOV R13, R4 ;  /* 0x00000004000d7202 */ /* 0x000fe20000000f00 */
        /* <DEDUP_REMOVED lines=8> */
.L_x_2318:
[----:B------:R-:W-:Y:S02]  /*e540*/  IMAD.MOV.U32 R13, RZ, RZ, R6 ;  /* 0x000000ffff0d7224 */ /* 0x000fe400078e0006 */
[----:B------:R-:W-:Y:S01]  /*e550*/  IMAD.MOV.U32 R12, RZ, RZ, 0x1 ;  /* 0x00000001ff0c7424 */ /* 0x000fe200078e00ff */
[----:B------:R-:W-:-:S05]  /*e560*/  @P0 LEA R14, P1, R37, R14, 0x1 ;  /* 0x0000000e250e0211 */ /* 0x000fca00078208ff */
[----:B------:R-:W-:Y:S01]  /*e570*/  @P0 IMAD.X R3, RZ, RZ, R2, P1 ;  /* 0x000000ffff030224 */ /* 0x000fe200008e0602 */
[----:B------:R-:W-:-:S07]  /*e580*/  @P0 MOV R2, R14 ;  /* 0x0000000e00020202 */ /* 0x000fce0000000f00 */
[----:B------:R-:W-:Y:S05]  /*e590*/  WARPSYNC.COLLECTIVE R15, `(.L_x_2319) ;  /* 0x000000000f087348 */ /* 0x000fea0003c00000 */
[----:B------:R0:W1:Y:S02]  /*e5a0*/  SHFL.IDX P6, R14, R13, R12, R11 ;  /* 0x0000000c0d0e7389 */ /* 0x00006400000c000b */
[----:B01----:R-:W-:Y:S01]  /*e5b0*/  ENDCOLLECTIVE ;  /* 0x000000000000791b */ /* 0x003fe20003800000 */
.L_x_2319:
        /* <DEDUP_REMOVED lines=12> */
.L_x_2320:
[----:B------:R-:W-:Y:S01]  /*e680*/  @P0 LEA R25, R5, R17, 0x1 ;  /* 0x0000001105190211 */ /* 0x000fe200078e08ff */
[----:B------:R-:W-:Y:S02]  /*e690*/  IMAD.MOV.U32 R13, RZ, RZ, R6 ;  /* 0x000000ffff0d7224 */ /* 0x000fe400078e0006 */
[----:B------:R-:W-:Y:S01]  /*e6a0*/  IMAD.MOV.U32 R12, RZ, RZ, 0x2 ;  /* 0x00000002ff0c7424 */ /* 0x000fe200078e00ff */
[----:B------:R-:W-:-:S05]  /*e6b0*/  @P0 LEA R14, P1, R37, R14, 0x1 ;  /* 0x0000000e250e0211 */ /* 0x000fca00078208ff */
[----:B------:R-:W-:-:S08]  /*e6c0*/  @P0 IMAD.MOV.U32 R2, RZ, RZ, R14 ;  /* 0x000000ffff020224 */ /* 0x000fd000078e000e */
[----:B------:R-:W-:Y:S05]  /*e6d0*/  WARPSYNC.COLLECTIVE R15, `(.L_x_2321) ;  /* 0x000000000f087348 */ /* 0x000fea0003c00000 */
[----:B------:R0:W1:Y:S02]  /*e6e0*/  SHFL.IDX P6, R14, R13, R12, R11 ;  /* 0x0000000c0d0e7389 */ /* 0x00006400000c000b */
[----:B01----:R-:W-:Y:S01]  /*e6f0*/  ENDCOLLECTIVE ;  /* 0x000000000000791b */ /* 0x003fe20003800000 */
.L_x_2321:
[----:B------:R-:W-:-:S04]  /*e700*/  @P0 IMAD.X R21, RZ, RZ, R8, P1 ;  /* 0x000000ffff150224 */ /* 0x000fc800008e0608 */
[----:B------:R-:W-:-:S05]  /*e710*/  @P0 IMAD.MOV.U32 R3, RZ, RZ, R21 ;  /* 0x000000ffff030224 */ /* 0x000fca00078e0015 */
        /* <DEDUP_REMOVED lines=12> */
.L_x_2322:
[----:B------:R-:W-:Y:S02]  /*e7e0*/  @P0 IMAD R21, R5, 0x2, R17 ;  /* 0x0000000205150824 */ /* 0x000fe400078e0211 */
[----:B------:R-:W-:Y:S01]  /*e7f0*/  IMAD.MOV.U32 R13, RZ, RZ, R6 ;  /* 0x000000ffff0d7224 */ /* 0x000fe200078e0006 */
[----:B------:R-:W-:Y:S02]  /*e800*/  MOV R12, 0x3 ;  /* 0x00000003000c7802 */ /* 0x000fe40000000f00 */
[----:B------:R-:W-:-:S05]  /*e810*/  @P0 LEA R14, P1, R37, R14, 0x1 ;  /* 0x0000000e250e0211 */ /* 0x000fca00078208ff */
[----:B------:R-:W-:-:S08]  /*e820*/  @P0 IMAD.MOV.U32 R2, RZ, RZ, R14 ;  /* 0x000000ffff020224 */ /* 0x000fd000078e000e */
[----:B------:R-:W-:Y:S05]  /*e830*/  WARPSYNC.COLLECTIVE R15, `(.L_x_2323) ;  /* 0x000000000f087348 */ /* 0x000fea0003c00000 */
[----:B------:R0:W1:Y:S02]  /*e840*/  SHFL.IDX P6, R14, R13, R12, R11 ;  /* 0x0000000c0d0e7389 */ /* 0x00006400000c000b */
[----:B01----:R-:W-:Y:S01]  /*e850*/  ENDCOLLECTIVE ;  /* 0x000000000000791b */ /* 0x003fe20003800000 */
.L_x_2323:
        /* <DEDUP_REMOVED lines=14> */
.L_x_2324:
        /* <DEDUP_REMOVED lines=8> */
.L_x_2325:
[----:B------:R-:W-:-:S05]  /*e9c0*/  @P0 IMAD.X R9, RZ, RZ, R8, P1 ;  /* 0x000000ffff090224 */ /* 0x000fca00008e0608 */
[----:B------:R-:W-:-:S05]  /*e9d0*/  @P0 MOV R3, R9 ;  /* 0x0000000900030202 */ /* 0x000fca0000000f00 */
        /* <DEDUP_REMOVED lines=12> */
.L_x_2326:
        /* <DEDUP_REMOVED lines=8> */
.L_x_2327:
        /* <DEDUP_REMOVED lines=9> */
[----:B------:R-:W-:-:S07]  /*ebb0*/  IMAD.MOV.U32 R8, RZ, RZ, R14 ;  /* 0x000000ffff087224 */ /* 0x000fce00078e000e */
[----:B0-----:R-:W-:Y:S05]  /*ebc0*/  WARPSYNC.COLLECTIVE R15, `(.L_x_2328) ;  /* 0x000000000f087348 */ /* 0x001fea0003c00000 */
[----:B------:R1:W2:Y:S02]  /*ebd0*/  SHFL.IDX P6, R14, R13, R12, R11 ;  /* 0x0000000c0d0e7389 */ /* 0x0002a400000c000b */
[----:B012---:R-:W-:Y:S01]  /*ebe0*/  ENDCOLLECTIVE ;  /* 0x000000000000791b */ /* 0x007fe20003800000 */
.L_x_2328:
[----:B------:R-:W-:Y:S05]  /*ebf0*/  BRA `(.L_x_2329) ;  /* 0xffffffcc00107947 */ /* 0x000fea000383ffff */
.L_x_2269:
[----:B------:R-:W-:Y:S02]  /*ec00*/  IMAD.MOV.U32 R13, RZ, RZ, R5 ;  /* 0x000000ffff0d7224 */ /* 0x000fe400078e0005 */
[----:B------:R-:W-:Y:S02]  /*ec10*/  IMAD.MOV.U32 R12, RZ, RZ, RZ ;  /* 0x000000ffff0c7224 */ /* 0x000fe400078e00ff */
[----:B------:R-:W-:Y:S02]  /*ec20*/  IMAD.MOV.U32 R11, RZ, RZ, 0x181f ;  /* 0x0000181fff0b7424 */ /* 0x000fe400078e00ff */
[----:B------:R-:W-:Y:S02]  /*ec30*/  IMAD.MOV.U32 R15, RZ, RZ, -0x1 ;  /* 0xffffffffff0f7424 */ /* 0x000fe400078e00ff */
[----:B------:R-:W-:-:S07]  /*ec40*/  IMAD.U32 R3, RZ, RZ, UR44 ;  /* 0x0000002cff037e24 */ /* 0x000fce000f8e00ff */
[----:B------:R-:W-:Y:S05]  /*ec50*/  WARPSYNC.COLLECTIVE R15, `(.L_x_2330) ;  /* 0x000000000f087348 */ /* 0x000fea0003c00000 */
[----:B------:R0:W1:Y:S02]  /*ec60*/  SHFL.IDX P6, R14, R13, R12, R11 ;  /* 0x0000000c0d0e7389 */ /* 0x00006400000c000b */
[----:B01----:R-:W-:Y:S01]  /*ec70*/  ENDCOLLECTIVE ;  /* 0x000000000000791b */ /* 0x003fe20003800000 */
.L_x_2330:
[----:B------:R-:W-:-:S04]  /*ec80*/  IMAD R4, R3, 0x80, R36 ;  /* 0x0000008003047824 */ /* 0x000fc800078e0224 */
[C---:B------:R-:W-:Y:S01]  /*ec90*/  VIADD R6, R4.reuse, 0x10 ;  /* 0x0000001004067836 */ /* 0x040fe20000000000 */
[----:B------:R-:W-:Y:S02]  /*eca0*/  ISETP.GE.AND P0, PT, R4, UR39, PT ;  /* 0x0000002704007c0c */ /* 0x000fe4000bf06270 */
[----:B------:R-:W-:Y:S01]  /*ecb0*/  MOV R13, R0 ;  /* 0x00000000000d7202 */ /* 0x000fe20000000f00 */
[----:B------:R-:W-:-:S10]  /*ecc0*/  IMAD.MOV.U32 R2, RZ, RZ, R14 ;  /* 0x000000ffff027224 */ /* 0x000fd400078e000e */
[----:B------:R-:W-:Y:S05]  /*ecd0*/  WARPSYNC.COLLECTIVE R15, `(.L_x_2331) ;  /* 0x000000000f087348 */ /* 0x000fea0003c00000 */
[----:B------:R0:W1:Y:S02]  /*ece0*/  SHFL.IDX P6, R14, R13, R12, R11 ;  /* 0x0000000c0d0e7389 */ /* 0x00006400000c000b */
[----:B01----:R-:W-:Y:S01]  /*ecf0*/  ENDCOLLECTIVE ;  /* 0x000000000000791b */ /* 0x003fe20003800000 */
.L_x_2331:
[----:B------:R-:W-:Y:S01]  /*ed00*/  MOV R13, R5 ;  /* 0x00000005000d7202 */ /* 0x000fe20000000f00 */
[----:B------:R-:W-:Y:S01]  /*ed10*/  IMAD.MOV.U32 R12, RZ, RZ, 0x1 ;  /* 0x00000001ff0c7424 */ /* 0x000fe200078e00ff */
[----:B------:R-:W-:-:S05]  /*ed20*/  @!P0 LEA R14, P1, R37, R14, 0x1 ;  /* 0x0000000e250e8211 */ /* 0x000fca00078208ff */
[----:B------:R-:W-:Y:S02]  /*ed30*/  @!P0 IMAD.X R3, RZ, RZ, R2, P1 ;  /* 0x000000ffff038224 */ /* 0x000fe400008e0602 */
[----:B------:R-:W-:-:S07]  /*ed40*/  @!P0 IMAD.MOV.U32 R2, RZ, RZ, R14 ;  /* 0x000000ffff028224 */ /* 0x000fce00078e000e */
[----:B------:R-:W-:Y:S05]  /*ed50*/  WARPSYNC.COLLECTIVE R15, `(.L_x_2332) ;  /* 0x000000000f087348 */ /* 0x000fea0003c00000 */
[----:B------:R0:W1:Y:S02]  /*ed60*/  SHFL.IDX P6, R14, R13, R12, R11 ;  /* 0x0000000c0d0e7389 */ /* 0x00006400000c000b */
[----:B01----:R-:W-:Y:S01]  /*ed70*/  ENDCOLLECTIVE ;  /* 0x000000000000791b */ /* 0x003fe20003800000 */
.L_x_2332:
        /* <DEDUP_REMOVED lines=12> */
.L_x_2333:
[----:B------:R-:W-:Y:S02]  /*ee40*/  IMAD.MOV.U32 R13, RZ, RZ, R5 ;  /* 0x000000ffff0d7224 */ /* 0x000fe400078e0005 */
[----:B------:R-:W-:Y:S01]  /*ee50*/  IMAD.MOV.U32 R12, RZ, RZ, 0x2 ;  /* 0x00000002ff0c7424 */ /* 0x000fe200078e00ff */
[----:B------:R-:W-:-:S05]  /*ee60*/  @!P0 LEA R14, P1, R37, R14, 0x1 ;  /* 0x0000000e250e8211 */ /* 0x000fca00078208ff */
[----:B------:R-:W-:-:S08]  /*ee70*/  @!P0 IMAD.MOV.U32 R2, RZ, RZ, R14 ;  /* 0x000000ffff028224 */ /* 0x000fd000078e000e */
[----:B------:R-:W-:Y:S05]  /*ee80*/  WARPSYNC.COLLECTIVE R15, `(.L_x_2334) ;  /* 0x000000000f087348 */ /* 0x000fea0003c00000 */
[----:B------:R0:W1:Y:S02]  /*ee90*/  SHFL.IDX P6, R14, R13, R12, R11 ;  /* 0x0000000c0d0e7389 */ /* 0x00006400000c000b */
[----:B01----:R-:W-:Y:S01]  /*eea0*/  ENDCOLLECTIVE ;  /* 0x000000000000791b */ /* 0x003fe20003800000 */
.L_x_2334:
        /* <DEDUP_REMOVED lines=15> */
.L_x_2335:
[----:B------:R-:W-:Y:S02]  /*efa0*/  IMAD.MOV.U32 R13, RZ, RZ, R5 ;  /* 0x000000ffff0d7224 */ /* 0x000fe400078e0005 */
[----:B------:R-:W-:Y:S01]  /*efb0*/  IMAD.MOV.U32 R12, RZ, RZ, 0x3 ;  /* 0x00000003ff0c7424 */ /* 0x000fe200078e00ff */
[----:B------:R-:W-:-:S04]  /*efc0*/  @!P0 LEA R14, P1, R37, R14, 0x1 ;  /* 0x0000000e250e8211 */ /* 0x000fc800078208ff */
[----:B------:R-:W-:Y:S01]  /*efd0*/  @!P0 IADD3.X R7, RZ, R6, RZ, P1, !PT ;  /* 0x00000006ff078210 */ /* 0x000fe20000ffe4ff */
[----:B------:R-:W-:-:S08]  /*efe0*/  @!P0 IMAD.MOV.U32 R2, RZ, RZ, R14 ;  /* 0x000000ffff028224 */ /* 0x000fd000078e000e */
[----:B------:R-:W-:Y:S05]  /*eff0*/  WARPSYNC.COLLECTIVE R15, `(.L_x_2336) ;  /* 0x000000000f087348 */ /* 0x000fea0003c00000 */
[----:B------:R0:W1:Y:S02]  /*f000*/  SHFL.IDX P6, R14, R13, R12, R11 ;  /* 0x0000000c0d0e7389 */ /* 0x00006400000c000b */
[----:B01----:R-:W-:Y:S01]  /*f010*/  ENDCOLLECTIVE ;  /* 0x000000000000791b */ /* 0x003fe20003800000 */
.L_x_2336:
[----:B------:R-:W-:Y:S02]  /*f020*/  VIADD R6, R4, 0x30 ;  /* 0x0000003004067836 */ /* 0x000fe40000000000 */
[----:B------:R-:W-:-:S05]  /*f030*/  @!P0 IMAD.MOV.U32 R3, RZ, RZ, R7 ;  /* 0x000000ffff038224 */ /* 0x000fca00078e0007 */
[----:B------:R-:W-:Y:S01]  /*f040*/  @!PT LDS RZ, [RZ] ;  /* 0x00000000fffff984 */ /* 0x000fe20000000800 */
[----:B------:R-:W-:Y:S01]  /*f050*/  @!PT LDS RZ, [RZ] ;  /* 0x00000000fffff984 */ /* 0x000fe20000000800 */
[----:B------:R-:W-:Y:S01]  /*f060*/  @!PT LDS RZ, [RZ] ;  /* 0x00000000fffff984 */ /* 0x000fe20000000800 */
[----:B------:R0:W-:Y:S04]  /*f070*/  @!P0 LDGSTS.E.BYPASS.LTC128B.128 [R31+0xd400], desc[UR36][R2.64], !P3 ;  /* 0x0d400000021f8fae */ /* 0x0001e8000d901d64 */
[----:B------:R0:W-:Y:S01]  /*f080*/  @!P0 LDGSTS.E.BYPASS.LTC128B.128 [R31+0x11400], desc[UR36][R2.64+0x80], !P4 ;  /* 0x11400080021f8fae */ /* 0x0001e2000e101d64 */
[----:B------:R-:W-:-:S03]  /*f090*/  IMAD.MOV.U32 R13, RZ, RZ, R0 ;  /* 0x000000ffff0d7224 */ /* 0x000fc600078e0000 */
[----:B------:R0:W-:Y:S01]  /*f0a0*/  @!P0 LDGSTS.E.BYPASS.LTC128B.128 [R31+0x15400], desc[UR36][R2.64+0x100], !P5 ;  /* 0x15400100021f8fae */ /* 0x0001e2000e901d64 */
[----:B------:R-:W-:Y:S02]  /*f0b0*/  ISETP.GE.AND P0, PT, R6, UR39, PT ;  /* 0x0000002706007c0c */ /* 0x000fe4000bf06270 */
[----:B------:R-:W-:-:S11]  /*f0c0*/  MOV R6, R14 ;  /* 0x0000000e00067202 */ /* 0x000fd60000000f00 */
[----:B0-----:R-:W-:Y:S05]  /*f0d0*/  WARPSYNC.COLLECTIVE R15, `(.L_x_2337) ;  /* 0x000000000f087348 */ /* 0x001fea0003c00000 */
[----:B------:R1:W2:Y:S02]  /*f0e0*/  SHFL.IDX P6, R14, R13, R12, R11 ;  /* 0x0000000c0d0e7389 */ /* 0x0002a400000c000b */
[----:B012---:R-:W-:Y:S01]  /*f0f0*/  ENDCOLLECTIVE ;  /* 0x000000000000791b */ /* 0x007fe20003800000 */
.L_x_2337:
[----:B------:R-:W-:Y:S01]  /*f100*/  MOV R13, R5 ;  /* 0x00000005000d7202 */ /* 0x000fe20000000f00 */
[----:B------:R-:W-:Y:S01]  /*f110*/  IMAD.MOV.U32 R12, RZ, RZ, 0x4 ;  /* 0x00000004ff0c7424 */ /* 0x000fe200078e00ff */
[----:B------:R-:W-:-:S05]  /*f120*/  @!P0 LEA R14, P1, R37, R14, 0x1 ;  /* 0x0000000e250e8211 */ /* 0x000fca00078208ff */
[----:B------:R-:W-:-:S08]  /*f130*/  @!P0 IMAD.MOV.U32 R2, RZ, RZ, R14 ;  /* 0x000000ffff028224 */ /* 0x000fd000078e000e */
[----:B------:R-:W-:Y:S05]  /*f140*/  WARPSYNC.COLLECTIVE R15, `(.L_x_2338) ;  /* 0x000000000f087348 */ /* 0x000fea0003c00000 */
[----:B------:R0:W1:Y:S02]  /*f150*/  SHFL.IDX P6, R14, R13, R12, R11 ;  /* 0x0000000c0d0e7389 */ /* 0x00006400000c000b */
[----:B01----:R-:W-:Y:S01]  /*f160*/  ENDCOLLECTIVE ;  /* 0x000000000000791b */ /* 0x003fe20003800000 */
.L_x_2338:
        /* <DEDUP_REMOVED lines=15> */
.L_x_2339:
[----:B------:R-:W-:Y:S02]  /*f260*/  IMAD.MOV.U32 R13, RZ, RZ, R5 ;  /* 0x000000ffff0d7224 */ /* 0x000fe400078e0005 */
[----:B------:R-:W-:Y:S01]  /*f270*/  IMAD.MOV.U32 R12, RZ, RZ, 0x5 ;  /* 0x00000005ff0c7424 */ /* 0x000fe200078e00ff */
[----:B------:R-:W-:-:S05]  /*f280*/  @!P0 LEA R14, P1, R37, R14, 0x1 ;  /* 0x0000000e250e8211 */ /* 0x000fca00078208ff */
[----:B------:R-:W-:-:S08]  /*f290*/  @!P0 IMAD.MOV.U32 R2, RZ, RZ, R14 ;  /* 0x000000ffff028224 */ /* 0x000fd000078e000e */
[----:B------:R-:W-:Y:S05]  /*f2a0*/  WARPSYNC.COLLECTIVE R15, `(.L_x_2340) ;  /* 0x000000000f087348 */ /* 0x000fea0003c00000 */
[----:B------:R0:W1:Y:S02]  /*f2b0*/  SHFL.IDX P6, R14, R13, R12, R11 ;  /* 0x0000000c0d0e7389 */ /* 0x00006400000c000b */
[----:B01----:R-:W-:Y:S01]  /*f2c0*/  ENDCOLLECTIVE ;  /* 0x000000000000791b */ /* 0x003fe20003800000 */
.L_x_2340:
        /* <DEDUP_REMOVED lines=15> */
.L_x_2341:
        /* <DEDUP_REMOVED lines=8> */
.L_x_2342:
        /* <DEDUP_REMOVED lines=14> */
.L_x_2343:
[----:B------:R-:W-:Y:S01]  /*f520*/  IMAD.MOV.U32 R13, RZ, RZ, R5 ;  /* 0x000000ffff0d7224 */ /* 0x000fe200078e0005 */
[----:B------:R-:W-:Y:S02]  /*f530*/  MOV R12, 0x7 ;  /* 0x00000007000c7802 */ /* 0x000fe40000000f00 */
[----:B------:R-:W-:-:S05]  /*f540*/  @!P0 LEA R14, P1, R37, R14, 0x1 ;  /* 0x0000000e250e8211 */ /* 0x000fca00078208ff */
[----:B------:R-:W-:-:S08]  /*f550*/  @!P0 IMAD.MOV.U32 R2, RZ, RZ, R14 ;  /* 0x000000ffff028224 */ /* 0x000fd000078e000e */
[----:B------:R-:W-:Y:S05]  /*f560*/  WARPSYNC.COLLECTIVE R15, `(.L_x_2344) ;  /* 0x000000000f087348 */ /* 0x000fea0003c00000 */
[----:B------:R0:W1:Y:S02]  /*f570*/  SHFL.IDX P6, R14, R13, R12, R11 ;  /* 0x0000000c0d0e7389 */ /* 0x00006400000c000b */
[----:B01----:R-:W-:Y:S01]  /*f580*/  ENDCOLLECTIVE ;  /* 0x000000000000791b */ /* 0x003fe20003800000 */
.L_x_2344:
        /* <DEDUP_REMOVED lines=13> */
.L_x_2345:
[----:B------:R-:W-:Y:S05]  /*f660*/  BRA `(.L_x_2346) ;  /* 0xffffffcc00347947 */ /* 0x000fea000383ffff */
.L_x_2272:
[----:B0-----:R0:W1:Y:S02]  /*f670*/  SYNCS.PHASECHK.TRANS64.TRYWAIT P0, [R17+URZ+0x2a820], R0 ;  /* 0x02a82000110075a7 */ /* 0x001064000800017f */
[----:B-1----:R-:W-:Y:S05]  /*f680*/  @!P0 NANOSLEEP.SYNCS 0x989680 ;  /* 0x009896800000895d */ /* 0x002fea0003900000 */
[----:B------:R-:W1:Y:S02]  /*f690*/  @!P0 SYNCS.PHASECHK.TRANS64 P0, [R17+URZ+0x2a820], R0 ;  /* 0x02a82000110085a7 */ /* 0x000e64000800007f */
[----:B-1----:R-:W-:Y:S05]  /*f6a0*/  @!P0 BRA `(.L_x_2272) ;  /* 0xfffffffc00f08947 */ /* 0x002fea000383ffff */
[----:B------:R-:W-:Y:S05]  /*f6b0*/  BRA `(.L_x_2347) ;  /* 0xffffffcc00987947 */ /* 0x000fea000383ffff */
.L_x_2276:
[----:B0-----:R0:W1:Y:S02]  /*f6c0*/  SYNCS.PHASECHK.TRANS64.TRYWAIT P0, [R6+URZ+0x2a840], R3 ;  /* 0x02a84003060075a7 */ /* 0x001064000800017f */
[----:B-1----:R-:W-:Y:S05]  /*f6d0*/  @!P0 NANOSLEEP.SYNCS 0x989680 ;  /* 0x009896800000895d */ /* 0x002fea0003900000 */
[----:B------:R-:W1:Y:S02]  /*f6e0*/  @!P0 SYNCS.PHASECHK.TRANS64 P0, [R6+URZ+0x2a840], R3 ;  /* 0x02a84003060085a7 */ /* 0x000e64000800007f */
[----:B-1----:R-:W-:Y:S05]  /*f6f0*/  @!P0 BRA `(.L_x_2276) ;  /* 0xfffffffc00f08947 */ /* 0x002fea000383ffff */
[----:B------:R-:W-:Y:S05]  /*f700*/  BRA `(.L_x_2348) ;  /* 0xffffffd000587947 */ /* 0x000fea000383ffff */
.L_x_2277:
        /* <DEDUP_REMOVED lines=8> */
.L_x_2350:
[----:B------:R-:W-:Y:S05]  /*f790*/  BSYNC B1 ;  /* 0x0000000000017941 */ /* 0x000fea0003800000 */
.L_x_2349:
[----:B------:R-:W-:Y:S01]  /*f7a0*/  IMAD.MOV.U32 R13, RZ, RZ, R7 ;  /* 0x000000ffff0d7224 */ /* 0x000fe200078e0007 */
[----:B------:R-:W-:Y:S01]  /*f7b0*/  SHF.L.U32 R5, R37, 0x1, RZ ;  /* 0x0000000125057819 */ /* 0x000fe200000006ff */
        /* <DEDUP_REMOVED lines=8> */
.L_x_2351:
[----:B------:R-:W-:Y:S02]  /*f840*/  IMAD.MOV.U32 R13, RZ, RZ, R10 ;  /* 0x000000ffff0d7224 */ /* 0x000fe400078e000a */
[----:B------:R-:W-:Y:S01]  /*f850*/  IMAD.MOV.U32 R12, RZ, RZ, 0x1 ;  /* 0x00000001ff0c7424 */ /* 0x000fe200078e00ff */
[----:B------:R-:W-:-:S13]  /*f860*/  IADD3 R2, P0, R14, R5, RZ ;  /* 0x000000050e027210 */ /* 0x000fda0007f1e0ff */
[----:B------:R-:W-:Y:S05]  /*f870*/  WARPSYNC.COLLECTIVE R15, `(.L_x_2352) ;  /* 0x000000000f087348 */ /* 0x000fea0003c00000 */
[----:B------:R0:W1:Y:S02]  /*f880*/  SHFL.IDX P6, R14, R13, R12, R11 ;  /* 0x0000000c0d0e7389 */ /* 0x00006400000c000b */
[----:B01----:R-:W-:Y:S01]  /*f890*/  ENDCOLLECTIVE ;  /* 0x000000000000791b */ /* 0x003fe20003800000 */
.L_x_2352:
[----:B------:R-:W-:-:S05]  /*f8a0*/  IMAD.X R3, RZ, RZ, R3, P0 ;  /* 0x000000ffff037224 */ /* 0x000fca00000e0603 */
        /* <DEDUP_REMOVED lines=11> */
.L_x_2353:
[----:B------:R-:W-:Y:S02]  /*f960*/  IMAD.MOV.U32 R13, RZ, RZ, R10 ;  /* 0x000000ffff0d7224 */ /* 0x000fe400078e000a */
[----:B------:R-:W-:Y:S01]  /*f970*/  IMAD.MOV.U32 R12, RZ, RZ, 0x2 ;  /* 0x00000002ff0c7424 */ /* 0x000fe200078e00ff */
[----:B------:R-:W-:-:S13]  /*f980*/  IADD3 R2, P0, R14, R5, RZ ;  /* 0x000000050e027210 */ /* 0x000fda0007f1e0ff */
[----:B------:R-:W-:Y:S05]  /*f990*/  WARPSYNC.COLLECTIVE R15, `(.L_x_2354) ;  /* 0x000000000f087348 */ /* 0x000fea0003c00000 */
[----:B------:R0:W1:Y:S02]  /*f9a0*/  SHFL.IDX P6, R14, R13, R12, R11 ;  /* 0x0000000c0d0e7389 */ /* 0x00006400000c000b */
[----:B01----:R-:W-:Y:S01]  /*f9b0*/  ENDCOLLECTIVE ;  /* 0x000000000000791b */ /* 0x003fe20003800000 */
.L_x_2354:
        /* <DEDUP_REMOVED lines=12> */
.L_x_2355:
[----:B------:R-:W-:Y:S02]  /*fa80*/  IMAD.MOV.U32 R13, RZ, RZ, R10 ;  /* 0x000000ffff0d7224 */ /* 0x000fe400078e000a */
[----:B------:R-:W-:Y:S01]  /*fa90*/  IMAD.MOV.U32 R12, RZ, RZ, 0x3 ;  /* 0x00000003ff0c7424 */ /* 0x000fe200078e00ff */
[----:B------:R-:W-:-:S13]  /*faa0*/  IADD3 R2, P0, R14, R5, RZ ;  /* 0x000000050e027210 */ /* 0x000fda0007f1e0ff */
[----:B------:R-:W-:Y:S05]  /*fab0*/  WARPSYNC.COLLECTIVE R15, `(.L_x_2356) ;  /* 0x000000000f087348 */ /* 0x000fea0003c00000 */
[----:B------:R0:W1:Y:S02]  /*fac0*/  SHFL.IDX P6, R14, R13, R12, R11 ;  /* 0x0000000c0d0e7389 */ /* 0x00006400000c000b */
[----:B01----:R-:W-:Y:S01]  /*fad0*/  ENDCOLLECTIVE ;  /* 0x000000000000791b */ /* 0x003fe20003800000 */
.L_x_2356:
[----:B------:R-:W-:-:S05]  /*fae0*/  IADD3.X R3, RZ, R35, RZ, P0, !PT ;  /* 0x00000023ff037210 */ /* 0x000fca00007fe4ff */
        /* <DEDUP_REMOVED lines=11> */
.L_x_2357:
[----:B------:R-:W-:Y:S01]  /*fba0*/  MOV R13, R10 ;  /* 0x0000000a000d7202 */ /* 0x000fe20000000f00 */
[----:B------:R-:W-:Y:S01]  /*fbb0*/  IMAD.MOV.U32 R12, RZ, RZ, 0x4 ;  /* 0x00000004ff0c7424 */ /* 0x000fe200078e00ff */
[----:B------:R-:W-:-:S13]  /*fbc0*/  IADD3 R2, P0, R14, R5, RZ ;  /* 0x000000050e027210 */ /* 0x000fda0007f1e0ff */
[----:B------:R-:W-:Y:S05]  /*fbd0*/  WARPSYNC.COLLECTIVE R15, `(.L_x_2358) ;  /* 0x000000000f087348 */ /* 0x000fea0003c00000 */
[----:B------:R0:W1:Y:S02]  /*fbe0*/  SHFL.IDX P6, R14, R13, R12, R11 ;  /* 0x0000000c0d0e7389 */ /* 0x00006400000c000b */
[----:B01----:R-:W-:Y:S01]  /*fbf0*/  ENDCOLLECTIVE ;  /* 0x000000000000791b */ /* 0x003fe20003800000 */
.L_x_2358:
        /* <DEDUP_REMOVED lines=12> */
.L_x_2359:
[----:B------:R-:W-:Y:S01]  /*fcc0*/  IMAD.MOV.U32 R13, RZ, RZ, R10 ;  /* 0x000000ffff0d7224 */ /* 0x000fe200078e000a */
[----:B------:R-:W-:Y:S02]  /*fcd0*/  MOV R12, 0x5 ;  /* 0x00000005000c7802 */ /* 0x000fe40000000f00 */
[----:B------:R-:W-:-:S13]  /*fce0*/  IADD3 R2, P0, R14, R5, RZ ;  /* 0x000000050e027210 */ /* 0x000fda0007f1e0ff */
[----:B------:R-:W-:Y:S05]  /*fcf0*/  WARPSYNC.COLLECTIVE R15, `(.L_x_2360) ;  /* 0x000000000f087348 */ /* 0x000fea0003c00000 */
[----:B------:R0:W1:Y:S02]  /*fd00*/  SHFL.IDX P6, R14, R13, R12, R11 ;  /* 0x0000000c0d0e7389 */ /* 0x00006400000c000b */
[----:B01----:R-:W-:Y:S01]  /*fd10*/  ENDCOLLECTIVE ;  /* 0x000000000000791b */ /* 0x003fe20003800000 */
.L_x_2360:
        /* <DEDUP_REMOVED lines=12> */
.L_x_2361:
[----:B------:R-:W-:Y:S05]  /*fde0*/  BRA `(.L_x_2362) ;  /* 0xffffffcc00a87947 */ /* 0x000fea000383ffff */
.L_x_2282:
[----:B0-----:R0:W1:Y:S02]  /*fdf0*/  SYNCS.PHASECHK.TRANS64.TRYWAIT P0, [R6+URZ+0x2a860], R3 ;  /* 0x02a86003060075a7 */ /* 0x001064000800017f */
[----:B-1----:R-:W-:Y:S05]  /*fe00*/  @!P0 NANOSLEEP.SYNCS 0x989680 ;  /* 0x009896800000895d */ /* 0x002fea0003900000 */
[----:B------:R-:W1:Y:S02]  /*fe10*/  @!P0 SYNCS.PHASECHK.TRANS64 P0, [R6+URZ+0x2a860], R3 ;  /* 0x02a86003060085a7 */ /* 0x000e64000800007f */
[----:B-1----:R-:W-:Y:S05]  /*fe20*/  @!P0 BRA `(.L_x_2282) ;  /* 0xfffffffc00f08947 */ /* 0x002fea000383ffff */
[----:B------:R-:W-:Y:S05]  /*fe30*/  BRA `(.L_x_2363) ;  /* 0xffffffd000047947 */ /* 0x000fea000383ffff */
.L_x_2283:
        /* <DEDUP_REMOVED lines=8> */
.L_x_2365:
[----:B------:R-:W-:Y:S05]  /*fec0*/  BSYNC B1 ;  /* 0x0000000000017941 */ /* 0x000fea0003800000 */
.L_x_2364:
        /* <DEDUP_REMOVED lines=9> */
.L_x_2366:
[----:B------:R-:W-:Y:S02]  /*ff60*/  IMAD.MOV.U32 R13, RZ, RZ, R19 ;  /* 0x000000ffff0d7224 */ /* 0x000fe400078e0013 */
[----:B------:R-:W-:Y:S01]  /*ff70*/  IMAD.MOV.U32 R12, RZ, RZ, 0x1 ;  /* 0x00000001ff0c7424 */ /* 0x000fe200078e00ff */
[----:B------:R-:W-:-:S13]  /*ff80*/  IADD3 R2, P0, R14, R5, RZ ;  /* 0x000000050e027210 */ /* 0x000fda0007f1e0ff */
[----:B------:R-:W-:Y:S05]  /*ff90*/  WARPSYNC.COLLECTIVE R15, `(.L_x_2367) ;  /* 0x000000000f087348 */ /* 0x000fea0003c00000 */
[----:B------:R0:W1:Y:S02]  /*ffa0*/  SHFL.IDX P6, R14, R13, R12, R11 ;  /* 0x0000000c0d0e7389 */ /* 0x00006400000c000b */
[----:B01----:R-:W-:Y:S01]  /*ffb0*/  ENDCOLLECTIVE ;  /* 0x000000000000791b */ /* 0x003fe20003800000 */
.L_x_2367:
[----:B------:R-:W-:Y:S02]  /*ffc0*/  IADD3.X R3, RZ, R3, RZ, P0, !PT ;  /* 0x00000003ff037210 */ /* 0x000fe400007fe4ff */
        /* <DEDUP_REMOVED lines=12> */
.L_x_2368:
[----:B------:R-:W-:Y:S02]  /*10090*/  IMAD.MOV.U32 R13, RZ, RZ, R19 ;  /* 0x000000ffff0d7224 */ /* 0x000fe400078e0013 */
[----:B------:R-:W-:Y:S01]  /*100a0*/  IMAD.MOV.U32 R12, RZ, RZ, 0x2 ;  /* 0x00000002ff0c7424 */ /* 0x000fe200078e00ff */
[----:B------:R-:W-:-:S13]  /*100b0*/  IADD3 R2, P0, R14, R5, RZ ;  /* 0x000000050e027210 */ /* 0x000fda0007f1e0ff */
[----:B------:R-:W-:Y:S05]  /*100c0*/  WARPSYNC.COLLECTIVE R15, `(.L_x_2369) ;  /* 0x000000000f087348 */ /* 0x000fea0003c00000 */
[----:B------:R0:W1:Y:S02]  /*100d0*/  SHFL.IDX P6, R14, R13, R12, R11 ;  /* 0x0000000c0d0e7389 */ /* 0x00006400000c000b */
[----:B01----:R-:W-:Y:S01]  /*100e0*/  ENDCOLLECTIVE ;  /* 0x000000000000791b */ /* 0x003fe20003800000 */
.L_x_2369:
        /* <DEDUP_REMOVED lines=13> */
.L_x_2370:
[----:B------:R-:W-:Y:S01]  /*101c0*/  MOV R13, R19 ;  /* 0x00000013000d7202 */ /* 0x000fe20000000f00 */
[----:B------:R-:W-:Y:S01]  /*101d0*/  IMAD.MOV.U32 R12, RZ, RZ, 0x3 ;  /* 0x00000003ff0c7424 */ /* 0x000fe200078e00ff */
[----:B------:R-:W-:-:S13]  /*101e0*/  IADD3 R2, P0, R14, R5, RZ ;  /* 0x000000050e027210 */ /* 0x000fda0007f1e0ff */
[----:B------:R-:W-:Y:S05]  /*101f0*/  WARPSYNC.COLLECTIVE R15, `(.L_x_2371) ;  /* 0x000000000f087348 */ /* 0x000fea0003c00000 */
[----:B------:R0:W1:Y:S02]  /*10200*/  SHFL.IDX P6, R14, R13, R12, R11 ;  /* 0x0000000c0d0e7389 */ /* 0x00006400000c000b */
[----:B01----:R-:W-:Y:S01]  /*10210*/  ENDCOLLECTIVE ;  /* 0x000000000000791b */ /* 0x003fe20003800000 */
.L_x_2371:
        /* <DEDUP_REMOVED lines=13> */
.L_x_2372:
[----:B------:R-:W-:Y:S01]  /*102f0*/  IMAD.MOV.U32 R13, RZ, RZ, R19 ;  /* 0x000000ffff0d7224 */ /* 0x000fe200078e0013 */
[----:B------:R-:W-:Y:S02]  /*10300*/  MOV R12, 0x4 ;  /* 0x00000004000c7802 */ /* 0x000fe40000000f00 */
[----:B------:R-:W-:-:S13]  /*10310*/  IADD3 R2, P0, R14, R5, RZ ;  /* 0x000000050e027210 */ /* 0x000fda0007f1e0ff */
[----:B------:R-:W-:Y:S05]  /*10320*/  WARPSYNC.COLLECTIVE R15, `(.L_x_2373) ;  /* 0x000000000f087348 */ /* 0x000fea0003c00000 */
[----:B------:R0:W1:Y:S02]  /*10330*/  SHFL.IDX P6, R14, R13, R12, R11 ;  /* 0x0000000c0d0e7389 */ /* 0x00006400000c000b */
[----:B01----:R-:W-:Y:S01]  /*10340*/  ENDCOLLECTIVE ;  /* 0x000000000000791b */ /* 0x003fe20003800000 */
.L_x_2373:
        /* <DEDUP_REMOVED lines=13> */
.L_x_2374:
[----:B------:R-:W-:Y:S02]  /*10420*/  IMAD.MOV.U32 R13, RZ, RZ, R19 ;  /* 0x000000ffff0d7224 */ /* 0x000fe400078e0013 */
[----:B------:R-:W-:Y:S01]  /*10430*/  IMAD.MOV.U32 R12, RZ, RZ, 0x5 ;  /* 0x00000005ff0c7424 */ /* 0x000fe200078e00ff */
[----:B------:R-:W-:-:S13]  /*10440*/  IADD3 R2, P0, R14, R5, RZ ;  /* 0x000000050e027210 */ /* 0x000fda0007f1e0ff */
[----:B------:R-:W-:Y:S05]  /*10450*/  WARPSYNC.COLLECTIVE R15, `(.L_x_2375) ;  /* 0x000000000f087348 */ /* 0x000fea0003c00000 */
[----:B------:R0:W1:Y:S02]  /*10460*/  SHFL.IDX P6, R14, R13, R12, R11 ;  /* 0x0000000c0d0e7389 */ /* 0x00006400000c000b */
[----:B01----:R-:W-:Y:S01]  /*10470*/  ENDCOLLECTIVE ;  /* 0x000000000000791b */ /* 0x003fe20003800000 */
.L_x_2375:
        /* <DEDUP_REMOVED lines=12> */
.L_x_2376:
[----:B------:R-:W-:Y:S01]  /*10540*/  @!PT LDS RZ, [RZ] ;  /* 0x00000000fffff984 */ /* 0x000fe20000000800 */
[----:B------:R-:W-:Y:S01]  /*10550*/  @!PT LDS RZ, [RZ] ;  /* 0x00000000fffff984 */ /* 0x000fe20000000800 */
[----:B------:R-:W-:Y:S01]  /*10560*/  @!PT LDS RZ, [RZ] ;  /* 0x00000000fffff984 */ /* 0x000fe20000000800 */
[----:B------:R0:W-:Y:S01]  /*10570*/  LDGSTS.E.BYPASS.LTC128B.128 [R7+0x5400], desc[UR36][R2.64+0x80], !P0 ;  /* 0x0540008002077fae */ /* 0x0001e2000c101d64 */
[----:B------:R-:W-:Y:S05]  /*10580*/  BRA `(.L_x_2377) ;  /* 0xffffffcc00007947 */ /* 0x000fea000383ffff */
.L_x_2291:
[----:B0-----:R0:W1:Y:S02]  /*10590*/  SYNCS.PHASECHK.TRANS64.TRYWAIT P0, [R4+URZ+0x2a860], R3 ;  /* 0x02a86003040075a7 */ /* 0x001064000800017f */
[----:B-1----:R-:W-:Y:S05]  /*105a0*/  @!P0 NANOSLEEP.SYNCS 0x989680 ;  /* 0x009896800000895d */ /* 0x002fea0003900000 */
[----:B------:R-:W1:Y:S02]  /*105b0*/  @!P0 SYNCS.PHASECHK.TRANS64 P0, [R4+URZ+0x2a860], R3 ;  /* 0x02a86003040085a7 */ /* 0x000e64000800007f */
[----:B-1----:R-:W-:Y:S05]  /*105c0*/  @!P0 BRA `(.L_x_2291) ;  /* 0xfffffffc00f08947 */ /* 0x002fea000383ffff */
[----:B------:R-:W-:Y:S05]  /*105d0*/  BRA `(.L_x_2378) ;  /* 0xffffffd0001c7947 */ /* 0x000fea000383ffff */
.L_x_2292:
        /* <DEDUP_REMOVED lines=8> */
.L_x_2380:
[----:B------:R-:W-:Y:S05]  /*10660*/  BSYNC B0 ;  /* 0x0000000000007941 */ /* 0x000fea0003800000 */
.L_x_2379:
[----:B------:R-:W-:Y:S01]  /*10670*/  IMAD.MOV.U32 R13, RZ, RZ, R18 ;  /* 0x000000ffff0d7224 */ /* 0x000fe200078e0012 */
[----:B------:R-:W-:Y:S01]  /*10680*/  MOV R0, R14 ;  /* 0x0000000e00007202 */ /* 0x000fe20000000f00 */
[----:B------:R-:W-:Y:S02]  /*10690*/  IMAD.MOV.U32 R12, RZ, RZ, RZ ;  /* 0x000000ffff0c7224 */ /* 0x000fe400078e00ff */
[----:B------:R-:W-:Y:S02]  /*106a0*/  IMAD.MOV.U32 R11, RZ, RZ, 0x181f ;  /* 0x0000181fff0b7424 */ /* 0x000fe400078e00ff */
[----:B------:R-:W-:Y:S02]  /*106b0*/  IMAD.MOV.U32 R15, RZ, RZ, -0x1 ;  /* 0xffffffffff0f7424 */ /* 0x000fe400078e00ff */
[----:B------:R-:W-:-:S07]  /*106c0*/  IMAD.SHL.U32 R6, R37, 0x2, RZ ;  /* 0x0000000225067824 */ /* 0x000fce00078e00ff */
[----:B------:R-:W-:Y:S05]  /*106d0*/  WARPSYNC.COLLECTIVE R15, `(.L_x_2381) ;  /* 0x000000000f087348 */ /* 0x000fea0003c00000 */
[----:B------:R0:W1:Y:S02]  /*106e0*/  SHFL.IDX P6, R14, R13, R12, R11 ;  /* 0x0000000c0d0e7389 */ /* 0x00006400000c000b */
[----:B01----:R-:W-:Y:S01]  /*106f0*/  ENDCOLLECTIVE ;  /* 0x000000000000791b */ /* 0x003fe20003800000 */
.L_x_2381:
[----:B------:R-:W-:Y:S02]  /*10700*/  IMAD.MOV.U32 R13, RZ, RZ, R19 ;  /* 0x000000ffff0d7224 */ /* 0x000fe400078e0013 */
[----:B------:R-:W-:Y:S01]  /*10710*/  IMAD.MOV.U32 R12, RZ, RZ, 0x1 ;  /* 0x00000001ff0c7424 */ /* 0x000fe200078e00ff */
[----:B------:R-:W-:-:S13]  /*10720*/  IADD3 R2, P0, R14, R6, RZ ;  /* 0x000000060e027210 */ /* 0x000fda0007f1e0ff */
[----:B------:R-:W-:Y:S05]  /*10730*/  WARPSYNC.COLLECTIVE R15, `(.L_x_2382) ;  /* 0x000000000f087348 */ /* 0x000fea0003c00000 */
[----:B------:R0:W1:Y:S02]  /*10740*/  SHFL.IDX P6, R14, R13, R12, R11 ;  /* 0x0000000c0d0e7389 */ /* 0x00006400000c000b */
[----:B01----:R-:W-:Y:S01]  /*10750*/  ENDCOLLECTIVE ;  /* 0x000000000000791b */ /* 0x003fe20003800000 */
.L_x_2382:
[----:B------:R-:W-:Y:S01]  /*10760*/  IADD3.X R3, RZ, R0, RZ, P0, !PT ;  /* 0x00000000ff037210 */ /* 0x000fe200007fe4ff */
[----:B------:R-:W-:Y:S01]  /*10770*/  IMAD R0, R8, 0x2, R17 ;  /* 0x0000000208007824 */ /* 0x000fe200078e0211 */
        /* <DEDUP_REMOVED lines=11> */
.L_x_2383:
        /* <DEDUP_REMOVED lines=10> */
.L_x_2384:
[----:B------:R-:W-:Y:S02]  /*108d0*/  IADD3.X R3, RZ, R7, RZ, P0, !PT ;  /* 0x00000007ff037210 */ /* 0x000fe400007fe4ff */
        /* <DEDUP_REMOVED lines=11> */
.L_x_2385:
        /* <DEDUP_REMOVED lines=10> */
.L_x_2386:
        /* <DEDUP_REMOVED lines=12> */
.L_x_2387:
        /* <DEDUP_REMOVED lines=10> */
.L_x_2388:
        /* <DEDUP_REMOVED lines=12> */
.L_x_2389:
        /* <DEDUP_REMOVED lines=10> */
.L_x_2390:
        /* <DEDUP_REMOVED lines=12> */
.L_x_2391:
[----:B------:R-:W-:Y:S01]  /*10db0*/  @!PT LDS RZ, [RZ] ;  /* 0x00000000fffff984 */ /* 0x000fe20000000800 */
[----:B------:R-:W-:Y:S01]  /*10dc0*/  @!PT LDS RZ, [RZ] ;  /* 0x00000000fffff984 */ /* 0x000fe20000000800 */
[----:B------:R-:W-:Y:S01]  /*10dd0*/  @!PT LDS RZ, [RZ] ;  /* 0x00000000fffff984 */ /* 0x000fe20000000800 */
[----:B------:R1:W-:Y:S01]  /*10de0*/  LDGSTS.E.BYPASS.LTC128B.128 [R0+0x5400], desc[UR36][R2.64+0x80], !P0 ;  /* 0x0540008002007fae */ /* 0x0003e2000c101d64 */
[----:B------:R-:W-:Y:S05]  /*10df0*/  BRA `(.L_x_2392) ;  /* 0xffffffc800e07947 */ /* 0x000fea000383ffff */
.L_x_2297:
        /* <DEDUP_REMOVED lines=8> */
.L_x_2394:
[----:B------:R-:W-:Y:S05]  /*10e80*/  BSYNC B0 ;  /* 0x0000000000007941 */ /* 0x000fea0003800000 */
.L_x_2393:
[----:B------:R-:W-:Y:S05]  /*10e90*/  BRA `(.L_x_2395) ;  /* 0xffffffcc00607947 */ /* 0x000fea000383ffff */
.L_x_2300:
[----:B-1----:R1:W2:Y:S02]  /*10ea0*/  SYNCS.PHASECHK.TRANS64.TRYWAIT P0, [R4+URZ+0x2a820], R0 ;  /* 0x02a82000040075a7 */ /* 0x0022a4000800017f */
[----:B--2---:R-:W-:Y:S05]  /*10eb0*/  @!P0 NANOSLEEP.SYNCS 0x989680 ;  /* 0x009896800000895d */ /* 0x004fea0003900000 */
[----:B------:R-:W2:Y:S02]  /*10ec0*/  @!P0 SYNCS.PHASECHK.TRANS64 P0, [R4+URZ+0x2a820], R0 ;  /* 0x02a82000040085a7 */ /* 0x000ea4000800007f */
[----:B--2---:R-:W-:Y:S05]  /*10ed0*/  @!P0 BRA `(.L_x_2300) ;  /* 0xfffffffc00f08947 */ /* 0x004fea000383ffff */
[----:B------:R-:W-:Y:S05]  /*10ee0*/  BRA `(.L_x_2396) ;  /* 0xffffffcc00a87947 */ /* 0x000fea000383ffff */
.L_x_2301:
[----:B------:R-:W2:Y:S01]  /*10ef0*/  S2R R2, SR_TID.X ;  /* 0x0000000000027919 */ /* 0x000ea20000002100 */
[----:B------:R-:W-:Y:S01]  /*10f00*/  BSSY B0, `(.L_x_2397) ;  /* 0x000000a000007945 */ /* 0x000fe20003800000 */
[----:B------:R-:W-:Y:S02]  /*10f10*/  IMAD.MOV.U32 R12, RZ, RZ, RZ ;  /* 0x000000ffff0c7224 */ /* 0x000fe400078e00ff */
[----:B------:R-:W-:Y:S02]  /*10f20*/  IMAD.MOV.U32 R11, RZ, RZ, 0x1f ;  /* 0x0000001fff0b7424 */ /* 0x000fe400078e00ff */
[----:B------:R-:W-:Y:S01]  /*10f30*/  IMAD.MOV.U32 R15, RZ, RZ, -0x1 ;  /* 0xffffffffff0f7424 */ /* 0x000fe200078e00ff */
[----:B--2---:R-:W-:-:S04]  /*10f40*/  SHF.R.U32.HI R2, RZ, 0x5, R2 ;  /* 0x00000005ff027819 */ /* 0x004fc80000011602 */
[----:B------:R-:W-:-:S04]  /*10f50*/  LOP3.LUT R2, R2, 0x3, RZ, 0xc0, !PT ;  /* 0x0000000302027812 */ /* 0x000fc800078ec0ff */
[----:B------:R-:W-:-:S07]  /*10f60*/  MOV R13, R2 ;  /* 0x00000002000d7202 */ /* 0x000fce0000000f00 */
[----:B01---5:R-:W-:Y:S05]  /*10f70*/  WARPSYNC.COLLECTIVE R15, `(.L_x_2398) ;  /* 0x000000000f087348 */ /* 0x023fea0003c00000 */
[----:B------:R2:W3:Y:S02]  /*10f80*/  SHFL.IDX P6, R14, R13, R12, R11 ;  /* 0x0000000c0d0e7389 */ /* 0x0004e400000c000b */
[----:B0123-5:R-:W-:Y:S01]  /*10f90*/  ENDCOLLECTIVE ;  /* 0x000000000000791b */ /* 0x02ffe20003800000 */
.L_x_2398:
[----:B------:R-:W-:Y:S05]  /*10fa0*/  BSYNC B0 ;  /* 0x0000000000007941 */ /* 0x000fea0003800000 */
.L_x_2397:
[----:B------:R-:W-:Y:S05]  /*10fb0*/  BRA `(.L_x_2399) ;  /* 0xffffffcc00907947 */ /* 0x000fea000383ffff */
.L_x_2304:
[----:B------:R-:W-:Y:S01]  /*10fc0*/  BSSY B1, `(.L_x_2400) ;  /* 0x0000006000017945 */ /* 0x000fe20003800000 */
[----:B------:R-:W-:-:S07]  /*10fd0*/  IMAD.MOV.U32 R15, RZ, RZ, -0x1 ;  /* 0xffffffffff0f7424 */ /* 0x000fce00078e00ff */
[----:B01---5:R-:W-:Y:S05]  /*10fe0*/  WARPSYNC.COLLECTIVE R15, `(.L_x_2401) ;  /* 0x000000000f0c7348 */ /* 0x023fea0003c00000 */
[----:B------:R-:W-:Y:S02]  /*10ff0*/  ELECT P6, UR62, PT ;  /* 0x00000000003e782f */ /* 0x000fe400038c0000 */
[----:B------:R-:W-:Y:S01]  /*11000*/  MOV R14, UR62 ;  /* 0x0000003e000e7c02 */ /* 0x000fe20008000f00 */
[----:B01---5:R-:W-:Y:S10]  /*11010*/  ENDCOLLECTIVE ;  /* 0x000000000000791b */ /* 0x023ff40003800000 */
.L_x_2401:
[----:B------:R-:W-:Y:S05]  /*11020*/  BSYNC B1 ;  /* 0x0000000000017941 */ /* 0x000fea0003800000 */
.L_x_2400:
[----:B------:R-:W-:Y:S05]  /*11030*/  BRA `(.L_x_2402) ;  /* 0xffffffcc00887947 */ /* 0x000fea000383ffff */
.L_x_2306:
[----:B-1----:R1:W2:Y:S02]  /*11040*/  SYNCS.PHASECHK.TRANS64.TRYWAIT P1, [R5+URZ+0x2a840], R0 ;  /* 0x02a84000050075a7 */ /* 0x0022a4000802017f */
[----:B--2---:R-:W-:Y:S05]  /*11050*/  @!P1 NANOSLEEP.SYNCS 0x989680 ;  /* 0x009896800000995d */ /* 0x004fea0003900000 */
[----:B------:R-:W2:Y:S02]  /*11060*/  @!P1 SYNCS.PHASECHK.TRANS64 P1, [R5+URZ+0x2a840], R0 ;  /* 0x02a84000050095a7 */ /* 0x000ea4000802007f */
[----:B--2---:R-:W-:Y:S05]  /*11070*/  @!P1 BRA `(.L_x_2306) ;  /* 0xfffffffc00f09947 */ /* 0x004fea000383ffff */
[----:B------:R-:W-:Y:S05]  /*11080*/  BRA `(.L_x_2403) ;  /* 0xffffffcc00b07947 */ /* 0x000fea000383ffff */
.L_x_2308:
[----:B--2---:R2:W3:Y:S02]  /*11090*/  SYNCS.PHASECHK.TRANS64.TRYWAIT P1, [R23+URZ+0x2a840], R2 ;  /* 0x02a84002170075a7 */ /* 0x0044e4000802017f */
[----:B---3--:R-:W-:Y:S05]  /*110a0*/  @!P1 NANOSLEEP.SYNCS 0x989680 ;  /* 0x009896800000995d */ /* 0x008fea0003900000 */
[----:B------:R-:W3:Y:S02]  /*110b0*/  @!P1 SYNCS.PHASECHK.TRANS64 P1, [R23+URZ+0x2a840], R2 ;  /* 0x02a84002170095a7 */ /* 0x000ee4000802007f */
[----:B---3--:R-:W-:Y:S05]  /*110c0*/  @!P1 BRA `(.L_x_2308) ;  /* 0xfffffffc00f09947 */ /* 0x008fea000383ffff */
[----:B------:R-:W-:Y:S05]  /*110d0*/  BRA `(.L_x_2404) ;  /* 0xffffffcc00bc7947 */ /* 0x000fea000383ffff */
.L_x_2310:
[----:B---3--:R3:W4:Y:S02]  /*110e0*/  SYNCS.PHASECHK.TRANS64.TRYWAIT P1, [R5+URZ+0x2a860], R0 ;  /* 0x02a86000050075a7 */ /* 0x008724000802017f */
[----:B----4-:R-:W-:Y:S05]  /*110f0*/  @!P1 NANOSLEEP.SYNCS 0x989680 ;  /* 0x009896800000995d */ /* 0x010fea0003900000 */
[----:B------:R-:W4:Y:S02]  /*11100*/  @!P1 SYNCS.PHASECHK.TRANS64 P1, [R5+URZ+0x2a860], R0 ;  /* 0x02a86000050095a7 */ /* 0x000f24000802007f */
[----:B----4-:R-:W-:Y:S05]  /*11110*/  @!P1 BRA `(.L_x_2310) ;  /* 0xfffffffc00f09947 */ /* 0x010fea000383ffff */
[----:B------:R-:W-:Y:S05]  /*11120*/  BRA `(.L_x_2405) ;  /* 0xffffffcc00b87947 */ /* 0x000fea000383ffff */
.L_x_2406:
        /* <DEDUP_REMOVED lines=13> */
.L_x_3232:


//--------------------- .text._ZN7cutlass13device_kernelIN5flash11enable_sm90INS1_16FlashAttnFwdSm90INS1_25CollectiveMainloopFwdSm90ILi2EN4cute5tupleIJNS5_1CILi1EEES8_S8_EEENS6_IJNS7_ILi128EEENS7_ILi96EEENS7_ILi192EEEEEELi128ENS_10bfloat16_tEfNS_4arch4Sm90ELb1ELb0ELb0ELb1ELb1ELb0ELb0ELb1ELb1ELb1ELb0ELb0EEENS1_21CollectiveEpilogueFwdINS6_IJSA_SA_SB_EEES9_SE_SG_Li256ELb1ELb1ELb0ELb0EEENS1_36VarlenDynamicPersistentTileSchedulerILi128ELi96ELi256ELi128ELb0ELb1ELb1ELb1ELb1ELb1EEEEEEEEEvNT_6ParamsE --------------------------
	.section	.text._ZN7cutlass13device_kernelIN5flash11enable_sm90INS1_16FlashAttnFwdSm90INS1_25CollectiveMainloopFwdSm90ILi2EN4cute5tupleIJNS5_1CILi1EEES8_S8_EEENS6_IJNS7_ILi128EEENS7_ILi96EEENS7_ILi192EEEEEELi128ENS_10bfloat16_tEfNS_4arch4Sm90ELb1ELb0ELb0ELb1ELb1ELb0ELb0ELb1ELb1ELb1ELb0ELb0EEENS1_21CollectiveEpilogueFwdINS6_IJSA_SA_SB_EEES9_SE_SG_Li256ELb1ELb1ELb0ELb0EEENS1_36VarlenDynamicPersistentTileSchedulerILi128ELi96ELi256ELi128ELb0ELb1ELb1ELb1ELb1ELb1EEEEEEEEEvNT_6ParamsE,"ax",@progbits
	.align	128
.text._ZN7cutlass13device_kernelIN5flash11enable_sm90INS1_16FlashAttnFwdSm90INS1_25CollectiveMainloopFwdSm90ILi2EN4cute5tupleIJNS5_1CILi1EEES8_S8_EEENS6_IJNS7_ILi128EEENS7_ILi96EEENS7_ILi192EEEEEELi128ENS_10bfloat16_tEfNS_4arch4Sm90ELb1ELb0ELb0ELb1ELb1ELb0ELb0ELb1ELb1ELb1ELb0ELb0EEENS1_21CollectiveEpilogueFwdINS6_IJSA_SA_SB_EEES9_SE_SG_Li256ELb1ELb1ELb0ELb0EEENS1_36VarlenDynamicPersistentTileSchedulerILi128ELi96ELi256ELi128ELb0ELb1ELb1ELb1ELb1ELb1EEEEEEEEEvNT_6ParamsE:
        .type           _ZN7cutlass13device_kernelIN5flash11enable_sm90INS1_16FlashAttnFwdSm90INS1_25CollectiveMainloopFwdSm90ILi2EN4cute5tupleIJNS5_1CILi1EEES8_S8_EEENS6_IJNS7_ILi128EEENS7_ILi96EEENS7_ILi192EEEEEELi128ENS_10bfloat16_tEfNS_4arch4Sm90ELb1ELb0ELb0ELb1ELb1ELb0ELb0ELb1ELb1ELb1ELb0ELb0EEENS1_21CollectiveEpilogueFwdINS6_IJSA_SA_SB_EEES9_SE_SG_Li256ELb1ELb1ELb0ELb0EEENS1_36VarlenDynamicPersistentTileSchedulerILi128ELi96ELi256ELi128ELb0ELb1ELb1ELb1ELb1ELb1EEEEEEEEEvNT_6ParamsE,@function
        .size           _ZN7cutlass13device_kernelIN5flash11enable_sm90INS1_16FlashAttnFwdSm90INS1_25CollectiveMainloopFwdSm90ILi2EN4cute5tupleIJNS5_1CILi1EEES8_S8_EEENS6_IJNS7_ILi128EEENS7_ILi96EEENS7_ILi192EEEEEELi128ENS_10bfloat16_tEfNS_4arch4Sm90ELb1ELb0ELb0ELb1ELb1ELb0ELb0ELb1ELb1ELb1ELb0ELb0EEENS1_21CollectiveEpilogueFwdINS6_IJSA_SA_SB_EEES9_SE_SG_Li256ELb1ELb1ELb0ELb0EEENS1_36VarlenDynamicPersistentTileSchedulerILi128ELi96ELi256ELi128ELb0ELb1ELb1ELb1ELb1ELb1EEEEEEEEEvNT_6ParamsE,(.L_x_3233 - _ZN7cutlass13device_kernelIN5flash11enable_sm90INS1_16FlashAttnFwdSm90INS1_25CollectiveMainloopFwdSm90ILi2EN4cute5tupleIJNS5_1CILi1EEES8_S8_EEENS6_IJNS7_ILi128EEENS7_ILi96EEENS7_ILi192EEEEEELi128ENS_10bfloat16_tEfNS_4arch4Sm90ELb1ELb0ELb0ELb1ELb1ELb0ELb0ELb1ELb1ELb1ELb0ELb0EEENS1_21CollectiveEpilogueFwdINS6_IJSA_SA_SB_EEES9_SE_SG_Li256ELb1ELb1ELb0ELb0EEENS1_36VarlenDynamicPersistentTileSchedulerILi128ELi96ELi256ELi128ELb0ELb1ELb1ELb1ELb1ELb1EEEEEEEEEvNT_6ParamsE)
        .other          _ZN7cutlass13device_kernelIN5flash11enable_sm90INS1_16FlashAttnFwdSm90INS1_25CollectiveMainloopFwdSm90ILi2EN4cute5tupleIJNS5_1CILi1EEES8_S8_EEENS6_IJNS7_ILi128EEENS7_ILi96EEENS7_ILi192EEEEEELi128ENS_10bfloat16_tEfNS_4arch4Sm90ELb1ELb0ELb0ELb1ELb1ELb0ELb0ELb1ELb1ELb1ELb0ELb0EEENS1_21CollectiveEpilogueFwdINS6_IJSA_SA_SB_EEES9_SE_SG_Li256ELb1ELb1ELb0ELb0EEENS1_36VarlenDynamicPersistentTileSchedulerILi128ELi96ELi256ELi128ELb0ELb1ELb1ELb1ELb1ELb1EEEEEEEEEvNT_6ParamsE,@"STO_CUDA_ENTRY STV_DEFAULT"
_ZN7cutlass13device_kernelIN5flash11enable_sm90INS1_16FlashAttnFwdSm90INS1_25CollectiveMainloopFwdSm90ILi2EN4cute5tupleIJNS5_1CILi1EEES8_S8_EEENS6_IJNS7_ILi128EEENS7_ILi96EEENS7_ILi192EEEEEELi128ENS_10bfloat16_tEfNS_4arch4Sm90ELb1ELb0ELb0ELb1ELb1ELb0ELb0ELb1ELb1ELb1ELb0ELb0EEENS1_21CollectiveEpilogueFwdINS6_IJSA_SA_SB_EEES9_SE_SG_Li256ELb1ELb1ELb0ELb0EEENS1_36VarlenDynamicPersistentTileSchedulerILi128ELi96ELi256ELi128ELb0ELb1ELb1ELb1ELb1ELb1EEEEEEEEEvNT_6ParamsE:
        /* <DEDUP_REMOVED lines=45> */
.L_x_2407:
        /* <DEDUP_REMOVED lines=22> */
.L_x_2408:
        /* <DEDUP_REMOVED lines=18> */
.L_x_2409:
        /* <DEDUP_REMOVED lines=22> */
.L_x_2410:
        /* <DEDUP_REMOVED lines=23> */
.L_x_2411:
        /* <DEDUP_REMOVED lines=10> */
.L_x_2413:
        /* <DEDUP_REMOVED lines=15> */
[----:B------:R-:W-:Y:S01]  /*09b0*/  MOV R164, RZ ;  /* 0x000000ff00a47202 */ /* 0x000fe20000000f00 */
[----:B------:R-:W-:Y:S01]  /*09c0*/  UMOV UR60, URZ ;  /* 0x0000003f003c7c82 */ /* 0x000fe20008000000 */
[----:B------:R-:W-:Y:S01]  /*09d0*/  UMOV UR38, URZ ;  /* 0x0000003f00267c82 */ /* 0x000fe20008000000 */
[----:B------:R-:W0:Y:S02]  /*09e0*/  S2R R0, SR_TID.X ;  /* 0x0000000000007919 */ /* 0x000e240000002100 */
[----:B0-----:R-:W-:-:S05]  /*09f0*/  VIADD R175, R0, 0xffffff80 ;  /* 0xffffff8000af7836 */ /* 0x001fca0000000000 */
[----:B------:R-:W-:-:S04]  /*0a00*/  SHF.R.S32.HI R0, RZ, 0x1f, R175 ;  /* 0x0000001fff007819 */ /* 0x000fc800000114af */
[CC--:B------:R-:W-:Y:S02]  /*0a10*/  LEA.HI R3, R0.reuse, R175.reuse, RZ, 0x7 ;  /* 0x000000af00037211 */ /* 0x0c0fe400078f38ff */
[CC--:B------:R-:W-:Y:S02]  /*0a20*/  LEA.HI R4, R0.reuse, R175.reuse, RZ, 0x5 ;  /* 0x000000af00047211 */ /* 0x0c0fe400078f28ff */
[----:B------:R-:W-:Y:S02]  /*0a30*/  LEA.HI R10, R0, R175, RZ, 0x2 ;  /* 0x000000af000a7211 */ /* 0x000fe400078f10ff */
[----:B------:R-:W-:Y:S01]  /*0a40*/  SHF.R.S32.HI R166, RZ, 0x7, R3 ;  /* 0x00000007ffa67819 */ /* 0x000fe20000011403 */
[----:B------:R-:W-:Y:S01]  /*0a50*/  IMAD.SHL.U32 R6, R4, 0x20, RZ ;  /* 0x0000002004067824 */ /* 0x000fe200078e00ff */
[----:B------:R-:W-:-:S04]  /*0a60*/  LOP3.LUT R10, R10, 0xfffffffc, RZ, 0xc0, !PT ;  /* 0xfffffffc0a0a7812 */ /* 0x000fc800078ec0ff */
[----:B------:R-:W-:Y:S02]  /*0a70*/  LOP3.LUT R7, R6, 0xfffffc00, RZ, 0xc0, !PT ;  /* 0xfffffc0006077812 */ /* 0x000fe400078ec0ff */
[----:B------:R-:W-:Y:S02]  /*0a80*/  IADD3 R10, R175, -R10, RZ ;  /* 0x8000000aaf0a7210 */ /* 0x000fe40007ffe0ff */
[----:B--2---:R-:W-:Y:S02]  /*0a90*/  R2UR UR4, R2 ;  /* 0x00000000020472ca */ /* 0x004fe400000e0000 */
[C---:B------:R-:W-:Y:S02]  /*0aa0*/  LOP3.LUT R2, R3.reuse, 0xffffff80, RZ, 0xc0, !PT ;  /* 0xffffff8003027812 */ /* 0x040fe400078ec0ff */
[----:B------:R-:W-:-:S03]  /*0ab0*/  LEA.HI R3, R3, R166, RZ, 0x1 ;  /* 0x000000a603037211 */ /* 0x000fc600078f08ff */
[----:B------:R-:W-:Y:S01]  /*0ac0*/  IMAD.IADD R165, R175, 0x1, -R2 ;  /* 0x00000001afa57824 */ /* 0x000fe200078e0a02 */
[CC--:B------:R-:W-:Y:S02]  /*0ad0*/  LEA.HI R2, R0.reuse, R175.reuse, RZ, 0x4 ;  /* 0x000000af00027211 */ /* 0x0c0fe400078f20ff */
[----:B------:R-:W-:Y:S02]  /*0ae0*/  LEA.HI R0, R0, R175, RZ, 0x3 ;  /* 0x000000af00007211 */ /* 0x000fe400078f18ff */
[----:B------:R-:W-:Y:S01]  /*0af0*/  SHF.R.S32.HI R8, RZ, 0x1f, R165 ;  /* 0x0000001fff087819 */ /* 0x000fe200000114a5 */
[----:B------:R-:W-:Y:S01]  /*0b00*/  ULOP3.LUT UR4, UR4, 0x1, URZ, 0xfc, !UPT ;  /* 0x0000000104047892 */ /* 0x000fe2000f8efc3f */
[----:B------:R-:W-:Y:S02]  /*0b10*/  SHF.R.S32.HI R5, RZ, 0x4, R2 ;  /* 0x00000004ff057819 */ /* 0x000fe40000011402 */
[----:B------:R-:W-:Y:S02]  /*0b20*/  LEA.HI R9, R8, R165, RZ, 0x2 ;  /* 0x000000a508097211 */ /* 0x000fe400078f10ff */
[----:B------:R-:W-:Y:S01]  /*0b30*/  LOP3.LUT R4, R2, 0x3fffff0, RZ, 0xc0, !PT ;  /* 0x03fffff002047812 */ /* 0x000fe200078ec0ff */
[----:B------:R-:W-:Y:S01]  /*0b40*/  IMAD.U32 R169, RZ, RZ, UR4 ;  /* 0x00000004ffa97e24 */ /* 0x000fe2000f8e00ff */
[----:B------:R-:W-:-:S02]  /*0b50*/  SHF.R.S32.HI R6, RZ, 0x2, R9 ;  /* 0x00000002ff067819 */ /* 0x000fc40000011409 */
[----:B------:R-:W-:Y:S01]  /*0b60*/  SHF.R.S32.HI R11, RZ, 0x1f, R9 ;  /* 0x0000001fff0b7819 */ /* 0x000fe20000011409 */
[----:B------:R-:W-:Y:S01]  /*0b70*/  IMAD.IADD R4, R175, 0x1, -R4 ;  /* 0x00000001af047824 */ /* 0x000fe200078e0a04 */
[----:B------:R-:W-:Y:S02]  /*0b80*/  LEA.HI R2, R2, R5, RZ, 0x1 ;  /* 0x0000000502027211 */ /* 0x000fe400078f08ff */
[----:B------:R-:W-:Y:S01]  /*0b90*/  LEA.HI R11, R11, R6, RZ, 0x3 ;  /* 0x000000060b0b7211 */ /* 0x000fe200078f18ff */
[----:B------:R-:W-:Y:S01]  /*0ba0*/  IMAD R7, R4, 0x40, R7 ;  /* 0x0000004004077824 */ /* 0x000fe200078e0207 */
[----:B------:R-:W-:Y:S02]  /*0bb0*/  LOP3.LUT R160, R0, 0xfffffff8, RZ, 0xc0, !PT ;  /* 0xfffffff800a07812 */ /* 0x000fe400078ec0ff */
[----:B------:R-:W-:Y:S02]  /*0bc0*/  LOP3.LUT R11, R11, 0xfffffff8, RZ, 0xc0, !PT ;  /* 0xfffffff80b0b7812 */ /* 0x000fe400078ec0ff */
[----:B------:R-:W-:Y:S01]  /*0bd0*/  LEA.HI R8, R8, R165, RZ, 0x5 ;  /* 0x000000a508087211 */ /* 0x000fe200078f28ff */
[----:B------:R-:W-:Y:S01]  /*0be0*/  IMAD.IADD R160, R175, 0x1, -R160 ;  /* 0x00000001afa07824 */ /* 0x000fe200078e0aa0 */
[----:B------:R-:W-:Y:S01]  /*0bf0*/  LOP3.LUT R2, R2, 0x1ffffffe, RZ, 0xc0, !PT ;  /* 0x1ffffffe02027812 */ /* 0x000fe200078ec0ff */
[----:B------:R-:W-:Y:S01]  /*0c00*/  IMAD.IADD R11, R6, 0x1, -R11 ;  /* 0x00000001060b7824 */ /* 0x000fe200078e0a0b */
[----:B------:R-:W-:Y:S01]  /*0c10*/  SHF.R.S32.HI R8, RZ, 0x5, R8 ;  /* 0x00000005ff087819 */ /* 0x000fe20000011408 */
[----:B------:R-:W-:Y:S01]  /*0c20*/  IMAD.SHL.U32 R17, R160, 0x8, RZ ;  /* 0x00000008a0117824 */ /* 0x000fe200078e00ff */
[----:B------:R-:W-:Y:S01]  /*0c30*/  LEA.HI R4, R10, R10, RZ, 0x1 ;  /* 0x0000000a0a047211 */ /* 0x000fe200078f08ff */
[----:B------:R-:W-:Y:S01]  /*0c40*/  IMAD.IADD R2, R5, 0x1, -R2 ;  /* 0x0000000105027824 */ /* 0x000fe200078e0a02 */
[----:B------:R-:W-:Y:S01]  /*0c50*/  LOP3.LUT R3, R3, 0x3fffffe, RZ, 0xc0, !PT ;  /* 0x03fffffe03037812 */ /* 0x000fe200078ec0ff */
[----:B------:R-:W-:Y:S01]  /*0c60*/  IMAD R8, R8, 0x10, R11 ;  /* 0x0000001008087824 */ /* 0x000fe200078e020b */
[----:B------:R-:W-:Y:S01]  /*0c70*/  LOP3.LUT R5, R4, 0x1ffffffe, RZ, 0xc0, !PT ;  /* 0x1ffffffe04057812 */ /* 0x000fe200078ec0ff */
[----:B------:R-:W-:Y:S01]  /*0c80*/  VIADD R23, R17, 0x40 ;  /* 0x0000004011177836 */ /* 0x000fe20000000000 */
[----:B------:R-:W-:Y:S01]  /*0c90*/  LOP3.LUT R18, R9, 0x7ffffffc, RZ, 0xc0, !PT ;  /* 0x7ffffffc09127812 */ /* 0x000fe200078ec0ff */
[----:B------:R-:W-:Y:S01]  /*0ca0*/  IMAD.IADD R3, R166, 0x1, -R3 ;  /* 0x00000001a6037824 */ /* 0x000fe200078e0a03 */
[----:B------:R-:W-:Y:S01]  /*0cb0*/  SHF.R.S32.HI R163, RZ, 0x3, R0 ;  /* 0x00000003ffa37819 */ /* 0x000fe20000011400 */
[----:B------:R-:W-:Y:S01]  /*0cc0*/  IMAD.IADD R10, R10, 0x1, -R5 ;  /* 0x000000010a0a7824 */ /* 0x000fe200078e0a05 */
[----:B------:R-:W-:Y:S01]  /*0cd0*/  SHF.R.S32.HI R174, RZ, 0x1f, R17 ;  /* 0x0000001fffae7819 */ /* 0x000fe20000011411 */
[----:B------:R-:W-:Y:S01]  /*0ce0*/  IMAD R167, R3, 0x40, R8 ;  /* 0x0000004003a77824 */ /* 0x000fe200078e0208 */
[----:B------:R-:W-:Y:S01]  /*0cf0*/  SHF.R.S32.HI R173, RZ, 0x1f, R23 ;  /* 0x0000001fffad7819 */ /* 0x000fe20000011417 */
[----:B------:R-:W-:-:S02]  /*0d00*/  IMAD R168, R2, 0x8, R7 ;  /* 0x0000000802a87824 */ /* 0x000fc400078e0207 */
[----:B------:R-:W-:Y:S02]  /*0d10*/  IMAD.IADD R18, R165, 0x1, -R18 ;  /* 0x00000001a5127824 */ /* 0x000fe400078e0a12 */
[----:B------:R-:W-:-:S07]  /*0d20*/  IMAD R19, R10, 0x8, R167 ;  /* 0x000000080a137824 */ /* 0x000fce00078e02a7 */
.L_x_2473:
[----:B0---4-:R-:W0:Y:S01]  /*0d30*/  LDC.64 R2, c[0x0][0xc88] ;  /* 0x00032200ff027b82 */ /* 0x011e220000000a00 */
[----:B------:R-:W-:Y:S01]  /*0d40*/  ULDC.64 UR4, c[0x0][0xa28] ;  /* 0x00028a0000047ab9 */ /* 0x000fe20000000a00 */
[----:B------:R-:W-:Y:S01]  /*0d50*/  ULDC.64 UR6, c[0x0][0xa18] ;  /* 0x0002860000067ab9 */ /* 0x000fe20000000a00 */
[----:B------:R-:W-:Y:S01]  /*0d60*/  IMAD.MOV.U32 R7, RZ, RZ, RZ ;  /* 0x000000ffff077224 */ /* 0x000fe200078e00ff */
[----:B------:R-:W-:Y:S01]  /*0d70*/  ULDC.64 UR8, c[0x0][0xa20] ;  /* 0x0002880000087ab9 */ /* 0x000fe20000000a00 */
[----:B0-----:R-:W-:-:S05]  /*0d80*/  IMAD.WIDE R2, R47, 0x4, R2 ;  /* 0x000000042f027825 */ /* 0x001fca00078e0202 */
[----:B--2---:R-:W2:Y:S01]  /*0d90*/  LDG.E R22, desc[UR36][R2.64] ;  /* 0x0000002402167981 */ /* 0x004ea2000c1e1900 */
[----:B------:R-:W-:Y:S02]  /*0da0*/  ISETP.NE.U32.AND P0, PT, RZ, UR4, PT ;  /* 0x00000004ff007c0c */ /* 0x000fe4000bf05070 */
[----:B------:R-:W-:Y:S02]  /*0db0*/  ISETP.NE.U32.AND P1, PT, RZ, UR6, PT ;  /* 0x00000006ff007c0c */ /* 0x000fe4000bf25070 */
[----:B------:R-:W-:Y:S02]  /*0dc0*/  ISETP.NE.AND.EX P0, PT, RZ, UR5, PT, P0 ;  /* 0x00000005ff007c0c */ /* 0x000fe4000bf05300 */
[----:B------:R-:W-:Y:S02]  /*0dd0*/  ISETP.NE.AND.EX P1, PT, RZ, UR7, PT, P1 ;  /* 0x00000007ff007c0c */ /* 0x000fe4000bf25310 */
[----:B--2---:R-:W-:-:S09]  /*0de0*/  SHF.R.S32.HI R162, RZ, 0x1f, R22 ;  /* 0x0000001fffa27819 */ /* 0x004fd20000011416 */
[----:B---3--:R-:W-:-:S04]  /*0df0*/  @P0 LEA R4, P2, R22, UR4, 0x2 ;  /* 0x0000000416040c11 */ /* 0x008fc8000f8410ff */
[C---:B------:R-:W-:Y:S01]  /*0e00*/  @P0 LEA.HI.X R5, R22.reuse, UR5, R162, 0x2, P2 ;  /* 0x0000000516050c11 */ /* 0x040fe200090f14a2 */
[----:B------:R-:W-:Y:S01]  /*0e10*/  ULDC.64 UR4, c[0x0][0x418] ;  /* 0x0001060000047ab9 */ /* 0x000fe20000000a00 */
[----:B------:R-:W-:-:S03]  /*0e20*/  @P1 LEA R2, P2, R22, UR6, 0x2 ;  /* 0x0000000616021c11 */ /* 0x000fc6000f8410ff */
[----:B------:R0:W5:Y:S01]  /*0e30*/  @P0 LDG.E R7, desc[UR36][R4.64] ;  /* 0x0000002404070981 */ /* 0x000162000c1e1900 */
[----:B------:R-:W-:-:S05]  /*0e40*/  @P1 LEA.HI.X R3, R22, UR7, R162, 0x2, P2 ;  /* 0x0000000716031c11 */ /* 0x000fca00090f14a2 */
[----:B------:R0:W5:Y:S01]  /*0e50*/  @P1 LDG.E R171, desc[UR36][R2.64] ;  /* 0x0000002402ab1981 */ /* 0x000162000c1e1900 */
[----:B------:R-:W-:Y:S01]  /*0e60*/  UISETP.NE.U32.AND UP0, UPT, UR4, URZ, UPT ;  /* 0x0000003f0400728c */ /* 0x000fe2000bf05070 */
[----:B------:R-:W-:Y:S02]  /*0e70*/  ISETP.NE.U32.AND P2, PT, RZ, UR8, PT ;  /* 0x00000008ff007c0c */ /* 0x000fe4000bf45070 */
[----:B------:R-:W-:Y:S01]  /*0e80*/  ULDC UR4, c[0x0][0x424] ;  /* 0x0001090000047ab9 */ /* 0x000fe20000000800 */
[----:B------:R-:W-:Y:S01]  /*0e90*/  UISETP.NE.AND.EX UP0, UPT, UR5, URZ, UPT, UP0 ;  /* 0x0000003f0500728c */ /* 0x000fe2000bf05300 */
[----:B------:R-:W-:Y:S02]  /*0ea0*/  ISETP.NE.AND.EX P2, PT, RZ, UR9, PT, P2 ;  /* 0x00000009ff007c0c */ /* 0x000fe4000bf45320 */
[----:B------:R-:W-:Y:S01]  /*0eb0*/  ULDC UR5, c[0x0][0x2f0] ;  /* 0x0000bc0000057ab9 */ /* 0x000fe20000000800 */
[----:B------:R-:W-:-:S04]  /*0ec0*/  USEL UR4, UR4, 0x1, UP0 ;  /* 0x0000000104047887 */ /* 0x000fc80008000000 */
[----:B------:R-:W-:Y:S01]  /*0ed0*/  UIMAD UR4, UR4, UR5, URZ ;  /* 0x00000005040472a4 */ /* 0x000fe2000f8e023f */
[----:B0-----:R-:W-:Y:S11]  /*0ee0*/  @P1 BRA `(.L_x_2414) ;  /* 0x0000000000281947 */ /* 0x001ff60003800000 */
        /* <DEDUP_REMOVED lines=10> */
.L_x_2414:
[----:B------:R-:W-:Y:S02]  /*0f90*/  IMAD.U32 R170, RZ, RZ, UR4 ;  /* 0x00000004ffaa7e24 */ /* 0x000fe4000f8e00ff */
[----:B------:R-:W-:Y:S01]  /*0fa0*/  IMAD.MOV.U32 R161, RZ, RZ, R46 ;  /* 0x000000ffffa17224 */ /* 0x000fe200078e002e */
[----:B------:R-:W-:Y:S06]  /*0fb0*/  @!P2 BRA `(.L_x_2415) ;  /* 0x000000000010a947 */ /* 0x000fec0003800000 */
[----:B------:R-:W-:-:S04]  /*0fc0*/  LEA R2, P0, R22, UR8, 0x2 ;  /* 0x0000000816027c11 */ /* 0x000fc8000f8010ff */
[----:B------:R-:W-:-:S05]  /*0fd0*/  LEA.HI.X R3, R22, UR9, R162, 0x2, P0 ;  /* 0x0000000916037c11 */ /* 0x000fca00080f14a2 */
[----:B------:R1:W5:Y:S01]  /*0fe0*/  LDG.E R170, desc[UR36][R2.64] ;  /* 0x0000002402aa7981 */ /* 0x000362000c1e1900 */
[----:B------:R-:W-:Y:S05]  /*0ff0*/  BRA `(.L_x_2416) ;  /* 0x0000000000247947 */ /* 0x000fea0003800000 */
.L_x_2415:
        /* <DEDUP_REMOVED lines=8> */
[----:B--2---:R-:W-:-:S07]  /*1080*/  IADD3 R170, -R170, R5, RZ ;  /* 0x00000005aaaa7210 */ /* 0x004fce0007ffe1ff */
.L_x_2416:
[----:B------:R-:W2:Y:S01]  /*1090*/  LDC R172, c[0x0][0x448] ;  /* 0x00011200ffac7b82 */ /* 0x000ea20000000800 */
[----:B------:R-:W-:Y:S01]  /*10a0*/  IMAD.SHL.U32 R16, R45, 0x80, RZ ;  /* 0x000000802d107824 */ /* 0x000fe200078e00ff */
[----:B------:R-:W-:Y:S01]  /*10b0*/  CS2R R86, SRZ ;  /* 0x0000000000567805 */ /* 0x000fe2000001ff00 */
[----:B-----5:R-:W-:Y:S01]  /*10c0*/  IMAD.IADD R170, R170, 0x1, -R7 ;  /* 0x00000001aaaa7824 */ /* 0x020fe200078e0a07 */
[----:B------:R-:W-:Y:S01]  /*10d0*/  CS2R R84, SRZ ;  /* 0x0000000000547805 */ /* 0x000fe2000001ff00 */
[----:B------:R-:W-:Y:S01]  /*10e0*/  VIADD R0, R16, 0x7f ;  /* 0x0000007f10007836 */ /* 0x000fe20000000000 */
[----:B------:R-:W-:Y:S01]  /*10f0*/  CS2R R82, SRZ ;  /* 0x0000000000527805 */ /* 0x000fe2000001ff00 */
[----:B------:R-:W-:Y:S01]  /*1100*/  IMAD.MOV.U32 R20, RZ, RZ, RZ ;  /* 0x000000ffff147224 */ /* 0x000fe200078e00ff */
[----:B------:R-:W-:Y:S02]  /*1110*/  CS2R R80, SRZ ;  /* 0x0000000000507805 */ /* 0x000fe4000001ff00 */
[----:B------:R-:W-:-:S02]  /*1120*/  CS2R R78, SRZ ;  /* 0x00000000004e7805 */ /* 0x000fc4000001ff00 */
[----:B------:R-:W-:Y:S02]  /*1130*/  CS2R R76, SRZ ;  /* 0x00000000004c7805 */ /* 0x000fe4000001ff00 */
[----:B------:R-:W-:Y:S02]  /*1140*/  CS2R R74, SRZ ;  /* 0x00000000004a7805 */ /* 0x000fe4000001ff00 */
[----:B------:R-:W-:Y:S02]  /*1150*/  CS2R R32, SRZ ;  /* 0x0000000000207805 */ /* 0x000fe4000001ff00 */
        /* <DEDUP_REMOVED lines=11> */
[----:B--2---:R-:W-:Y:S02]  /*1210*/  ISETP.NE.AND P0, PT, R172, 0x1, PT ;  /* 0x00000001ac00780c */ /* 0x004fe40003f05270 */
        /* <DEDUP_REMOVED lines=11> */
[----:B------:R-:W-:Y:S01]  /*12d0*/  MOV R8, RZ ;  /* 0x000000ff00087202 */ /* 0x000fe20000000f00 */
[----:B-1----:R-:W1:Y:S01]  /*12e0*/  @P0 LDC R3, c[0x0][0x44c] ;  /* 0x00011300ff030b82 */ /* 0x002e620000000800 */
[----:B------:R-:W-:Y:S02]  /*12f0*/  IMAD.MOV.U32 R95, RZ, RZ, RZ ;  /* 0x000000ffff5f7224 */ /* 0x000fe400078e00ff */
[----:B------:R-:W-:Y:S02]  /*1300*/  IMAD.MOV.U32 R10, RZ, RZ, RZ ;  /* 0x000000ffff0a7224 */ /* 0x000fe400078e00ff */
[----:B------:R-:W-:Y:S02]  /*1310*/  IMAD.MOV.U32 R97, RZ, RZ, RZ ;  /* 0x000000ffff617224 */ /* 0x000fe400078e00ff */
[----:B------:R-:W-:Y:S01]  /*1320*/  IMAD.MOV.U32 R99, RZ, RZ, RZ ;  /* 0x000000ffff637224 */ /* 0x000fe200078e00ff */
[----:B------:R-:W2:Y:S01]  /*1330*/  @P0 LDC R5, c[0x0][0x450] ;  /* 0x00011400ff050b82 */ /* 0x000ea20000000800 */
[----:B-1----:R-:W-:Y:S01]  /*1340*/  @P0 IMAD.HI.U32 R2, R0, R3, RZ ;  /* 0x0000000300020227 */ /* 0x002fe200078e00ff */
[----:B0-----:R-:W-:-:S04]  /*1350*/  IADD3 R3, R170, 0x60, -R171 ;  /* 0x00000060aa037810 */ /* 0x001fc80007ffe8ab */
[----:B--2---:R-:W-:Y:S01]  /*1360*/  @P0 SHF.R.U32.HI R0, RZ, R5, R2 ;  /* 0x00000005ff000219 */ /* 0x004fe20000011602 */
[----:B------:R-:W-:Y:S01]  /*1370*/  VIADD R2, R170, 0x5f ;  /* 0x0000005faa027836 */ /* 0x000fe20000000000 */
[----:B------:R-:W-:-:S03]  /*1380*/  PLOP3.LUT P0, PT, PT, PT, PT, 0x80, 0x0 ;  /* 0x000000000000781c */ /* 0x000fc60003f0f070 */
[----:B------:R-:W-:Y:S02]  /*1390*/  IMAD.IADD R0, R3, 0x1, R0 ;  /* 0x0000000103007824 */ /* 0x000fe400078e0200 */
[----:B------:R-:W-:-:S04]  /*13a0*/  IMAD.HI R2, R2, 0x2aaaaaab, RZ ;  /* 0x2aaaaaab02027827 */ /* 0x000fc800078e02ff */
[----:B------:R-:W-:Y:S01]  /*13b0*/  IMAD.HI R0, R0, 0x2aaaaaab, RZ ;  /* 0x2aaaaaab00007827 */ /* 0x000fe200078e02ff */
[----:B------:R-:W-:-:S04]  /*13c0*/  SHF.R.U32.HI R3, RZ, 0x1f, R2 ;  /* 0x0000001fff037819 */ /* 0x000fc80000011602 */
[----:B------:R-:W-:Y:S02]  /*13d0*/  SHF.R.U32.HI R5, RZ, 0x1f, R0 ;  /* 0x0000001fff057819 */ /* 0x000fe40000011600 */
[----:B------:R-:W-:Y:S02]  /*13e0*/  LEA.HI.SX32 R3, R2, R3, 0x1c ;  /* 0x0000000302037211 */ /* 0x000fe400078fe2ff */
[----:B------:R-:W-:Y:S01]  /*13f0*/  LEA.HI.SX32 R2, R0, R5, 0x1c ;  /* 0x0000000500027211 */ /* 0x000fe200078fe2ff */
[----:B------:R-:W-:-:S03]  /*1400*/  IMAD.MOV.U32 R0, RZ, RZ, RZ ;  /* 0x000000ffff007224 */ /* 0x000fc600078e00ff */
[----:B------:R-:W-:-:S04]  /*1410*/  VIMNMX R73, R3, R2, PT ;  /* 0x0000000203497248 */ /* 0x000fc80003fe0100 */
[----:B------:R-:W-:-:S13]  /*1420*/  ISETP.GE.AND P1, PT, R73, 0x1, PT ;  /* 0x000000014900780c */ /* 0x000fda0003f26270 */
        /* <DEDUP_REMOVED lines=23> */
[----:B------:R-:W-:Y:S01]  /*15a0*/  MOV R10, UR6 ;  /* 0x00000006000a7c02 */ /* 0x000fe20008000f00 */
        /* <DEDUP_REMOVED lines=8> */
.L_x_2418:
[----:B------:R-:W-:Y:S02]  /*1630*/  LEA.HI R0, R164, R164, RZ, 0x1 ;  /* 0x000000a4a4007211 */ /* 0x000fe400078f08ff */
[----:B------:R-:W-:Y:S02]  /*1640*/  R2UR UR4, R169 ;  /* 0x00000000a90472ca */ /* 0x000fe400000e0000 */
[----:B------:R-:W-:-:S05]  /*1650*/  LOP3.LUT R3, R0, 0xfffffffe, RZ, 0xc0, !PT ;  /* 0xfffffffe00037812 */ /* 0x000fca00078ec0ff */
[----:B------:R-:W-:-:S05]  /*1660*/  IMAD.IADD R0, R164, 0x1, -R3 ;  /* 0x00000001a4007824 */ /* 0x000fca00078e0a03 */
[----:B------:R-:W-:Y:S01]  /*1670*/  SHF.L.U32 R0, R0, 0x1f, RZ ;  /* 0x0000001f00007819 */ /* 0x000fe200000006ff */
[----:B------:R-:W-:-:S03]  /*1680*/  IMAD.U32 R2, RZ, RZ, UR4 ;  /* 0x00000004ff027e24 */ /* 0x000fc6000f8e00ff */
[----:B------:R-:W0:Y:S02]  /*1690*/  SYNCS.PHASECHK.TRANS64.TRYWAIT P1, [UR39+0x2a800], R0 ;  /* 0x02a80000ff0075a7 */ /* 0x000e240008020167 */
[----:B------:R-:W-:Y:S01]  /*16a0*/  ISETP.NE.AND P0, PT, R2, 0x3, PT ;  /* 0x000000030200780c */ /* 0x000fe20003f05270 */
[----:B0-----:R-:W-:-:S12]  /*16b0*/  @!P1 BRA `(.L_x_2419) ;  /* 0x000000e400509947 */ /* 0x001fd80003800000 */
.L_x_2560:
[----:B------:R-:W-:Y:S05]  /*16c0*/  @!P0 BRA `(.L_x_2420) ;  /* 0x0000000000048947 */ /* 0x000fea0003800000 */
[----:B------:R-:W-:Y:S01]  /*16d0*/  BPT.TRAP 0x1 ;  /* 0x000000040000795c */ /* 0x000fe20000300000 */
.L_x_2420:
[----:B0-----:R-:W-:Y:S02]  /*16e0*/  IMAD.U32 R0, RZ, RZ, UR38 ;  /* 0x00000026ff007e24 */ /* 0x001fe4000f8e00ff */
[----:B------:R-:W-:-:S03]  /*16f0*/  IMAD.U32 R3, RZ, RZ, UR60 ;  /* 0x0000003cff037e24 */ /* 0x000fc6000f8e00ff */
[----:B------:R-:W-:Y:S02]  /*1700*/  LEA R0, R0, UR39, 0x3 ;  /* 0x0000002700007c11 */ /* 0x000fe4000f8e18ff */
[----:B------:R-:W-:-:S04]  /*1710*/  SHF.L.U32 R3, R3, 0x1f, RZ ;  /* 0x0000001f03037819 */ /* 0x000fc800000006ff */
[----:B------:R0:W1:Y:S01]  /*1720*/  SYNCS.PHASECHK.TRANS64.TRYWAIT P1, [R0+URZ+0x2a830], R3 ;  /* 0x02a83003000075a7 */ /* 0x000062000802017f */
[----:B------:R-:W-:Y:S05]  /*1730*/  @!P0 BRA `(.L_x_2421) ;  /* 0x0000000000048947 */ /* 0x000fea0003800000 */
[----:B------:R-:W-:Y:S01]  /*1740*/  BPT.TRAP 0x1 ;  /* 0x000000040000795c */ /* 0x000fe20000300000 */
.L_x_2421:
[----:B-1----:R-:W-:Y:S05]  /*1750*/  @P1 BRA `(.L_x_2422) ;  /* 0x0000000000081947 */ /* 0x002fea0003800000 */
[----:B------:R-:W1:Y:S02]  /*1760*/  SYNCS.PHASECHK.TRANS64.TRYWAIT P1, [R0+URZ+0x2a830], R3 ;  /* 0x02a83003000075a7 */ /* 0x000e64000802017f */
[----:B-1----:R-:W-:Y:S05]  /*1770*/  @!P1 BRA `(.L_x_2423) ;  /* 0x000000e400389947 */ /* 0x002fea0003800000 */
.L_x_2422:
        /* <DEDUP_REMOVED lines=11> */
[----:B------:R-:W-:Y:S01]  /*1830*/  MOV R6, UR8 ;  /* 0x0000000800067c02 */ /* 0x000fe20008000f00 */
        /* <DEDUP_REMOVED lines=83> */
.L_x_2424:
[----:B------:R-:W-:Y:S01]  /*1d70*/  ISETP.NE.AND P4, PT, R172, 0x1, PT ;  /* 0x00000001ac00780c */ /* 0x000fe20003f85270 */
[----:B------:R-:W-:Y:S01]  /*1d80*/  IMAD.IADD R2, R19, 0x1, R16 ;  /* 0x0000000113027824 */ /* 0x000fe200078e0210 */
[----:B------:R-:W-:Y:S01]  /*1d90*/  ULDC UR4, c[0x0][0x988] ;  /* 0x0002620000047ab9 */ /* 0x000fe20000000800 */
[----:B------:R-:W2:Y:S10]  /*1da0*/  S2UR UR5, SR_CgaCtaId ;  /* 0x00000000000579c3 */ /* 0x000eb40000008800 */
[----:B01----:R-:W0:Y:S08]  /*1db0*/  @P4 LDC R3, c[0x0][0x44c] ;  /* 0x00011300ff034b82 */ /* 0x003e300000000800 */
[----:B------:R-:W1:Y:S01]  /*1dc0*/  @P4 LDC R4, c[0x0][0x450] ;  /* 0x00011400ff044b82 */ /* 0x000e620000000800 */
[----:B0-----:R-:W-:-:S05]  /*1dd0*/  @P4 IMAD.HI.U32 R3, R2, R3, RZ ;  /* 0x0000000302034227 */ /* 0x001fca00078e00ff */
[----:B-1----:R-:W-:Y:S01]  /*1de0*/  @P4 SHF.R.U32.HI R2, RZ, R4, R3 ;  /* 0x00000004ff024219 */ /* 0x002fe20000011603 */
[----:B------:R-:W-:Y:S02]  /*1df0*/  IMAD.MOV.U32 R4, RZ, RZ, -0x60 ;  /* 0xffffffa0ff047424 */ /* 0x000fe400078e00ff */
[C---:B------:R-:W-:Y:S02]  /*1e00*/  IMAD R3, R73.reuse, -0x60, R170 ;  /* 0xffffffa049037824 */ /* 0x040fe400078e02aa */
[----:B------:R-:W0:Y:S01]  /*1e10*/  SHFL.IDX PT, R8, R2, 0x1, 0x1c1f ;  /* 0x003c1f0002087f89 */ /* 0x000e2200000e0000 */
[----:B------:R-:W-:Y:S02]  /*1e20*/  IMAD R5, R73, R4, 0x61 ;  /* 0x0000006149057424 */ /* 0x000fe400078e0204 */
[----:B------:R-:W-:Y:S01]  /*1e30*/  VIADD R3, R3, 0x60 ;  /* 0x0000006003037836 */ /* 0x000fe20000000000 */
[----:B------:R-:W1:Y:S01]  /*1e40*/  SHFL.IDX PT, R2, R2, RZ, 0x1c1f ;  /* 0x001c1fff02027589 */ /* 0x000e6200000e0000 */
[----:B------:R-:W-:-:S02]  /*1e50*/  IMAD R5, R18, -0x2, R5 ;  /* 0xfffffffe12057824 */ /* 0x000fc400078e0205 */
[----:B------:R-:W-:-:S03]  /*1e60*/  IMAD R3, R18, -0x2, R3 ;  /* 0xfffffffe12037824 */ /* 0x000fc600078e0203 */
[----:B------:R-:W-:-:S04]  /*1e70*/  IADD3 R4, -R171, R5, R170 ;  /* 0x00000005ab047210 */ /* 0x000fc80007ffe1aa */
[----:B0-----:R-:W-:-:S04]  /*1e80*/  VIADDMNMX R8, R8, R4, R3, PT ;  /* 0x0000000408087246 */ /* 0x001fc80003800103 */
        /* <DEDUP_REMOVED lines=8> */
[C---:B------:R-:W-:Y:S02]  /*1f10*/  ISETP.GT.AND P2, PT, R8.reuse, 0x10, PT ;  /* 0x000000100800780c */ /* 0x040fe40003f44270 */
[----:B------:R-:W-:Y:S02]  /*1f20*/  FSEL R31, R31, -INF , P1 ;  /* 0xff8000001f1f7808 */ /* 0x000fe40000800000 */
[----:B------:R-:W-:Y:S02]  /*1f30*/  FMNMX.FTZ R10, R75, R10, !PT ;  /* 0x0000000a4b0a7209 */ /* 0x000fe40007810000 */
        /* <DEDUP_REMOVED lines=57> */
[----:B------:R-:W-:Y:S02]  /*22d0*/  FSEL R71, R71, -INF , P1 ;  /* 0xff80000047477808 */ /* 0x000fe40000800000 */
[----:B------:R-:W-:Y:S02]  /*22e0*/  FMNMX.FTZ R10, R103, R10, !PT ;  /* 0x0000000a670a7209 */ /* 0x000fe40007810000 */
[----:B-1----:R-:W-:Y:S01]  /*22f0*/  VIADDMNMX R4, R2, R4, R3, PT ;  /* 0x0000000402047246 */ /* 0x002fe20003800103 */
[----:B------:R-:W-:Y:S01]  /*2300*/  IMAD.U32 R2, RZ, RZ, UR4 ;  /* 0x00000004ff027e24 */ /* 0x000fe2000f8e00ff */
[----:B------:R-:W-:-:S02]  /*2310*/  FMNMX.FTZ R10, R71, R10, !PT ;  /* 0x0000000a470a7209 */ /* 0x000fc40007810000 */
[C---:B------:R-:W-:Y:S02]  /*2320*/  ISETP.GT.AND P1, PT, R4.reuse, RZ, PT ;  /* 0x000000ff0400720c */ /* 0x040fe40003f24270 */
[C---:B------:R-:W-:Y:S01]  /*2330*/  ISETP.GT.AND P2, PT, R4.reuse, 0x1, PT ;  /* 0x000000010400780c */ /* 0x040fe20003f44270 */
[----:B------:R-:W0:Y:S01]  /*2340*/  SHFL.BFLY PT, R5, R10, 0x2, 0x1f ;  /* 0x0c401f000a057f89 */ /* 0x000e2200000e0000 */
[----:B------:R-:W-:Y:S02]  /*2350*/  ISETP.GT.AND P3, PT, R4, 0x8, PT ;  /* 0x000000080400780c */ /* 0x000fe40003f64270 */
[----:B------:R-:W-:Y:S02]  /*2360*/  FSEL R25, R25, -INF , P2 ;  /* 0xff80000019197808 */ /* 0x000fe40001000000 */
[----:B------:R-:W-:Y:S02]  /*2370*/  FSEL R9, R28, -INF , P3 ;  /* 0xff8000001c097808 */ /* 0x000fe40001800000 */
[----:B------:R-:W-:-:S02]  /*2380*/  ISETP.GT.AND P2, PT, R4, 0x10, PT ;  /* 0x000000100400780c */ /* 0x000fc40003f44270 */
[----:B------:R-:W-:Y:S02]  /*2390*/  ISETP.GT.AND P3, PT, R4, 0x18, PT ;  /* 0x000000180400780c */ /* 0x000fe40003f64270 */
[----:B------:R-:W-:Y:S02]  /*23a0*/  FSEL R11, R32, -INF , P2 ;  /* 0xff800000200b7808 */ /* 0x000fe40001000000 */
[----:B------:R-:W-:Y:S02]  /*23b0*/  FSEL R13, R36, -INF , P3 ;  /* 0xff800000240d7808 */ /* 0x000fe40001800000 */
[----:B------:R-:W-:Y:S02]  /*23c0*/  R2UR UR4, R0 ;  /* 0x00000000000472ca */ /* 0x000fe400000e0000 */
[----:B0-----:R-:W-:-:S11]  /*23d0*/  FMNMX.FTZ R8, R10, R5, !PT ;  /* 0x000000050a087209 */ /* 0x001fd60007810000 */
[----:B------:R-:W-:Y:S01]  /*23e0*/  UIADD3 UR4, UR4, 0x2a840, URZ ;  /* 0x0002a84004047890 */ /* 0x000fe2000fffe03f */
[----:B------:R-:W0:Y:S03]  /*23f0*/  SHFL.BFLY PT, R5, R8, 0x1, 0x1f ;  /* 0x0c201f0008057f89 */ /* 0x000e2600000e0000 */
[----:B--2---:R-:W-:-:S09]  /*2400*/  UPRMT UR4, UR5, 0x654, UR4 ;  /* 0x0000065405047896 */ /* 0x004fd20008000004 */
[----:B------:R-:W-:Y:S01]  /*2410*/  SYNCS.ARRIVE.TRANS64.RED.A1T0 RZ, [UR4], RZ ;  /* 0x000000ffffff79a7 */ /* 0x000fe20008100404 */
[----:B0-----:R-:W-:Y:S02]  /*2420*/  FMNMX.FTZ R3, R8, R5, !PT ;  /* 0x0000000508037209 */ /* 0x001fe40007810000 */
[----:B------:R-:W-:Y:S02]  /*2430*/  FSEL R5, R24, -INF , P1 ;  /* 0xff80000018057808 */ /* 0x000fe40000800000 */
[----:B------:R-:W-:Y:S01]  /*2440*/  ISETP.GT.AND P1, PT, R4, 0x9, PT ;  /* 0x000000090400780c */ /* 0x000fe20003f24270 */
[----:B------:R-:W-:Y:S01]  /*2450*/  FMUL.FTZ R10, R3, R2 ;  /* 0x00000002030a7220 */ /* 0x000fe20000410000 */
[----:B------:R-:W-:Y:S02]  /*2460*/  FMNMX.FTZ R8, R5, R25, !PT ;  /* 0x0000001905087209 */ /* 0x000fe40007810000 */
[----:B------:R-:W-:Y:S02]  /*2470*/  FSEL R29, R29, -INF , P1 ;  /* 0xff8000001d1d7808 */ /* 0x000fe40000800000 */
[----:B------:R-:W-:-:S02]  /*2480*/  FMNMX.FTZ R8, R9, R8, !PT ;  /* 0x0000000809087209 */ /* 0x000fc40007810000 */
[C---:B------:R-:W-:Y:S02]  /*2490*/  ISETP.GT.AND P1, PT, R4.reuse, 0x11, PT ;  /* 0x000000110400780c */ /* 0x040fe40003f24270 */
[----:B------:R-:W-:Y:S02]  /*24a0*/  FMNMX.FTZ R8, R29, R8, !PT ;  /* 0x000000081d087209 */ /* 0x000fe40007810000 */
[----:B------:R-:W-:Y:S02]  /*24b0*/  FSEL R33, R33, -INF , P1 ;  /* 0xff80000021217808 */ /* 0x000fe40000800000 */
[----:B------:R-:W-:Y:S02]  /*24c0*/  FMNMX.FTZ R8, R11, R8, !PT ;  /* 0x000000080b087209 */ /* 0x000fe40007810000 */
[----:B------:R-:W-:Y:S02]  /*24d0*/  FSETP.NEU.FTZ.AND P2, PT, R3, -INF , PT ;  /* 0xff8000000300780b */ /* 0x000fe40003f5d000 */
[----:B------:R-:W-:-:S02]  /*24e0*/  ISETP.GT.AND P1, PT, R4, 0x19, PT ;  /* 0x000000190400780c */ /* 0x000fc40003f24270 */
[----:B------:R-:W-:Y:S02]  /*24f0*/  FMNMX.FTZ R8, R33, R8, !PT ;  /* 0x0000000821087209 */ /* 0x000fe40007810000 */
[----:B------:R-:W-:Y:S02]  /*2500*/  FSEL R10, R10, RZ, P2 ;  /* 0x000000ff0a0a7208 */ /* 0x000fe40001000000 */
[C---:B------:R-:W-:Y:S02]  /*2510*/  ISETP.GT.AND P2, PT, R4.reuse, 0x20, PT ;  /* 0x000000200400780c */ /* 0x040fe40003f44270 */
        /* <DEDUP_REMOVED lines=9> */
[----:B------:R-:W0:Y:S01]  /*25b0*/  @P4 LDC R40, c[0x0][0x450] ;  /* 0x00011400ff284b82 */ /* 0x000e220000000800 */
[C---:B------:R-:W-:Y:S01]  /*25c0*/  ISETP.GT.AND P2, PT, R4.reuse, 0x28, PT ;  /* 0x000000280400780c */ /* 0x040fe20003f44270 */
[----:B------:R-:W-:Y:S01]  /*25d0*/  MUFU.EX2 R159, R75 ;  /* 0x0000004b009f7308 */ /* 0x000fe20000000800 */
        /* <DEDUP_REMOVED lines=10> */
[C---:B------:R-:W-:Y:S01]  /*2680*/  ISETP.GT.AND P2, PT, R4.reuse, 0x30, PT ;  /* 0x000000300400780c */ /* 0x040fe20003f44270 */
        /* <DEDUP_REMOVED lines=28> */
[----:B------:R1:W2:Y:S01]  /*2850*/  MUFU.EX2 R20, R79 ;  /* 0x0000004f00147308 */ /* 0x0002a20000000800 */
        /* <DEDUP_REMOVED lines=11> */
[----:B------:R-:W-:Y:S01]  /*2910*/  FFMA.FTZ R10, R71, R2, -R10 ;  /* 0x00000002470a7223 */ /* 0x000fe2000001080a */
[----:B------:R-:W-:-:S02]  /*2920*/  ISETP.GT.AND P1, PT, R4, 0x49, PT ;  /* 0x000000490400780c */ /* 0x000fc40003f24270 */
[----:B-1----:R-:W-:Y:S02]  /*2930*/  CS2R R78, SRZ ;  /* 0x00000000004e7805 */ /* 0x002fe4000001ff00 */
[----:B------:R-:W-:Y:S01]  /*2940*/  FSEL R39, R60, -INF , P2 ;  /* 0xff8000003c277808 */ /* 0x000fe20001000000 */
[----:B------:R1:W3:Y:S01]  /*2950*/  MUFU.EX2 R24, R83 ;  /* 0x0000005300187308 */ /* 0x0002e20000000800 */
[----:B------:R-:W-:Y:S02]  /*2960*/  FMNMX.FTZ R8, R57, R8, !PT ;  /* 0x0000000839087209 */ /* 0x000fe40007810000 */
[----:B------:R-:W-:Y:S02]  /*2970*/  CS2R R70, SRZ ;  /* 0x0000000000467805 */ /* 0x000fe4000001ff00 */
[----:B------:R-:W-:Y:S02]  /*2980*/  ISETP.GT.AND P2, PT, R4, 0x50, PT ;  /* 0x000000500400780c */ /* 0x000fe40003f44270 */
[----:B------:R-:W-:-:S02]  /*2990*/  FSEL R61, R61, -INF , P1 ;  /* 0xff8000003d3d7808 */ /* 0x000fc40000800000 */
[----:B------:R-:W-:Y:S01]  /*29a0*/  FMNMX.FTZ R8, R39, R8, !PT ;  /* 0x0000000827087209 */ /* 0x000fe20007810000 */
[----:B------:R-:W-:Y:S01]  /*29b0*/  MUFU.EX2 R85, R85 ;  /* 0x0000005500557308 */ /* 0x000fe20000000800 */
[----:B------:R-:W-:Y:S02]  /*29c0*/  ISETP.GT.AND P1, PT, R4, 0x51, PT ;  /* 0x000000510400780c */ /* 0x000fe40003f24270 */
[----:B-1----:R-:W-:Y:S02]  /*29d0*/  CS2R R82, SRZ ;  /* 0x0000000000527805 */ /* 0x002fe4000001ff00 */
[----:B------:R-:W-:Y:S02]  /*29e0*/  FSEL R43, R64, -INF , P2 ;  /* 0xff800000402b7808 */ /* 0x000fe40001000000 */
[----:B------:R-:W-:Y:S02]  /*29f0*/  FMNMX.FTZ R8, R61, R8, !PT ;  /* 0x000000083d087209 */ /* 0x000fe40007810000 */
[----:B------:R-:W-:Y:S01]  /*2a00*/  ISETP.GT.AND P2, PT, R4, 0x58, PT ;  /* 0x000000580400780c */ /* 0x000fe20003f44270 */
[----:B------:R1:W4:Y:S01]  /*2a10*/  MUFU.EX2 R26, R87 ;  /* 0x00000057001a7308 */ /* 0x0003220000000800 */
[----:B------:R-:W-:-:S02]  /*2a20*/  FSEL R65, R65, -INF , P1 ;  /* 0xff80000041417808 */ /* 0x000fc40000800000 */
[----:B------:R-:W-:Y:S02]  /*2a30*/  FMNMX.FTZ R8, R43, R8, !PT ;  /* 0x000000082b087209 */ /* 0x000fe40007810000 */
[----:B------:R-:W-:Y:S02]  /*2a40*/  ISETP.GT.AND P1, PT, R4, 0x59, PT ;  /* 0x000000590400780c */ /* 0x000fe40003f24270 */
[----:B------:R-:W-:Y:S01]  /*2a50*/  FSEL R47, R68, -INF , P2 ;  /* 0xff800000442f7808 */ /* 0x000fe20001000000 */
[----:B------:R-:W-:Y:S01]  /*2a60*/  MUFU.EX2 R89, R89 ;  /* 0x0000005900597308 */ /* 0x000fe20000000800 */
[----:B------:R-:W-:Y:S02]  /*2a70*/  FMNMX.FTZ R8, R65, R8, !PT ;  /* 0x0000000841087209 */ /* 0x000fe40007810000 */
[----:B-1----:R-:W-:Y:S02]  /*2a80*/  CS2R R86, SRZ ;  /* 0x0000000000567805 */ /* 0x002fe4000001ff00 */
[----:B------:R-:W-:-:S02]  /*2a90*/  FSEL R69, R69, -INF , P1 ;  /* 0xff80000045457808 */ /* 0x000fc40000800000 */
[----:B------:R-:W-:Y:S02]  /*2aa0*/  FMNMX.FTZ R8, R47, R8, !PT ;  /* 0x000000082f087209 */ /* 0x000fe40007810000 */
[----:B--2---:R-:W-:Y:S01]  /*2ab0*/  F2FP.BF16.F32.PACK_AB R153, R20, R77 ;  /* 0x0000004d1499723e */ /* 0x004fe200000010ff */
[----:B------:R-:W1:Y:S01]  /*2ac0*/  MUFU.EX2 R28, R91 ;  /* 0x0000005b001c7308 */ /* 0x000e620000000800 */
[----:B------:R-:W-:Y:S02]  /*2ad0*/  FMNMX.FTZ R8, R69, R8, !PT ;  /* 0x0000000845087209 */ /* 0x000fe40007810000 */
[----:B---3--:R-:W-:Y:S02]  /*2ae0*/  F2FP.BF16.F32.PACK_AB R155, R24, R81 ;  /* 0x00000051189b723e */ /* 0x008fe400000010ff */
[----:B----4-:R-:W-:Y:S01]  /*2af0*/  F2FP.BF16.F32.PACK_AB R149, R26, R85 ;  /* 0x000000551a95723e */ /* 0x010fe200000010ff */
[----:B------:R-:W2:Y:S02]  /*2b00*/  SHFL.BFLY PT, R75, R8, 0x2, 0x1f ;  /* 0x0c401f00084b7f89 */ /* 0x000ea400000e0000 */
[----:B------:R-:W-:Y:S08]  /*2b10*/  MUFU.EX2 R93, R93 ;  /* 0x0000005d005d7308 */ /* 0x000ff00000000800 */
[----:B------:R3:W4:Y:S01]  /*2b20*/  MUFU.EX2 R30, R51 ;  /* 0x00000033001e7308 */ /* 0x0007220000000800 */
[----:B-1----:R-:W-:-:S07]  /*2b30*/  F2FP.BF16.F32.PACK_AB R151, R28, R89 ;  /* 0x000000591c97723e */ /* 0x002fce00000010ff */
[----:B------:R-:W-:Y:S01]  /*2b40*/  MUFU.EX2 R95, R95 ;  /* 0x0000005f005f7308 */ /* 0x000fe20000000800 */
[----:B---3--:R-:W-:Y:S02]  /*2b50*/  CS2R R50, SRZ ;  /* 0x0000000000327805 */ /* 0x008fe4000001ff00 */
[----:B--2---:R-:W-:-:S05]  /*2b60*/  FMNMX.FTZ R75, R8, R75, !PT ;  /* 0x0000004b084b7209 */ /* 0x004fca0007810000 */
[----:B------:R1:W2:Y:S01]  /*2b70*/  MUFU.EX2 R32, R55 ;  /* 0x0000003700207308 */ /* 0x0002a20000000800 */
[----:B----4-:R-:W-:Y:S01]  /*2b80*/  F2FP.BF16.F32.PACK_AB R145, R30, R93 ;  /* 0x0000005d1e91723e */ /* 0x010fe200000010ff */
[----:B------:R-:W3:Y:S06]  /*2b90*/  SHFL.BFLY PT, R4, R75, 0x1, 0x1f ;  /* 0x0c201f004b047f89 */ /* 0x000eec00000e0000 */
[----:B------:R-:W-:Y:S01]  /*2ba0*/  MUFU.EX2 R97, R97 ;  /* 0x0000006100617308 */ /* 0x000fe20000000800 */
[----:B-1----:R-:W-:-:S07]  /*2bb0*/  CS2R R54, SRZ ;  /* 0x0000000000367805 */ /* 0x002fce000001ff00 */
[----:B------:R1:W4:Y:S01]  /*2bc0*/  MUFU.EX2 R34, R59 ;  /* 0x0000003b00227308 */ /* 0x0003220000000800 */
[----:B--2---:R-:W-:-:S07]  /*2bd0*/  F2FP.BF16.F32.PACK_AB R147, R32, R95 ;  /* 0x0000005f2093723e */ /* 0x004fce00000010ff */
[----:B------:R-:W-:Y:S01]  /*2be0*/  MUFU.EX2 R99, R99 ;  /* 0x0000006300637308 */ /* 0x000fe20000000800 */
[----:B-1----:R-:W-:Y:S02]  /*2bf0*/  CS2R R58, SRZ ;  /* 0x00000000003a7805 */ /* 0x002fe4000001ff00 */
[----:B---3--:R-:W-:Y:S02]  /*2c00*/  FMNMX.FTZ R4, R75, R4, !PT ;  /* 0x000000044b047209 */ /* 0x008fe40007810000 */
[----:B------:R-:W-:Y:S02]  /*2c10*/  CS2R R74, SRZ ;  /* 0x00000000004a7805 */ /* 0x000fe4000001ff00 */
[C---:B------:R-:W-:Y:S01]  /*2c20*/  FSETP.NEU.FTZ.AND P1, PT, R4.reuse, -INF , PT ;  /* 0xff8000000400780b */ /* 0x040fe20003f3d000 */
[----:B------:R-:W-:Y:S01]  /*2c30*/  FMUL.FTZ R8, R4, R2 ;  /* 0x0000000204087220 */ /* 0x000fe20000410000 */
[----:B------:R-:W1:Y:S01]  /*2c40*/  MUFU.EX2 R36, R63 ;  /* 0x0000003f00247308 */ /* 0x000e620000000800 */
[----:B----4-:R-:W-:-:S03]  /*2c50*/  F2FP.BF16.F32.PACK_AB R141, R34, R97 ;  /* 0x00000061228d723e */ /* 0x010fc600000010ff */
[----:B------:R-:W-:-:S04]  /*2c60*/  FSEL R8, R8, RZ, P1 ;  /* 0x000000ff08087208 */ /* 0x000fc80000800000 */
        /* <DEDUP_REMOVED lines=17> */
[----:B--2---:R-:W2:Y:S01]  /*2d80*/  @P4 LDC R29, c[0x0][0x44c] ;  /* 0x00011300ff1d4b82 */ /* 0x004ea20000000800 */
[-CC-:B------:R-:W-:Y:S01]  /*2d90*/  FFMA.FTZ R31, R31, R2.reuse, -R8.reuse ;  /* 0x000000021f1f7223 */ /* 0x180fe20000010808 */
[-CC-:B------:R-:W-:Y:S01]  /*2da0*/  FFMA.FTZ R53, R53, R2.reuse, -R8.reuse ;  /* 0x0000000235357223 */ /* 0x180fe20000010808 */
[-CC-:B------:R-:W-:Y:S01]  /*2db0*/  FFMA.FTZ R35, R35, R2.reuse, -R8.reuse ;  /* 0x0000000223237223 */ /* 0x180fe20000010808 */
[-CC-:B------:R-:W-:Y:S01]  /*2dc0*/  FFMA.FTZ R57, R57, R2.reuse, -R8.reuse ;  /* 0x0000000239397223 */ /* 0x180fe20000010808 */
[-CC-:B------:R-:W-:Y:S01]  /*2dd0*/  FFMA.FTZ R39, R39, R2.reuse, -R8.reuse ;  /* 0x0000000227277223 */ /* 0x180fe20000010808 */
[-CC-:B------:R-:W-:Y:S01]  /*2de0*/  FFMA.FTZ R61, R61, R2.reuse, -R8.reuse ;  /* 0x000000023d3d7223 */ /* 0x180fe20000010808 */
[----:B------:R3:W4:Y:S01]  /*2df0*/  MUFU.EX2 R156, R25 ;  /* 0x00000019009c7308 */ /* 0x0007220000000800 */
[-CC-:B------:R-:W-:Y:S01]  /*2e00*/  FFMA.FTZ R43, R43, R2.reuse, -R8.reuse ;  /* 0x000000022b2b7223 */ /* 0x180fe20000010808 */
[-CC-:B------:R-:W-:Y:S01]  /*2e10*/  FFMA.FTZ R65, R65, R2.reuse, -R8.reuse ;  /* 0x0000000241417223 */ /* 0x180fe20000010808 */
[-CC-:B------:R-:W-:Y:S01]  /*2e20*/  FFMA.FTZ R47, R47, R2.reuse, -R8.reuse ;  /* 0x000000022f2f7223 */ /* 0x180fe20000010808 */
[----:B------:R-:W-:Y:S01]  /*2e30*/  FFMA.FTZ R8, R69, R2, -R8 ;  /* 0x0000000245087223 */ /* 0x000fe20000010808 */
[----:B-1----:R-:W-:-:S02]  /*2e40*/  F2FP.BF16.F32.PACK_AB R143, R36, R99 ;  /* 0x00000063248f723e */ /* 0x002fc400000010ff */
[----:B------:R-:W-:Y:S02]  /*2e50*/  CS2R R68, SRZ ;  /* 0x0000000000447805 */ /* 0x000fe4000001ff00 */
[----:B------:R-:W-:Y:S01]  /*2e60*/  CS2R R62, SRZ ;  /* 0x00000000003e7805 */ /* 0x000fe2000001ff00 */
[----:B------:R-:W1:Y:S01]  /*2e70*/  MUFU.EX2 R9, R9 ;  /* 0x0000000900097308 */ /* 0x000e620000000800 */
[----:B---3--:R-:W-:-:S07]  /*2e80*/  IMAD.MOV.U32 R25, RZ, RZ, R16 ;  /* 0x000000ffff197224 */ /* 0x008fce00078e0010 */
[----:B------:R-:W3:Y:S01]  /*2e90*/  MUFU.EX2 R11, R11 ;  /* 0x0000000b000b7308 */ /* 0x000ee20000000800 */
[----:B--2---:R-:W-:-:S04]  /*2ea0*/  @P4 IMAD.HI.U32 R29, R16, R29, RZ ;  /* 0x0000001d101d4227 */ /* 0x004fc800078e00ff */
[----:B----4-:R-:W-:Y:S01]  /*2eb0*/  FADD.FTZ R0, R5, R156 ;  /* 0x0000009c05007221 */ /* 0x010fe20000010000 */
[----:B------:R-:W-:Y:S02]  /*2ec0*/  F2FP.BF16.F32.PACK_AB R156, R156, R5 ;  /* 0x000000059c9c723e */ /* 0x000fe400000010ff */
[----:B0-----:R-:W-:Y:S01]  /*2ed0*/  @P4 SHF.R.U32.HI R25, RZ, R40, R29 ;  /* 0x00000028ff194219 */ /* 0x001fe2000001161d */
[----:B------:R-:W-:Y:S01]  /*2ee0*/  FADD.FTZ R40, R157, R12 ;  /* 0x0000000c9d287221 */ /* 0x000fe20000010000 */
[----:B------:R0:W2:Y:S01]  /*2ef0*/  MUFU.EX2 R152, R33 ;  /* 0x0000002100987308 */ /* 0x0000a20000000800 */
[----:B------:R-:W-:Y:S02]  /*2f00*/  F2FP.BF16.F32.PACK_AB R157, R12, R157 ;  /* 0x0000009d0c9d723e */ /* 0x000fe400000010ff */
[----:B------:R-:W-:Y:S01]  /*2f10*/  IADD3 R25, R25, R170, -R171 ;  /* 0x000000aa19197210 */ /* 0x000fe20007ffe8ab */
[----:B------:R-:W-:Y:S01]  /*2f20*/  FADD.FTZ R29, R159, R40 ;  /* 0x000000289f1d7221 */ /* 0x000fe20000010000 */
[----:B------:R-:W-:-:S03]  /*2f30*/  F2FP.BF16.F32.PACK_AB R159, R14, R159 ;  /* 0x0000009f0e9f723e */ /* 0x000fc600000010ff */
[----:B------:R-:W4:Y:S01]  /*2f40*/  MUFU.EX2 R13, R13 ;  /* 0x0000000d000d7308 */ /* 0x000f220000000800 */
[----:B0-----:R-:W-:-:S04]  /*2f50*/  IMAD.HI R33, R25, 0x2aaaaaab, RZ ;  /* 0x2aaaaaab19217827 */ /* 0x001fc800078e02ff */
[----:B-1----:R-:W-:Y:S01]  /*2f60*/  FADD.FTZ R25, R9, R0 ;  /* 0x0000000009197221 */ /* 0x002fe20000010000 */
[----:B------:R-:W-:-:S03]  /*2f70*/  FADD.FTZ R40, R14, R29 ;  /* 0x0000001d0e287221 */ /* 0x000fc60000010000 */
[C---:B------:R-:W-:Y:S01]  /*2f80*/  FADD.FTZ R0, R158.reuse, R25 ;  /* 0x000000199e007221 */ /* 0x040fe20000010000 */
[----:B------:R-:W-:Y:S01]  /*2f90*/  FADD.FTZ R29, R77, R40 ;  /* 0x000000284d1d7221 */ /* 0x000fe20000010000 */
[----:B------:R-:W0:Y:S01]  /*2fa0*/  MUFU.EX2 R154, R37 ;  /* 0x00000025009a7308 */ /* 0x000e220000000800 */
[----:B------:R-:W-:Y:S01]  /*2fb0*/  F2FP.BF16.F32.PACK_AB R158, R158, R9 ;  /* 0x000000099e9e723e */ /* 0x000fe200000010ff */
[----:B---3--:R-:W-:Y:S01]  /*2fc0*/  FADD.FTZ R25, R11, R0 ;  /* 0x000000000b197221 */ /* 0x008fe20000010000 */
[----:B------:R-:W-:Y:S01]  /*2fd0*/  FADD.FTZ R40, R20, R29 ;  /* 0x0000001d14287221 */ /* 0x000fe20000010000 */
[----:B------:R-:W-:Y:S02]  /*2fe0*/  SHF.R.U32.HI R42, RZ, 0x1f, R33 ;  /* 0x0000001fff2a7819 */ /* 0x000fe40000011621 */
[----:B------:R-:W-:Y:S01]  /*2ff0*/  CS2R R76, SRZ ;  /* 0x00000000004c7805 */ /* 0x000fe2000001ff00 */
[----:B--2---:R-:W-:Y:S01]  /*3000*/  FADD.FTZ R0, R152, R25 ;  /* 0x0000001998007221 */ /* 0x004fe20000010000 */
[----:B------:R-:W-:Y:S01]  /*3010*/  FADD.FTZ R29, R81, R40 ;  /* 0x00000028511d7221 */ /* 0x000fe20000010000 */
[----:B------:R-:W1:Y:S01]  /*3020*/  MUFU.EX2 R15, R15 ;  /* 0x0000000f000f7308 */ /* 0x000e620000000800 */
[----:B------:R-:W-:Y:S01]  /*3030*/  LEA.HI.SX32 R88, R33, R42, 0x1c ;  /* 0x0000002a21587211 */ /* 0x000fe200078fe2ff */
[----:B----4-:R-:W-:Y:S01]  /*3040*/  FADD.FTZ R25, R13, R0 ;  /* 0x000000000d197221 */ /* 0x010fe20000010000 */
[----:B------:R-:W-:Y:S01]  /*3050*/  FADD.FTZ R40, R24, R29 ;  /* 0x0000001d18287221 */ /* 0x000fe20000010000 */
[----:B------:R-:W-:-:S02]  /*3060*/  F2FP.BF16.F32.PACK_AB R152, R152, R11 ;  /* 0x0000000b9898723e */ /* 0x000fc400000010ff */
[----:B------:R-:W-:Y:S01]  /*3070*/  CS2R R80, SRZ ;  /* 0x0000000000507805 */ /* 0x000fe2000001ff00 */
[----:B------:R-:W-:Y:S01]  /*3080*/  FADD.FTZ R29, R85, R40 ;  /* 0x00000028551d7221 */ /* 0x000fe20000010000 */
[----:B------:R2:W3:Y:S01]  /*3090*/  MUFU.EX2 R148, R41 ;  /* 0x0000002900947308 */ /* 0x0004e20000000800 */
[C---:B0-----:R-:W-:Y:S01]  /*30a0*/  FADD.FTZ R0, R154.reuse, R25 ;  /* 0x000000199a007221 */ /* 0x041fe20000010000 */
[----:B------:R-:W-:Y:S01]  /*30b0*/  F2FP.BF16.F32.PACK_AB R154, R154, R13 ;  /* 0x0000000d9a9a723e */ /* 0x000fe200000010ff */
[----:B------:R-:W-:Y:S01]  /*30c0*/  FADD.FTZ R40, R26, R29 ;  /* 0x0000001d1a287221 */ /* 0x000fe20000010000 */
[----:B------:R-:W-:Y:S02]  /*30d0*/  VIMNMX R13, RZ, R88, !PT ;  /* 0x00000058ff0d7248 */ /* 0x000fe40007fe0100 */
[----:B------:R-:W-:Y:S01]  /*30e0*/  CS2R R84, SRZ ;  /* 0x0000000000547805 */ /* 0x000fe2000001ff00 */
[----:B------:R-:W-:Y:S01]  /*30f0*/  FADD.FTZ R29, R89, R40 ;  /* 0x00000028591d7221 */ /* 0x000fe20000010000 */
[----:B------:R-:W0:Y:S01]  /*3100*/  MUFU.EX2 R21, R21 ;  /* 0x0000001500157308 */ /* 0x000e220000000800 */
[----:B-1----:R-:W-:Y:S01]  /*3110*/  FADD.FTZ R25, R15, R0 ;  /* 0x000000000f197221 */ /* 0x002fe20000010000 */
[----:B--2---:R-:W-:Y:S01]  /*3120*/  CS2R R40, SRZ ;  /* 0x0000000000287805 */ /* 0x004fe2000001ff00 */
[----:B------:R-:W-:-:S04]  /*3130*/  FADD.FTZ R12, R28, R29 ;  /* 0x0000001d1c0c7221 */ /* 0x000fc80000010000 */
        /* <DEDUP_REMOVED lines=8> */
[----:B0-----:R-:W-:Y:S01]  /*31c0*/  FADD.FTZ R25, R21, R0 ;  /* 0x0000000015197221 */ /* 0x001fe20000010000 */
[----:B-1----:R-:W-:Y:S01]  /*31d0*/  CS2R R44, SRZ ;  /* 0x00000000002c7805 */ /* 0x002fe2000001ff00 */
[----:B------:R-:W-:Y:S01]  /*31e0*/  FADD.FTZ R12, R32, R5 ;  /* 0x00000005200c7221 */ /* 0x000fe20000010000 */
[----:B------:R-:W-:-:S03]  /*31f0*/  CS2R R32, SRZ ;  /* 0x0000000000207805 */ /* 0x000fc6000001ff00 */
[----:B------:R-:W-:Y:S01]  /*3200*/  FADD.FTZ R9, R97, R12 ;  /* 0x0000000c61097221 */ /* 0x000fe20000010000 */
[----:B------:R0:W1:Y:S01]  /*3210*/  MUFU.EX2 R144, R49 ;  /* 0x0000003100907308 */ /* 0x0000620000000800 */
[C---:B--2---:R-:W-:Y:S01]  /*3220*/  FADD.FTZ R0, R150.reuse, R25 ;  /* 0x0000001996007221 */ /* 0x044fe20000010000 */
[----:B------:R-:W-:Y:S01]  /*3230*/  F2FP.BF16.F32.PACK_AB R150, R150, R21 ;  /* 0x000000159696723e */ /* 0x000fe200000010ff */
[----:B------:R-:W-:-:S04]  /*3240*/  FADD.FTZ R12, R34, R9 ;  /* 0x00000009220c7221 */ /* 0x000fc80000010000 */
[----:B------:R-:W-:Y:S01]  /*3250*/  FADD.FTZ R9, R99, R12 ;  /* 0x0000000c63097221 */ /* 0x000fe20000010000 */
[----:B------:R-:W2:Y:S01]  /*3260*/  MUFU.EX2 R31, R31 ;  /* 0x0000001f001f7308 */ /* 0x000ea20000000800 */
[----:B---3--:R-:W-:Y:S01]  /*3270*/  FADD.FTZ R25, R27, R0 ;  /* 0x000000001b197221 */ /* 0x008fe20000010000 */
[----:B0-----:R-:W-:Y:S01]  /*3280*/  CS2R R48, SRZ ;  /* 0x0000000000307805 */ /* 0x001fe2000001ff00 */
[----:B------:R-:W-:Y:S01]  /*3290*/  FADD.FTZ R12, R36, R9 ;  /* 0x00000009240c7221 */ /* 0x000fe20000010000 */
[----:B------:R-:W-:-:S03]  /*32a0*/  CS2R R36, SRZ ;  /* 0x0000000000247805 */ /* 0x000fc6000001ff00 */
[----:B------:R-:W-:Y:S01]  /*32b0*/  FADD.FTZ R9, R101, R12 ;  /* 0x0000000c65097221 */ /* 0x000fe20000010000 */
        /* <DEDUP_REMOVED lines=10> */
[----:B------:R-:W-:Y:S02]  /*3360*/  CS2R R30, SRZ ;  /* 0x00000000001e7805 */ /* 0x000fe4000001ff00 */
[----:B------:R-:W-:Y:S02]  /*3370*/  CS2R R24, SRZ ;  /* 0x0000000000187805 */ /* 0x000fe4000001ff00 */
        /* <DEDUP_REMOVED lines=12> */
[----:B------:R-:W-:-:S06]  /*3440*/  F2FP.BF16.F32.PACK_AB R142, R142, R39 ;  /* 0x000000278e8e723e */ /* 0x000fcc00000010ff */
[----:B------:R1:W4:Y:S01]  /*3450*/  MUFU.EX2 R38, R67 ;  /* 0x0000004300267308 */ /* 0x0003220000000800 */
[----:B--2---:R-:W-:Y:S01]  /*3460*/  FADD.FTZ R5, R43, R0 ;  /* 0x000000002b057221 */ /* 0x004fe20000010000 */
[----:B0-----:R-:W-:-:S06]  /*3470*/  CS2R R64, SRZ ;  /* 0x0000000000407805 */ /* 0x001fcc000001ff00 */
[----:B------:R-:W0:Y:S01]  /*3480*/  MUFU.EX2 R47, R47 ;  /* 0x0000002f002f7308 */ /* 0x000e220000000800 */
[C---:B---3--:R-:W-:Y:S01]  /*3490*/  FADD.FTZ R0, R136.reuse, R5 ;  /* 0x0000000588007221 */ /* 0x048fe20000010000 */
[----:B------:R-:W-:Y:S02]  /*34a0*/  F2FP.BF16.F32.PACK_AB R136, R136, R43 ;  /* 0x0000002b8888723e */ /* 0x000fe400000010ff */
[----:B-1----:R-:W-:Y:S02]  /*34b0*/  CS2R R66, SRZ ;  /* 0x0000000000427805 */ /* 0x002fe4000001ff00 */
[----:B------:R-:W-:Y:S02]  /*34c0*/  CS2R R42, SRZ ;  /* 0x00000000002a7805 */ /* 0x000fe4000001ff00 */
[----:B------:R-:W1:Y:S01]  /*34d0*/  MUFU.EX2 R103, R103 ;  /* 0x0000006700677308 */ /* 0x000e620000000800 */
[----:B----4-:R-:W-:-:S07]  /*34e0*/  F2FP.BF16.F32.PACK_AB R137, R38, R101 ;  /* 0x000000652689723e */ /* 0x010fce00000010ff */
[----:B------:R2:W3:Y:S01]  /*34f0*/  MUFU.EX2 R138, R8 ;  /* 0x00000008008a7308 */ /* 0x0004e20000000800 */
[----:B0-----:R-:W-:Y:S01]  /*3500*/  FADD.FTZ R5, R47, R0 ;  /* 0x000000002f057221 */ /* 0x001fe20000010000 */
[----:B------:R-:W-:-:S06]  /*3510*/  IMAD.MOV.U32 R0, RZ, RZ, 0x3f800000 ;  /* 0x3f800000ff007424 */ /* 0x000fcc00078e00ff */
[----:B------:R-:W0:Y:S01]  /*3520*/  MUFU.EX2 R10, R10 ;  /* 0x0000000a000a7308 */ /* 0x000e220000000800 */
[----:B--2---:R-:W-:Y:S01]  /*3530*/  FADD.FTZ R8, R38, R9 ;  /* 0x0000000926087221 */ /* 0x004fe20000010000 */
[----:B------:R-:W-:-:S03]  /*3540*/  CS2R R38, SRZ ;  /* 0x0000000000267805 */ /* 0x000fc6000001ff00 */
[----:B-1----:R-:W-:Y:S01]  /*3550*/  FADD.FTZ R9, R103, R8 ;  /* 0x0000000867097221 */ /* 0x002fe20000010000 */
[C---:B---3--:R-:W-:Y:S01]  /*3560*/  FADD.FTZ R8, R138.reuse, R5 ;  /* 0x000000058a087221 */ /* 0x048fe20000010000 */
[----:B------:R-:W-:Y:S02]  /*3570*/  F2FP.BF16.F32.PACK_AB R138, R138, R47 ;  /* 0x0000002f8a8a723e */ /* 0x000fe400000010ff */
[----:B------:R-:W-:Y:S01]  /*3580*/  CS2R R46, SRZ ;  /* 0x00000000002e7805 */ /* 0x000fe2000001ff00 */
[C---:B0-----:R-:W-:Y:S01]  /*3590*/  FADD.FTZ R5, R10.reuse, R9 ;  /* 0x000000090a057221 */ /* 0x041fe20000010000 */
[----:B------:R-:W-:Y:S01]  /*35a0*/  F2FP.BF16.F32.PACK_AB R139, R10, R103 ;  /* 0x000000670a8b723e */ /* 0x000fe200000010ff */
[----:B------:R-:W-:Y:S01]  /*35b0*/  VIADD R10, R73, 0xfffffffe ;  /* 0xfffffffe490a7836 */ /* 0x000fe20000000000 */
[----:B------:R-:W-:Y:S02]  /*35c0*/  MOV R9, 0x3f800000 ;  /* 0x3f80000000097802 */ /* 0x000fe40000000f00 */
[----:B------:R-:W-:-:S02]  /*35d0*/  CS2R R72, SRZ ;  /* 0x0000000000487805 */ /* 0x000fc4000001ff00 */
[----:B------:R-:W-:-:S13]  /*35e0*/  ISETP.GE.AND P1, PT, R10, R13, PT ;  /* 0x0000000d0a00720c */ /* 0x000fda0003f26270 */
[----:B------:R-:W-:Y:S05]  /*35f0*/  @!P1 BRA `(.L_x_2425) ;  /* 0x0000002000dc9947 */ /* 0x000fea0003800000 */
[----:B------:R-:W-:Y:S01]  /*3600*/  IMAD.MOV.U32 R12, RZ, RZ, R3 ;  /* 0x000000ffff0c7224 */ /* 0x000fe200078e0003 */
[----:B------:R-:W-:Y:S01]  /*3610*/  UMOV UR7, UR60 ;  /* 0x0000003c00077c82 */ /* 0x000fe20008000000 */
[----:B------:R-:W-:Y:S01]  /*3620*/  IMAD.MOV.U32 R11, RZ, RZ, R4 ;  /* 0x000000ffff0b7224 */ /* 0x000fe200078e0004 */
[----:B------:R-:W-:Y:S01]  /*3630*/  UMOV UR4, UR38 ;  /* 0x0000002600047c82 */ /* 0x000fe20008000000 */
[----:B------:R-:W-:Y:S02]  /*3640*/  IMAD.MOV.U32 R0, RZ, RZ, 0x3f800000 ;  /* 0x3f800000ff007424 */ /* 0x000fe400078e00ff */
[----:B------:R-:W-:-:S07]  /*3650*/  IMAD.MOV.U32 R87, RZ, RZ, RZ ;  /* 0x000000ffff577224 */ /* 0x000fce00078e00ff */
.L_x_2436:
[----:B------:R-:W-:-:S04]  /*3660*/  UISETP.NE.AND UP0, UPT, UR4, 0x1, UPT ;  /* 0x000000010400788c */ /* 0x000fc8000bf05270 */
[----:B------:R-:W-:-:S04]  /*3670*/  USEL UR60, URZ, 0x1, UP0 ;  /* 0x000000013f3c7887 */ /* 0x000fc80008000000 */
[----:B------:R-:W-:Y:S01]  /*3680*/  ULOP3.LUT UR60, UR7, UR60, URZ, 0x3c, !UPT ;  /* 0x0000003c073c7292 */ /* 0x000fe2000f8e3c3f */
[----:B------:R-:W-:Y:S11]  /*3690*/  @!P0 BRA `(.L_x_2426) ;  /* 0x0000000000048947 */ /* 0x000ff60003800000 */
[----:B------:R-:W-:Y:S01]  /*36a0*/  BPT.TRAP 0x1 ;  /* 0x000000040000795c */ /* 0x000fe20000300000 */
.L_x_2426:
        /* <DEDUP_REMOVED lines=9> */
.L_x_2427:
[----:B-1----:R-:W-:Y:S05]  /*3740*/  @P1 BRA `(.L_x_2428) ;  /* 0x0000000000081947 */ /* 0x002fea0003800000 */
[----:B------:R-:W1:Y:S02]  /*3750*/  SYNCS.PHASECHK.TRANS64.TRYWAIT P1, [UR6+0x2a830], R2 ;  /* 0x02a83002ff0075a7 */ /* 0x000e640008020146 */
[----:B-1----:R-:W-:Y:S05]  /*3760*/  @!P1 BRA `(.L_x_2429) ;  /* 0x000000c400509947 */ /* 0x002fea0003800000 */
.L_x_2428:
        /* <DEDUP_REMOVED lines=131> */
.L_x_2430:
[----:B------:R-:W-:Y:S01]  /*3fa0*/  ULEA UR5, UR4, UR39, 0x3 ;  /* 0x0000002704057291 */ /* 0x000fe2000f8e183f */
[----:B------:R-:W-:-:S05]  /*3fb0*/  IMAD.U32 R0, RZ, RZ, UR7 ;  /* 0x00000007ff007e24 */ /* 0x000fca000f8e00ff */
[----:B------:R-:W-:-:S04]  /*3fc0*/  SHF.L.U32 R0, R0, 0x1f, RZ ;  /* 0x0000001f00007819 */ /* 0x000fc800000006ff */
[----:B------:R2:W3:Y:S01]  /*3fd0*/  SYNCS.PHASECHK.TRANS64.TRYWAIT P1, [UR5+0x2a850], R0 ;  /* 0x02a85000ff0075a7 */ /* 0x0004e20008020145 */
[----:B------:R-:W-:Y:S05]  /*3fe0*/  @!P0 BRA `(.L_x_2431) ;  /* 0x0000000000048947 */ /* 0x000fea0003800000 */
[----:B------:R-:W-:Y:S01]  /*3ff0*/  BPT.TRAP 0x1 ;  /* 0x000000040000795c */ /* 0x000fe20000300000 */
.L_x_2431:
[----:B---3--:R-:W-:Y:S05]  /*4000*/  @P1 BRA `(.L_x_2432) ;  /* 0x0000000000081947 */ /* 0x008fea0003800000 */
[----:B------:R-:W3:Y:S02]  /*4010*/  SYNCS.PHASECHK.TRANS64.TRYWAIT P1, [UR5+0x2a850], R0 ;  /* 0x02a85000ff0075a7 */ /* 0x000ee40008020145 */
[----:B---3--:R-:W-:Y:S05]  /*4020*/  @!P1 BRA `(.L_x_2433) ;  /* 0x000000bc00389947 */ /* 0x008fea0003800000 */
.L_x_2432:
        /* <DEDUP_REMOVED lines=38> */
.L_x_2434:
[----:B------:R-:W-:Y:S01]  /*4290*/  ISETP.NE.AND P1, PT, R172, 0x1, PT ;  /* 0x00000001ac00780c */ /* 0x000fe20003f25270 */
[----:B-12---:R-:W-:Y:S01]  /*42a0*/  IMAD.IADD R0, R19, 0x1, R16 ;  /* 0x0000000113007824 */ /* 0x006fe200078e0210 */
[----:B------:R-:W1:Y:S01]  /*42b0*/  S2UR UR4, SR_CgaCtaId ;  /* 0x00000000000479c3 */ /* 0x000e620000008800 */
[----:B------:R-:W-:-:S10]  /*42c0*/  UIADD3 UR6, UR6, 0x2a840, URZ ;  /* 0x0002a84006067890 */ /* 0x000fd4000fffe03f */
[----:B------:R-:W0:Y:S08]  /*42d0*/  @P1 LDC R3, c[0x0][0x44c] ;  /* 0x00011300ff031b82 */ /* 0x000e300000000800 */
[----:B------:R-:W2:Y:S01]  /*42e0*/  @P1 LDC R9, c[0x0][0x450] ;  /* 0x00011400ff091b82 */ /* 0x000ea20000000800 */
[----:B-1----:R-:W-:-:S09]  /*42f0*/  UPRMT UR6, UR4, 0x654, UR6 ;  /* 0x0000065404067896 */ /* 0x002fd20008000006 */
[----:B------:R-:W-:Y:S01]  /*4300*/  SYNCS.ARRIVE.TRANS64.RED.A1T0 RZ, [UR6], RZ ;  /* 0x000000ffffff79a7 */ /* 0x000fe20008100406 */
[----:B0-----:R-:W-:-:S04]  /*4310*/  @P1 IMAD.HI.U32 R2, R0, R3, RZ ;  /* 0x0000000300021227 */ /* 0x001fc800078e00ff */
[----:B------:R-:W-:Y:S01]  /*4320*/  IMAD.MOV.U32 R3, RZ, RZ, -0x60 ;  /* 0xffffffa0ff037424 */ /* 0x000fe200078e00ff */
[----:B--2---:R-:W-:-:S03]  /*4330*/  @P1 SHF.R.U32.HI R0, RZ, R9, R2 ;  /* 0x00000009ff001219 */ /* 0x004fc60000011602 */
[----:B------:R-:W-:Y:S02]  /*4340*/  IMAD R3, R10, R3, 0x1 ;  /* 0x000000010a037424 */ /* 0x000fe400078e0203 */
[----:B------:R-:W0:Y:S02]  /*4350*/  SHFL.IDX PT, R9, R0, RZ, 0x1c1f ;  /* 0x001c1fff00097589 */ /* 0x000e2400000e0000 */
[----:B------:R-:W-:Y:S02]  /*4360*/  IMAD R3, R18, -0x2, R3 ;  /* 0xfffffffe12037824 */ /* 0x000fe400078e0203 */
[----:B------:R-:W1:Y:S03]  /*4370*/  SHFL.IDX PT, R143, R0, 0x1, 0x1c1f ;  /* 0x003c1f00008f7f89 */ /* 0x000e6600000e0000 */
[----:B------:R-:W-:-:S04]  /*4380*/  IADD3 R4, -R171, R3, R170 ;  /* 0x00000003ab047210 */ /* 0x000fc80007ffe1aa */
[----:B0-----:R-:W-:-:S04]  /*4390*/  IADD3 R2, R4, R9, RZ ;  /* 0x0000000904027210 */ /* 0x001fc80007ffe0ff */
[C---:B------:R-:W-:Y:S02]  /*43a0*/  ISETP.GT.AND P1, PT, R2.reuse, RZ, PT ;  /* 0x000000ff0200720c */ /* 0x040fe40003f24270 */
[----:B------:R-:W-:Y:S02]  /*43b0*/  ISETP.GT.AND P2, PT, R2, 0x1, PT ;  /* 0x000000010200780c */ /* 0x000fe40003f44270 */
[----:B------:R-:W-:Y:S02]  /*43c0*/  FSEL R151, R88, -INF , P1 ;  /* 0xff80000058977808 */ /* 0x000fe40000800000 */
        /* <DEDUP_REMOVED lines=69> */
[----:B------:R-:W-:Y:S01]  /*4820*/  FMNMX.FTZ R20, R133, R14, !PT ;  /* 0x0000000e85147209 */ /* 0x000fe20007810000 */
[----:B-1----:R-:W-:-:S04]  /*4830*/  IMAD.IADD R14, R4, 0x1, R143 ;  /* 0x00000001040e7824 */ /* 0x002fc800078e028f */
        /* <DEDUP_REMOVED lines=240> */
.L_x_2435:
        /* <DEDUP_REMOVED lines=35> */
.L_x_2425:
[----:B------:R-:W-:-:S13]  /*5970*/  ISETP.GE.AND P1, PT, R10, RZ, PT ;  /* 0x000000ff0a00720c */ /* 0x000fda0003f26270 */
[----:B------:R-:W-:Y:S05]  /*5980*/  @!P1 BRA `(.L_x_2437) ;  /* 0x0000001c00189947 */ /* 0x000fea0003800000 */
[----:B------:R-:W-:Y:S01]  /*5990*/  IMAD.MOV.U32 R11, RZ, RZ, R3 ;  /* 0x000000ffff0b7224 */ /* 0x000fe200078e0003 */
[----:B------:R-:W-:Y:S01]  /*59a0*/  UMOV UR6, UR60 ;  /* 0x0000003c00067c82 */ /* 0x000fe20008000000 */
[----:B------:R-:W-:Y:S01]  /*59b0*/  IMAD.MOV.U32 R13, RZ, RZ, R4 ;  /* 0x000000ffff0d7224 */ /* 0x000fe200078e0004 */
[----:B------:R-:W-:-:S06]  /*59c0*/  UMOV UR4, UR38 ;  /* 0x0000002600047c82 */ /* 0x000fcc0008000000 */
.L_x_2448:
        /* <DEDUP_REMOVED lines=8> */
.L_x_2438:
[----:B------:R-:W-:Y:S01]  /*5a50*/  ULEA UR5, UR38, UR39, 0x3 ;  /* 0x0000002726057291 */ /* 0x000fe2000f8e183f */
[----:B------:R-:W-:-:S05]  /*5a60*/  IMAD.U32 R2, RZ, RZ, UR60 ;  /* 0x0000003cff027e24 */ /* 0x000fca000f8e00ff */
[----:B------:R-:W-:-:S04]  /*5a70*/  SHF.L.U32 R2, R2, 0x1f, RZ ;  /* 0x0000001f02027819 */ /* 0x000fc800000006ff */
[----:B------:R0:W1:Y:S01]  /*5a80*/  SYNCS.PHASECHK.TRANS64.TRYWAIT P1, [UR5+0x2a830], R2 ;  /* 0x02a83002ff0075a7 */ /* 0x0000620008020145 */
[----:B------:R-:W-:Y:S05]  /*5a90*/  @!P0 BRA `(.L_x_2439) ;  /* 0x0000000000048947 */ /* 0x000fea0003800000 */
[----:B------:R-:W-:Y:S01]  /*5aa0*/  BPT.TRAP 0x1 ;  /* 0x000000040000795c */ /* 0x000fe20000300000 */
.L_x_2439:
[----:B-1----:R-:W-:Y:S05]  /*5ab0*/  @P1 BRA `(.L_x_2440) ;  /* 0x0000000000081947 */ /* 0x002fea0003800000 */
[----:B------:R-:W1:Y:S02]  /*5ac0*/  SYNCS.PHASECHK.TRANS64.TRYWAIT P1, [UR5+0x2a830], R2 ;  /* 0x02a83002ff0075a7 */ /* 0x000e640008020145 */
[----:B-1----:R-:W-:Y:S05]  /*5ad0*/  @!P1 BRA `(.L_x_2441) ;  /* 0x000000a000a49947 */ /* 0x002fea0003800000 */
.L_x_2440:
        /* <DEDUP_REMOVED lines=131> */
.L_x_2442:
[----:B------:R-:W-:Y:S01]  /*6310*/  ULEA UR5, UR4, UR39, 0x3 ;  /* 0x0000002704057291 */ /* 0x000fe2000f8e183f */
[----:B------:R-:W-:-:S05]  /*6320*/  IMAD.U32 R0, RZ, RZ, UR6 ;  /* 0x00000006ff007e24 */ /* 0x000fca000f8e00ff */
[----:B------:R-:W-:-:S04]  /*6330*/  SHF.L.U32 R0, R0, 0x1f, RZ ;  /* 0x0000001f00007819 */ /* 0x000fc800000006ff */
[----:B------:R2:W3:Y:S01]  /*6340*/  SYNCS.PHASECHK.TRANS64.TRYWAIT P1, [UR5+0x2a850], R0 ;  /* 0x02a85000ff0075a7 */ /* 0x0004e20008020145 */
[----:B------:R-:W-:Y:S05]  /*6350*/  @!P0 BRA `(.L_x_2443) ;  /* 0x0000000000048947 */ /* 0x000fea0003800000 */
[----:B------:R-:W-:Y:S01]  /*6360*/  BPT.TRAP 0x1 ;  /* 0x000000040000795c */ /* 0x000fe20000300000 */
.L_x_2443:
[----:B---3--:R-:W-:Y:S05]  /*6370*/  @P1 BRA `(.L_x_2444) ;  /* 0x0000000000081947 */ /* 0x008fea0003800000 */
[----:B------:R-:W3:Y:S02]  /*6380*/  SYNCS.PHASECHK.TRANS64.TRYWAIT P1, [UR5+0x2a850], R0 ;  /* 0x02a85000ff0075a7 */ /* 0x000ee40008020145 */
[----:B---3--:R-:W-:Y:S05]  /*6390*/  @!P1 BRA `(.L_x_2445) ;  /* 0x00000098008c9947 */ /* 0x008fea0003800000 */
.L_x_2444:
        /* <DEDUP_REMOVED lines=42> */
.L_x_2446:
        /* <DEDUP_REMOVED lines=216> */
.L_x_2447:
[----:B------:R-:W0:Y:S01]  /*73c0*/  S2UR UR4, SR_CgaCtaId ;  /* 0x00000000000479c3 */ /* 0x000e220000008800 */
[----:B------:R-:W-:Y:S01]  /*73d0*/  UIADD3 UR5, UR5, 0x2a860, URZ ;  /* 0x0002a86005057890 */ /* 0x000fe2000fffe03f */
[----:B------:R-:W-:Y:S01]  /*73e0*/  ISETP.GT.AND P1, PT, R10, RZ, PT ;  /* 0x000000ff0a00720c */ /* 0x000fe20003f24270 */
[----:B------:R-:W-:Y:S01]  /*73f0*/  UMOV UR6, UR60 ;  /* 0x0000003c00067c82 */ /* 0x000fe20008000000 */
[----:B------:R-:W-:Y:S01]  /*7400*/  F2FP.BF16.F32.PACK_AB R156, R11, R156 ;  /* 0x0000009c0b9c723e */ /* 0x000fe200000010ff */
[----:B------:R-:W-:Y:S01]  /*7410*/  IMAD.MOV.U32 R11, RZ, RZ, R3 ;  /* 0x000000ffff0b7224 */ /* 0x000fe200078e0003 */
[----:B------:R-:W-:Y:S01]  /*7420*/  F2FP.BF16.F32.PACK_AB R158, R13, R158 ;  /* 0x0000009e0d9e723e */ /* 0x000fe200000010ff */
[----:B------:R-:W-:Y:S01]  /*7430*/  IMAD.MOV.U32 R13, RZ, RZ, R4 ;  /* 0x000000ffff0d7224 */ /* 0x000fe200078e0004 */
        /* <DEDUP_REMOVED lines=24> */
[----:B------:R-:W-:Y:S02]  /*75c0*/  IADD3 R10, R10, -0x1, RZ ;  /* 0xffffffff0a0a7810 */ /* 0x000fe40007ffe0ff */
[----:B------:R-:W-:Y:S01]  /*75d0*/  F2FP.BF16.F32.PACK_AB R139, R90, R139 ;  /* 0x0000008b5a8b723e */ /* 0x000fe200000010ff */
[----:B------:R-:W-:Y:S06]  /*75e0*/  @P1 BRA `(.L_x_2448) ;  /* 0xffffffe000f81947 */ /* 0x000fec000383ffff */
.L_x_2437:
        /* <DEDUP_REMOVED lines=67> */
.L_x_2449:
[----:B------:R-:W-:Y:S01]  /*7a20*/  ULEA UR5, UR38, UR39, 0x3 ;  /* 0x0000002726057291 */ /* 0x000fe2000f8e183f */
[----:B------:R-:W-:-:S05]  /*7a30*/  IMAD.U32 R0, RZ, RZ, UR60 ;  /* 0x0000003cff007e24 */ /* 0x000fca000f8e00ff */
[----:B------:R-:W-:-:S04]  /*7a40*/  SHF.L.U32 R0, R0, 0x1f, RZ ;  /* 0x0000001f00007819 */ /* 0x000fc800000006ff */
[----:B------:R0:W1:Y:S01]  /*7a50*/  SYNCS.PHASECHK.TRANS64.TRYWAIT P1, [UR5+0x2a850], R0 ;  /* 0x02a85000ff0075a7 */ /* 0x0000620008020145 */
[----:B------:R-:W-:Y:S05]  /*7a60*/  @!P0 BRA `(.L_x_2450) ;  /* 0x0000000000048947 */ /* 0x000fea0003800000 */
[----:B------:R-:W-:Y:S01]  /*7a70*/  BPT.TRAP 0x1 ;  /* 0x000000040000795c */ /* 0x000fe20000300000 */
.L_x_2450:
[----:B-1----:R-:W-:Y:S05]  /*7a80*/  @P1 BRA `(.L_x_2451) ;  /* 0x0000000000081947 */ /* 0x002fea0003800000 */
[----:B------:R-:W1:Y:S02]  /*7a90*/  SYNCS.PHASECHK.TRANS64.TRYWAIT P1, [UR5+0x2a850], R0 ;  /* 0x02a85000ff0075a7 */ /* 0x000e640008020145 */
[----:B-1----:R-:W-:Y:S05]  /*7aa0*/  @!P1 BRA `(.L_x_2452) ;  /* 0x0000008000e09947 */ /* 0x002fea0003800000 */
.L_x_2451:
        /* <DEDUP_REMOVED lines=23> */
[----:B------:R-:W-:Y:S02]  /*7c20*/  IMAD.MOV.U32 R9, RZ, RZ, RZ ;  /* 0x000000ffff097224 */ /* 0x000fe400078e00ff */
        /* <DEDUP_REMOVED lines=38> */
.L_x_2453:
[----:B------:R-:W0:Y:S01]  /*7e90*/  S2UR UR6, SR_CgaCtaId ;  /* 0x00000000000679c3 */ /* 0x000e220000008800 */
[----:B------:R-:W-:Y:S01]  /*7ea0*/  UIADD3 UR4, UR5, 0x2a860, URZ ;  /* 0x0002a86005047890 */ /* 0x000fe2000fffe03f */
[----:B------:R-:W-:Y:S01]  /*7eb0*/  FMUL.FTZ R91, R34, R9 ;  /* 0x00000009225b7220 */ /* 0x000fe20000410000 */
[----:B------:R-:W-:Y:S01]  /*7ec0*/  UIADD3 UR38, UR38, 0x1, URZ ;  /* 0x0000000126267890 */ /* 0x000fe2000fffe03f */
[-C--:B------:R-:W-:Y:S01]  /*7ed0*/  FMUL.FTZ R93, R32, R5.reuse ;  /* 0x00000005205d7220 */ /* 0x080fe20000410000 */
[-C--:B------:R-:W-:Y:S01]  /*7ee0*/  FMUL.FTZ R90, R33, R5.reuse ;  /* 0x00000005215a7220 */ /* 0x080fe20000410000 */
        /* <DEDUP_REMOVED lines=69> */
.L_x_2417:
        /* <DEDUP_REMOVED lines=24> */
[----:B------:R-:W-:Y:S02]  /*84c0*/  SHF.R.U64 R9, R9, 0x3, RZ ;  /* 0x0000000309097819 */ /* 0x000fe400000012ff */
[C---:B------:R-:W-:Y:S02]  /*84d0*/  IADD3 R73, P5, R4.reuse, 0x40, RZ ;  /* 0x0000004004497810 */ /* 0x040fe40007fbe0ff */
[C---:B------:R-:W-:Y:S02]  /*84e0*/  IADD3 R101, P4, R4.reuse, 0x60, RZ ;  /* 0x0000006004657810 */ /* 0x040fe40007f9e0ff */
[C---:B------:R-:W-:Y:S01]  /*84f0*/  IADD3 R103, P3, R4.reuse, 0x4000, RZ ;  /* 0x0000400004677810 */ /* 0x040fe20007f7e0ff */
[--C-:B------:R-:W-:Y:S01]  /*8500*/  IMAD.X R25, RZ, RZ, R5.reuse, P5 ;  /* 0x000000ffff197224 */ /* 0x100fe200028e0605 */
[C---:B------:R-:W-:Y:S01]  /*8510*/  IADD3 R105, P2, R4.reuse, 0x4020, RZ ;  /* 0x0000402004697810 */ /* 0x040fe20007f5e0ff */
[--C-:B------:R-:W-:Y:S01]  /*8520*/  IMAD.X R13, RZ, RZ, R5.reuse, P4 ;  /* 0x000000ffff0d7224 */ /* 0x100fe200020e0605 */
[C---:B------:R-:W-:Y:S01]  /*8530*/  IADD3 R107, P1, R4.reuse, 0x4040, RZ ;  /* 0x00004040046b7810 */ /* 0x040fe20007f3e0ff */
[--C-:B------:R-:W-:Y:S01]  /*8540*/  IMAD.X R15, RZ, RZ, R5.reuse, P3 ;  /* 0x000000ffff0f7224 */ /* 0x100fe200018e0605 */
[----:B------:R-:W-:Y:S01]  /*8550*/  BAR.SYNC.DEFER_BLOCKING 0x1, 0x100 ;  /* 0x0044000000007b1d */ /* 0x000fe20000010000 */
[----:B------:R-:W-:Y:S01]  /*8560*/  IADD3 R109, P0, R4, 0x4060, RZ ;  /* 0x00004060046d7810 */ /* 0x000fe20007f1e0ff */
[--C-:B------:R-:W-:Y:S01]  /*8570*/  IMAD.X R11, RZ, RZ, R5.reuse, P2 ;  /* 0x000000ffff0b7224 */ /* 0x100fe200010e0605 */
[----:B------:R-:W-:Y:S01]  /*8580*/  LOP3.LUT R4, R9, R4, RZ, 0x3c, !PT ;  /* 0x0000000409047212 */ /* 0x000fe200078e3cff */
[--C-:B------:R-:W-:Y:S01]  /*8590*/  IMAD.X R9, RZ, RZ, R5.reuse, P1 ;  /* 0x000000ffff097224 */ /* 0x100fe200008e0605 */
[----:B------:R-:W-:Y:S01]  /*85a0*/  LOP3.LUT R12, R71, 0x380, RZ, 0xc0, !PT ;  /* 0x00000380470c7812 */ /* 0x000fe200078ec0ff */
[----:B------:R-:W-:Y:S01]  /*85b0*/  IMAD.X R29, RZ, RZ, R5, P0 ;  /* 0x000000ffff1d7224 */ /* 0x000fe200000e0605 */
[----:B------:R-:W-:-:S02]  /*85c0*/  LOP3.LUT R28, R101, 0x380, RZ, 0xc0, !PT ;  /* 0x00000380651c7812 */ /* 0x000fc400078ec0ff */
[-C--:B------:R-:W-:Y:S02]  /*85d0*/  IADD3.X R27, RZ, R5.reuse, RZ, P6, !PT ;  /* 0x00000005ff1b7210 */ /* 0x080fe400037fe4ff */
[----:B------:R-:W-:Y:S02]  /*85e0*/  MOV R96, R4 ;  /* 0x0000000400607202 */ /* 0x000fe40000000f00 */
[----:B------:R-:W-:Y:S02]  /*85f0*/  LOP3.LUT R14, R73, 0x380, RZ, 0xc0, !PT ;  /* 0x00000380490e7812 */ /* 0x000fe400078ec0ff */
[----:B------:R-:W-:Y:S02]  /*8600*/  F2FP.BF16.F32.PACK_AB R5, R10, R97 ;  /* 0x000000610a05723e */ /* 0x000fe400000010ff */
[----:B-1----:R-:W-:Y:S02]  /*8610*/  LOP3.LUT R44, R103, 0x380, RZ, 0xc0, !PT ;  /* 0x00000380672c7812 */ /* 0x002fe400078ec0ff */
[----:B------:R-:W-:-:S02]  /*8620*/  SHF.R.U64 R12, R12, 0x3, RZ ;  /* 0x000000030c0c7819 */ /* 0x000fc400000012ff */
[----:B------:R-:W-:Y:S02]  /*8630*/  LOP3.LUT R10, R105, 0x380, RZ, 0xc0, !PT ;  /* 0x00000380690a7812 */ /* 0x000fe400078ec0ff */
[----:B------:R-:W-:Y:S02]  /*8640*/  SHF.R.U64 R28, R28, 0x3, RZ ;  /* 0x000000031c1c7819 */ /* 0x000fe400000012ff */
[----:B------:R-:W-:Y:S02]  /*8650*/  SHF.R.U64 R14, R14, 0x3, RZ ;  /* 0x000000030e0e7819 */ /* 0x000fe400000012ff */
[----:B------:R-:W-:Y:S02]  /*8660*/  SHF.R.U64 R44, R44, 0x3, RZ ;  /* 0x000000032c2c7819 */ /* 0x000fe400000012ff */
[----:B------:R-:W-:Y:S02]  /*8670*/  LOP3.LUT R26, R12, R71, RZ, 0x3c, !PT ;  /* 0x000000470c1a7212 */ /* 0x000fe400078e3cff */
[----:B------:R-:W-:-:S02]  /*8680*/  SHF.R.U64 R10, R10, 0x3, RZ ;  /* 0x000000030a0a7819 */ /* 0x000fc400000012ff */
[----:B------:R-:W-:Y:S02]  /*8690*/  LOP3.LUT R12, R28, R101, RZ, 0x3c, !PT ;  /* 0x000000651c0c7212 */ /* 0x000fe400078e3cff */
[----:B------:R-:W-:Y:S02]  /*86a0*/  LOP3.LUT R28, R107, 0x380, RZ, 0xc0, !PT ;  /* 0x000003806b1c7812 */ /* 0x000fe400078ec0ff */
[----:B------:R-:W-:Y:S02]  /*86b0*/  LOP3.LUT R24, R14, R73, RZ, 0x3c, !PT ;  /* 0x000000490e187212 */ /* 0x000fe400078e3cff */
[----:B------:R-:W-:Y:S02]  /*86c0*/  LOP3.LUT R14, R44, R103, RZ, 0x3c, !PT ;  /* 0x000000672c0e7212 */ /* 0x000fe400078e3cff */
[----:B------:R-:W-:Y:S02]  /*86d0*/  LOP3.LUT R10, R10, R105, RZ, 0x3c, !PT ;  /* 0x000000690a0a7212 */ /* 0x000fe400078e3cff */
[----:B------:R-:W-:-:S02]  /*86e0*/  LOP3.LUT R44, R109, 0x380, RZ, 0xc0, !PT ;  /* 0x000003806d2c7812 */ /* 0x000fc400078ec0ff */
[----:B------:R-:W-:Y:S02]  /*86f0*/  SHF.R.U64 R28, R28, 0x3, RZ ;  /* 0x000000031c1c7819 */ /* 0x000fe400000012ff */
[----:B------:R-:W-:Y:S02]  /*8700*/  MOV R71, R10 ;  /* 0x0000000a00477202 */ /* 0x000fe40000000f00 */
[----:B------:R-:W-:Y:S02]  /*8710*/  SHF.R.U64 R44, R44, 0x3, RZ ;  /* 0x000000032c2c7819 */ /* 0x000fe400000012ff */
[----:B------:R-:W-:Y:S02]  /*8720*/  F2FP.BF16.F32.PACK_AB R11, R39, R38 ;  /* 0x00000026270b723e */ /* 0x000fe400000010ff */
[----:B------:R-:W-:Y:S01]  /*8730*/  F2FP.BF16.F32.PACK_AB R4, R92, R99 ;  /* 0x000000635c04723e */ /* 0x000fe200000010ff */
[----:B------:R-:W1:Y:S01]  /*8740*/  LDC.64 R38, c[0x0][0xc00] ;  /* 0x00030000ff267b82 */ /* 0x000e620000000a00 */
[----:B------:R-:W-:-:S02]  /*8750*/  LOP3.LUT R8, R28, R107, RZ, 0x3c, !PT ;  /* 0x0000006b1c087212 */ /* 0x000fc400078e3cff */
[----:B------:R-:W-:Y:S01]  /*8760*/  LOP3.LUT R28, R44, R109, RZ, 0x3c, !PT ;  /* 0x0000006d2c1c7212 */ /* 0x000fe200078e3cff */
[----:B------:R2:W-:Y:S01]  /*8770*/  STSM.16.M88.4 [R96], R4 ;  /* 0x0000000460007844 */ /* 0x0005e20000000200 */
[----:B------:R-:W-:Y:S02]  /*8780*/  MOV R44, R8 ;  /* 0x00000008002c7202 */ /* 0x000fe40000000f00 */
[----:B------:R-:W-:Y:S02]  /*8790*/  MOV R94, R26 ;  /* 0x0000001a005e7202 */ /* 0x000fe40000000f00 */
[----:B------:R-:W-:Y:S02]  /*87a0*/  F2FP.BF16.F32.PACK_AB R8, R90, R93 ;  /* 0x0000005d5a08723e */ /* 0x000fe400000010ff */
[----:B------:R-:W-:Y:S02]  /*87b0*/  F2FP.BF16.F32.PACK_AB R9, R34, R91 ;  /* 0x0000005b2209723e */ /* 0x000fe400000010ff */
[----:B------:R-:W-:-:S02]  /*87c0*/  F2FP.BF16.F32.PACK_AB R10, R88, R89 ;  /* 0x00000059580a723e */ /* 0x000fc400000010ff */
[----:B------:R-:W-:Y:S02]  /*87d0*/  MOV R92, R24 ;  /* 0x00000018005c7202 */ /* 0x000fe40000000f00 */
[----:B------:R-:W-:Y:S01]  /*87e0*/  MOV R73, R12 ;  /* 0x0000000c00497202 */ /* 0x000fe20000000f00 */
[----:B------:R-:W-:Y:S01]  /*87f0*/  STSM.16.M88.4 [R94], R8 ;  /* 0x000000085e007844 */ /* 0x000fe20000000200 */
[----:B------:R-:W-:Y:S02]  /*8800*/  MOV R72, R14 ;  /* 0x0000000e00487202 */ /* 0x000fe40000000f00 */
[----:B--2---:R-:W-:Y:S02]  /*8810*/  F2FP.BF16.F32.PACK_AB R4, R41, R40 ;  /* 0x000000282904723e */ /* 0x004fe400000010ff */
[----:B------:R-:W-:Y:S02]  /*8820*/  F2FP.BF16.F32.PACK_AB R5, R43, R42 ;  /* 0x0000002a2b05723e */ /* 0x000fe400000010ff */
[----:B------:R-:W-:-:S02]  /*8830*/  F2FP.BF16.F32.PACK_AB R6, R36, R37 ;  /* 0x000000252406723e */ /* 0x000fc400000010ff */
[----:B------:R-:W-:Y:S02]  /*8840*/  F2FP.BF16.F32.PACK_AB R7, R30, R35 ;  /* 0x000000231e07723e */ /* 0x000fe400000010ff */
[----:B------:R-:W-:Y:S02]  /*8850*/  F2FP.BF16.F32.PACK_AB R12, R49, R48 ;  /* 0x00000030310c723e */ /* 0x000fe400000010ff */
        /* <DEDUP_REMOVED lines=10> */
[----:B------:R-:W-:Y:S02]  /*8900*/  MOV R36, R28 ;  /* 0x0000001c00247202 */ /* 0x000fe40000000f00 */
[----:B------:R-:W-:Y:S01]  /*8910*/  F2FP.BF16.F32.PACK_AB R28, R65, R64 ;  /* 0x00000040411c723e */ /* 0x000fe200000010ff */
[----:B------:R4:W-:Y:S01]  /*8920*/  STSM.16.M88.4 [R72], R24 ;  /* 0x0000001848007844 */ /* 0x0009e20000000200 */
[----:B------:R-:W-:Y:S01]  /*8930*/  F2FP.BF16.F32.PACK_AB R29, R67, R66 ;  /* 0x00000042431d723e */ /* 0x000fe200000010ff */
[----:B--2---:R-:W-:Y:S01]  /*8940*/  IMAD.SHL.U32 R5, R22, 0x4, RZ ;  /* 0x0000000416057824 */ /* 0x004fe200078e00ff */
[----:B------:R-:W-:Y:S02]  /*8950*/  F2FP.BF16.F32.PACK_AB R30, R69, R68 ;  /* 0x00000044451e723e */ /* 0x000fe400000010ff */
[----:B------:R-:W-:-:S02]  /*8960*/  F2FP.BF16.F32.PACK_AB R34, R77, R76 ;  /* 0x0000004c4d22723e */ /* 0x000fc400000010ff */
[----:B------:R-:W-:Y:S01]  /*8970*/  F2FP.BF16.F32.PACK_AB R35, R79, R78 ;  /* 0x0000004e4f23723e */ /* 0x000fe200000010ff */
[----:B------:R4:W-:Y:S01]  /*8980*/  STSM.16.M88.4 [R71], R28 ;  /* 0x0000001c47007844 */ /* 0x0009e20000000200 */
[----:B------:R-:W-:Y:S02]  /*8990*/  ISETP.NE.U32.AND P2, PT, RZ, UR4, PT ;  /* 0x00000004ff007c0c */ /* 0x000fe4000bf45070 */
[----:B-1----:R-:W-:Y:S01]  /*89a0*/  ISETP.NE.U32.AND P0, PT, R38, RZ, PT ;  /* 0x000000ff2600720c */ /* 0x002fe20003f05070 */
[----:B------:R4:W-:Y:S01]  /*89b0*/  STSM.16.M88.4 [R44], R32 ;  /* 0x000000202c007844 */ /* 0x0009e20000000200 */
[----:B------:R-:W-:Y:S02]  /*89c0*/  ISETP.NE.AND.EX P2, PT, RZ, UR5, PT, P2 ;  /* 0x00000005ff007c0c */ /* 0x000fe4000bf45320 */
[----:B------:R-:W-:Y:S01]  /*89d0*/  ISETP.NE.AND.EX P0, PT, R39, RZ, PT, P0 ;  /* 0x000000ff2700720c */ /* 0x000fe20003f05300 */
[----:B------:R4:W-:Y:S01]  /*89e0*/  STSM.16.M88.4 [R36], R80 ;  /* 0x0000005024007844 */ /* 0x0009e20000000200 */
[----:B------:R-:W-:Y:S01]  /*89f0*/  SHF.L.U64.HI R10, R22, 0x2, R162 ;  /* 0x00000002160a7819 */ /* 0x000fe200000102a2 */
[----:B------:R-:W-:Y:S01]  /*8a00*/  BAR.SYNC.DEFER_BLOCKING 0x1, 0x100 ;  /* 0x0044000000007b1d */ /* 0x000fe20000010000 */
[----:B------:R-:W-:-:S02]  /*8a10*/  IADD3 R6, P1, R5, R38, RZ ;  /* 0x0000002605067210 */ /* 0x000fc40007f3e0ff */
[----:B------:R-:W-:-:S05]  /*8a20*/  MOV R48, RZ ;  /* 0x000000ff00307202 */ /* 0x000fca0000000f00 */
[----:B------:R-:W-:Y:S01]  /*8a30*/  @P2 IADD3 R4, P3, R5, UR4, RZ ;  /* 0x0000000405042c10 */ /* 0x000fe2000ff7e0ff */
[----:B------:R-:W-:Y:S01]  /*8a40*/  ULDC UR4, c[0x0][0xa88] ;  /* 0x0002a20000047ab9 */ /* 0x000fe20000000800 */
[C---:B------:R-:W-:Y:S02]  /*8a50*/  IMAD.X R7, R10.reuse, 0x1, R39, P1 ;  /* 0x000000010a077824 */ /* 0x040fe400008e0627 */
[----:B------:R-:W-:Y:S01]  /*8a60*/  IMAD.U32 R9, RZ, RZ, UR4 ;  /* 0x00000004ff097e24 */ /* 0x000fe2000f8e00ff */
[----:B------:R-:W-:Y:S02]  /*8a70*/  @P2 IADD3.X R5, R10, UR5, RZ, P3, !PT ;  /* 0x000000050a052c10 */ /* 0x000fe40009ffe4ff */
        /* <DEDUP_REMOVED lines=10> */
.L_x_2456:
[----:B------:R-:W-:Y:S01]  /*8b20*/  SHF.R.S32.HI R44, RZ, 0x1f, R161 ;  /* 0x0000001fff2c7819 */ /* 0x000fe200000114a1 */
[----:B------:R-:W-:Y:S01]  /*8b30*/  IMAD.IADD R15, R19, 0x1, R16 ;  /* 0x00000001130f7824 */ /* 0x000fe200078e0210 */
[----:B------:R-:W-:Y:S01]  /*8b40*/  ULDC.64 UR4, c[0x0][0xb90] ;  /* 0x0002e40000047ab9 */ /* 0x000fe20000000a00 */
[----:B-----5:R-:W-:Y:S01]  /*8b50*/  SHF.R.S32.HI R49, RZ, 0x1f, R48 ;  /* 0x0000001fff317819 */ /* 0x020fe20000011430 */
[----:B------:R-:W-:Y:S01]  /*8b60*/  IMAD R57, R9, R54, RZ ;  /* 0x0000003609397224 */ /* 0x000fe200078e02ff */
[----:B------:R-:W-:Y:S01]  /*8b70*/  SEL R162, R162, RZ, !P0 ;  /* 0x000000ffa2a27207 */ /* 0x000fe20004000000 */
[----:B------:R-:W-:Y:S01]  /*8b80*/  IMAD R4, R44, UR4, RZ ;  /* 0x000000042c047c24 */ /* 0x000fe2000f8e02ff */
[----:B------:R-:W-:Y:S01]  /*8b90*/  SEL R55, R22, RZ, !P0 ;  /* 0x000000ff16377207 */ /* 0x000fe20004000000 */
[----:B-1----:R-:W-:Y:S01]  /*8ba0*/  @P1 IMAD.HI.U32 R6, R15, R8, RZ ;  /* 0x000000080f061227 */ /* 0x002fe200078e00ff */
[----:B------:R-:W-:-:S03]  /*8bb0*/  IADD3 R22, R167, R16, RZ ;  /* 0x00000010a7167210 */ /* 0x000fc60007ffe0ff */
[----:B------:R-:W-:Y:S01]  /*8bc0*/  IMAD.MOV.U32 R7, RZ, RZ, R15 ;  /* 0x000000ffff077224 */ /* 0x000fe200078e000f */
[----:B--2---:R-:W-:Y:S01]  /*8bd0*/  @P1 SHF.R.U32.HI R7, RZ, R11, R6 ;  /* 0x0000000bff071219 */ /* 0x004fe20000011606 */
[C---:B------:R-:W-:Y:S02]  /*8be0*/  IMAD R13, R161.reuse, UR5, R4 ;  /* 0x00000005a10d7c24 */ /* 0x040fe4000f8e0204 */
[----:B------:R-:W-:Y:S01]  /*8bf0*/  IMAD.WIDE.U32 R4, R161, UR4, R48 ;  /* 0x00000004a1047c25 */ /* 0x000fe2000f8e0030 */
[----:B------:R-:W-:-:S03]  /*8c00*/  ULDC.64 UR4, c[0x0][0xb98] ;  /* 0x0002e60000047ab9 */ /* 0x000fc60000000a00 */
[----:B------:R-:W-:Y:S02]  /*8c10*/  IMAD R11, R163, 0x40, R17 ;  /* 0x00000040a30b7824 */ /* 0x000fe400078e0211 */
[----:B------:R-:W-:Y:S02]  /*8c20*/  IMAD.IADD R5, R5, 0x1, R13 ;  /* 0x0000000105057824 */ /* 0x000fe400078e020d */
[----:B------:R-:W-:Y:S02]  /*8c30*/  IMAD.MOV R13, RZ, RZ, -R7 ;  /* 0x000000ffff0d7224 */ /* 0x000fe400078e0a07 */
[----:B------:R-:W-:-:S04]  /*8c40*/  IMAD.WIDE R2, R11, 0x2, R2 ;  /* 0x000000020b027825 */ /* 0x000fc800078e0202 */
[----:B------:R-:W-:Y:S01]  /*8c50*/  IMAD R6, R162, UR4, RZ ;  /* 0x00000004a2067c24 */ /* 0x000fe2000f8e02ff */
[C---:B------:R-:W-:Y:S01]  /*8c60*/  IADD3 R25, P0, R2.reuse, 0x1000, RZ ;  /* 0x0000100002197810 */ /* 0x040fe20007f1e0ff */
[C---:B------:R-:W-:Y:S01]  /*8c70*/  IMAD.WIDE.U32 R4, R55.reuse, UR4, R4 ;  /* 0x0000000437047c25 */ /* 0x040fe2000f8e0004 */
[C---:B------:R-:W-:Y:S02]  /*8c80*/  IADD3 R41, P6, R2.reuse, 0x4000, RZ ;  /* 0x0000400002297810 */ /* 0x040fe40007fde0ff */
[----:B------:R-:W-:Y:S01]  /*8c90*/  IADD3 R37, P5, R2, 0x5000, RZ ;  /* 0x0000500002257810 */ /* 0x000fe20007fbe0ff */
[----:B------:R-:W-:Y:S01]  /*8ca0*/  IMAD R11, R54, R13, R15 ;  /* 0x0000000d360b7224 */ /* 0x000fe200078e020f */
[----:B------:R-:W-:Y:S01]  /*8cb0*/  SHF.R.S32.HI R13, RZ, 0x1f, R7 ;  /* 0x0000001fff0d7819 */ /* 0x000fe20000011407 */
[----:B------:R-:W-:Y:S01]  /*8cc0*/  IMAD R8, R55, UR5, R6 ;  /* 0x0000000537087c24 */ /* 0x000fe2000f8e0206 */
[----:B------:R-:W-:Y:S01]  /*8cd0*/  IADD3 R4, P2, R7, R4, RZ ;  /* 0x0000000407047210 */ /* 0x000fe20007f5e0ff */
[----:B------:R-:W-:Y:S01]  /*8ce0*/  ULDC.64 UR4, c[0x0][0xb88] ;  /* 0x0002e20000047ab9 */ /* 0x000fe20000000a00 */
[----:B------:R-:W-:-:S02]  /*8cf0*/  SHF.R.S32.HI R6, RZ, 0x1f, R11 ;  /* 0x0000001fff067819 */ /* 0x000fc4000001140b */
[----:B------:R-:W-:Y:S02]  /*8d00*/  IADD3.X R5, R13, R5, R8, P2, !PT ;  /* 0x000000050d057210 */ /* 0x000fe400017fe408 */
[----:B------:R-:W-:Y:S01]  /*8d10*/  IADD3 R15, P3, R2, 0x2000, RZ ;  /* 0x00002000020f7810 */ /* 0x000fe20007f7e0ff */
[----:B------:R-:W-:Y:S01]  /*8d20*/  IMAD R8, R6, UR4, RZ ;  /* 0x0000000406087c24 */ /* 0x000fe2000f8e02ff */
[----:B------:R-:W-:Y:S01]  /*8d30*/  LOP3.LUT R12, R25, 0x380, RZ, 0xc0, !PT ;  /* 0x00000380190c7812 */ /* 0x000fe200078ec0ff */
[----:B------:R-:W-:Y:S01]  /*8d40*/  IMAD.WIDE.U32 R4, R11, UR4, R4 ;  /* 0x000000040b047c25 */ /* 0x000fe2000f8e0004 */
[----:B------:R-:W-:Y:S02]  /*8d50*/  LOP3.LUT R7, R15, 0x380, RZ, 0xc0, !PT ;  /* 0x000003800f077812 */ /* 0x000fe400078ec0ff */
[----:B------:R-:W-:Y:S01]  /*8d60*/  LOP3.LUT R40, R41, 0x380, RZ, 0xc0, !PT ;  /* 0x0000038029287812 */ /* 0x000fe200078ec0ff */
[----:B------:R-:W-:Y:S01]  /*8d70*/  IMAD R13, R11, UR5, R8 ;  /* 0x000000050b0d7c24 */ /* 0x000fe2000f8e0208 */
[----:B------:R-:W-:Y:S01]  /*8d80*/  ULDC.64 UR4, c[0x0][0xb50] ;  /* 0x0002d40000047ab9 */ /* 0x000fe20000000a00 */
[----:B------:R-:W-:-:S02]  /*8d90*/  SHF.R.U64 R6, R7, 0x3, RZ ;  /* 0x0000000307067819 */ /* 0x000fc400000012ff */
[----:B------:R-:W-:Y:S01]  /*8da0*/  IMAD.IADD R5, R5, 0x1, R13 ;  /* 0x0000000105057824 */ /* 0x000fe200078e020d */
[----:B------:R-:W-:Y:S01]  /*8db0*/  LEA R10, P4, R4, UR4, 0x2 ;  /* 0x00000004040a7c11 */ /* 0x000fe2000f8810ff */
[----:B------:R-:W-:Y:S01]  /*8dc0*/  IMAD.X R13, RZ, RZ, R3, P0 ;  /* 0x000000ffff0d7224 */ /* 0x000fe200000e0603 */
[----:B------:R-:W-:Y:S02]  /*8dd0*/  IADD3 R7, P2, R2, 0x3000, RZ ;  /* 0x0000300002077810 */ /* 0x000fe40007f5e0ff */
[----:B------:R-:W-:Y:S01]  /*8de0*/  LEA.HI.X R14, R4, UR5, R5, 0x2, P4 ;  /* 0x00000005040e7c11 */ /* 0x000fe2000a0f1405 */
[----:B------:R-:W-:Y:S01]  /*8df0*/  SHFL.IDX PT, R50, R10, RZ, 0x1c1f ;  /* 0x001c1fff0a327589 */ /* 0x000fe200000e0000 */
[----:B------:R-:W-:Y:S01]  /*8e00*/  LOP3.LUT P0, RZ, R165, 0x3, RZ, 0xc0, !PT ;  /* 0x00000003a5ff7812 */ /* 0x000fe2000780c0ff */
[----:B------:R-:W-:Y:S01]  /*8e10*/  IMAD.X R9, RZ, RZ, R3, P2 ;  /* 0x000000ffff097224 */ /* 0x000fe200010e0603 */
[----:B------:R-:W-:Y:S01]  /*8e20*/  LOP3.LUT R8, R7, 0x380, RZ, 0xc0, !PT ;  /* 0x0000038007087812 */ /* 0x000fe200078ec0ff */
[----:B------:R-:W1:Y:S01]  /*8e30*/  SHFL.IDX PT, R51, R14, RZ, 0x1c1f ;  /* 0x001c1fff0e337589 */ /* 0x000e6200000e0000 */
[C---:B------:R-:W-:Y:S01]  /*8e40*/  VIADD R4, R22.reuse, 0x8 ;  /* 0x0000000816047836 */ /* 0x040fe20000000000 */
[----:B------:R-:W-:Y:S01]  /*8e50*/  ISETP.GE.OR P2, PT, R22, R57, P0 ;  /* 0x000000391600720c */ /* 0x000fe20000746670 */
[----:B------:R-:W-:Y:S01]  /*8e60*/  ULDC.64 UR4, c[0x0][0xaa0] ;  /* 0x0002a80000047ab9 */ /* 0x000fe20000000a00 */
[----:B------:R-:W-:Y:S01]  /*8e70*/  SHFL.IDX PT, R52, R10, 0x1, 0x1c1f ;  /* 0x003c1f000a347f89 */ /* 0x000fe200000e0000 */
[----:B------:R-:W-:-:S02]  /*8e80*/  IADD3 R33, P4, R2, 0x6000, RZ ;  /* 0x0000600002217810 */ /* 0x000fc40007f9e0ff */
[----:B------:R-:W-:Y:S01]  /*8e90*/  ISETP.GE.OR P0, PT, R4, R57, P0 ;  /* 0x000000390400720c */ /* 0x000fe20000706670 */
[----:B------:R-:W2:Y:S01]  /*8ea0*/  SHFL.IDX PT, R53, R14, 0x1, 0x1c1f ;  /* 0x003c1f000e357f89 */ /* 0x000ea200000e0000 */
[----:B------:R-:W-:Y:S02]  /*8eb0*/  LOP3.LUT R11, R2, 0x380, RZ, 0xc0, !PT ;  /* 0x00000380020b7812 */ /* 0x000fe400078ec0ff */
[----:B------:R-:W-:Y:S02]  /*8ec0*/  SHF.R.U64 R8, R8, 0x3, RZ ;  /* 0x0000000308087819 */ /* 0x000fe400000012ff */
[----:B------:R-:W-:Y:S02]  /*8ed0*/  LOP3.LUT R36, R37, 0x380, RZ, 0xc0, !PT ;  /* 0x0000038025247812 */ /* 0x000fe400078ec0ff */
[----:B------:R-:W-:Y:S02]  /*8ee0*/  LOP3.LUT R32, R33, 0x380, RZ, 0xc0, !PT ;  /* 0x0000038021207812 */ /* 0x000fe400078ec0ff */
[----:B------:R-:W-:-:S02]  /*8ef0*/  SHF.R.U64 R11, R11, 0x3, RZ ;  /* 0x000000030b0b7819 */ /* 0x000fc400000012ff */
[----:B------:R-:W-:Y:S01]  /*8f00*/  LOP3.LUT R8, R8, R7, RZ, 0x3c, !PT ;  /* 0x0000000708087212 */ /* 0x000fe200078e3cff */
[--C-:B------:R-:W-:Y:S01]  /*8f10*/  IMAD.X R7, RZ, RZ, R3.reuse, P3 ;  /* 0x000000ffff077224 */ /* 0x100fe200018e0603 */
[----:B------:R-:W-:Y:S02]  /*8f20*/  IADD3 R5, P3, R2, 0x7000, RZ ;  /* 0x0000700002057810 */ /* 0x000fe40007f7e0ff */
[----:B------:R-:W-:Y:S01]  /*8f30*/  SHF.R.U64 R12, R12, 0x3, RZ ;  /* 0x000000030c0c7819 */ /* 0x000fe200000012ff */
[----:B-1----:R1:W-:Y:S01]  /*8f40*/  @!P2 ST.E desc[UR36][R50.64], R20 ;  /* 0x000000143200a985 */ /* 0x0023e2000c101924 */
[----:B------:R-:W-:Y:S01]  /*8f50*/  SHF.R.U64 R40, R40, 0x3, RZ ;  /* 0x0000000328287819 */ /* 0x000fe200000012ff */
[----:B------:R-:W-:Y:S01]  /*8f60*/  IMAD R49, R49, UR4, RZ ;  /* 0x0000000431317c24 */ /* 0x000fe2000f8e02ff */
[----:B------:R-:W-:Y:S01]  /*8f70*/  SHF.R.U64 R36, R36, 0x3, RZ ;  /* 0x0000000324247819 */ /* 0x000fe200000012ff */
[----:B------:R-:W-:Y:S01]  /*8f80*/  IMAD.X R29, RZ, RZ, R3, P3 ;  /* 0x000000ffff1d7224 */ /* 0x000fe200018e0603 */
[----:B------:R-:W-:-:S02]  /*8f90*/  SHF.R.U64 R32, R32, 0x3, RZ ;  /* 0x0000000320207819 */ /* 0x000fc400000012ff */
[----:B------:R-:W-:Y:S01]  /*8fa0*/  LOP3.LUT R2, R11, R2, RZ, 0x3c, !PT ;  /* 0x000000020b027212 */ /* 0x000fe200078e3cff */
[----:B--2---:R2:W-:Y:S01]  /*8fb0*/  @!P0 ST.E desc[UR36][R52.64], R0 ;  /* 0x0000000034008985 */ /* 0x0045e2000c101924 */
[----:B------:R-:W-:Y:S02]  /*8fc0*/  LOP3.LUT R12, R12, R25, RZ, 0x3c, !PT ;  /* 0x000000190c0c7212 */ /* 0x000fe400078e3cff */
[----:B------:R-:W-:Y:S01]  /*8fd0*/  LOP3.LUT R40, R40, R41, RZ, 0x3c, !PT ;  /* 0x0000002928287212 */ /* 0x000fe200078e3cff */
[----:B-1----:R-:W1:Y:S01]  /*8fe0*/  @P1 LDC R51, c[0x0][0xbec] ;  /* 0x0002fb00ff331b82 */ /* 0x002e620000000800 */
[----:B------:R-:W-:Y:S01]  /*8ff0*/  LOP3.LUT R36, R36, R37, RZ, 0x3c, !PT ;  /* 0x0000002524247212 */ /* 0x000fe200078e3cff */
[--C-:B------:R-:W-:Y:S01]  /*9000*/  IMAD.X R41, RZ, RZ, R3.reuse, P6 ;  /* 0x000000ffff297224 */ /* 0x100fe200030e0603 */
[----:B------:R-:W-:Y:S01]  /*9010*/  LOP3.LUT R32, R32, R33, RZ, 0x3c, !PT ;  /* 0x0000002120207212 */ /* 0x000fe200078e3cff */
[--C-:B------:R-:W-:Y:S01]  /*9020*/  IMAD.X R37, RZ, RZ, R3.reuse, P5 ;  /* 0x000000ffff257224 */ /* 0x100fe200028e0603 */
[----:B------:R3:W5:Y:S01]  /*9030*/  LD.E.128 R24, desc[UR36][R2.64] ;  /* 0x0000002402187980 */ /* 0x000762000c101d00 */
[----:B------:R-:W-:Y:S01]  /*9040*/  IMAD.X R33, RZ, RZ, R3, P4 ;  /* 0x000000ffff217224 */ /* 0x000fe200020e0603 */
[----:B------:R-:W-:Y:S01]  /*9050*/  LOP3.LUT R4, R5, 0x380, RZ, 0xc0, !PT ;  /* 0x0000038005047812 */ /* 0x000fe200078ec0ff */
[----:B--2---:R-:W2:Y:S01]  /*9060*/  @P1 LDC R53, c[0x0][0xbf0] ;  /* 0x0002fc00ff351b82 */ /* 0x004ea20000000800 */
[----:B------:R-:W-:Y:S01]  /*9070*/  IMAD R49, R48, UR5, R49 ;  /* 0x0000000530317c24 */ /* 0x000fe2000f8e0231 */
[----:B------:R-:W-:Y:S01]  /*9080*/  LOP3.LUT R6, R6, R15, RZ, 0x3c, !PT ;  /* 0x0000000f06067212 */ /* 0x000fe200078e3cff */
[----:B------:R-:W5:Y:S01]  /*9090*/  LD.E.128 R8, desc[UR36][R8.64] ;  /* 0x0000002408087980 */ /* 0x000f62000c101d00 */
[----:B------:R-:W-:Y:S01]  /*90a0*/  SHF.R.U64 R4, R4, 0x3, RZ ;  /* 0x0000000304047819 */ /* 0x000fe200000012ff */
[----:B---3--:R-:W-:Y:S01]  /*90b0*/  IMAD.WIDE.U32 R2, R48, UR4, RZ ;  /* 0x0000000430027c25 */ /* 0x008fe2000f8e00ff */
[----:B------:R-:W-:-:S02]  /*90c0*/  ULDC.64 UR4, c[0x0][0xae8] ;  /* 0x0002ba0000047ab9 */ /* 0x000fc40000000a00 */
[----:B------:R-:W-:Y:S01]  /*90d0*/  LOP3.LUT R28, R4, R5, RZ, 0x3c, !PT ;  /* 0x00000005041c7212 */ /* 0x000fe200078e3cff */
[----:B------:R-:W5:Y:S01]  /*90e0*/  LD.E.128 R12, desc[UR36][R12.64] ;  /* 0x000000240c0c7980 */ /* 0x000f62000c101d00 */
[----:B------:R-:W-:Y:S01]  /*90f0*/  IADD3 R3, R3, R49, RZ ;  /* 0x0000003103037210 */ /* 0x000fe20007ffe0ff */
[----:B------:R-:W-:Y:S02]  /*9100*/  IMAD R49, R160, 0x20, R163 ;  /* 0x00000020a0317824 */ /* 0x000fe400078e02a3 */
        /* <DEDUP_REMOVED lines=8> */
[----:B-1----:R-:W-:Y:S02]  /*9190*/  @P1 IMAD.HI.U32 R0, R22, R51, RZ ;  /* 0x0000003316001227 */ /* 0x002fe400078e00ff */
[----:B------:R-:W5:Y:S02]  /*91a0*/  LD.E.128 R32, desc[UR36][R32.64] ;  /* 0x0000002420207980 */ /* 0x000f64000c101d00 */
[----:B------:R-:W-:Y:S02]  /*91b0*/  IMAD.IADD R3, R3, 0x1, R49 ;  /* 0x0000000103037824 */ /* 0x000fe400078e0231 */
[----:B------:R-:W-:Y:S01]  /*91c0*/  IMAD.MOV.U32 R49, RZ, RZ, R22 ;  /* 0x000000ffff317224 */ /* 0x000fe200078e0016 */
[----:B--2---:R-:W-:Y:S01]  /*91d0*/  @P1 SHF.R.U32.HI R49, RZ, R53, R0 ;  /* 0x00000035ff311219 */ /* 0x004fe20000011600 */
[----:B------:R-:W-:Y:S01]  /*91e0*/  IMAD R20, R162, UR4, RZ ;  /* 0x00000004a2147c24 */ /* 0x000fe2000f8e02ff */
[----:B------:R-:W5:Y:S01]  /*91f0*/  LD.E.128 R28, desc[UR36][R28.64] ;  /* 0x000000241c1c7980 */ /* 0x000f62000c101d00 */
[C---:B------:R-:W-:Y:S01]  /*9200*/  IMAD.WIDE.U32 R2, R55.reuse, UR4, R2 ;  /* 0x0000000437027c25 */ /* 0x040fe2000f8e0002 */
[--C-:B------:R-:W-:Y:S01]  /*9210*/  SHF.R.S32.HI R0, RZ, 0x1f, R49.reuse ;  /* 0x0000001fff007819 */ /* 0x100fe20000011431 */
[----:B------:R-:W-:Y:S01]  /*9220*/  @!PT LDS RZ, [RZ] ;  /* 0x00000000fffff984 */ /* 0x000fe20000000800 */
[----:B------:R-:W-:Y:S01]  /*9230*/  @!PT LDS RZ, [RZ] ;  /* 0x00000000fffff984 */ /* 0x000fe20000000800 */
[----:B------:R-:W-:Y:S01]  /*9240*/  @!PT LDS RZ, [RZ] ;  /* 0x00000000fffff984 */ /* 0x000fe20000000800 */
[----:B------:R-:W-:Y:S01]  /*9250*/  @!PT LDS RZ, [RZ] ;  /* 0x00000000fffff984 */ /* 0x000fe20000000800 */
[----:B------:R1:W-:Y:S06]  /*9260*/  MEMBAR.ALL.CTA ;  /* 0x0000000000007992 */ /* 0x0003ec0000008000 */
[----:B-1----:R-:W1:Y:S01]  /*9270*/  FENCE.VIEW.ASYNC.S ;  /* 0x00000000000073c6 */ /* 0x002e620000000000 */
[----:B------:R-:W-:Y:S01]  /*9280*/  IMAD R51, R55, UR5, R20 ;  /* 0x0000000537337c24 */ /* 0x000fe2000f8e0214 */
[----:B------:R-:W-:Y:S01]  /*9290*/  ULDC.64 UR4, c[0x0][0xae0] ;  /* 0x0002b80000047ab9 */ /* 0x000fe20000000a00 */
[----:B------:R-:W-:-:S02]  /*92a0*/  IMAD.MOV R53, RZ, RZ, -R49 ;  /* 0x000000ffff357224 */ /* 0x000fc400078e0a31 */
        /* <DEDUP_REMOVED lines=8> */
[----:B------:R-:W-:Y:S02]  /*9330*/  IMAD.IADD R3, R3, 0x1, R53 ;  /* 0x0000000103037824 */ /* 0x000fe400078e0235 */
[----:B------:R-:W-:Y:S02]  /*9340*/  IMAD R16, R0, UR4, RZ ;  /* 0x0000000400107c24 */ /* 0x000fe4000f8e02ff */
[----:B------:R-:W-:Y:S01]  /*9350*/  IMAD.WIDE.U32 R2, R51, UR4, R2 ;  /* 0x0000000433027c25 */ /* 0x000fe2000f8e0002 */
[----:B------:R-:W-:-:S03]  /*9360*/  ISETP.GE.AND P2, PT, R44, R57, PT ;  /* 0x000000392c00720c */ /* 0x000fc60003f46270 */
[----:B------:R-:W-:Y:S01]  /*9370*/  IMAD R49, R51, UR5, R16 ;  /* 0x0000000533317c24 */ /* 0x000fe2000f8e0210 */
[----:B------:R-:W-:Y:S01]  /*9380*/  IADD3 R0, R44, 0x20, RZ ;  /* 0x000000202c007810 */ /* 0x000fe20007ffe0ff */
[----:B------:R-:W-:Y:S01]  /*9390*/  ULDC.64 UR4, c[0x0][0xa80] ;  /* 0x0002a00000047ab9 */ /* 0x000fe20000000a00 */
[----:B0-----:R-:W-:Y:S01]  /*93a0*/  VIADD R21, R21, 0x2a820 ;  /* 0x0002a82015157836 */ /* 0x001fe20000000000 */
[----:B------:R-:W-:Y:S01]  /*93b0*/  LEA R16, P3, R2, UR4, 0x1 ;  /* 0x0000000402107c11 */ /* 0x000fe2000f8608ff */
[----:B------:R-:W-:Y:S01]  /*93c0*/  IMAD.IADD R3, R3, 0x1, R49 ;  /* 0x0000000103037824 */ /* 0x000fe200078e0231 */
[-C--:B------:R-:W-:Y:S01]  /*93d0*/  ISETP.GE.AND P0, PT, R0, R57.reuse, PT ;  /* 0x000000390000720c */ /* 0x080fe20003f06270 */
[----:B------:R-:W-:Y:S01]  /*93e0*/  VIADD R0, R44, 0x40 ;  /* 0x000000402c007836 */ /* 0x000fe20000000000 */
[----:B------:R-:W-:Y:S02]  /*93f0*/  PRMT R21, RZ, 0x654, R21 ;  /* 0x00000654ff157816 */ /* 0x000fe40000000015 */
[----:B------:R-:W-:Y:S01]  /*9400*/  LEA.HI.X R22, R2, UR5, R3, 0x1, P3 ;  /* 0x0000000502167c11 */ /* 0x000fe200098f0c03 */
[----:B-1----:R0:W1:Y:S01]  /*9410*/  SHFL.IDX PT, R20, R16, RZ, 0x181f ;  /* 0x00181fff10147589 */ /* 0x00206200000e0000 */
[----:B------:R-:W-:Y:S01]  /*9420*/  ISETP.GE.AND P1, PT, R0, R57, PT ;  /* 0x000000390000720c */ /* 0x000fe20003f26270 */
[----:B------:R0:W-:Y:S01]  /*9430*/  SYNCS.ARRIVE.TRANS64.RED.A1T0 RZ, [R21+URZ], RZ ;  /* 0x000000ff15ff79a7 */ /* 0x0001e2000810043f */
[----:B------:R-:W-:Y:S01]  /*9440*/  BSSY B1, `(.L_x_2457) ;  /* 0x000000c000017945 */ /* 0x000fe20003800000 */
[----:B------:R0:W2:Y:S03]  /*9450*/  SHFL.IDX PT, R0, R22, RZ, 0x181f ;  /* 0x00181fff16007589 */ /* 0x0000a600000e0000 */
[----:B------:R-:W-:Y:S07]  /*9460*/  @P2 BRA `(.L_x_2458) ;  /* 0x0000000000242947 */ /* 0x000fee0003800000 */
[----:B------:R-:W-:Y:S02]  /*9470*/  ULDC UR4, c[0x0][0xac8] ;  /* 0x0002b20000047ab9 */ /* 0x000fe40000000800 */
[----:B------:R-:W-:Y:S02]  /*9480*/  ISETP.GE.AND P2, PT, R17, UR4, PT ;  /* 0x0000000411007c0c */ /* 0x000fe4000bf46270 */
[----:B------:R-:W-:-:S11]  /*9490*/  ISETP.GE.AND P3, PT, R23, UR4, PT ;  /* 0x0000000417007c0c */ /* 0x000fd6000bf66270 */
[-C--:B-1----:R-:W-:Y:S02]  /*94a0*/  @!P2 LEA R2, P4, R17, R20.reuse, 0x1 ;  /* 0x000000141102a211 */ /* 0x082fe400078808ff */
[----:B------:R-:W-:Y:S02]  /*94b0*/  @!P3 LEA R20, P5, R23, R20, 0x1 ;  /* 0x000000141714b211 */ /* 0x000fe400078a08ff */
[-C--:B--2---:R-:W-:Y:S02]  /*94c0*/  @!P2 LEA.HI.X R3, R17, R0.reuse, R174, 0x1, P4 ;  /* 0x000000001103a211 */ /* 0x084fe400020f0cae */
[----:B0-----:R-:W-:-:S03]  /*94d0*/  @!P3 LEA.HI.X R21, R23, R0, R173, 0x1, P5 ;  /* 0x000000001715b211 */ /* 0x001fc600028f0cad */
[----:B-----5:R3:W-:Y:S04]  /*94e0*/  @!P2 ST.E.128 desc[UR36][R2.64], R24 ;  /* 0x000000180200a985 */ /* 0x0207e8000c101d24 */
[----:B------:R3:W-:Y:S02]  /*94f0*/  @!P3 ST.E.128 desc[UR36][R20.64], R40 ;  /* 0x000000281400b985 */ /* 0x0007e4000c101d24 */
.L_x_2458:
[----:B------:R-:W-:Y:S05]  /*9500*/  BSYNC B1 ;  /* 0x0000000000017941 */ /* 0x000fea0003800000 */
.L_x_2457:
[----:B--2---:R2:W4:Y:S01]  /*9510*/  SHFL.IDX PT, R0, R22, 0x1, 0x181f ;  /* 0x00381f0016007f89 */ /* 0x00452200000e0000 */
[----:B------:R-:W-:Y:S03]  /*9520*/  BSSY B1, `(.L_x_2459) ;  /* 0x000000c000017945 */ /* 0x000fe60003800000 */
[----:B-1-3--:R2:W1:Y:S01]  /*9530*/  SHFL.IDX PT, R20, R16, 0x1, 0x181f ;  /* 0x00381f0010147f89 */ /* 0x00a46200000e0000 */
[----:B------:R-:W-:Y:S05]  /*9540*/  @P0 BRA `(.L_x_2460) ;  /* 0x0000000000240947 */ /* 0x000fea0003800000 */
[----:B------:R-:W-:Y:S02]  /*9550*/  ULDC UR4, c[0x0][0xac8] ;  /* 0x0002b20000047ab9 */ /* 0x000fe40000000800 */
[----:B------:R-:W-:Y:S02]  /*9560*/  ISETP.GE.AND P3, PT, R17, UR4, PT ;  /* 0x0000000411007c0c */ /* 0x000fe4000bf66270 */
[----:B------:R-:W-:-:S11]  /*9570*/  ISETP.GE.AND P4, PT, R23, UR4, PT ;  /* 0x0000000417007c0c */ /* 0x000fd6000bf86270 */
[-C--:B-1----:R-:W-:Y:S02]  /*9580*/  @!P3 LEA R2, P0, R17, R20.reuse, 0x1 ;  /* 0x000000141102b211 */ /* 0x082fe400078008ff */
[----:B------:R-:W-:Y:S02]  /*9590*/  @!P4 LEA R20, P2, R23, R20, 0x1 ;  /* 0x000000141714c211 */ /* 0x000fe400078408ff */
[-C--:B----4-:R-:W-:Y:S02]  /*95a0*/  @!P3 LEA.HI.X R3, R17, R0.reuse, R174, 0x1, P0 ;  /* 0x000000001103b211 */ /* 0x090fe400000f0cae */
[----:B0-----:R-:W-:-:S03]  /*95b0*/  @!P4 LEA.HI.X R21, R23, R0, R173, 0x1, P2 ;  /* 0x000000001715c211 */ /* 0x001fc600010f0cad */
[----:B-----5:R3:W-:Y:S04]  /*95c0*/  @!P3 ST.E.128 desc[UR36][R2.64], R12 ;  /* 0x0000000c0200b985 */ /* 0x0207e8000c101d24 */
[----:B------:R3:W-:Y:S02]  /*95d0*/  @!P4 ST.E.128 desc[UR36][R20.64], R36 ;  /* 0x000000241400c985 */ /* 0x0007e4000c101d24 */
.L_x_2460:
[----:B------:R-:W-:Y:S05]  /*95e0*/  BSYNC B1 ;  /* 0x0000000000017941 */ /* 0x000fea0003800000 */
.L_x_2459:
[----:B----4-:R4:W0:Y:S01]  /*95f0*/  SHFL.IDX PT, R0, R22, 0x2, 0x181f ;  /* 0x00581f0016007f89 */ /* 0x01082200000e0000 */
[----:B------:R-:W-:Y:S03]  /*9600*/  BSSY B1, `(.L_x_2461) ;  /* 0x000000c000017945 */ /* 0x000fe60003800000 */
[----:B---3-5:R4:W3:Y:S01]  /*9610*/  SHFL.IDX PT, R12, R16, 0x2, 0x181f ;  /* 0x00581f00100c7f89 */ /* 0x0288e200000e0000 */
[----:B------:R-:W-:Y:S05]  /*9620*/  @P1 BRA `(.L_x_2462) ;  /* 0x0000000000241947 */ /* 0x000fea0003800000 */
[----:B------:R-:W-:Y:S02]  /*9630*/  ULDC UR4, c[0x0][0xac8] ;  /* 0x0002b20000047ab9 */ /* 0x000fe40000000800 */
[----:B------:R-:W-:Y:S02]  /*9640*/  ISETP.GE.AND P2, PT, R17, UR4, PT ;  /* 0x0000000411007c0c */ /* 0x000fe4000bf46270 */
[----:B------:R-:W-:-:S11]  /*9650*/  ISETP.GE.AND P3, PT, R23, UR4, PT ;  /* 0x0000000417007c0c */ /* 0x000fd6000bf66270 */
[-C--:B---3--:R-:W-:Y:S02]  /*9660*/  @!P2 LEA R2, P0, R17, R12.reuse, 0x1 ;  /* 0x0000000c1102a211 */ /* 0x088fe400078008ff */
[----:B------:R-:W-:Y:S02]  /*9670*/  @!P3 LEA R12, P1, R23, R12, 0x1 ;  /* 0x0000000c170cb211 */ /* 0x000fe400078208ff */
[-C--:B0-----:R-:W-:Y:S02]  /*9680*/  @!P2 LEA.HI.X R3, R17, R0.reuse, R174, 0x1, P0 ;  /* 0x000000001103a211 */ /* 0x081fe400000f0cae */
[----:B------:R-:W-:-:S03]  /*9690*/  @!P3 LEA.HI.X R13, R23, R0, R173, 0x1, P1 ;  /* 0x00000000170db211 */ /* 0x000fc600008f0cad */
[----:B------:R0:W-:Y:S04]  /*96a0*/  @!P2 ST.E.128 desc[UR36][R2.64], R4 ;  /* 0x000000040200a985 */ /* 0x0001e8000c101d24 */
[----:B------:R0:W-:Y:S02]  /*96b0*/  @!P3 ST.E.128 desc[UR36][R12.64], R32 ;  /* 0x000000200c00b985 */ /* 0x0001e4000c101d24 */
.L_x_2462:
[----:B------:R-:W-:Y:S05]  /*96c0*/  BSYNC B1 ;  /* 0x0000000000017941 */ /* 0x000fea0003800000 */
.L_x_2461:
        /* <DEDUP_REMOVED lines=16> */
.L_x_2455:
[----:B------:R-:W2:Y:S01]  /*97d0*/  LDC.64 R4, c[0x0][0xc00] ;  /* 0x00030000ff047b82 */ /* 0x000ea20000000a00 */
[----:B------:R-:W-:Y:S01]  /*97e0*/  ULDC.64 UR4, c[0x0][0xc08] ;  /* 0x0003020000047ab9 */ /* 0x000fe20000000a00 */
[----:B------:R-:W-:-:S06]  /*97f0*/  IMAD.MOV.U32 R6, RZ, RZ, RZ ;  /* 0x000000ffff067224 */ /* 0x000fcc00078e00ff */
[----:B------:R-:W3:Y:S01]  /*9800*/  LDC.64 R2, c[0x0][0xc00] ;  /* 0x00030000ff027b82 */ /* 0x000ee20000000a00 */
[----:B------:R-:W-:-:S04]  /*9810*/  ISETP.NE.U32.AND P1, PT, RZ, UR4, PT ;  /* 0x00000004ff007c0c */ /* 0x000fc8000bf25070 */
[----:B------:R-:W-:-:S03]  /*9820*/  ISETP.NE.AND.EX P1, PT, RZ, UR5, PT, P1 ;  /* 0x00000005ff007c0c */ /* 0x000fc6000bf25310 */
[----:B0-----:R-:W0:Y:S01]  /*9830*/  LDC R21, c[0x0][0xbe8] ;  /* 0x0002fa00ff157b82 */ /* 0x001e220000000800 */
[----:B--2---:R-:W-:-:S04]  /*9840*/  ISETP.NE.U32.AND P0, PT, R4, RZ, PT ;  /* 0x000000ff0400720c */ /* 0x004fc80003f05070 */
[----:B------:R-:W-:Y:S01]  /*9850*/  ISETP.NE.AND.EX P0, PT, R5, RZ, PT, P0 ;  /* 0x000000ff0500720c */ /* 0x000fe20003f05300 */
[----:B---3--:R-:W-:-:S04]  /*9860*/  IMAD.WIDE R4, R22, 0x4, R2 ;  /* 0x0000000416047825 */ /* 0x008fc800078e0202 */
[----:B------:R-:W2:Y:S01]  /*9870*/  @P1 LDC.64 R2, c[0x0][0xc08] ;  /* 0x00030200ff021b82 */ /* 0x000ea20000000a00 */
[----:B------:R-:W-:Y:S02]  /*9880*/  ULDC UR4, c[0x0][0xa88] ;  /* 0x0002a20000047ab9 */ /* 0x000fe40000000800 */
[----:B------:R-:W-:-:S05]  /*9890*/  IMAD.U32 R0, RZ, RZ, UR4 ;  /* 0x00000004ff007e24 */ /* 0x000fca000f8e00ff */
[----:B------:R3:W5:Y:S01]  /*98a0*/  @P0 LDG.E R6, desc[UR36][R4.64] ;  /* 0x0000002404060981 */ /* 0x000762000c1e1900 */
[----:B--2---:R-:W-:-:S05]  /*98b0*/  @P1 IMAD.WIDE R2, R22, 0x4, R2 ;  /* 0x0000000416021825 */ /* 0x004fca00078e0202 */
[----:B------:R3:W5:Y:S01]  /*98c0*/  @P1 LDG.E R0, desc[UR36][R2.64] ;  /* 0x0000002402001981 */ /* 0x000762000c1e1900 */
[----:B0-----:R-:W-:Y:S02]  /*98d0*/  ISETP.NE.AND P2, PT, R21, 0x1, PT ;  /* 0x000000011500780c */ /* 0x001fe40003f45270 */
[----:B------:R-:W-:-:S11]  /*98e0*/  ISETP.GE.AND P3, PT, R175, 0x80, PT ;  /* 0x00000080af00780c */ /* 0x000fd60003f66270 */
[----:B------:R-:W0:Y:S08]  /*98f0*/  @P2 LDC R14, c[0x0][0xbec] ;  /* 0x0002fb00ff0e2b82 */ /* 0x000e300000000800 */
[----:B------:R-:W2:Y:S01]  /*9900*/  @P2 LDC R25, c[0x0][0xbf0] ;  /* 0x0002fc00ff192b82 */ /* 0x000ea20000000800 */
[----:B---3--:R-:W-:Y:S05]  /*9910*/  @P1 BRA `(.L_x_2464) ;  /* 0x0000000000101947 */ /* 0x008fea0003800000 */
[----:B------:R-:W-:Y:S05]  /*9920*/  @!P0 BRA `(.L_x_2464) ;  /* 0x00000000000c8947 */ /* 0x000fea0003800000 */
[----:B------:R-:W3:Y:S04]  /*9930*/  LDG.E R3, desc[UR36][R4.64] ;  /* 0x0000002404037981 */ /* 0x000ee8000c1e1900 */
[----:B-----5:R-:W3:Y:S02]  /*9940*/  LDG.E R0, desc[UR36][R4.64+0x4] ;  /* 0x0000042404007981 */ /* 0x020ee4000c1e1900 */
[----:B---3--:R-:W-:-:S07]  /*9950*/  IMAD.IADD R0, R0, 0x1, -R3 ;  /* 0x0000000100007824 */ /* 0x008fce00078e0a03 */
.L_x_2464:
[----:B------:R-:W-:Y:S01]  /*9960*/  BSSY B1, `(.L_x_2465) ;  /* 0x000002d000017945 */ /* 0x000fe20003800000 */
[----:B------:R-:W-:Y:S02]  /*9970*/  SHF.R.S32.HI R10, RZ, 0x1f, R161 ;  /* 0x0000001fff0a7819 */ /* 0x000fe400000114a1 */
[----:B------:R-:W-:Y:S02]  /*9980*/  SEL R13, R22, RZ, !P0 ;  /* 0x000000ff160d7207 */ /* 0x000fe40004000000 */
[----:B------:R-:W-:Y:S02]  /*9990*/  SEL R162, R162, RZ, !P0 ;  /* 0x000000ffa2a27207 */ /* 0x000fe40004000000 */
[----:B-----5:R-:W-:Y:S01]  /*99a0*/  SHF.R.S32.HI R11, RZ, 0x1f, R6 ;  /* 0x0000001fff0b7819 */ /* 0x020fe20000011406 */
[----:B------:R-:W-:Y:S06]  /*99b0*/  @P3 BRA `(.L_x_2466) ;  /* 0x00000000009c3947 */ /* 0x000fec0003800000 */
[----:B------:R-:W3:Y:S01]  /*99c0*/  S2R R3, SR_TID.X ;  /* 0x0000000000037919 */ /* 0x000ee20000002100 */
[----:B------:R-:W4:Y:S02]  /*99d0*/  LDC R12, c[0x0][0xbe8] ;  /* 0x0002fa00ff0c7b82 */ /* 0x000f240000000800 */
[----:B----4-:R-:W-:Y:S01]  /*99e0*/  IMAD R2, R0, R12, RZ ;  /* 0x0000000c00027224 */ /* 0x010fe200078e02ff */
[----:B---3--:R-:W-:-:S04]  /*99f0*/  IADD3 R9, R16, -0x80, R3 ;  /* 0xffffff8010097810 */ /* 0x008fc80007ffe003 */
[----:B------:R-:W-:-:S13]  /*9a00*/  ISETP.GE.AND P0, PT, R9, R2, PT ;  /* 0x000000020900720c */ /* 0x000fda0003f06270 */
[----:B------:R-:W-:Y:S05]  /*9a10*/  @P0 BRA `(.L_x_2466) ;  /* 0x0000000000840947 */ /* 0x000fea0003800000 */
[----:B------:R-:W-:Y:S01]  /*9a20*/  ISETP.NE.AND P0, PT, R12, 0x1, PT ;  /* 0x000000010c00780c */ /* 0x000fe20003f05270 */
[----:B------:R-:W-:Y:S01]  /*9a30*/  ULDC.64 UR4, c[0x0][0xb90] ;  /* 0x0002e40000047ab9 */ /* 0x000fe20000000a00 */
[----:B------:R-:W-:Y:S01]  /*9a40*/  MOV R2, R6 ;  /* 0x0000000600027202 */ /* 0x000fe20000000f00 */
[----:B------:R-:W-:Y:S02]  /*9a50*/  IMAD R8, R10, UR4, RZ ;  /* 0x000000040a087c24 */ /* 0x000fe4000f8e02ff */
[----:B------:R-:W-:Y:S02]  /*9a60*/  IMAD.MOV.U32 R3, RZ, RZ, R11 ;  /* 0x000000ffff037224 */ /* 0x000fe400078e000b */
[----:B------:R-:W-:Y:S02]  /*9a70*/  IMAD.MOV.U32 R5, RZ, RZ, R9 ;  /* 0x000000ffff057224 */ /* 0x000fe400078e0009 */
[----:B------:R-:W-:-:S04]  /*9a80*/  IMAD.WIDE.U32 R2, R161, UR4, R2 ;  /* 0x00000004a1027c25 */ /* 0x000fc8000f8e0002 */
[----:B------:R-:W3:Y:S01]  /*9a90*/  @P0 LDC R4, c[0x0][0xbec] ;  /* 0x0002fb00ff040b82 */ /* 0x000ee20000000800 */
[----:B------:R-:W-:Y:S01]  /*9aa0*/  IMAD R7, R161, UR5, R8 ;  /* 0x00000005a1077c24 */ /* 0x000fe2000f8e0208 */
[----:B------:R-:W-:-:S03]  /*9ab0*/  ULDC.64 UR4, c[0x0][0xb98] ;  /* 0x0002e60000047ab9 */ /* 0x000fc60000000a00 */
[----:B------:R-:W-:-:S03]  /*9ac0*/  IMAD.IADD R3, R3, 0x1, R7 ;  /* 0x0000000103037824 */ /* 0x000fc600078e0207 */
[----:B------:R-:W4:Y:S01]  /*9ad0*/  @P0 LDC R15, c[0x0][0xbf0] ;  /* 0x0002fc00ff0f0b82 */ /* 0x000f220000000800 */
[----:B------:R-:W-:-:S04]  /*9ae0*/  IMAD.WIDE.U32 R2, R13, UR4, R2 ;  /* 0x000000040d027c25 */ /* 0x000fc8000f8e0002 */
[----:B---3--:R-:W-:-:S05]  /*9af0*/  @P0 IMAD.HI.U32 R4, R9, R4, RZ ;  /* 0x0000000409040227 */ /* 0x008fca00078e00ff */
        /* <DEDUP_REMOVED lines=19> */
.L_x_2466:
[----:B------:R-:W-:Y:S05]  /*9c30*/  BSYNC B1 ;  /* 0x0000000000017941 */ /* 0x000fea0003800000 */
.L_x_2465:
[----:B------:R-:W-:Y:S01]  /*9c40*/  ULDC.64 UR4, c[0x0][0xaa0] ;  /* 0x0002a80000047ab9 */ /* 0x000fe20000000a00 */
[----:B------:R-:W-:Y:S01]  /*9c50*/  IMAD R7, R160, 0x20, R163 ;  /* 0x00000020a0077824 */ /* 0x000fe200078e02a3 */
[----:B------:R-:W-:Y:S01]  /*9c60*/  BSSY B1, `(.L_x_2467) ;  /* 0x0000037000017945 */ /* 0x000fe20003800000 */
[----:B---3--:R-:W-:Y:S02]  /*9c70*/  IMAD R3, R11, UR4, RZ ;  /* 0x000000040b037c24 */ /* 0x008fe4000f8e02ff */
[----:B------:R-:W-:Y:S02]  /*9c80*/  IMAD.IADD R9, R16, 0x1, R7 ;  /* 0x0000000110097824 */ /* 0x000fe400078e0207 */
[C---:B------:R-:W-:Y:S02]  /*9c90*/  IMAD R5, R6.reuse, UR5, R3 ;  /* 0x0000000506057c24 */ /* 0x040fe4000f8e0203 */
[----:B------:R-:W-:Y:S01]  /*9ca0*/  IMAD.WIDE.U32 R2, R6, UR4, RZ ;  /* 0x0000000406027c25 */ /* 0x000fe2000f8e00ff */
[----:B------:R-:W-:-:S03]  /*9cb0*/  ULDC.64 UR4, c[0x0][0xae8] ;  /* 0x0002ba0000047ab9 */ /* 0x000fc60000000a00 */
[----:B------:R-:W-:Y:S01]  /*9cc0*/  IMAD.IADD R3, R3, 0x1, R5 ;  /* 0x0000000103037824 */ /* 0x000fe200078e0205 */
[----:B------:R-:W-:Y:S01]  /*9cd0*/  MOV R5, R9 ;  /* 0x0000000900057202 */ /* 0x000fe20000000f00 */
[----:B------:R-:W-:Y:S02]  /*9ce0*/  IMAD R6, R10, UR4, RZ ;  /* 0x000000040a067c24 */ /* 0x000fe4000f8e02ff */
[----:B0-----:R-:W-:-:S04]  /*9cf0*/  @P2 IMAD.HI.U32 R4, R9, R14, RZ ;  /* 0x0000000e09042227 */ /* 0x001fc800078e00ff */
[C---:B------:R-:W-:Y:S01]  /*9d00*/  IMAD R7, R161.reuse, UR5, R6 ;  /* 0x00000005a1077c24 */ /* 0x040fe2000f8e0206 */
[----:B--2---:R-:W-:Y:S01]  /*9d10*/  @P2 SHF.R.U32.HI R5, RZ, R25, R4 ;  /* 0x00000019ff052219 */ /* 0x004fe20000011604 */
        /* <DEDUP_REMOVED lines=37> */
[-C--:B--2---:R-:W-:Y:S02]  /*9f70*/  @!P4 LEA R6, P2, R17, R2.reuse, 0x1 ;  /* 0x000000021106c211 */ /* 0x084fe400078408ff */
[----:B------:R-:W-:Y:S02]  /*9f80*/  @!P5 LEA R2, P3, R23, R2, 0x1 ;  /* 0x000000021702d211 */ /* 0x000fe400078608ff */
[-C--:B---3--:R-:W-:Y:S02]  /*9f90*/  @!P4 LEA.HI.X R7, R17, R0.reuse, R174, 0x1, P2 ;  /* 0x000000001107c211 */ /* 0x088fe400010f0cae */
[----:B------:R-:W-:-:S03]  /*9fa0*/  @!P5 LEA.HI.X R3, R23, R0, R173, 0x1, P3 ;  /* 0x000000001703d211 */ /* 0x000fc600018f0cad */
[----:B------:R4:W-:Y:S04]  /*9fb0*/  @!P4 ST.E.128 desc[UR36][R6.64], RZ ;  /* 0x000000ff0600c985 */ /* 0x0009e8000c101d24 */
[----:B------:R4:W-:Y:S02]  /*9fc0*/  @!P5 ST.E.128 desc[UR36][R2.64], RZ ;  /* 0x000000ff0200d985 */ /* 0x0009e4000c101d24 */
.L_x_2468:
[----:B------:R-:W-:Y:S05]  /*9fd0*/  BSYNC B1 ;  /* 0x0000000000017941 */ /* 0x000fea0003800000 */
.L_x_2467:
[----:B---3--:R3:W0:Y:S01]  /*9fe0*/  SHFL.IDX PT, R0, R5, 0x1, 0x181f ;  /* 0x00381f0005007f89 */ /* 0x00862200000e0000 */
[----:B------:R-:W-:Y:S03]  /*9ff0*/  BSSY B1, `(.L_x_2469) ;  /* 0x000000c000017945 */ /* 0x000fe60003800000 */
[----:B--2-4-:R3:W2:Y:S01]  /*a000*/  SHFL.IDX PT, R2, R4, 0x1, 0x181f ;  /* 0x00381f0004027f89 */ /* 0x0146a200000e0000 */
[----:B------:R-:W-:Y:S05]  /*a010*/  @P1 BRA `(.L_x_2470) ;  /* 0x0000000000241947 */ /* 0x000fea0003800000 */
[----:B------:R-:W-:Y:S02]  /*a020*/  ULDC UR4, c[0x0][0xac8] ;  /* 0x0002b20000047ab9 */ /* 0x000fe40000000800 */
[----:B------:R-:W-:Y:S02]  /*a030*/  ISETP.GE.AND P3, PT, R17, UR4, PT ;  /* 0x0000000411007c0c */ /* 0x000fe4000bf66270 */
[----:B------:R-:W-:-:S11]  /*a040*/  ISETP.GE.AND P4, PT, R23, UR4, PT ;  /* 0x0000000417007c0c */ /* 0x000fd6000bf86270 */
[-C--:B--2---:R-:W-:Y:S02]  /*a050*/  @!P3 LEA R6, P1, R17, R2.reuse, 0x1 ;  /* 0x000000021106b211 */ /* 0x084fe400078208ff */
[----:B------:R-:W-:Y:S02]  /*a060*/  @!P4 LEA R2, P2, R23, R2, 0x1 ;  /* 0x000000021702c211 */ /* 0x000fe400078408ff */
[-C--:B0-----:R-:W-:Y:S02]  /*a070*/  @!P3 LEA.HI.X R7, R17, R0.reuse, R174, 0x1, P1 ;  /* 0x000000001107b211 */ /* 0x081fe400008f0cae */
[----:B------:R-:W-:-:S03]  /*a080*/  @!P4 LEA.HI.X R3, R23, R0, R173, 0x1, P2 ;  /* 0x000000001703c211 */ /* 0x000fc600010f0cad */
[----:B------:R4:W-:Y:S04]  /*a090*/  @!P3 ST.E.128 desc[UR36][R6.64], RZ ;  /* 0x000000ff0600b985 */ /* 0x0009e8000c101d24 */
[----:B------:R4:W-:Y:S02]  /*a0a0*/  @!P4 ST.E.128 desc[UR36][R2.64], RZ ;  /* 0x000000ff0200c985 */ /* 0x0009e4000c101d24 */
.L_x_2470:
[----:B------:R-:W-:Y:S05]  /*a0b0*/  BSYNC B1 ;  /* 0x0000000000017941 */ /* 0x000fea0003800000 */
.L_x_2469:
[----:B0-----:R0:W0:Y:S01]  /*a0c0*/  SHFL.IDX PT, R0, R5, 0x2, 0x181f ;  /* 0x00581f0005007f89 */ /* 0x00102200000e0000 */
[----:B------:R-:W-:Y:S03]  /*a0d0*/  BSSY B1, `(.L_x_2471) ;  /* 0x000000c000017945 */ /* 0x000fe60003800000 */
[----:B--2-4-:R2:W4:Y:S01]  /*a0e0*/  SHFL.IDX PT, R2, R4, 0x2, 0x181f ;  /* 0x00581f0004027f89 */ /* 0x01452200000e0000 */
[----:B------:R-:W-:Y:S05]  /*a0f0*/  @P0 BRA `(.L_x_2472) ;  /* 0x0000000000240947 */ /* 0x000fea0003800000 */
[----:B------:R-:W-:Y:S02]  /*a100*/  ULDC UR4, c[0x0][0xac8] ;  /* 0x0002b20000047ab9 */ /* 0x000fe40000000800 */
[----:B------:R-:W-:Y:S02]  /*a110*/  ISETP.GE.AND P2, PT, R17, UR4, PT ;  /* 0x0000000411007c0c */ /* 0x000fe4000bf46270 */
[----:B------:R-:W-:-:S11]  /*a120*/  ISETP.GE.AND P3, PT, R23, UR4, PT ;  /* 0x0000000417007c0c */ /* 0x000fd6000bf66270 */
[-C--:B----4-:R-:W-:Y:S02]  /*a130*/  @!P2 LEA R6, P0, R17, R2.reuse, 0x1 ;  /* 0x000000021106a211 */ /* 0x090fe400078008ff */
[----:B------:R-:W-:Y:S02]  /*a140*/  @!P3 LEA R2, P1, R23, R2, 0x1 ;  /* 0x000000021702b211 */ /* 0x000fe400078208ff */
[-C--:B0-----:R-:W-:Y:S02]  /*a150*/  @!P2 LEA.HI.X R7, R17, R0.reuse, R174, 0x1, P0 ;  /* 0x000000001107a211 */ /* 0x081fe400000f0cae */
[----:B------:R-:W-:-:S03]  /*a160*/  @!P3 LEA.HI.X R3, R23, R0, R173, 0x1, P1 ;  /* 0x000000001703b211 */ /* 0x000fc600008f0cad */
[----:B------:R0:W-:Y:S04]  /*a170*/  @!P2 ST.E.128 desc[UR36][R6.64], RZ ;  /* 0x000000ff0600a985 */ /* 0x0001e8000c101d24 */
[----:B------:R0:W-:Y:S02]  /*a180*/  @!P3 ST.E.128 desc[UR36][R2.64], RZ ;  /* 0x000000ff0200b985 */ /* 0x0001e4000c101d24 */
.L_x_2472:
[----:B------:R-:W-:Y:S05]  /*a190*/  BSYNC B1 ;  /* 0x0000000000017941 */ /* 0x000fea0003800000 */
.L_x_2471:
[----:B0-----:R-:W-:Y:S01]  /*a1a0*/  IADD3 R0, R16, 0x60, RZ ;  /* 0x0000006010007810 */ /* 0x001fe20007ffe0ff */
[----:B------:R0:W0:Y:S03]  /*a1b0*/  SHFL.IDX PT, R6, R5, 0x3, 0x181f ;  /* 0x00781f0005067f89 */ /* 0x00002600000e0000 */
[----:B------:R-:W-:Y:S01]  /*a1c0*/  ISETP.GE.AND P0, PT, R0, R21, PT ;  /* 0x000000150000720c */ /* 0x000fe20003f06270 */
[----:B----4-:R4:W0:-:S12]  /*a1d0*/  SHFL.IDX PT, R2, R4, 0x3, 0x181f ;  /* 0x00781f0004027f89 */ /* 0x01081800000e0000 */
[----:B----4-:R-:W-:Y:S05]  /*a1e0*/  @P0 BRA `(.L_x_2463) ;  /* 0x0000000000240947 */ /* 0x010fea0003800000 */
[----:B------:R-:W-:Y:S02]  /*a1f0*/  ULDC UR4, c[0x0][0xac8] ;  /* 0x0002b20000047ab9 */ /* 0x000fe40000000800 */
[----:B------:R-:W-:Y:S02]  /*a200*/  ISETP.GE.AND P2, PT, R17, UR4, PT ;  /* 0x0000000411007c0c */ /* 0x000fe4000bf46270 */
[----:B------:R-:W-:-:S11]  /*a210*/  ISETP.GE.AND P3, PT, R23, UR4, PT ;  /* 0x0000000417007c0c */ /* 0x000fd6000bf66270 */
[-C--:B0-23--:R-:W-:Y:S02]  /*a220*/  @!P2 LEA R4, P0, R17, R2.reuse, 0x1 ;  /* 0x000000021104a211 */ /* 0x08dfe400078008ff */
[----:B------:R-:W-:Y:S02]  /*a230*/  @!P3 LEA R2, P1, R23, R2, 0x1 ;  /* 0x000000021702b211 */ /* 0x000fe400078208ff */
[-C--:B------:R-:W-:Y:S02]  /*a240*/  @!P2 LEA.HI.X R5, R17, R6.reuse, R174, 0x1, P0 ;  /* 0x000000061105a211 */ /* 0x080fe400000f0cae */
[----:B------:R-:W-:-:S03]  /*a250*/  @!P3 LEA.HI.X R3, R23, R6, R173, 0x1, P1 ;  /* 0x000000061703b211 */ /* 0x000fc600008f0cad */
[----:B------:R4:W-:Y:S04]  /*a260*/  @!P2 ST.E.128 desc[UR36][R4.64], RZ ;  /* 0x000000ff0400a985 */ /* 0x0009e8000c101d24 */
[----:B------:R4:W-:Y:S02]  /*a270*/  @!P3 ST.E.128 desc[UR36][R2.64], RZ ;  /* 0x000000ff0200b985 */ /* 0x0009e4000c101d24 */
.L_x_2463:
[----:B------:R-:W-:Y:S05]  /*a280*/  BSYNC B0 ;  /* 0x0000000000007941 */ /* 0x000fea0003800000 */
.L_x_2454:
[----:B------:R-:W-:Y:S02]  /*a290*/  ULDC UR4, c[0x0][0xc3c] ;  /* 0x00030f0000047ab9 */ /* 0x000fe40000000800 */
[----:B-1----:R-:W-:-:S13]  /*a2a0*/  ISETP.GE.AND P0, PT, R47, UR4, PT ;  /* 0x000000042f007c0c */ /* 0x002fda000bf06270 */
[----:B------:R-:W-:Y:S05]  /*a2b0*/  @!P0 BRA `(.L_x_2473) ;  /* 0xffffff68009c8947 */ /* 0x000fea000383ffff */
[----:B------:R-:W-:Y:S05]  /*a2c0*/  EXIT ;  /* 0x000000000000794d */ /* 0x000fea0003800000 */
.L_x_2412:
[----:B------:R-:W-:-:S08]  /*a2d0*/  NOP ;  /* 0x0000000000007918 */ /* 0x000fd00000000000 */
[----:B0-----:R-:W0:-:S00]  /*a2e0*/  USETMAXREG.DEALLOC.CTAPOOL 0x28 ;  /* 0x00000028000079c8 */ /* 0x001e0000080e0500 */
        /* <DEDUP_REMOVED lines=14> */
.L_x_2474:
        /* <DEDUP_REMOVED lines=40> */
.L_x_2480:
        /* <DEDUP_REMOVED lines=12> */
.L_x_2479:
[----:B------:R-:W-:Y:S05]  /*a710*/  BSYNC B0 ;  /* 0x0000000000007941 */ /* 0x000fea0003800000 */
.L_x_2478:
        /* <DEDUP_REMOVED lines=20> */
.L_x_2476:
[----:B------:R-:W-:-:S05]  /*a860*/  IADD3 R11, -R3, R4, RZ ;  /* 0x00000004030b7210 */ /* 0x000fca0007ffe1ff */
        /* <DEDUP_REMOVED lines=19> */
.L_x_2481:
        /* <DEDUP_REMOVED lines=10> */
[----:B------:R-:W-:Y:S01]  /*aa40*/  IMAD.MOV.U32 R3, RZ, RZ, R6 ;  /* 0x000000ffff037224 */ /* 0x000fe200078e0006 */
[----:B------:R-:W-:-:S03]  /*aa50*/  MOV R6, R8 ;  /* 0x0000000800067202 */ /* 0x000fc60000000f00 */
        /* <DEDUP_REMOVED lines=19> */
[-C--:B------:R-:W-:Y:S02]  /*ab90*/  IABS R8, R13.reuse ;  /* 0x0000000d00087213 */ /* 0x080fe40000000000 */
[----:B0-----:R-:W-:Y:S02]  /*aba0*/  IABS R10, R13 ;  /* 0x0000000d000a7213 */ /* 0x001fe40000000000 */
[----:B------:R-:W0:Y:S01]  /*abb0*/  I2F.RP R6, R8 ;  /* 0x0000000800067306 */ /* 0x000e220000209400 */
[----:B------:R-:W-:-:S07]  /*abc0*/  IADD3 R18, -R13, RZ, RZ ;  /* 0x000000ff0d127210 */ /* 0x000fce0007ffe1ff */
[----:B0-----:R-:W0:Y:S02]  /*abd0*/  MUFU.RCP R6, R6 ;  /* 0x0000000600067308 */ /* 0x001e240000001000 */
[----:B0-----:R-:W-:-:S06]  /*abe0*/  VIADD R3, R6, 0xffffffe ;  /* 0x0ffffffe06037836 */ /* 0x001fcc0000000000 */
[----:B------:R-:W0:Y:S02]  /*abf0*/  F2I.FTZ.U32.TRUNC.NTZ R3, R3 ;  /* 0x0000000300037305 */ /* 0x000e24000021f000 */
[----:B0-----:R-:W-:-:S05]  /*ac00*/  IADD3 R7, RZ, -R3, RZ ;  /* 0x80000003ff077210 */ /* 0x001fca0007ffe0ff */
        /* <DEDUP_REMOVED lines=20> */
.L_x_2477:
[----:B------:R-:W-:Y:S01]  /*ad50*/  ULDC UR4, c[0x0][0xc3c] ;  /* 0x00030f0000047ab9 */ /* 0x000fe20000000800 */
[----:B------:R-:W-:Y:S02]  /*ad60*/  IMAD.MOV.U32 R17, RZ, RZ, RZ ;  /* 0x000000ffff117224 */ /* 0x000fe400078e00ff */
[----:B------:R-:W-:Y:S02]  /*ad70*/  IMAD.U32 R16, RZ, RZ, UR6 ;  /* 0x00000006ff107e24 */ /* 0x000fe4000f8e00ff */
[----:B------:R-:W-:Y:S02]  /*ad80*/  IMAD.MOV.U32 R18, RZ, RZ, RZ ;  /* 0x000000ffff127224 */ /* 0x000fe400078e00ff */
[----:B------:R-:W-:-:S07]  /*ad90*/  IMAD.U32 R19, RZ, RZ, UR4 ;  /* 0x00000004ff137e24 */ /* 0x000fce000f8e00ff */
.L_x_2482:
[----:B------:R-:W-:-:S13]  /*ada0*/  ISETP.NE.AND P0, PT, R5, RZ, PT ;  /* 0x000000ff0500720c */ /* 0x000fda0003f05270 */
[----:B------:R-:W0:Y:S01]  /*adb0*/  @!P0 S2R R3, SR_CgaCtaId ;  /* 0x0000000000038919 */ /* 0x000e220000008800 */
[----:B------:R-:W-:-:S04]  /*adc0*/  @!P0 MOV R0, 0x400 ;  /* 0x0000040000008802 */ /* 0x000fc80000000f00 */
[----:B0-----:R-:W-:-:S05]  /*add0*/  @!P0 LEA R0, R3, R0, 0x18 ;  /* 0x0000000003008211 */ /* 0x001fca00078ec0ff */
[----:B------:R1:W-:Y:S01]  /*ade0*/  @!P0 STS.128 [R0+0x2a8d0], R16 ;  /* 0x02a8d01000008388 */ /* 0x0003e20000000c00 */
[----:B------:R-:W-:Y:S06]  /*adf0*/  BAR.ARV 0x5, 0x180 ;  /* 0x0146000000007b1d */ /* 0x000fec0000002000 */
.L_x_2475:
        /* <DEDUP_REMOVED lines=8> */
[----:B------:R-:W-:Y:S01]  /*ae80*/  BSSY B8, `(.L_x_2483) ;  /* 0x000049b000087945 */ /* 0x000fe20003800000 */
[----:B------:R-:W-:Y:S01]  /*ae90*/  IMAD.MOV.U32 R28, RZ, RZ, 0x1 ;  /* 0x00000001ff1c7424 */ /* 0x000fe200078e00ff */
[----:B------:R-:W1:Y:S01]  /*aea0*/  S2R R4, SR_TID.X ;  /* 0x0000000000047919 */ /* 0x000e620000002100 */
[----:B------:R-:W-:Y:S01]  /*aeb0*/  IMAD.MOV.U32 R27, RZ, RZ, RZ ;  /* 0x000000ffff1b7224 */ /* 0x000fe200078e00ff */
[----:B------:R-:W-:Y:S01]  /*aec0*/  ULDC UR39, c[0x0][0xc] ;  /* 0x0000030000277ab9 */ /* 0x000fe20000000800 */
[----:B------:R3:W-:Y:S01]  /*aed0*/  STL [R1+0x18], RZ ;  /* 0x000018ff01007387 */ /* 0x0007e20000100800 */
[----:B-1----:R-:W-:Y:S02]  /*aee0*/  LOP3.LUT R3, R4, 0x7f, RZ, 0xc0, !PT ;  /* 0x0000007f04037812 */ /* 0x002fe400078ec0ff */
[----:B--2---:R-:W-:-:S02]  /*aef0*/  R2UR UR4, R0 ;  /* 0x00000000000472ca */ /* 0x004fc400000e0000 */
[----:B------:R-:W-:-:S04]  /*af00*/  SHF.L.U32 R0, R4, 0x3, RZ ;  /* 0x0000000304007819 */ /* 0x000fc800000006ff */
[----:B------:R-:W-:-:S04]  /*af10*/  LOP3.LUT R2, R0, 0x1f8, RZ, 0xc0, !PT ;  /* 0x000001f800027812 */ /* 0x000fc800078ec0ff */
[----:B------:R-:W-:Y:S01]  /*af20*/  LOP3.LUT R33, R2, 0x38, R4, 0x78, !PT ;  /* 0x0000003802217812 */ /* 0x000fe200078e7804 */
[----:B------:R-:W-:Y:S01]  /*af30*/  IMAD.SHL.U32 R2, R4, 0x10, RZ ;  /* 0x0000001004027824 */ /* 0x000fe200078e00ff */
[----:B------:R-:W-:Y:S01]  /*af40*/  SHF.R.U32.HI R4, RZ, 0x3, R3 ;  /* 0x00000003ff047819 */ /* 0x000fe20000011603 */
[----:B------:R-:W-:Y:S01]  /*af50*/  ULOP3.LUT UR38, UR4, 0x2, URZ, 0xfc, !UPT ;  /* 0x0000000204267892 */ /* 0x000fe2000f8efc3f */
[----:B------:R-:W-:Y:S02]  /*af60*/  LOP3.LUT R33, R33, 0x200, R0, 0xf8, !PT ;  /* 0x0000020021217812 */ /* 0x000fe400078ef800 */
[----:B------:R-:W-:Y:S01]  /*af70*/  UMOV UR4, 0x400 ;  /* 0x0000040000047882 */ /* 0x000fe20000000000 */
[----:B------:R-:W-:Y:S01]  /*af80*/  LOP3.LUT R3, R0, 0x38, RZ, 0xc0, !PT ;  /* 0x0000003800037812 */ /* 0x000fe200078ec0ff */
[----:B0-----:R-:W-:Y:S01]  /*af90*/  ULEA UR4, UR5, UR4, 0x18 ;  /* 0x0000000405047291 */ /* 0x001fe2000f8ec03f */
[----:B------:R-:W-:Y:S02]  /*afa0*/  LOP3.LUT R4, R4, 0x70, R2, 0xf8, !PT ;  /* 0x0000007004047812 */ /* 0x000fe400078ef802 */
[----:B------:R-:W-:-:S02]  /*afb0*/  LOP3.LUT R2, R3, 0x40, RZ, 0xfc, !PT ;  /* 0x0000004003027812 */ /* 0x000fc400078efcff */
[----:B------:R-:W-:Y:S01]  /*afc0*/  LOP3.LUT R0, R3, 0x80, RZ, 0xfc, !PT ;  /* 0x0000008003007812 */ /* 0x000fe200078efcff */
[----:B------:R-:W-:-:S04]  /*afd0*/  IMAD.U32 R22, RZ, RZ, UR4 ;  /* 0x00000004ff167e24 */ /* 0x000fc8000f8e00ff */
[----:B---3--:R-:W-:-:S07]  /*afe0*/  IMAD R34, R33, 0x2, R22 ;  /* 0x0000000221227824 */ /* 0x008fce00078e0216 */
.L_x_2546:
[----:B0-----:R-:W0:Y:S02]  /*aff0*/  LDC.64 R30, c[0x0][0xc88] ;  /* 0x00032200ff1e7b82 */ /* 0x001e240000000a00 */
[----:B0-----:R-:W-:-:S06]  /*b000*/  IMAD.WIDE R30, R19, 0x4, R30 ;  /* 0x00000004131e7825 */ /* 0x001fcc00078e021e */
[----:B--2---:R-:W2:Y:S01]  /*b010*/  LDG.E R30, desc[UR36][R30.64] ;  /* 0x000000241e1e7981 */ /* 0x004ea2000c1e1900 */
[----:B------:R-:W-:Y:S05]  /*b020*/  YIELD ;  /* 0x0000000000007946 */ /* 0x000fea0003800000 */
[----:B------:R-:W-:Y:S01]  /*b030*/  ULDC.64 UR4, c[0x0][0xa28] ;  /* 0x00028a0000047ab9 */ /* 0x000fe20000000a00 */
[----:B------:R-:W-:Y:S01]  /*b040*/  IMAD.MOV.U32 R37, RZ, RZ, RZ ;  /* 0x000000ffff257224 */ /* 0x000fe200078e00ff */
[----:B------:R-:W-:Y:S01]  /*b050*/  ISETP.NE.U32.AND P0, PT, RZ, UR4, PT ;  /* 0x00000004ff007c0c */ /* 0x000fe2000bf05070 */
[----:B------:R-:W-:-:S03]  /*b060*/  ULDC.64 UR6, c[0x0][0xa18] ;  /* 0x0002860000067ab9 */ /* 0x000fc60000000a00 */
[----:B------:R-:W-:Y:S02]  /*b070*/  ISETP.NE.AND.EX P0, PT, RZ, UR5, PT, P0 ;  /* 0x00000005ff007c0c */ /* 0x000fe4000bf05300 */
[----:B------:R-:W-:Y:S02]  /*b080*/  MOV R35, RZ ;  /* 0x000000ff00237202 */ /* 0x000fe40000000f00 */
[----:B--2---:R-:W-:-:S09]  /*b090*/  SHF.R.S32.HI R0, RZ, 0x1f, R30 ;  /* 0x0000001fff007819 */ /* 0x004fd2000001141e */
[C---:B------:R-:W-:Y:S01]  /*b0a0*/  @P0 LEA R2, P1, R30.reuse, UR4, 0x2 ;  /* 0x000000041e020c11 */ /* 0x040fe2000f8210ff */
[C---:B------:R-:W-:Y:S01]  /*b0b0*/  IMAD.SHL.U32 R24, R30.reuse, 0x4, RZ ;  /* 0x000000041e187824 */ /* 0x040fe200078e00ff */
[C-C-:B------:R-:W-:Y:S01]  /*b0c0*/  SHF.L.U64.HI R25, R30.reuse, 0x2, R0.reuse ;  /* 0x000000021e197819 */ /* 0x140fe20000010200 */
[----:B------:R0:W-:Y:S01]  /*b0d0*/  STL [R1+0xc], R0 ;  /* 0x00000c0001007387 */ /* 0x0001e20000100800 */
[----:B------:R-:W-:Y:S01]  /*b0e0*/  @P0 LEA.HI.X R3, R30, UR5, R0, 0x2, P1 ;  /* 0x000000051e030c11 */ /* 0x000fe200088f1400 */
[----:B------:R-:W-:-:S04]  /*b0f0*/  ULDC.64 UR4, c[0x0][0xa00] ;  /* 0x0002800000047ab9 */ /* 0x000fc80000000a00 */
[----:B------:R1:W5:Y:S01]  /*b100*/  @P0 LDG.E R37, desc[UR36][R2.64] ;  /* 0x0000002402250981 */ /* 0x000362000c1e1900 */
        /* <DEDUP_REMOVED lines=21> */
[----:B------:R-:W-:Y:S05]  /*b260*/  @P0 BRA `(.L_x_2484) ;  /* 0x0000000000200947 */ /* 0x000fea0003800000 */
[----:B------:R-:W-:Y:S02]  /*b270*/  ULDC UR4, c[0x0][0x288] ;  /* 0x0000a20000047ab9 */ /* 0x000fe40000000800 */
[----:B-1----:R-:W-:-:S05]  /*b280*/  IMAD.U32 R0, RZ, RZ, UR4 ;  /* 0x00000004ff007e24 */ /* 0x002fca000f8e00ff */
[----:B------:R0:W-:Y:S01]  /*b290*/  STL [R1+0x4], R0 ;  /* 0x0000040001007387 */ /* 0x0001e20000100800 */
[----:B------:R-:W-:Y:S05]  /*b2a0*/  @!P2 BRA `(.L_x_2484) ;  /* 0x000000000010a947 */ /* 0x000fea0003800000 */
[----:B------:R-:W2:Y:S04]  /*b2b0*/  LDG.E R5, desc[UR36][R2.64] ;  /* 0x0000002402057981 */ /* 0x000ea8000c1e1900 */
[----:B0-----:R-:W2:Y:S02]  /*b2c0*/  LDG.E R0, desc[UR36][R2.64+0x4] ;  /* 0x0000042402007981 */ /* 0x001ea4000c1e1900 */
[----:B--2---:R-:W-:-:S05]  /*b2d0*/  IMAD.IADD R0, R0, 0x1, -R5 ;  /* 0x0000000100007824 */ /* 0x004fca00078e0a05 */
[----:B------:R2:W-:Y:S02]  /*b2e0*/  STL [R1+0x4], R0 ;  /* 0x0000040001007387 */ /* 0x0005e40000100800 */
.L_x_2484:
        /* <DEDUP_REMOVED lines=9> */
.L_x_2485:
        /* <DEDUP_REMOVED lines=9> */
.L_x_2486:
[----:B------:R-:W3:Y:S01]  /*b410*/  LDL R4, [R1+0x4] ;  /* 0x0000040001047983 */ /* 0x000ee20000100800 */
[----:B012---:R-:W0:Y:S01]  /*b420*/  LDC R0, c[0x0][0x448] ;  /* 0x00011200ff007b82 */ /* 0x007e220000000800 */
[----:B-----5:R-:W-:Y:S01]  /*b430*/  IADD3 R36, -R37, R36, RZ ;  /* 0x0000002425247210 */ /* 0x020fe20007ffe1ff */
[----:B------:R-:W-:Y:S01]  /*b440*/  BSSY B7, `(.L_x_2487) ;  /* 0x000037d000077945 */ /* 0x000fe20003800000 */
[----:B------:R-:W-:Y:S02]  /*b450*/  LOP3.LUT R23, R23, 0xffffff7f, RZ, 0xc0, !PT ;  /* 0xffffff7f17177812 */ /* 0x000fe400078ec0ff */
[----:B0-----:R-:W-:Y:S01]  /*b460*/  ISETP.NE.AND P0, PT, R0, 0x1, PT ;  /* 0x000000010000780c */ /* 0x001fe20003f05270 */
[----:B------:R-:W-:-:S04]  /*b470*/  IMAD.SHL.U32 R0, R17, 0x80, RZ ;  /* 0x0000008011007824 */ /* 0x000fc800078e00ff */
[----:B------:R-:W-:-:S08]  /*b480*/  VIADD R0, R0, 0x7f ;  /* 0x0000007f00007836 */ /* 0x000fd00000000000 */
[----:B------:R-:W0:Y:S01]  /*b490*/  @P0 LDC R3, c[0x0][0x44c] ;  /* 0x00011300ff030b82 */ /* 0x000e220000000800 */
[----:B------:R-:W-:-:S07]  /*b4a0*/  @P0 LOP3.LUT R23, R23, 0x80, RZ, 0xfc, !PT ;  /* 0x0000008017170812 */ /* 0x000fce00078efcff */
[----:B------:R-:W1:Y:S01]  /*b4b0*/  @P0 LDC R5, c[0x0][0x450] ;  /* 0x00011400ff050b82 */ /* 0x000e620000000800 */
[----:B0-----:R-:W-:-:S05]  /*b4c0*/  @P0 IMAD.HI.U32 R2, R0, R3, RZ ;  /* 0x0000000300020227 */ /* 0x001fca00078e00ff */
[----:B-1----:R-:W-:Y:S01]  /*b4d0*/  @P0 SHF.R.U32.HI R0, RZ, R5, R2 ;  /* 0x00000005ff000219 */ /* 0x002fe20000011602 */
[----:B------:R-:W-:-:S04]  /*b4e0*/  VIADD R2, R36, 0x5f ;  /* 0x0000005f24027836 */ /* 0x000fc80000000000 */
[----:B------:R-:W-:Y:S01]  /*b4f0*/  IMAD.HI R2, R2, 0x2aaaaaab, RZ ;  /* 0x2aaaaaab02027827 */ /* 0x000fe200078e02ff */
[----:B---3--:R-:W-:-:S05]  /*b500*/  IADD3 R3, R36, 0x60, -R4 ;  /* 0x0000006024037810 */ /* 0x008fca0007ffe804 */
[----:B------:R-:W-:Y:S01]  /*b510*/  IMAD.IADD R0, R3, 0x1, R0 ;  /* 0x0000000103007824 */ /* 0x000fe200078e0200 */
[----:B------:R-:W-:-:S03]  /*b520*/  SHF.R.U32.HI R3, RZ, 0x1f, R2 ;  /* 0x0000001fff037819 */ /* 0x000fc60000011602 */
[----:B------:R-:W-:Y:S01]  /*b530*/  IMAD.HI R0, R0, 0x2aaaaaab, RZ ;  /* 0x2aaaaaab00007827 */ /* 0x000fe200078e02ff */
[----:B------:R-:W-:-:S04]  /*b540*/  LEA.HI.SX32 R3, R2, R3, 0x1c ;  /* 0x0000000302037211 */ /* 0x000fc800078fe2ff */
[----:B------:R-:W-:-:S04]  /*b550*/  SHF.R.U32.HI R5, RZ, 0x1f, R0 ;  /* 0x0000001fff057819 */ /* 0x000fc80000011600 */
[----:B------:R-:W-:-:S04]  /*b560*/  LEA.HI.SX32 R0, R0, R5, 0x1c ;  /* 0x0000000500007211 */ /* 0x000fc800078fe2ff */
[----:B------:R-:W-:-:S04]  /*b570*/  VIMNMX R29, R3, R0, PT ;  /* 0x00000000031d7248 */ /* 0x000fc80003fe0100 */
[----:B------:R-:W-:Y:S01]  /*b580*/  ISETP.GT.AND P0, PT, R29, RZ, PT ;  /* 0x000000ff1d00720c */ /* 0x000fe20003f04270 */
[----:B------:R0:W-:-:S12]  /*b590*/  STL [R1+0x8], R29 ;  /* 0x0000081d01007387 */ /* 0x0001d80000100800 */
        /* <DEDUP_REMOVED lines=18> */
.L_x_2488:
        /* <DEDUP_REMOVED lines=20> */
.L_x_2491:
[----:B------:R-:W-:Y:S05]  /*b800*/  BSYNC B6 ;  /* 0x0000000000067941 */ /* 0x000fea0003800000 */
.L_x_2490:
        /* <DEDUP_REMOVED lines=20> */
.L_x_2494:
        /* <DEDUP_REMOVED lines=15> */
.L_x_2493:
[----:B------:R-:W-:Y:S05]  /*ba40*/  BSYNC B6 ;  /* 0x0000000000067941 */ /* 0x000fea0003800000 */
.L_x_2492:
[----:B------:R-:W-:Y:S01]  /*ba50*/  ULDC.64 UR4, c[0x0][0x9f8] ;  /* 0x00027e0000047ab9 */ /* 0x000fe20000000a00 */
[----:B------:R-:W0:Y:S01]  /*ba60*/  S2R R2, SR_TID.X ;  /* 0x0000000000027919 */ /* 0x000e220000002100 */
[----:B------:R-:W-:Y:S01]  /*ba70*/  ISETP.NE.U32.AND P0, PT, RZ, UR4, PT ;  /* 0x00000004ff007c0c */ /* 0x000fe2000bf05070 */
[----:B------:R-:W1:Y:S01]  /*ba80*/  LDC R6, c[0x0][0x430] ;  /* 0x00010c00ff067b82 */ /* 0x000e620000000800 */
[----:B------:R-:W2:Y:S02]  /*ba90*/  S2R R21, SR_TID.X ;  /* 0x0000000000157919 */ /* 0x000ea40000002100 */
[----:B------:R-:W-:-:S13]  /*baa0*/  ISETP.NE.AND.EX P0, PT, RZ, UR5, PT, P0 ;  /* 0x00000005ff007c0c */ /* 0x000fda000bf05300 */
[----:B------:R-:W-:Y:S01]  /*bab0*/  @P0 IADD3 R24, P1, R24, UR4, RZ ;  /* 0x0000000418180c10 */ /* 0x000fe2000ff3e0ff */
[----:B------:R-:W-:Y:S01]  /*bac0*/  VIADD R26, R29, 0xffffffff ;  /* 0xffffffff1d1a7836 */ /* 0x000fe20000000000 */
[----:B------:R-:W-:Y:S01]  /*bad0*/  LOP3.LUT R23, R23, 0xffffffdf, RZ, 0xc0, !PT ;  /* 0xffffffdf17177812 */ /* 0x000fe200078ec0ff */
[----:B------:R-:W-:Y:S01]  /*bae0*/  ULDC UR4, c[0x0][0x320] ;  /* 0x0000c80000047ab9 */ /* 0x000fe20000000800 */
[----:B------:R-:W-:-:S05]  /*baf0*/  @P0 IADD3.X R25, R25, UR5, RZ, P1, !PT ;  /* 0x0000000519190c10 */ /* 0x000fca0008ffe4ff */
[----:B------:R-:W3:Y:S01]  /*bb00*/  @P0 LDG.E R31, desc[UR36][R24.64] ;  /* 0x00000024181f0981 */ /* 0x000ee2000c1e1900 */
[----:B-1----:R-:W-:Y:S02]  /*bb10*/  ISETP.NE.AND P2, PT, R6, 0x1, PT ;  /* 0x000000010600780c */ /* 0x002fe40003f45270 */
[----:B0-----:R-:W-:Y:S01]  /*bb20*/  LOP3.LUT R2, R2, 0x7f, RZ, 0xc0, !PT ;  /* 0x0000007f02027812 */ /* 0x001fe200078ec0ff */
[----:B------:R-:W0:Y:S03]  /*bb30*/  S2R R29, SR_TID.X ;  /* 0x00000000001d7919 */ /* 0x000e260000002100 */
[----:B------:R-:W-:Y:S02]  /*bb40*/  SHF.R.U32.HI R2, RZ, 0x3, R2 ;  /* 0x00000003ff027819 */ /* 0x000fe40000011602 */
[----:B--2---:R-:W-:-:S05]  /*bb50*/  SHF.L.U32 R20, R21, 0x4, RZ ;  /* 0x0000000415147819 */ /* 0x004fca00000006ff */
[----:B------:R-:W1:Y:S01]  /*bb60*/  @P2 LDC R0, c[0x0][0x438] ;  /* 0x00010e00ff002b82 */ /* 0x000e620000000800 */
[----:B------:R-:W-:-:S05]  /*bb70*/  LOP3.LUT R20, R2, 0x70, R20, 0xf8, !PT ;  /* 0x0000007002147812 */ /* 0x000fca00078ef814 */
[----:B------:R-:W-:Y:S02]  /*bb80*/  IMAD R3, R26, 0x60, R20 ;  /* 0x000000601a037824 */ /* 0x000fe400078e0214 */
[----:B------:R-:W2:Y:S03]  /*bb90*/  @P2 LDC R2, c[0x0][0x434] ;  /* 0x00010d00ff022b82 */ /* 0x000ea60000000800 */
[----:B------:R-:W-:-:S04]  /*bba0*/  ISETP.GE.AND P0, PT, R3, R36, PT ;  /* 0x000000240300720c */ /* 0x000fc80003f06270 */
[----:B------:R-:W-:Y:S01]  /*bbb0*/  ISETP.GT.U32.OR P0, PT, R20, 0x5f, P0 ;  /* 0x0000005f1400780c */ /* 0x000fe20000704470 */
[----:B------:R-:W-:Y:S02]  /*bbc0*/  IMAD.IADD R3, R3, 0x1, R37 ;  /* 0x0000000103037824 */ /* 0x000fe400078e0225 */
[----:B0-----:R-:W-:-:S10]  /*bbd0*/  IMAD.SHL.U32 R10, R29, 0x8, RZ ;  /* 0x000000081d0a7824 */ /* 0x001fd400078e00ff */
[----:B------:R-:W0:Y:S01]  /*bbe0*/  @!P0 LDC.64 R4, c[0x0][0x428] ;  /* 0x00010a00ff048b82 */ /* 0x000e220000000a00 */
[----:B--2---:R-:W-:Y:S01]  /*bbf0*/  @P2 IMAD.HI.U32 R7, R3, R2, RZ ;  /* 0x0000000203072227 */ /* 0x004fe200078e00ff */
[----:B------:R-:W-:-:S03]  /*bc00*/  LOP3.LUT R10, R10, 0x38, RZ, 0xc0, !PT ;  /* 0x000000380a0a7812 */ /* 0x000fc600078ec0ff */
[----:B------:R-:W-:Y:S01]  /*bc10*/  IMAD.MOV.U32 R2, RZ, RZ, R3 ;  /* 0x000000ffff027224 */ /* 0x000fe200078e0003 */
[----:B-1----:R-:W-:Y:S02]  /*bc20*/  @P2 SHF.R.U32.HI R2, RZ, R0, R7 ;  /* 0x00000000ff022219 */ /* 0x002fe40000011607 */
[----:B------:R-:W-:-:S03]  /*bc30*/  LOP3.LUT R32, R10, 0x40, RZ, 0xfc, !PT ;  /* 0x000000400a207812 */ /* 0x000fc600078efcff */
[--C-:B------:R-:W-:Y:S01]  /*bc40*/  IMAD.MOV R0, RZ, RZ, -R2.reuse ;  /* 0x000000ffff007224 */ /* 0x100fe200078e0a02 */
[----:B------:R-:W-:Y:S02]  /*bc50*/  @P2 LOP3.LUT R23, R23, 0x20, RZ, 0xfc, !PT ;  /* 0x0000002017172812 */ /* 0x000fe400078efcff */
[----:B------:R-:W-:Y:S01]  /*bc60*/  ISETP.GE.AND P2, PT, R32, UR4, PT ;  /* 0x0000000420007c0c */ /* 0x000fe2000bf46270 */
[----:B------:R-:W-:Y:S01]  /*bc70*/  IMAD R0, R6, R0, R3 ;  /* 0x0000000006007224 */ /* 0x000fe200078e0203 */
[----:B------:R-:W-:Y:S02]  /*bc80*/  @!P0 SHF.R.S32.HI R3, RZ, 0x1f, R2 ;  /* 0x0000001fff038819 */ /* 0x000fe40000011402 */
[----:B------:R-:W-:Y:S02]  /*bc90*/  SEL R29, RZ, 0xffffffff, P2 ;  /* 0xffffffffff1d7807 */ /* 0x000fe40001000000 */
[----:B------:R-:W-:Y:S01]  /*bca0*/  ISETP.GE.AND P1, PT, R10, UR4, PT ;  /* 0x000000040a007c0c */ /* 0x000fe2000bf26270 */
[----:B------:R-:W-:-:S02]  /*bcb0*/  ULDC UR4, c[0x0][0x2f4] ;  /* 0x0000bd0000047ab9 */ /* 0x000fc40000000800 */
[----:B------:R-:W-:Y:S01]  /*bcc0*/  IMAD.SHL.U32 R29, R29, 0x2, RZ ;  /* 0x000000021d1d7824 */ /* 0x000fe200078e00ff */
[C---:B------:R-:W-:Y:S02]  /*bcd0*/  ISETP.GE.AND P2, PT, R10.reuse, UR4, PT ;  /* 0x000000040a007c0c */ /* 0x040fe4000bf46270 */
[----:B------:R-:W-:Y:S02]  /*bce0*/  LOP3.LUT R23, R23, 0xfffffffb, RZ, 0xc0, !PT ;  /* 0xfffffffb17177812 */ /* 0x000fe400078ec0ff */
[----:B------:R-:W-:-:S09]  /*bcf0*/  LOP3.LUT R9, R10, 0x80, RZ, 0xfc, !PT ;  /* 0x000000800a097812 */ /* 0x000fd200078efcff */
[----:B------:R-:W-:-:S04]  /*bd00*/  @P2 LOP3.LUT R23, R23, 0x4, RZ, 0xfc, !PT ;  /* 0x0000000417172812 */ /* 0x000fc800078efcff */
[----:B------:R-:W-:Y:S01]  /*bd10*/  LOP3.LUT R23, R23, 0xfffffffd, RZ, 0xc0, !PT ;  /* 0xfffffffd17177812 */ /* 0x000fe200078ec0ff */
[----:B------:R-:W-:Y:S01]  /*bd20*/  UMOV UR5, 0xffffffff ;  /* 0xffffffff00057882 */ /* 0x000fe20000000000 */
[----:B---3--:R-:W-:-:S05]  /*bd30*/  SHF.R.S32.HI R6, RZ, 0x1f, R31 ;  /* 0x0000001fff067819 */ /* 0x008fca000001141f */
[----:B------:R1:W-:Y:S01]  /*bd40*/  STL [R1], R6 ;  /* 0x0000000601007387 */ /* 0x0003e20000100800 */
[-C--:B0-----:R-:W-:Y:S02]  /*bd50*/  @!P0 IMAD R8, R6, R4.reuse, RZ ;  /* 0x0000000406088224 */ /* 0x081fe400078e02ff */
[----:B-1----:R-:W-:Y:S01]  /*bd60*/  @!P0 IMAD.WIDE.U32 R6, R31, R4, R2 ;  /* 0x000000041f068225 */ /* 0x002fe200078e0002 */
[----:B------:R-:W-:-:S04]  /*bd70*/  SEL R2, RZ, 0x1, P1 ;  /* 0x00000001ff027807 */ /* 0x000fc80000800000 */
[----:B------:R-:W-:Y:S02]  /*bd80*/  LOP3.LUT R29, R29, 0x2, R2, 0xe2, !PT ;  /* 0x000000021d1d7812 */ /* 0x000fe400078ee202 */
[----:B------:R-:W0:Y:S01]  /*bd90*/  @!P0 LDC.64 R2, c[0x0][0x418] ;  /* 0x00010600ff028b82 */ /* 0x000e220000000a00 */
[----:B------:R-:W-:-:S04]  /*bda0*/  @!P0 IMAD R5, R31, R5, R8 ;  /* 0x000000051f058224 */ /* 0x000fc800078e0208 */
[----:B------:R-:W-:Y:S01]  /*bdb0*/  @!P0 IMAD.IADD R5, R7, 0x1, R5 ;  /* 0x0000000107058824 */ /* 0x000fe200078e0205 */
[----:B------:R-:W-:Y:S02]  /*bdc0*/  MOV R4, RZ ;  /* 0x000000ff00047202 */ /* 0x000fe40000000f00 */
[----:B0-----:R-:W-:-:S04]  /*bdd0*/  @!P0 LEA R2, P1, R6, R2, 0x2 ;  /* 0x0000000206028211 */ /* 0x001fc800078210ff */
[----:B------:R-:W-:Y:S02]  /*bde0*/  @!P0 LEA.HI.X R3, R6, R3, R5, 0x2, P1 ;  /* 0x0000000306038211 */ /* 0x000fe400008f1405 */
[----:B------:R-:W-:-:S03]  /*bdf0*/  ISETP.GE.AND P1, PT, R32, UR4, PT ;  /* 0x0000000420007c0c */ /* 0x000fc6000bf26270 */
[----:B------:R0:W5:Y:S01]  /*be00*/  @!P0 LDG.E R4, desc[UR36][R2.64] ;  /* 0x0000002402048981 */ /* 0x000162000c1e1900 */
[----:B------:R-:W-:-:S09]  /*be10*/  ISETP.GE.AND P0, PT, R9, UR4, PT ;  /* 0x0000000409007c0c */ /* 0x000fd2000bf06270 */
[----:B------:R-:W-:-:S04]  /*be20*/  @P1 LOP3.LUT R23, R23, 0x2, RZ, 0xfc, !PT ;  /* 0x0000000217171812 */ /* 0x000fc800078efcff */
[----:B------:R-:W-:Y:S01]  /*be30*/  LOP3.LUT R23, R23, 0xfffffffe, RZ, 0xc0, !PT ;  /* 0xfffffffe17177812 */ /* 0x000fe200078ec0ff */
[----:B0-----:R-:W-:-:S03]  /*be40*/  IMAD.U32 R2, RZ, RZ, UR38 ;  /* 0x00000026ff027e24 */ /* 0x001fc6000f8e00ff */
[----:B------:R-:W-:Y:S01]  /*be50*/  @P0 LOP3.LUT R23, R23, 0x1, RZ, 0xfc, !PT ;  /* 0x0000000117170812 */ /* 0x000fe200078efcff */
[----:B------:R-:W-:Y:S06]  /*be60*/  BRA.DIV UR5, `(.L_x_2495) ;  /* 0x0000004205087947 */ /* 0x000fec000b800000 */
.L_x_2563:
[----:B------:R-:W-:Y:S02]  /*be70*/  ISETP.NE.AND P0, PT, R2, 0x3, PT ;  /* 0x000000030200780c */ /* 0x000fe40003f05270 */
[----:B------:R-:W-:Y:S02]  /*be80*/  ISETP.GT.U32.AND P1, PT, R20, 0x5f, PT ;  /* 0x0000005f1400780c */ /* 0x000fe40003f24070 */
[----:B------:R-:W-:Y:S02]  /*be90*/  LOP3.LUT R23, R23, 0xffffffef, RZ, 0xc0, !PT ;  /* 0xffffffef17177812 */ /* 0x000fe400078ec0ff */
[----:B------:R-:W-:-:S07]  /*bea0*/  SHF.R.S32.HI R32, RZ, 0x1f, R18 ;  /* 0x0000001fff207819 */ /* 0x000fce0000011412 */
[----:B------:R-:W-:-:S04]  /*beb0*/  @P0 LOP3.LUT R23, R23, 0x10, RZ, 0xfc, !PT ;  /* 0x0000001017170812 */ /* 0x000fc800078efcff */
[----:B------:R-:W-:-:S04]  /*bec0*/  LOP3.LUT R23, R23, 0xfffffff7, RZ, 0xc0, !PT ;  /* 0xfffffff717177812 */ /* 0x000fc800078ec0ff */
[----:B------:R-:W-:Y:S01]  /*bed0*/  @P1 LOP3.LUT R23, R23, 0x8, RZ, 0xfc, !PT ;  /* 0x0000000817171812 */ /* 0x000fe200078efcff */
[----:B------:R-:W-:Y:S06]  /*bee0*/  @!P0 BRA `(.L_x_2496) ;  /* 0x0000000000048947 */ /* 0x000fec0003800000 */
[----:B------:R-:W-:Y:S01]  /*bef0*/  BPT.TRAP 0x1 ;  /* 0x000000040000795c */ /* 0x000fe20000300000 */
.L_x_2496:
        /* <DEDUP_REMOVED lines=25> */
.L_x_2564:
[----:B------:R-:W-:Y:S05]  /*c090*/  BSYNC B0 ;  /* 0x0000000000007941 */ /* 0x000fea0003800000 */
.L_x_2497:
        /* <DEDUP_REMOVED lines=19> */
[----:B-1----:R-:W-:Y:S01]  /*c1d0*/  LOP3.LUT R8, R8, 0x7f, RZ, 0xc0, !PT ;  /* 0x0000007f08087812 */ /* 0x002fe200078ec0ff */
[----:B------:R-:W-:Y:S01]  /*c1e0*/  IMAD R6, R26, -0x60, R36 ;  /* 0xffffffa01a067824 */ /* 0x000fe200078e0224 */
[----:B------:R-:W-:Y:S01]  /*c1f0*/  LEA R4, P0, R2, UR4, 0x1 ;  /* 0x0000000402047c11 */ /* 0x000fe2000f8008ff */
[----:B------:R-:W-:Y:S01]  /*c200*/  UMOV UR4, 0xffffffff ;  /* 0xffffffff00047882 */ /* 0x000fe20000000000 */
[----:B------:R-:W-:Y:S01]  /*c210*/  SHF.R.U32.HI R9, RZ, 0x3, R8 ;  /* 0x00000003ff097819 */ /* 0x000fe20000011608 */
[----:B------:R-:W-:Y:S01]  /*c220*/  IMAD R5, R27, 0x4800, R33 ;  /* 0x000048001b057824 */ /* 0x000fe200078e0221 */
[----:B------:R-:W0:Y:S01]  /*c230*/  S2R R8, SR_TID.X ;  /* 0x0000000000087919 */ /* 0x000e220000002100 */
[----:B------:R-:W-:Y:S02]  /*c240*/  IADD3 R0, R3, R0, RZ ;  /* 0x0000000003007210 */ /* 0x000fe40007ffe0ff */
[----:B------:R-:W-:-:S02]  /*c250*/  IMAD.IADD R6, R6, 0x1, -R9 ;  /* 0x0000000106067824 */ /* 0x000fc400078e0a09 */
[----:B------:R-:W-:-:S03]  /*c260*/  LEA.HI.X R0, R2, UR5, R0, 0x1, P0 ;  /* 0x0000000502007c11 */ /* 0x000fc600080f0c00 */
        /* <DEDUP_REMOVED lines=66> */
.L_x_2578:
        /* <DEDUP_REMOVED lines=12> */
.L_x_2500:
        /* <DEDUP_REMOVED lines=10> */
.L_x_2501:
        /* <DEDUP_REMOVED lines=16> */
[----:B------:R-:W-:-:S05]  /*c8f0*/  IMAD R0, R35, UR5, R0 ;  /* 0x0000000523007c24 */ /* 0x000fca000f8e0200 */
[----:B------:R-:W-:Y:S01]  /*c900*/  IADD3 R35, R5, R0, RZ ;  /* 0x0000000005237210 */ /* 0x000fe20007ffe0ff */
[----:B-1----:R-:W-:Y:S06]  /*c910*/  @!P0 BRA `(.L_x_2503) ;  /* 0x0000000000408947 */ /* 0x002fec0003800000 */
[----:B------:R-:W-:Y:S01]  /*c920*/  MOV R2, 0x0 ;  /* 0x0000000000027802 */ /* 0x000fe20000000f00 */
[----:B------:R-:W-:Y:S01]  /*c930*/  ULDC.64 UR6, c[0x4][0x90] ;  /* 0x0100240000067ab9 */ /* 0x000fe20000000a00 */
[----:B------:R-:W-:Y:S01]  /*c940*/  ULDC.64 UR8, c[0x4][0x98] ;  /* 0x0100260000087ab9 */ /* 0x000fe20000000a00 */
[----:B------:R-:W-:Y:S01]  /*c950*/  ULDC.64 UR4, c[0x4][0x20] ;  /* 0x0100080000047ab9 */ /* 0x000fe20000000a00 */
[----:B------:R-:W-:Y:S01]  /*c960*/  IMAD.U32 R4, RZ, RZ, UR6 ;  /* 0x00000006ff047e24 */ /* 0x000fe2000f8e00ff */
[----:B------:R-:W-:Y:S01]  /*c970*/  MOV R12, 0x1 ;  /* 0x00000001000c7802 */ /* 0x000fe20000000f00 */
[----:B------:R-:W0:Y:S01]  /*c980*/  LDC.64 R2, c[0x4][R2] ;  /* 0x0100000002027b82 */ /* 0x000e220000000a00 */
[----:B------:R-:W-:Y:S02]  /*c990*/  IMAD.U32 R5, RZ, RZ, UR7 ;  /* 0x00000007ff057e24 */ /* 0x000fe4000f8e00ff */
[----:B------:R-:W-:Y:S02]  /*c9a0*/  IMAD.U32 R6, RZ, RZ, UR8 ;  /* 0x00000008ff067e24 */ /* 0x000fe4000f8e00ff */
[----:B--2---:R-:W-:-:S02]  /*c9b0*/  IMAD.U32 R7, RZ, RZ, UR9 ;  /* 0x00000009ff077e24 */ /* 0x004fc4000f8e00ff */
[----:B------:R-:W-:Y:S02]  /*c9c0*/  IMAD.U32 R10, RZ, RZ, UR4 ;  /* 0x00000004ff0a7e24 */ /* 0x000fe4000f8e00ff */
[----:B------:R-:W-:Y:S02]  /*c9d0*/  IMAD.U32 R11, RZ, RZ, UR5 ;  /* 0x00000005ff0b7e24 */ /* 0x000fe4000f8e00ff */
[----:B------:R-:W-:Y:S02]  /*c9e0*/  IMAD.MOV.U32 R8, RZ, RZ, 0x70 ;  /* 0x00000070ff087424 */ /* 0x000fe400078e00ff */
[----:B------:R-:W-:-:S07]  /*c9f0*/  IMAD.MOV.U32 R13, RZ, RZ, RZ ;  /* 0x000000ffff0d7224 */ /* 0x000fce00078e00ff */
[----:B------:R-:W-:-:S07]  /*ca00*/  LEPC R20, `(.L_x_2503) ;  /* 0x000000001014794e */ /* 0x000fce0000000000 */
[----:B0-----:R-:W-:Y:S05]  /*ca10*/  CALL.ABS.NOINC R2 ;  /* 0x0000000002007343 */ /* 0x001fea0003c00000 */
.L_x_2503:
[----:B------:R-:W-:Y:S05]  /*ca20*/  BSYNC B6 ;  /* 0x0000000000067941 */ /* 0x000fea0003800000 */
.L_x_2502:
[----:B------:R-:W3:Y:S01]  /*ca30*/  LDL.LU R2, [R1+0xc] ;  /* 0x00000c0001027983 */ /* 0x000ee20000300800 */
[----:B------:R-:W-:-:S03]  /*ca40*/  ULDC.64 UR4, c[0x0][0x2d8] ;  /* 0x0000b60000047ab9 */ /* 0x000fc60000000a00 */
[----:B------:R-:W4:Y:S01]  /*ca50*/  LDL.LU.64 R20, [R1+0x10] ;  /* 0x0000100001147983 */ /* 0x000f220000300a00 */
[----:B------:R-:W-:Y:S02]  /*ca60*/  IMAD.MOV.U32 R3, RZ, RZ, R35 ;  /* 0x000000ffff037224 */ /* 0x000fe400078e0023 */
[----:B------:R-:W-:Y:S01]  /*ca70*/  IMAD R0, R32, UR4, RZ ;  /* 0x0000000420007c24 */ /* 0x000fe2000f8e02ff */
[----:B------:R0:W5:Y:S03]  /*ca80*/  LDL R10, [R1+0x4] ;  /* 0x00000400010a7983 */ /* 0x0001660000100800 */
[----:B------:R-:W-:Y:S01]  /*ca90*/  IMAD R0, R18, UR5, R0 ;  /* 0x0000000512007c24 */ /* 0x000fe2000f8e0200 */
[----:B------:R-:W1:Y:S02]  /*caa0*/  S2R R11, SR_TID.X ;  /* 0x00000000000b7919 */ /* 0x000e640000002100 */
[----:B-1----:R-:W-:-:S05]  /*cab0*/  IMAD.SHL.U32 R8, R11, 0x8, RZ ;  /* 0x000000080b087824 */ /* 0x002fca00078e00ff */
[----:B------:R-:W-:Y:S01]  /*cac0*/  LOP3.LUT R8, R8, 0x38, RZ, 0xc0, !PT ;  /* 0x0000003808087812 */ /* 0x000fe200078ec0ff */
[----:B---3--:R-:W-:Y:S02]  /*cad0*/  IMAD.MOV.U32 R4, RZ, RZ, R2 ;  /* 0x000000ffff047224 */ /* 0x008fe400078e0002 */
[----:B----4-:R-:W-:Y:S01]  /*cae0*/  IMAD.MOV.U32 R2, RZ, RZ, R20 ;  /* 0x000000ffff027224 */ /* 0x010fe200078e0014 */
[----:B------:R-:W1:Y:S01]  /*caf0*/  S2R R21, SR_TID.X ;  /* 0x0000000000157919 */ /* 0x000e620000002100 */
[----:B------:R-:W3:Y:S02]  /*cb00*/  LDC R20, c[0x0][0x448] ;  /* 0x00011200ff147b82 */ /* 0x000ee40000000800 */
[----:B------:R-:W-:Y:S01]  /*cb10*/  IMAD.WIDE.U32 R2, R18, UR4, R2 ;  /* 0x0000000412027c25 */ /* 0x000fe2000f8e0002 */
[----:B------:R-:W-:-:S03]  /*cb20*/  ULDC.64 UR4, c[0x0][0x2e0] ;  /* 0x0000b80000047ab9 */ /* 0x000fc60000000a00 */
[----:B------:R-:W-:Y:S02]  /*cb30*/  IMAD.IADD R3, R3, 0x1, R0 ;  /* 0x0000000103037824 */ /* 0x000fe400078e0200 */
[----:B------:R-:W-:Y:S02]  /*cb40*/  IMAD R4, R4, UR4, RZ ;  /* 0x0000000404047c24 */ /* 0x000fe4000f8e02ff */
[----:B------:R-:W-:-:S04]  /*cb50*/  IMAD.WIDE.U32 R2, R30, UR4, R2 ;  /* 0x000000041e027c25 */ /* 0x000fc8000f8e0002 */
[----:B------:R-:W-:Y:S01]  /*cb60*/  IMAD R4, R30, UR5, R4 ;  /* 0x000000051e047c24 */ /* 0x000fe2000f8e0204 */
[----:B------:R-:W-:Y:S01]  /*cb70*/  ULDC.64 UR4, c[0x0][0x2d0] ;  /* 0x0000b40000047ab9 */ /* 0x000fe20000000a00 */
[----:B---3--:R-:W-:Y:S02]  /*cb80*/  ISETP.NE.AND P6, PT, R20, 0x1, PT ;  /* 0x000000011400780c */ /* 0x008fe40003fc5270 */
[----:B------:R-:W3:Y:S01]  /*cb90*/  S2R R20, SR_TID.X ;  /* 0x0000000000147919 */ /* 0x000ee20000002100 */
[----:B-1----:R-:W-:-:S04]  /*cba0*/  LOP3.LUT R21, R21, 0x7f, RZ, 0xc0, !PT ;  /* 0x0000007f15157812 */ /* 0x002fc800078ec0ff */
[----:B------:R-:W-:-:S06]  /*cbb0*/  SHF.R.U32.HI R21, RZ, 0x3, R21 ;  /* 0x00000003ff157819 */ /* 0x000fcc0000011615 */
[----:B--2---:R-:W1:Y:S08]  /*cbc0*/  @P6 LDC R7, c[0x0][0x44c] ;  /* 0x00011300ff076b82 */ /* 0x004e700000000800 */
[----:B------:R-:W2:Y:S01]  /*cbd0*/  @P6 LDC R6, c[0x0][0x450] ;  /* 0x00011400ff066b82 */ /* 0x000ea20000000800 */
[----:B---3--:R-:W-:-:S05]  /*cbe0*/  IMAD.SHL.U32 R20, R20, 0x10, RZ ;  /* 0x0000001014147824 */ /* 0x008fca00078e00ff */
[----:B------:R-:W-:-:S05]  /*cbf0*/  LOP3.LUT R20, R21, 0x70, R20, 0xf8, !PT ;  /* 0x0000007015147812 */ /* 0x000fca00078ef814 */
[----:B------:R-:W-:-:S04]  /*cc00*/  IMAD R5, R17, 0x80, R20 ;  /* 0x0000008011057824 */ /* 0x000fc800078e0214 */
[----:B-1----:R-:W-:Y:S01]  /*cc10*/  @P6 IMAD.HI.U32 R7, R5, R7, RZ ;  /* 0x0000000705076227 */ /* 0x002fe200078e00ff */
[----:B------:R-:W-:-:S04]  /*cc20*/  MOV R0, R5 ;  /* 0x0000000500007202 */ /* 0x000fc80000000f00 */
[----:B--2---:R-:W-:Y:S02]  /*cc30*/  @P6 SHF.R.U32.HI R0, RZ, R6, R7 ;  /* 0x00000006ff006219 */ /* 0x004fe40000011607 */
[----:B------:R-:W1:Y:S01]  /*cc40*/  LDC R6, c[0x0][0x448] ;  /* 0x00011200ff067b82 */ /* 0x000e620000000800 */
[----:B------:R-:W-:Y:S02]  /*cc50*/  IMAD.IADD R3, R3, 0x1, R4 ;  /* 0x0000000103037824 */ /* 0x000fe400078e0204 */
[----:B------:R-:W-:Y:S02]  /*cc60*/  IMAD.MOV R4, RZ, RZ, -R0 ;  /* 0x000000ffff047224 */ /* 0x000fe400078e0a00 */
[----:B------:R-:W-:-:S04]  /*cc70*/  IMAD.WIDE.U32 R2, R0, UR4, R2 ;  /* 0x0000000400027c25 */ /* 0x000fc8000f8e0002 */
[----:B-1----:R-:W-:Y:S01]  /*cc80*/  IMAD R4, R6, R4, R5 ;  /* 0x0000000406047224 */ /* 0x002fe200078e0205 */
[----:B------:R-:W-:-:S05]  /*cc90*/  SHF.R.S32.HI R5, RZ, 0x1f, R0 ;  /* 0x0000001fff057819 */ /* 0x000fca0000011400 */
[----:B------:R-:W-:-:S04]  /*cca0*/  IMAD R5, R5, UR4, RZ ;  /* 0x0000000405057c24 */ /* 0x000fc8000f8e02ff */
[----:B------:R-:W-:Y:S01]  /*ccb0*/  IMAD R5, R0, UR5, R5 ;  /* 0x0000000500057c24 */ /* 0x000fe2000f8e0205 */
[----:B------:R-:W-:Y:S01]  /*ccc0*/  SHF.R.S32.HI R0, RZ, 0x1f, R4 ;  /* 0x0000001fff007819 */ /* 0x000fe20000011404 */
[----:B------:R-:W-:Y:S02]  /*ccd0*/  ULDC.64 UR4, c[0x0][0x2c8] ;  /* 0x0000b20000047ab9 */ /* 0x000fe40000000a00 */
[----:B------:R-:W-:Y:S02]  /*cce0*/  IMAD.IADD R3, R3, 0x1, R5 ;  /* 0x0000000103037824 */ /* 0x000fe400078e0205 */
[----:B------:R-:W-:Y:S02]  /*ccf0*/  IMAD R5, R0, UR4, RZ ;  /* 0x0000000400057c24 */ /* 0x000fe4000f8e02ff */
[----:B------:R-:W-:Y:S02]  /*cd00*/  IMAD.SHL.U32 R21, R11, 0x8, RZ ;  /* 0x000000080b157824 */ /* 0x000fe400078e00ff */
[----:B------:R-:W-:-:S02]  /*cd10*/  IMAD R0, R4, UR5, R5 ;  /* 0x0000000504007c24 */ /* 0x000fc4000f8e0205 */
[----:B------:R-:W-:Y:S01]  /*cd20*/  IMAD.WIDE.U32 R2, R4, UR4, R2 ;  /* 0x0000000404027c25 */ /* 0x000fe2000f8e0002 */
[----:B------:R-:W-:Y:S01]  /*cd30*/  ULDC.64 UR4, c[0x0][0x280] ;  /* 0x0000a00000047ab9 */ /* 0x000fe20000000a00 */
[----:B------:R-:W-:Y:S02]  /*cd40*/  LOP3.LUT R21, R21, 0x38, RZ, 0xc0, !PT ;  /* 0x0000003815157812 */ /* 0x000fe400078ec0ff */
[----:B------:R-:W-:Y:S01]  /*cd50*/  IMAD.IADD R3, R3, 0x1, R0 ;  /* 0x0000000103037824 */ /* 0x000fe200078e0200 */
[----:B------:R-:W-:Y:S01]  /*cd60*/  LEA R0, P0, R2, UR4, 0x1 ;  /* 0x0000000402007c11 */ /* 0x000fe2000f8008ff */
[----:B------:R-:W-:Y:S01]  /*cd70*/  ULDC UR4, c[0x0][0x2b8] ;  /* 0x0000ae0000047ab9 */ /* 0x000fe20000000800 */
[----:B------:R-:W-:Y:S02]  /*cd80*/  LOP3.LUT R20, R11, 0x7f, RZ, 0xc0, !PT ;  /* 0x0000007f0b147812 */ /* 0x000fe400078ec0ff */
[C---:B------:R-:W-:Y:S02]  /*cd90*/  LOP3.LUT R9, R21.reuse, 0x40, RZ, 0xfc, !PT ;  /* 0x0000004015097812 */ /* 0x040fe400078efcff */
[----:B------:R-:W-:-:S02]  /*cda0*/  LOP3.LUT R11, R21, 0x80, RZ, 0xfc, !PT ;  /* 0x00000080150b7812 */ /* 0x000fc400078efcff */
[----:B------:R-:W-:Y:S01]  /*cdb0*/  LEA.HI.X R4, R2, UR5, R3, 0x1, P0 ;  /* 0x0000000502047c11 */ /* 0x000fe200080f0c03 */
[----:B------:R-:W-:Y:S01]  /*cdc0*/  UMOV UR5, 0xffffffff ;  /* 0xffffffff00057882 */ /* 0x000fe20000000000 */
[----:B------:R-:W-:Y:S02]  /*cdd0*/  ISETP.GE.AND P3, PT, R8, UR4, PT ;  /* 0x0000000408007c0c */ /* 0x000fe4000bf66270 */
[----:B------:R-:W-:Y:S02]  /*cde0*/  ISETP.GE.AND P2, PT, R9, UR4, PT ;  /* 0x0000000409007c0c */ /* 0x000fe4000bf46270 */
[----:B------:R-:W-:Y:S02]  /*cdf0*/  ISETP.GE.AND P0, PT, R11, UR4, PT ;  /* 0x000000040b007c0c */ /* 0x000fe4000bf06270 */
[----:B------:R-:W-:Y:S01]  /*ce00*/  SHF.R.U32.HI R9, RZ, 0x3, R20 ;  /* 0x00000003ff097819 */ /* 0x000fe20000011614 */
[----:B0-----:R-:W-:Y:S10]  /*ce10*/  BRA.DIV UR5, `(.L_x_2504) ;  /* 0x0000003a05887947 */ /* 0x001ff4000b800000 */
[----:B------:R-:W0:Y:S01]  /*ce20*/  SHFL.IDX PT, R14, R0, RZ, 0x181f ;  /* 0x00181fff000e7589 */ /* 0x000e2200000e0000 */
[----:B-----5:R-:W-:Y:S02]  /*ce30*/  IMAD R5, R10, R6, RZ ;  /* 0x000000060a057224 */ /* 0x020fe400078e02ff */
[----:B------:R-:W-:Y:S01]  /*ce40*/  IMAD R17, R17, 0x80, R9 ;  /* 0x0000008011117824 */ /* 0x000fe200078e0209 */
[----:B------:R-:W1:Y:S03]  /*ce50*/  SHFL.IDX PT, R2, R4, RZ, 0x181f ;  /* 0x00181fff04027589 */ /* 0x000e6600000e0000 */
[C---:B------:R-:W-:Y:S01]  /*ce60*/  VIADD R6, R17.reuse, 0x10 ;  /* 0x0000001011067836 */ /* 0x040fe20000000000 */
[----:B------:R-:W-:-:S13]  /*ce70*/  ISETP.GE.AND P1, PT, R17, R5, PT ;  /* 0x000000051100720c */ /* 0x000fda0003f26270 */
[----:B0-----:R-:W-:-:S04]  /*ce80*/  @!P1 LEA R14, P4, R8, R14, 0x1 ;  /* 0x0000000e080e9211 */ /* 0x001fc800078808ff */
[----:B-1----:R-:W-:Y:S01]  /*ce90*/  @!P1 IADD3.X R3, RZ, R2, RZ, P4, !PT ;  /* 0x00000002ff039210 */ /* 0x002fe200027fe4ff */
[----:B------:R-:W-:Y:S02]  /*cea0*/  @!P1 IMAD.MOV.U32 R2, RZ, RZ, R14 ;  /* 0x000000ffff029224 */ /* 0x000fe400078e000e */
[----:B------:R-:W0:Y:S04]  /*ceb0*/  SHFL.IDX PT, R14, R0, 0x1, 0x181f ;  /* 0x00381f00000e7f89 */ /* 0x000e2800000e0000 */
[----:B------:R-:W-:Y:S04]  /*cec0*/  @!P1 LDGSTS.E.BYPASS.LTC128B.128 [R34+0xc400], desc[UR36][R2.64], !P3 ;  /* 0x0c40000002229fae */ /* 0x000fe8000d901d64 */
[----:B------:R-:W-:Y:S04]  /*ced0*/  @!P1 LDGSTS.E.BYPASS.LTC128B.128 [R34+0x10400], desc[UR36][R2.64+0x80], !P2 ;  /* 0x1040008002229fae */ /* 0x000fe8000d101d64 */
[----:B------:R1:W-:Y:S01]  /*cee0*/  @!P1 LDGSTS.E.BYPASS.LTC128B.128 [R34+0x14400], desc[UR36][R2.64+0x100], !P0 ;  /* 0x1440010002229fae */ /* 0x0003e2000c101d64 */
[----:B------:R-:W-:Y:S01]  /*cef0*/  ISETP.GE.AND P1, PT, R6, R5, PT ;  /* 0x000000050600720c */ /* 0x000fe20003f26270 */
[----:B------:R-:W-:-:S02]  /*cf00*/  VIADD R6, R17, 0x20 ;  /* 0x0000002011067836 */ /* 0x000fc40000000000 */
[----:B-1----:R-:W1:Y:S10]  /*cf10*/  SHFL.IDX PT, R2, R4, 0x1, 0x181f ;  /* 0x00381f0004027f89 */ /* 0x002e7400000e0000 */
[----:B0-----:R-:W-:-:S05]  /*cf20*/  @!P1 LEA R14, P4, R8, R14, 0x1 ;  /* 0x0000000e080e9211 */ /* 0x001fca00078808ff */
[----:B-1----:R-:W-:Y:S02]  /*cf30*/  @!P1 IMAD.X R7, RZ, RZ, R2, P4 ;  /* 0x000000ffff079224 */ /* 0x002fe400020e0602 */
[----:B------:R-:W-:Y:S02]  /*cf40*/  @!P1 IMAD.MOV.U32 R2, RZ, RZ, R14 ;  /* 0x000000ffff029224 */ /* 0x000fe400078e000e */
[----:B------:R-:W-:Y:S01]  /*cf50*/  @!P1 IMAD.MOV.U32 R3, RZ, RZ, R7 ;  /* 0x000000ffff039224 */ /* 0x000fe200078e0007 */
        /* <DEDUP_REMOVED lines=8> */
[----:B-1----:R-:W-:Y:S01]  /*cfe0*/  @!P1 IMAD.X R7, RZ, RZ, R2, P4 ;  /* 0x000000ffff079224 */ /* 0x002fe200020e0602 */
[----:B------:R-:W-:Y:S02]  /*cff0*/  @!P1 MOV R2, R14 ;  /* 0x0000000e00029202 */ /* 0x000fe40000000f00 */
[----:B------:R-:W0:Y:S01]  /*d000*/  SHFL.IDX PT, R14, R0, 0x3, 0x181f ;  /* 0x00781f00000e7f89 */ /* 0x000e2200000e0000 */
[----:B------:R-:W-:-:S05]  /*d010*/  @!P1 IMAD.MOV.U32 R3, RZ, RZ, R7 ;  /* 0x000000ffff039224 */ /* 0x000fca00078e0007 */
        /* <DEDUP_REMOVED lines=36> */
[----:B------:R-:W-:-:S03]  /*d260*/  ISETP.GE.AND P1, PT, R6, R5, PT ;  /* 0x000000050600720c */ /* 0x000fc60003f26270 */
[----:B-1----:R-:W1:Y:S10]  /*d270*/  SHFL.IDX PT, R2, R4, 0x6, 0x181f ;  /* 0x00d81f0004027f89 */ /* 0x002e7400000e0000 */
[----:B0-----:R-:W-:Y:S01]  /*d280*/  @!P1 LEA R14, P4, R8, R14, 0x1 ;  /* 0x0000000e080e9211 */ /* 0x001fe200078808ff */
[----:B------:R-:W0:Y:S04]  /*d290*/  SHFL.IDX PT, R4, R4, 0x7, 0x181f ;  /* 0x00f81f0004047f89 */ /* 0x000e2800000e0000 */
[----:B-1----:R-:W-:Y:S01]  /*d2a0*/  @!P1 IMAD.X R7, RZ, RZ, R2, P4 ;  /* 0x000000ffff079224 */ /* 0x002fe200020e0602 */
[----:B------:R-:W-:-:S02]  /*d2b0*/  @!P1 MOV R2, R14 ;  /* 0x0000000e00029202 */ /* 0x000fc40000000f00 */
[----:B------:R1:W2:Y:S01]  /*d2c0*/  SHFL.IDX PT, R14, R0, 0x7, 0x181f ;  /* 0x00f81f00000e7f89 */ /* 0x0002a200000e0000 */
[----:B------:R-:W-:-:S05]  /*d2d0*/  @!P1 IMAD.MOV.U32 R3, RZ, RZ, R7 ;  /* 0x000000ffff039224 */ /* 0x000fca00078e0007 */
[----:B------:R1:W-:Y:S04]  /*d2e0*/  @!P1 LDGSTS.E.BYPASS.LTC128B.128 [R34+0xf400], desc[UR36][R2.64], !P3 ;  /* 0x0f40000002229fae */ /* 0x0003e8000d901d64 */
[----:B------:R1:W-:Y:S04]  /*d2f0*/  @!P1 LDGSTS.E.BYPASS.LTC128B.128 [R34+0x13400], desc[UR36][R2.64+0x80], !P2 ;  /* 0x1340008002229fae */ /* 0x0003e8000d101d64 */
[----:B0-----:R1:W-:Y:S02]  /*d300*/  @!P1 LDGSTS.E.BYPASS.LTC128B.128 [R34+0x17400], desc[UR36][R2.64+0x100], !P0 ;  /* 0x1740010002229fae */ /* 0x0013e4000c101d64 */
.L_x_2595:
[----:B-1----:R-:W-:Y:S01]  /*d310*/  VIADD R0, R17, 0x70 ;  /* 0x0000007011007836 */ /* 0x002fe20000000000 */
[----:B------:R-:W-:Y:S04]  /*d320*/  BSSY B0, `(.L_x_2505) ;  /* 0x000000b000007945 */ /* 0x000fe80003800000 */
[----:B------:R-:W-:-:S13]  /*d330*/  ISETP.GE.AND P1, PT, R0, R5, PT ;  /* 0x000000050000720c */ /* 0x000fda0003f26270 */
[----:B------:R-:W-:Y:S05]  /*d340*/  @P1 BRA `(.L_x_2506) ;  /* 0x0000000000201947 */ /* 0x000fea0003800000 */
[----:B--2---:R-:W-:-:S05]  /*d350*/  LEA R2, P1, R8, R14, 0x1 ;  /* 0x0000000e08027211 */ /* 0x004fca00078208ff */
[----:B------:R-:W-:-:S05]  /*d360*/  IMAD.X R3, RZ, RZ, R4, P1 ;  /* 0x000000ffff037224 */ /* 0x000fca00008e0604 */
[----:B------:R-:W-:Y:S01]  /*d370*/  @!PT LDS RZ, [RZ] ;  /* 0x00000000fffff984 */ /* 0x000fe20000000800 */
[----:B------:R-:W-:Y:S01]  /*d380*/  @!PT LDS RZ, [RZ] ;  /* 0x00000000fffff984 */ /* 0x000fe20000000800 */
[----:B------:R-:W-:Y:S01]  /*d390*/  @!PT LDS RZ, [RZ] ;  /* 0x00000000fffff984 */ /* 0x000fe20000000800 */
[----:B------:R0:W-:Y:S04]  /*d3a0*/  LDGSTS.E.BYPASS.LTC128B.128 [R34+0xfc00], desc[UR36][R2.64], !P3 ;  /* 0x0fc0000002227fae */ /* 0x0001e8000d901d64 */
[----:B------:R0:W-:Y:S04]  /*d3b0*/  LDGSTS.E.BYPASS.LTC128B.128 [R34+0x13c00], desc[UR36][R2.64+0x80], !P2 ;  /* 0x13c0008002227fae */ /* 0x0001e8000d101d64 */
[----:B------:R0:W-:Y:S02]  /*d3c0*/  LDGSTS.E.BYPASS.LTC128B.128 [R34+0x17c00], desc[UR36][R2.64+0x100], !P0 ;  /* 0x17c0010002227fae */ /* 0x0001e4000c101d64 */
.L_x_2506:
[----:B------:R-:W-:Y:S05]  /*d3d0*/  BSYNC B0 ;  /* 0x0000000000007941 */ /* 0x000fea0003800000 */
.L_x_2505:
[----:B------:R-:W-:Y:S01]  /*d3e0*/  NOP ;  /* 0x0000000000007918 */ /* 0x000fe20000000000 */
[----:B------:R-:W-:-:S13]  /*d3f0*/  PLOP3.LUT P0, PT, PT, PT, PT, 0x80, 0x0 ;  /* 0x000000000000781c */ /* 0x000fda0003f0f070 */
.L_x_2507:
[----:B------:R-:W-:Y:S02]  /*d400*/  PLOP3.LUT P1, PT, P1, P0, PT, 0xa2, 0x0 ;  /* 0x000000000000781c */ /* 0x000fe40000f21472 */
[----:B------:R-:W-:-:S08]  /*d410*/  @P0 R2UR P1, UR4, R22 ;  /* 0x00000000160402ca */ /* 0x000fd00000020000 */
[----:B------:R-:W-:-:S05]  /*d420*/  @P0 PLOP3.LUT P0, PT, P1, PT, PT, 0x80, 0x0 ;  /* 0x000000000000081c */ /* 0x000fca0000f0f070 */
[----:B------:R-:W-:Y:S01]  /*d430*/  @!P1 SYNCS.ARRIVE.TRANS64.RED.A0T1 RZ, [UR4+0x2a800], RZ ;  /* 0x02a800ffffff99a7 */ /* 0x000fe20008200404 */
[----:B------:R-:W-:Y:S07]  /*d440*/  @!P1 ARRIVES.LDGSTSBAR.64.TRANSCNT [UR4+0x2a800] ;  /* 0x02a80000ff0099b0 */ /* 0x000fee0008000a84 */
[----:B------:R-:W-:Y:S05]  /*d450*/  @P0 BRA.U.ANY `(.L_x_2507) ;  /* 0xfffffffd00e80947 */ /* 0x000fea000393ffff */
[----:B0-----:R-:W3:Y:S02]  /*d460*/  LDL.LU R2, [R1+0x18] ;  /* 0x0000180001027983 */ /* 0x001ee40000300800 */
[----:B---3--:R-:W-:-:S05]  /*d470*/  VIADD R2, R2, 0x1 ;  /* 0x0000000102027836 */ /* 0x008fca0000000000 */
        /* <DEDUP_REMOVED lines=10> */
.L_x_2596:
[----:B------:R-:W-:Y:S05]  /*d520*/  BSYNC B0 ;  /* 0x0000000000007941 */ /* 0x000fea0003800000 */
.L_x_2508:
[----:B------:R-:W3:Y:S01]  /*d530*/  LDL R0, [R1+0x8] ;  /* 0x0000080001007983 */ /* 0x000ee20000100800 */
[----:B------:R-:W-:Y:S01]  /*d540*/  BSSY B0, `(.L_x_2510) ;  /* 0x00000fc000007945 */ /* 0x000fe20003800000 */
[----:B---3--:R-:W-:-:S13]  /*d550*/  ISETP.GE.AND P0, PT, R0, 0x2, PT ;  /* 0x000000020000780c */ /* 0x008fda0003f06270 */
[----:B------:R-:W-:Y:S05]  /*d560*/  @!P0 BRA `(.L_x_2511) ;  /* 0x0000000c00e48947 */ /* 0x000fea0003800000 */
[----:B------:R-:W-:Y:S01]  /*d570*/  VIADD R0, R0, 0xfffffffe ;  /* 0xfffffffe00007836 */ /* 0x000fe20000000000 */
[----:B------:R-:W-:Y:S01]  /*d580*/  MOV R10, R27 ;  /* 0x0000001b000a7202 */ /* 0x000fe20000000f00 */
[----:B------:R-:W-:Y:S02]  /*d590*/  IMAD.MOV.U32 R17, RZ, RZ, R28 ;  /* 0x000000ffff117224 */ /* 0x000fe400078e001c */
[----:B------:R-:W-:-:S07]  /*d5a0*/  IMAD.MOV.U32 R30, RZ, RZ, R26 ;  /* 0x000000ffff1e7224 */ /* 0x000fce00078e001a */
.L_x_2524:
[----:B------:R-:W3:Y:S01]  /*d5b0*/  LDL R7, [R1] ;  /* 0x0000000001077983 */ /* 0x000ee20000100800 */
[----:B------:R-:W1:Y:S01]  /*d5c0*/  S2R R2, SR_TID.X ;  /* 0x0000000000027919 */ /* 0x000e620000002100 */
[----:B------:R-:W4:Y:S01]  /*d5d0*/  S2R R4, SR_TID.X ;  /* 0x0000000000047919 */ /* 0x000f220000002100 */
[----:B-1----:R-:W-:-:S04]  /*d5e0*/  LOP3.LUT R2, R2, 0x7f, RZ, 0xc0, !PT ;  /* 0x0000007f02027812 */ /* 0x002fc800078ec0ff */
[----:B0-----:R-:W-:Y:S01]  /*d5f0*/  SHF.R.U32.HI R3, RZ, 0x3, R2 ;  /* 0x00000003ff037819 */ /* 0x001fe20000011602 */
[----:B----4-:R-:W-:Y:S01]  /*d600*/  IMAD.SHL.U32 R8, R4, 0x10, RZ ;  /* 0x0000001004087824 */ /* 0x010fe200078e00ff */
[----:B------:R-:W0:Y:S04]  /*d610*/  LDC R2, c[0x0][0x430] ;  /* 0x00010c00ff027b82 */ /* 0x000e280000000800 */
[----:B------:R-:W-:-:S04]  /*d620*/  LOP3.LUT R8, R3, 0x70, R8, 0xf8, !PT ;  /* 0x0000007003087812 */ /* 0x000fc800078ef808 */
[----:B------:R-:W-:Y:S01]  /*d630*/  ISETP.GT.U32.AND P2, PT, R8, 0x5f, PT ;  /* 0x0000005f0800780c */ /* 0x000fe20003f44070 */
[----:B------:R-:W-:-:S12]  /*d640*/  IMAD R6, R0, 0x60, R37 ;  /* 0x0000006000067824 */ /* 0x000fd800078e0225 */
[----:B------:R-:W3:Y:S01]  /*d650*/  @!P2 LDC.64 R4, c[0x0][0x428] ;  /* 0x00010a00ff04ab82 */ /* 0x000ee20000000a00 */
[----:B0-----:R-:W-:-:S13]  /*d660*/  ISETP.NE.AND P0, PT, R2, 0x1, PT ;  /* 0x000000010200780c */ /* 0x001fda0003f05270 */
[----:B------:R-:W0:Y:S08]  /*d670*/  @P0 LDC R3, c[0x0][0x434] ;  /* 0x00010d00ff030b82 */ /* 0x000e300000000800 */
[----:B------:R-:W1:Y:S01]  /*d680*/  @P0 LDC R2, c[0x0][0x438] ;  /* 0x00010e00ff020b82 */ /* 0x000e620000000800 */
[----:B------:R-:W-:-:S04]  /*d690*/  IMAD.IADD R6, R8, 0x1, R6 ;  /* 0x0000000108067824 */ /* 0x000fc800078e0206 */
[----:B------:R-:W-:Y:S02]  /*d6a0*/  IMAD.MOV.U32 R8, RZ, RZ, R6 ;  /* 0x000000ffff087224 */ /* 0x000fe400078e0006 */
[----:B0-----:R-:W-:-:S05]  /*d6b0*/  @P0 IMAD.HI.U32 R3, R6, R3, RZ ;  /* 0x0000000306030227 */ /* 0x001fca00078e00ff */
[----:B-1----:R-:W-:-:S04]  /*d6c0*/  @P0 SHF.R.U32.HI R8, RZ, R2, R3 ;  /* 0x00000002ff080219 */ /* 0x002fc80000011603 */
[----:B------:R-:W-:Y:S01]  /*d6d0*/  @!P2 SHF.R.S32.HI R3, RZ, 0x1f, R8 ;  /* 0x0000001fff03a819 */ /* 0x000fe20000011408 */
[----:B---3--:R-:W-:-:S04]  /*d6e0*/  @!P2 IMAD R2, R7, R4, RZ ;  /* 0x000000040702a224 */ /* 0x008fc800078e02ff */
[----:B------:R-:W-:Y:S02]  /*d6f0*/  @!P2 IMAD R7, R31, R5, R2 ;  /* 0x000000051f07a224 */ /* 0x000fe400078e0202 */
[----:B------:R-:W-:-:S04]  /*d700*/  @!P2 IMAD.MOV.U32 R2, RZ, RZ, R8 ;  /* 0x000000ffff02a224 */ /* 0x000fc800078e0008 */
[----:B------:R-:W-:Y:S02]  /*d710*/  @!P2 IMAD.WIDE.U32 R2, R31, R4, R2 ;  /* 0x000000041f02a225 */ /* 0x000fe400078e0002 */
[----:B------:R-:W0:Y:S02]  /*d720*/  @!P2 LDC.64 R4, c[0x0][0x418] ;  /* 0x00010600ff04ab82 */ /* 0x000e240000000a00 */
[----:B------:R-:W-:Y:S01]  /*d730*/  @!P2 IMAD.IADD R7, R7, 0x1, R3 ;  /* 0x000000010707a824 */ /* 0x000fe200078e0203 */
[----:B0-----:R-:W-:-:S04]  /*d740*/  @!P2 LEA R4, P0, R2, R4, 0x2 ;  /* 0x000000040204a211 */ /* 0x001fc800078010ff */
[----:B------:R-:W-:Y:S02]  /*d750*/  @!P2 LEA.HI.X R5, R2, R5, R7, 0x2, P0 ;  /* 0x000000050205a211 */ /* 0x000fe400000f1407 */
[----:B------:R-:W-:-:S06]  /*d760*/  MOV R7, RZ ;  /* 0x000000ff00077202 */ /* 0x000fcc0000000f00 */
[----:B------:R0:W5:Y:S01]  /*d770*/  @!P2 LDG.E R7, desc[UR36][R4.64] ;  /* 0x000000240407a981 */ /* 0x000162000c1e1900 */
[----:B------:R-:W-:Y:S01]  /*d780*/  LOP3.LUT P1, RZ, R23, 0x10, RZ, 0xc0, !PT ;  /* 0x0000001017ff7812 */ /* 0x000fe2000782c0ff */
        /* <DEDUP_REMOVED lines=12> */
.L_x_2512:
[----:B------:R-:W-:Y:S01]  /*d850*/  IMAD R5, R27, 0x8, R22 ;  /* 0x000000081b057824 */ /* 0x000fe200078e0216 */
[----:B------:R-:W-:Y:S01]  /*d860*/  SHF.L.U32 R0, R28, 0x1f, RZ ;  /* 0x0000001f1c007819 */ /* 0x000fe200000006ff */
[----:B------:R-:W-:Y:S03]  /*d870*/  BSSY B1, `(.L_x_2513) ;  /* 0x0000003000017945 */ /* 0x000fe60003800000 */
[----:B------:R-:W0:Y:S02]  /*d880*/  SYNCS.PHASECHK.TRANS64.TRYWAIT P0, [R5+URZ+0x2a840], R0 ;  /* 0x02a84000050075a7 */ /* 0x000e24000800017f */
[----:B0-----:R-:W-:Y:S05]  /*d890*/  @!P0 BRA `(.L_x_2514) ;  /* 0x0000003800988947 */ /* 0x001fea0003800000 */
.L_x_2597:
[----:B------:R-:W-:Y:S05]  /*d8a0*/  BSYNC B1 ;  /* 0x0000000000017941 */ /* 0x000fea0003800000 */
.L_x_2513:
[----:B------:R-:W-:Y:S01]  /*d8b0*/  SHF.R.S32.HI R20, RZ, 0x1f, R6 ;  /* 0x0000001fff147819 */ /* 0x000fe20000011406 */
[----:B------:R-:W-:Y:S01]  /*d8c0*/  ULDC.64 UR4, c[0x0][0x300] ;  /* 0x0000c00000047ab9 */ /* 0x000fe20000000a00 */
[----:B-----5:R-:W-:Y:S01]  /*d8d0*/  SHF.R.S32.HI R21, RZ, 0x1f, R7 ;  /* 0x0000001fff157819 */ /* 0x020fe20000011407 */
[----:B------:R-:W-:Y:S01]  /*d8e0*/  IMAD R4, R27, 0x4800, R33 ;  /* 0x000048001b047824 */ /* 0x000fe200078e0221 */
[C---:B------:R-:W-:Y:S01]  /*d8f0*/  LOP3.LUT P3, RZ, R23.reuse, 0x4, RZ, 0xc0, !PT ;  /* 0x0000000417ff7812 */ /* 0x040fe2000786c0ff */
[----:B------:R-:W-:Y:S01]  /*d900*/  IMAD R3, R20, UR4, RZ ;  /* 0x0000000414037c24 */ /* 0x000fe2000f8e02ff */
[C---:B------:R-:W-:Y:S02]  /*d910*/  LOP3.LUT P2, RZ, R23.reuse, 0x2, RZ, 0xc0, !PT ;  /* 0x0000000217ff7812 */ /* 0x040fe4000784c0ff */
[----:B------:R-:W-:Y:S01]  /*d920*/  LOP3.LUT P1, RZ, R23, 0x1, RZ, 0xc0, !PT ;  /* 0x0000000117ff7812 */ /* 0x000fe2000782c0ff */
[C---:B0-----:R-:W-:Y:S02]  /*d930*/  IMAD R0, R6.reuse, UR5, R3 ;  /* 0x0000000506007c24 */ /* 0x041fe4000f8e0203 */
        /* <DEDUP_REMOVED lines=23> */
[----:B------:R-:W-:-:S04]  /*dab0*/  LOP3.LUT R11, R11, 0x38, RZ, 0xc0, !PT ;  /* 0x000000380b0b7812 */ /* 0x000fc800078ec0ff */
[----:B------:R-:W-:-:S04]  /*dac0*/  SHF.L.U32 R0, R11, 0x1, RZ ;  /* 0x000000010b007819 */ /* 0x000fc800000006ff */
        /* <DEDUP_REMOVED lines=33> */
[----:B-1-3--:R0:W3:Y:S02]  /*dce0*/  SHFL.IDX PT, R2, R9, 0x5, 0x181f ;  /* 0x00b81f0009027f89 */ /* 0x00a0e400000e0000 */
.L_x_2611:
[----:B---3--:R-:W-:-:S05]  /*dcf0*/  IADD3 R2, P0, R2, R0, RZ ;  /* 0x0000000002027210 */ /* 0x008fca0007f1e0ff */
        /* <DEDUP_REMOVED lines=9> */
.L_x_2516:
        /* <DEDUP_REMOVED lines=10> */
.L_x_2517:
[----:B------:R3:W-:Y:S01]  /*de30*/  SYNCS.ARRIVE.TRANS64.A1T0 RZ, [R5+URZ+0x2a830], RZ ;  /* 0x02a830ff05ff79a7 */ /* 0x0007e2000810003f */
[----:B------:R-:W-:Y:S05]  /*de40*/  @!P2 BRA `(.L_x_2518) ;  /* 0x000000000004a947 */ /* 0x000fea0003800000 */
[----:B------:R-:W-:Y:S01]  /*de50*/  BPT.TRAP 0x1 ;  /* 0x000000040000795c */ /* 0x000fe20000300000 */
.L_x_2518:
[----:B-1----:R-:W-:Y:S01]  /*de60*/  SHF.L.U32 R2, R17, 0x1f, RZ ;  /* 0x0000001f11027819 */ /* 0x002fe200000006ff */
[----:B------:R-:W-:Y:S01]  /*de70*/  BSSY B1, `(.L_x_2519) ;  /* 0x0000004000017945 */ /* 0x000fe20003800000 */
[----:B---3--:R-:W-:-:S04]  /*de80*/  LEA R5, R10, R22, 0x3 ;  /* 0x000000160a057211 */ /* 0x008fc800078e18ff */
[----:B------:R-:W1:Y:S02]  /*de90*/  SYNCS.PHASECHK.TRANS64.TRYWAIT P0, [R5+URZ+0x2a860], R2 ;  /* 0x02a86002050075a7 */ /* 0x000e64000800017f */
[----:B-1----:R-:W-:Y:S05]  /*dea0*/  @!P0 BRA `(.L_x_2520) ;  /* 0x0000003c00048947 */ /* 0x002fea0003800000 */
.L_x_2612:
[----:B------:R-:W-:Y:S05]  /*deb0*/  BSYNC B1 ;  /* 0x0000000000017941 */ /* 0x000fea0003800000 */
.L_x_2519:
[----:B------:R-:W3:Y:S01]  /*dec0*/  S2R R3, SR_TID.X ;  /* 0x0000000000037919 */ /* 0x000ee20000002100 */
[----:B------:R-:W-:Y:S01]  /*ded0*/  UMOV UR4, 0xffffffff ;  /* 0xffffffff00047882 */ /* 0x000fe20000000000 */
[----:B0-----:R-:W-:Y:S01]  /*dee0*/  IMAD R8, R30, -0x60, R36 ;  /* 0xffffffa01e087824 */ /* 0x001fe200078e0224 */
[----:B------:R-:W-:Y:S01]  /*def0*/  LOP3.LUT P0, RZ, R29, 0x2, RZ, 0xc0, !PT ;  /* 0x000000021dff7812 */ /* 0x000fe2000780c0ff */
[----:B------:R-:W-:Y:S01]  /*df00*/  IMAD R4, R10, 0x3000, R33 ;  /* 0x000030000a047824 */ /* 0x000fe200078e0221 */
[----:B---3--:R-:W-:-:S04]  /*df10*/  LOP3.LUT R3, R3, 0x7f, RZ, 0xc0, !PT ;  /* 0x0000007f03037812 */ /* 0x008fc800078ec0ff */
[----:B------:R-:W-:-:S05]  /*df20*/  SHF.R.U32.HI R3, RZ, 0x3, R3 ;  /* 0x00000003ff037819 */ /* 0x000fca0000011603 */
[----:B------:R-:W-:Y:S01]  /*df30*/  IMAD.IADD R8, R8, 0x1, -R3 ;  /* 0x0000000108087824 */ /* 0x000fe200078e0a03 */
[----:B------:R-:W-:Y:S06]  /*df40*/  BRA.DIV UR4, `(.L_x_2521) ;  /* 0x0000003a04f07947 */ /* 0x000fec000b800000 */
[----:B-1----:R-:W0:Y:S01]  /*df50*/  SHFL.IDX PT, R2, R24, RZ, 0x181f ;  /* 0x00181fff18027589 */ /* 0x002e2200000e0000 */
[----:B------:R-:W-:-:S03]  /*df60*/  IMAD R4, R4, 0x2, R22 ;  /* 0x0000000204047824 */ /* 0x000fc600078e0216 */
[----:B------:R-:W1:Y:S04]  /*df70*/  SHFL.IDX PT, R3, R25, RZ, 0x181f ;  /* 0x00181fff19037589 */ /* 0x000e6800000e0000 */
[----:B--2---:R-:W-:Y:S01]  /*df80*/  SHFL.IDX PT, R14, R24, 0x5, 0x181f ;  /* 0x00b81f00180e7f89 */ /* 0x004fe200000e0000 */
[----:B0-----:R-:W-:-:S05]  /*df90*/  IADD3 R2, P1, R2, R0, RZ ;  /* 0x0000000002027210 */ /* 0x001fca0007f3e0ff */
[----:B-1----:R-:W-:Y:S01]  /*dfa0*/  IMAD.X R3, RZ, RZ, R3, P1 ;  /* 0x000000ffff037224 */ /* 0x002fe200008e0603 */
[----:B------:R-:W-:-:S04]  /*dfb0*/  LOP3.LUT P1, RZ, R29, 0x1, RZ, 0xc0, !PT ;  /* 0x000000011dff7812 */ /* 0x000fc8000782c0ff */
        /* <DEDUP_REMOVED lines=34> */
[----:B------:R0:W-:Y:S01]  /*e1e0*/  LDGSTS.E.BYPASS.LTC128B.128 [R4+0x2400], desc[UR36][R2.64], !P2 ;  /* 0x0240000002047fae */ /* 0x0001e2000d101d64 */
[----:B------:R-:W-:-:S13]  /*e1f0*/  ISETP.LT.OR P2, PT, R8, 0x41, !P0 ;  /* 0x000000410800780c */ /* 0x000fda0004741670 */
[----:B--2---:R0:W-:Y:S02]  /*e200*/  LDGSTS.E.BYPASS.LTC128B.128 [R4+0x5400], desc[UR36][R2.64+0x80], !P2 ;  /* 0x0540008002047fae */ /* 0x0041e4000d101d64 */
.L_x_2626:
[C---:B------:R-:W-:Y:S01]  /*e210*/  ISETP.LT.OR P1, PT, R8.reuse, 0x51, !P1 ;  /* 0x000000510800780c */ /* 0x040fe20004f21670 */
[----:B------:R-:W-:Y:S01]  /*e220*/  ULDC.64 UR4, c[0x0][0x328] ;  /* 0x0000ca0000047ab9 */ /* 0x000fe20000000a00 */
[----:B------:R-:W-:Y:S01]  /*e230*/  ISETP.LT.OR P0, PT, R8, 0x51, !P0 ;  /* 0x000000510800780c */ /* 0x000fe20004701670 */
[----:B------:R-:W-:Y:S01]  /*e240*/  IMAD R9, R20, UR4, RZ ;  /* 0x0000000414097c24 */ /* 0x000fe2000f8e02ff */
[----:B01----:R-:W-:-:S03]  /*e250*/  IADD3 R2, P2, R14, R0, RZ ;  /* 0x000000000e027210 */ /* 0x003fc60007f5e0ff */
[----:B------:R-:W-:Y:S01]  /*e260*/  IMAD R9, R6, UR5, R9 ;  /* 0x0000000506097c24 */ /* 0x000fe2000f8e0209 */
[----:B------:R-:W-:-:S05]  /*e270*/  IADD3.X R3, RZ, R25, RZ, P2, !PT ;  /* 0x00000019ff037210 */ /* 0x000fca00017fe4ff */
[----:B------:R-:W-:Y:S01]  /*e280*/  @!PT LDS RZ, [RZ] ;  /* 0x00000000fffff984 */ /* 0x000fe20000000800 */
[----:B------:R-:W-:Y:S01]  /*e290*/  @!PT LDS RZ, [RZ] ;  /* 0x00000000fffff984 */ /* 0x000fe20000000800 */
[----:B------:R-:W-:Y:S01]  /*e2a0*/  @!PT LDS RZ, [RZ] ;  /* 0x00000000fffff984 */ /* 0x000fe20000000800 */
[----:B------:R-:W-:Y:S04]  /*e2b0*/  LDGSTS.E.BYPASS.LTC128B.128 [R4+0x2c00], desc[UR36][R2.64], !P1 ;  /* 0x02c0000002047fae */ /* 0x000fe8000c901d64 */
        /* <DEDUP_REMOVED lines=10> */
.L_x_2522:
        /* <DEDUP_REMOVED lines=10> */
.L_x_2523:
        /* <DEDUP_REMOVED lines=16> */
.L_x_2511:
[----:B------:R-:W-:Y:S05]  /*e500*/  BSYNC B0 ;  /* 0x0000000000007941 */ /* 0x000fea0003800000 */
.L_x_2510:
        /* <DEDUP_REMOVED lines=11> */
[----:B0-----:R-:W3:Y:S01]  /*e5c0*/  @P0 ATOMG.E.ADD.STRONG.GPU PT, R3, desc[UR36][R2.64], R5 ;  /* 0x00000005020309a8 */ /* 0x001ee200081ee1e4 */
[----:B------:R-:W0:Y:S02]  /*e5d0*/  S2R R4, SR_LTMASK ;  /* 0x0000000000047919 */ /* 0x000e240000003900 */
[----:B0-----:R-:W-:-:S04]  /*e5e0*/  LOP3.LUT R4, R4, UR4, RZ, 0xc0, !PT ;  /* 0x0000000404047c12 */ /* 0x001fc8000f8ec0ff */
[----:B------:R-:W0:Y:S01]  /*e5f0*/  POPC R7, R4 ;  /* 0x0000000400077309 */ /* 0x000e220000000000 */
[----:B---3--:R-:W0:Y:S02]  /*e600*/  SHFL.IDX PT, R0, R3, R0, 0x1f ;  /* 0x00001f0003007589 */ /* 0x008e2400000e0000 */
[----:B0-----:R-:W-:-:S07]  /*e610*/  IADD3 R16, R0, UR39, R7 ;  /* 0x0000002700107c10 */ /* 0x001fce000fffe007 */
.L_x_2526:
[----:B------:R-:W-:Y:S05]  /*e620*/  BSYNC B0 ;  /* 0x0000000000007941 */ /* 0x000fea0003800000 */
.L_x_2525:
[----:B------:R-:W-:-:S13]  /*e630*/  LOP3.LUT P0, RZ, R23, 0x10, RZ, 0xc0, !PT ;  /* 0x0000001017ff7812 */ /* 0x000fda000780c0ff */
[----:B------:R-:W-:Y:S05]  /*e640*/  @!P0 BRA `(.L_x_2527) ;  /* 0x0000000000048947 */ /* 0x000fea0003800000 */
[----:B------:R-:W-:Y:S01]  /*e650*/  BPT.TRAP 0x1 ;  /* 0x000000040000795c */ /* 0x000fe20000300000 */
.L_x_2527:
[----:B------:R-:W-:Y:S01]  /*e660*/  IMAD R0, R27, 0x8, R22 ;  /* 0x000000081b007824 */ /* 0x000fe200078e0216 */
[----:B0-----:R-:W-:Y:S01]  /*e670*/  SHF.L.U32 R3, R28, 0x1f, RZ ;  /* 0x0000001f1c037819 */ /* 0x001fe200000006ff */
[----:B------:R-:W-:Y:S01]  /*e680*/  BSSY B0, `(.L_x_2528) ;  /* 0x0000004000007945 */ /* 0x000fe20003800000 */
[----:B------:R-:W-:Y:S02]  /*e690*/  IMAD R6, R26, -0x60, R36 ;  /* 0xffffffa01a067824 */ /* 0x000fe400078e0224 */
[----:B------:R-:W0:Y:S02]  /*e6a0*/  SYNCS.PHASECHK.TRANS64.TRYWAIT P0, [R0+URZ+0x2a860], R3 ;  /* 0x02a86003000075a7 */ /* 0x000e24000800017f */
[----:B0-----:R-:W-:Y:S05]  /*e6b0*/  @!P0 BRA `(.L_x_2529) ;  /* 0x0000003c00008947 */ /* 0x001fea0003800000 */
.L_x_2627:
[----:B------:R-:W-:Y:S05]  /*e6c0*/  BSYNC B0 ;  /* 0x0000000000007941 */ /* 0x000fea0003800000 */
.L_x_2528:
        /* <DEDUP_REMOVED lines=10> */
[----:B--2---:R-:W2:Y:S02]  /*e770*/  SHFL.IDX PT, R14, R24, RZ, 0x181f ;  /* 0x00181fff180e7589 */ /* 0x004ea400000e0000 */
        /* <DEDUP_REMOVED lines=46> */
.L_x_2641:
        /* <DEDUP_REMOVED lines=11> */
.L_x_2531:
        /* <DEDUP_REMOVED lines=10> */
.L_x_2532:
[----:B------:R1:W-:Y:S01]  /*ebb0*/  SYNCS.ARRIVE.TRANS64.A1T0 RZ, [R0+URZ+0x2a850], RZ ;  /* 0x02a850ff00ff79a7 */ /* 0x0003e2000810003f */
[----:B------:R-:W-:-:S05]  /*ebc0*/  VIADD R27, R27, 0x1 ;  /* 0x000000011b1b7836 */ /* 0x000fca0000000000 */
[----:B------:R-:W-:-:S04]  /*ebd0*/  ISETP.NE.AND P0, PT, R27, 0x2, PT ;  /* 0x000000021b00780c */ /* 0x000fc80003f05270 */
[----:B0-----:R-:W-:Y:S02]  /*ebe0*/  SEL R3, RZ, 0x1, P0 ;  /* 0x00000001ff037807 */ /* 0x001fe40000000000 */
[----:B------:R-:W-:Y:S02]  /*ebf0*/  SEL R27, R27, RZ, P0 ;  /* 0x000000ff1b1b7207 */ /* 0x000fe40000000000 */
[----:B-1----:R-:W-:-:S07]  /*ec00*/  LOP3.LUT R28, R28, R3, RZ, 0x3c, !PT ;  /* 0x000000031c1c7212 */ /* 0x002fce00078e3cff */
.L_x_2489:
[----:B------:R-:W-:Y:S05]  /*ec10*/  BSYNC B7 ;  /* 0x0000000000077941 */ /* 0x000fea0003800000 */
.L_x_2487:
        /* <DEDUP_REMOVED lines=8> */
[----:B------:R0:W1:Y:S01]  /*eca0*/  LDS.128 R16, [R22+0x2a8d0] ;  /* 0x02a8d00016107984 */ /* 0x0000620000000c00 */
[----:B------:R-:W-:Y:S06]  /*ecb0*/  BAR.ARV 0x4, 0x180 ;  /* 0x0106000000007b1d */ /* 0x000fec0000002000 */
[----:B------:R-:W-:Y:S05]  /*ecc0*/  BRA `(.L_x_2534) ;  /* 0x0000000800cc7947 */ /* 0x000fea0003800000 */
.L_x_2533:
[----:B------:R-:W0:Y:S01]  /*ecd0*/  S2R R0, SR_TID.X ;  /* 0x0000000000007919 */ /* 0x000e220000002100 */
[----:B------:R-:W-:Y:S01]  /*ece0*/  UMOV UR4, 0xffffffff ;  /* 0xffffffff00047882 */ /* 0x000fe20000000000 */
[----:B0-----:R-:W-:-:S04]  /*ecf0*/  LOP3.LUT R8, R0, 0x1f, RZ, 0xc0, !PT ;  /* 0x0000001f00087812 */ /* 0x001fc800078ec0ff */
[----:B------:R-:W-:Y:S01]  /*ed00*/  ISETP.NE.AND P0, PT, R8, 0x1f, PT ;  /* 0x0000001f0800780c */ /* 0x000fe20003f05270 */
[----:B------:R-:W-:-:S12]  /*ed10*/  BRA.DIV UR4, `(.L_x_2535) ;  /* 0x0000003e04687947 */ /* 0x000fd8000b800000 */
[----:B------:R-:W-:Y:S01]  /*ed20*/  IMAD.IADD R5, R19, 0x1, R8 ;  /* 0x0000000113057824 */ /* 0x000fe200078e0208 */
[----:B------:R-:W-:-:S04]  /*ed30*/  ULDC UR4, c[0x0][0xc3c] ;  /* 0x00030f0000047ab9 */ /* 0x000fc80000000800 */
[----:B------:R-:W-:-:S13]  /*ed40*/  ISETP.GE.OR P1, PT, R5, UR4, !P0 ;  /* 0x0000000405007c0c */ /* 0x000fda000c726670 */
[----:B------:R-:W0:Y:S02]  /*ed50*/  @!P1 LDC.64 R2, c[0x0][0xc80] ;  /* 0x00032000ff029b82 */ /* 0x000e240000000a00 */
[----:B0-----:R-:W-:-:S06]  /*ed60*/  @!P1 IMAD.WIDE R2, R5, 0x4, R2 ;  /* 0x0000000405029825 */ /* 0x001fcc00078e0202 */
[----:B------:R-:W2:Y:S01]  /*ed70*/  @!P1 LDG.E R2, desc[UR36][R2.64] ;  /* 0x0000002402029981 */ /* 0x000ea2000c1e1900 */
[----:B------:R-:W-:Y:S01]  /*ed80*/  IMAD.MOV.U32 R5, RZ, RZ, RZ ;  /* 0x000000ffff057224 */ /* 0x000fe200078e00ff */
[C---:B------:R-:W-:Y:S02]  /*ed90*/  ISETP.GE.U32.AND P2, PT, R8.reuse, 0x2, PT ;  /* 0x000000020800780c */ /* 0x040fe40003f46070 */
[C---:B------:R-:W-:Y:S01]  /*eda0*/  ISETP.GE.U32.AND P3, PT, R8.reuse, 0x4, PT ;  /* 0x000000040800780c */ /* 0x040fe20003f66070 */
[----:B------:R-:W-:Y:S01]  /*edb0*/  SHFL.IDX PT, R0, R16, RZ, 0x1f ;  /* 0x00001fff10007589 */ /* 0x000fe200000e0000 */
[C---:B------:R-:W-:Y:S02]  /*edc0*/  ISETP.GE.U32.AND P4, PT, R8.reuse, 0x8, PT ;  /* 0x000000080800780c */ /* 0x040fe40003f86070 */
[----:B------:R-:W-:Y:S01]  /*edd0*/  ISETP.GE.U32.AND P5, PT, R8, 0x10, PT ;  /* 0x000000100800780c */ /* 0x000fe20003fa6070 */
[----:B------:R-:W-:Y:S01]  /*ede0*/  SHFL.IDX PT, R4, R16, 0x1, 0x1f ;  /* 0x00201f0010047f89 */ /* 0x000fe200000e0000 */
[----:B--2---:R-:W-:-:S02]  /*edf0*/  @!P1 MOV R5, R2 ;  /* 0x0000000200059202 */ /* 0x004fc40000000f00 */
[----:B------:R-:W-:-:S03]  /*ee00*/  ISETP.NE.AND P1, PT, R8, RZ, PT ;  /* 0x000000ff0800720c */ /* 0x000fc60003f25270 */
        /* <DEDUP_REMOVED lines=15> */
[----:B------:R0:W1:Y:S02]  /*ef00*/  SHFL.IDX PT, R14, R6, 0x1f, 0x1f ;  /* 0x03e01f00060e7f89 */ /* 0x00006400000e0000 */
.L_x_2651:
[----:B------:R-:W-:Y:S02]  /*ef10*/  ULDC UR4, c[0x0][0xc38] ;  /* 0x00030e0000047ab9 */ /* 0x000fe40000000800 */
[----:B------:R-:W-:-:S04]  /*ef20*/  IMAD.U32 R7, RZ, RZ, UR4 ;  /* 0x00000004ff077e24 */ /* 0x000fc8000f8e00ff */
[----:B-1----:R-:W-:-:S04]  /*ef30*/  IMAD R14, R14, R7, RZ ;  /* 0x000000070e0e7224 */ /* 0x002fc800078e02ff */
[----:B------:R-:W-:-:S05]  /*ef40*/  IMAD.IADD R9, R4, 0x1, R14 ;  /* 0x0000000104097824 */ /* 0x000fca00078e020e */
[----:B------:R-:W-:-:S13]  /*ef50*/  ISETP.GT.AND P6, PT, R9, R0, PT ;  /* 0x000000000900720c */ /* 0x000fda0003fc4270 */
[----:B------:R-:W-:Y:S05]  /*ef60*/  @P6 BRA `(.L_x_2536) ;  /* 0x00000000009c6947 */ /* 0x000fea0003800000 */
.L_x_2541:
[----:B------:R-:W1:Y:S01]  /*ef70*/  LDC R2, c[0x0][0xc3c] ;  /* 0x00030f00ff027b82 */ /* 0x000e620000000800 */
[----:B------:R-:W-:-:S04]  /*ef80*/  IADD3 R19, R19, 0x1f, RZ ;  /* 0x0000001f13137810 */ /* 0x000fc80007ffe0ff */
[----:B-1----:R-:W-:-:S13]  /*ef90*/  ISETP.GE.AND P6, PT, R19, R2, PT ;  /* 0x000000021300720c */ /* 0x002fda0003fc6270 */
[----:B------:R-:W-:Y:S05]  /*efa0*/  @P6 BRA `(.L_x_2537) ;  /* 0x0000000400d06947 */ /* 0x000fea0003800000 */
[----:B------:R-:W1:Y:S01]  /*efb0*/  S2R R3, SR_TID.X ;  /* 0x0000000000037919 */ /* 0x000e620000002100 */
[----:B------:R-:W-:Y:S01]  /*efc0*/  BSSY B0, `(.L_x_2538) ;  /* 0x0000009000007945 */ /* 0x000fe20003800000 */
[----:B------:R-:W-:Y:S01]  /*efd0*/  IMAD.MOV.U32 R5, RZ, RZ, RZ ;  /* 0x000000ffff057224 */ /* 0x000fe200078e00ff */
[----:B-1----:R-:W-:-:S05]  /*efe0*/  LOP3.LUT R3, R3, 0x1f, RZ, 0xc0, !PT ;  /* 0x0000001f03037812 */ /* 0x002fca00078ec0ff */
[----:B------:R-:W-:-:S05]  /*eff0*/  IMAD.IADD R7, R19, 0x1, R3 ;  /* 0x0000000113077824 */ /* 0x000fca00078e0203 */
[----:B------:R-:W-:-:S13]  /*f000*/  ISETP.GE.OR P6, PT, R7, R2, !P0 ;  /* 0x000000020700720c */ /* 0x000fda00047c6670 */
[----:B------:R-:W-:Y:S05]  /*f010*/  @P6 BRA `(.L_x_2539) ;  /* 0x00000000000c6947 */ /* 0x000fea0003800000 */
[----:B------:R-:W1:Y:S02]  /*f020*/  LDC.64 R2, c[0x0][0xc80] ;  /* 0x00032000ff027b82 */ /* 0x000e640000000a00 */
[----:B-1----:R-:W-:-:S05]  /*f030*/  IMAD.WIDE R2, R7, 0x4, R2 ;  /* 0x0000000407027825 */ /* 0x002fca00078e0202 */
[----:B------:R1:W5:Y:S02]  /*f040*/  LDG.E R5, desc[UR36][R2.64] ;  /* 0x0000002402057981 */ /* 0x000364000c1e1900 */
.L_x_2539:
[----:B------:R-:W-:Y:S05]  /*f050*/  BSYNC B0 ;  /* 0x0000000000007941 */ /* 0x000fea0003800000 */
.L_x_2538:
[----:B------:R-:W-:-:S03]  /*f060*/  UMOV UR4, 0xffffffff ;  /* 0xffffffff00047882 */ /* 0x000fc60000000000 */
[----:B------:R-:W-:Y:S05]  /*f070*/  BRA.DIV UR4, `(.L_x_2540) ;  /* 0x0000003e04b47947 */ /* 0x000fea000b800000 */
[----:B-----5:R-:W2:Y:S02]  /*f080*/  SHFL.UP PT, R14, R5, 0x1, RZ ;  /* 0x04200000050e7989 */ /* 0x020ea400000e00ff */
[----:B--2---:R-:W-:-:S05]  /*f090*/  SEL R14, R14, RZ, P1 ;  /* 0x000000ff0e0e7207 */ /* 0x004fca0000800000 */
        /* <DEDUP_REMOVED lines=12> */
[----:B0-----:R-:W-:-:S05]  /*f160*/  IMAD.IADD R6, R4, 0x1, R7 ;  /* 0x0000000104067824 */ /* 0x001fca00078e0207 */
[----:B------:R0:W1:Y:S02]  /*f170*/  SHFL.IDX PT, R14, R6, 0x1f, 0x1f ;  /* 0x03e01f00060e7f89 */ /* 0x00006400000e0000 */
.L_x_2659:
[----:B------:R-:W-:Y:S02]  /*f180*/  ULDC UR4, c[0x0][0xc38] ;  /* 0x00030e0000047ab9 */ /* 0x000fe40000000800 */
[----:B------:R-:W-:-:S05]  /*f190*/  MOV R7, UR4 ;  /* 0x0000000400077c02 */ /* 0x000fca0008000f00 */
[----:B-1----:R-:W-:-:S04]  /*f1a0*/  IMAD R14, R14, R7, RZ ;  /* 0x000000070e0e7224 */ /* 0x002fc800078e02ff */
[----:B------:R-:W-:-:S05]  /*f1b0*/  IMAD.IADD R9, R14, 0x1, R9 ;  /* 0x000000010e097824 */ /* 0x000fca00078e0209 */
[----:B------:R-:W-:-:S13]  /*f1c0*/  ISETP.GT.AND P6, PT, R9, R0, PT ;  /* 0x000000000900720c */ /* 0x000fda0003fc4270 */
[----:B------:R-:W-:Y:S05]  /*f1d0*/  @!P6 BRA `(.L_x_2541) ;  /* 0xfffffffc0064e947 */ /* 0x000fea000383ffff */
.L_x_2536:
        /* <DEDUP_REMOVED lines=8> */
.L_x_2663:
[----:B------:R-:W-:Y:S01]  /*f260*/  ISETP.NE.AND P0, PT, R2, RZ, PT ;  /* 0x000000ff0200720c */ /* 0x000fe20003f05270 */
[----:B------:R-:W-:-:S12]  /*f270*/  IMAD.MOV.U32 R14, RZ, RZ, RZ ;  /* 0x000000ffff0e7224 */ /* 0x000fd800078e00ff */
[----:B------:R-:W-:Y:S05]  /*f280*/  @!P0 BRA `(.L_x_2543) ;  /* 0x0000000000108947 */ /* 0x000fea0003800000 */
[----:B------:R-:W-:Y:S01]  /*f290*/  UMOV UR4, 0xffffffff ;  /* 0xffffffff00047882 */ /* 0x000fe20000000000 */
[----:B------:R-:W-:Y:S02]  /*f2a0*/  VIADD R12, R4, 0xffffffff ;  /* 0xffffffff040c7836 */ /* 0x000fe40000000000 */
[----:B------:R-:W-:Y:S05]  /*f2b0*/  BRA.DIV UR4, `(.L_x_2544) ;  /* 0x0000004204287947 */ /* 0x000fea000b800000 */
[----:B------:R3:W4:Y:S02]  /*f2c0*/  SHFL.IDX PT, R14, R6, R12, 0x1f ;  /* 0x00001f0c060e7589 */ /* 0x00072400000e0000 */
.L_x_2543:
[----:B------:R-:W5:Y:S01]  /*f2d0*/  LDC.64 R2, c[0x0][0xc90] ;  /* 0x00032400ff027b82 */ /* 0x000f620000000a00 */
[----:B------:R-:W-:-:S04]  /*f2e0*/  IMAD.IADD R19, R4, 0x1, R19 ;  /* 0x0000000104137824 */ /* 0x000fc800078e0213 */
[----:B-----5:R-:W-:-:S05]  /*f2f0*/  IMAD.WIDE R2, R19, 0x4, R2 ;  /* 0x0000000413027825 */ /* 0x020fca00078e0202 */
[----:B0--3--:R0:W1:Y:S01]  /*f300*/  LDG.E R6, desc[UR36][R2.64] ;  /* 0x0000002402067981 */ /* 0x009062000c1e1900 */
[----:B----4-:R-:W-:Y:S01]  /*f310*/  IMAD R16, R14, R7, R16 ;  /* 0x000000070e107224 */ /* 0x010fe200078e0210 */
[----:B0-----:R-:W-:Y:S01]  /*f320*/  MOV R2, RZ ;  /* 0x000000ff00027202 */ /* 0x001fe20000000f00 */
[----:B-12---:R-:W-:-:S05]  /*f330*/  IMAD R4, R5, R6, RZ ;  /* 0x0000000605047224 */ /* 0x006fca00078e02ff */
        /* <DEDUP_REMOVED lines=34> */
[----:B0-----:R-:W-:-:S06]  /*f560*/  IADD3 R3, R8, 0xffffffe, RZ ;  /* 0x0ffffffe08037810 */ /* 0x001fcc0007ffe0ff */
        /* <DEDUP_REMOVED lines=16> */
[----:B------:R-:W-:-:S05]  /*f670*/  @P0 VIADD R2, R2, 0x1 ;  /* 0x0000000102020836 */ /* 0x000fca0000000000 */
[----:B------:R-:W-:Y:S02]  /*f680*/  @!P2 IADD3 R2, -R2, RZ, RZ ;  /* 0x000000ff0202a210 */ /* 0x000fe40007ffe1ff */
[----:B------:R-:W-:Y:S01]  /*f690*/  @!P1 LOP3.LUT R2, RZ, R6, RZ, 0x33, !PT ;  /* 0x00000006ff029212 */ /* 0x000fe200078e33ff */
[----:B------:R-:W-:-:S04]  /*f6a0*/  IMAD.MOV R6, RZ, RZ, -R6 ;  /* 0x000000ffff067224 */ /* 0x000fc800078e0a06 */
[----:B------:R-:W-:Y:S01]  /*f6b0*/  IMAD R18, R2, R6, R9 ;  /* 0x0000000602127224 */ /* 0x000fe200078e0209 */
[----:B------:R-:W-:-:S05]  /*f6c0*/  LOP3.LUT R2, RZ, R2, RZ, 0x33, !PT ;  /* 0x00000002ff027212 */ /* 0x000fca00078e33ff */
[----:B------:R-:W-:Y:S01]  /*f6d0*/  IMAD.IADD R17, R5, 0x1, R2 ;  /* 0x0000000105117824 */ /* 0x000fe200078e0202 */
[----:B------:R-:W-:Y:S06]  /*f6e0*/  BRA `(.L_x_2545) ;  /* 0x00000000001c7947 */ /* 0x000fec0003800000 */
.L_x_2537:
[----:B------:R-:W-:Y:S01]  /*f6f0*/  UMOV UR4, URZ ;  /* 0x0000003f00047c82 */ /* 0x000fe20008000000 */
[----:B------:R-:W-:Y:S01]  /*f700*/  UMOV UR5, URZ ;  /* 0x0000003f00057c82 */ /* 0x000fe20008000000 */
[----:B------:R-:W-:Y:S01]  /*f710*/  ULDC UR6, c[0x0][0xc3c] ;  /* 0x00030f0000067ab9 */ /* 0x000fe20000000800 */
[----:B------:R-:W-:Y:S02]  /*f720*/  IMAD.MOV.U32 R16, RZ, RZ, R0 ;  /* 0x000000ffff107224 */ /* 0x000fe400078e0000 */
[----:B------:R-:W-:Y:S02]  /*f730*/  IMAD.U32 R17, RZ, RZ, UR4 ;  /* 0x00000004ff117e24 */ /* 0x000fe4000f8e00ff */
[----:B------:R-:W-:Y:S02]  /*f740*/  IMAD.U32 R18, RZ, RZ, UR5 ;  /* 0x00000005ff127e24 */ /* 0x000fe4000f8e00ff */
[----:B------:R-:W-:-:S07]  /*f750*/  IMAD.U32 R19, RZ, RZ, UR6 ;  /* 0x00000006ff137e24 */ /* 0x000fce000f8e00ff */
.L_x_2545:
[----:B------:R-:W1:Y:S01]  /*f760*/  S2R R0, SR_TID.X ;  /* 0x0000000000007919 */ /* 0x000e620000002100 */
        /* <DEDUP_REMOVED lines=9> */
.L_x_2534:
[----:B------:R-:W-:Y:S02]  /*f800*/  ULDC UR4, c[0x0][0xc3c] ;  /* 0x00030f0000047ab9 */ /* 0x000fe40000000800 */
[----:B-1----:R-:W-:-:S13]  /*f810*/  ISETP.GE.AND P0, PT, R19, UR4, PT ;  /* 0x0000000413007c0c */ /* 0x002fda000bf06270 */
[----:B------:R-:W-:Y:S05]  /*f820*/  @!P0 BRA `(.L_x_2546) ;  /* 0xffffffb400f08947 */ /* 0x000fea000383ffff */
[----:B------:R-:W-:Y:S05]  /*f830*/  BSYNC B8 ;  /* 0x0000000000087941 */ /* 0x000fea0003800000 */
.L_x_2483:
[----:B-1----:R-:W3:Y:S01]  /*f840*/  LDL.LU R0, [R1+0x18] ;  /* 0x0000180001007983 */ /* 0x002ee20000300800 */
[----:B------:R-:W-:Y:S01]  /*f850*/  BSSY B0, `(.L_x_2547) ;  /* 0x000000b000007945 */ /* 0x000fe20003800000 */
[----:B------:R-:W1:Y:S01]  /*f860*/  S2R R5, SR_CgaCtaId ;  /* 0x0000000000057919 */ /* 0x000e620000008800 */
[----:B---3--:R-:W-:-:S04]  /*f870*/  IADD3 R0, R0, 0x1, RZ ;  /* 0x0000000100007810 */ /* 0x008fc80007ffe0ff */
        /* <DEDUP_REMOVED lines=8> */
.L_x_2666:
[----:B------:R-:W-:Y:S05]  /*f900*/  BSYNC B0 ;  /* 0x0000000000007941 */ /* 0x000fea0003800000 */
.L_x_2547:
[----:B------:R-:W-:-:S03]  /*f910*/  UMOV UR4, 0xffffffff ;  /* 0xffffffff00047882 */ /* 0x000fc60000000000 */
[----:B------:R-:W-:Y:S05]  /*f920*/  BRA.DIV UR4, `(.L_x_2549) ;  /* 0x0000003a04c47947 */ /* 0x000fea000b800000 */
[----:B-1----:R-:W1:Y:S02]  /*f930*/  S2R R0, SR_TID.X ;  /* 0x0000000000007919 */ /* 0x002e640000002100 */
[----:B-1----:R-:W-:-:S04]  /*f940*/  SHF.R.U32.HI R0, RZ, 0x5, R0 ;  /* 0x00000005ff007819 */ /* 0x002fc80000011600 */
[----:B------:R-:W-:-:S05]  /*f950*/  LOP3.LUT R0, R0, 0x3, RZ, 0xc0, !PT ;  /* 0x0000000300007812 */ /* 0x000fca00078ec0ff */
[----:B------:R1:W3:Y:S02]  /*f960*/  SHFL.IDX PT, R14, R0, RZ, 0x1f ;  /* 0x00001fff000e7589 */ /* 0x0002e400000e0000 */
.L_x_2669:
[----:B---3--:R-:W-:Y:S01]  /*f970*/  ISETP.NE.AND P0, PT, R14, RZ, PT ;  /* 0x000000ff0e00720c */ /* 0x008fe20003f05270 */
[----:B------:R-:W-:-:S12]  /*f980*/  BSSY B0, `(.L_x_2550) ;  /* 0x0000026000007945 */ /* 0x000fd80003800000 */
[----:B------:R-:W-:Y:S05]  /*f990*/  @P0 BRA `(.L_x_2551) ;  /* 0x0000000000900947 */ /* 0x000fea0003800000 */
[----:B------:R-:W-:-:S03]  /*f9a0*/  UMOV UR4, 0xffffffff ;  /* 0xffffffff00047882 */ /* 0x000fc60000000000 */
[----:B------:R-:W-:Y:S05]  /*f9b0*/  BRA.DIV UR4, `(.L_x_2552) ;  /* 0x0000003a04d47947 */ /* 0x000fea000b800000 */
[----:B------:R-:W-:-:S13]  /*f9c0*/  ELECT P6, URZ, PT ;  /* 0x00000000003f782f */ /* 0x000fda00038c0000 */
.L_x_2672:
[----:B------:R-:W-:Y:S05]  /*f9d0*/  @!P6 BRA `(.L_x_2551) ;  /* 0x000000000080e947 */ /* 0x000fea0003800000 */
[----:B-1----:R-:W3:Y:S02]  /*f9e0*/  LDL R0, [R1+0x1c] ;  /* 0x00001c0001007983 */ /* 0x002ee40000100800 */
[----:B---3--:R-:W-:-:S13]  /*f9f0*/  R2UR UR4, R0 ;  /* 0x00000000000472ca */ /* 0x008fda00000e0000 */
[----:B------:R-:W-:-:S06]  /*fa00*/  ULOP3.LUT UR4, UR4, 0x2, URZ, 0xfc, !UPT ;  /* 0x0000000204047892 */ /* 0x000fcc000f8efc3f */
[----:B------:R-:W-:-:S05]  /*fa10*/  IMAD.U32 R0, RZ, RZ, UR4 ;  /* 0x00000004ff007e24 */ /* 0x000fca000f8e00ff */
[----:B------:R-:W-:-:S13]  /*fa20*/  ISETP.NE.AND P0, PT, R0, 0x3, PT ;  /* 0x000000030000780c */ /* 0x000fda0003f05270 */
[----:B------:R-:W-:Y:S05]  /*fa30*/  @!P0 BRA `(.L_x_2553) ;  /* 0x0000000000048947 */ /* 0x000fea0003800000 */
[----:B------:R-:W-:Y:S01]  /*fa40*/  BPT.TRAP 0x1 ;  /* 0x000000040000795c */ /* 0x000fe20000300000 */
.L_x_2553:
[C---:B------:R-:W-:Y:S01]  /*fa50*/  IMAD R5, R27.reuse, 0x8, R4 ;  /* 0x000000081b057824 */ /* 0x040fe200078e0204 */
[----:B------:R-:W-:Y:S01]  /*fa60*/  SHF.L.U32 R0, R28, 0x1f, RZ ;  /* 0x0000001f1c007819 */ /* 0x000fe200000006ff */
[----:B------:R-:W-:-:S03]  /*fa70*/  VIADD R27, R27, 0x1 ;  /* 0x000000011b1b7836 */ /* 0x000fc60000000000 */
[----:B------:R-:W1:Y:S02]  /*fa80*/  SYNCS.PHASECHK.TRANS64.TRYWAIT P1, [R5+URZ+0x2a840], R0 ;  /* 0x02a84000050075a7 */ /* 0x000e64000802017f */
[----:B------:R-:W-:-:S04]  /*fa90*/  ISETP.NE.AND P2, PT, R27, 0x2, PT ;  /* 0x000000021b00780c */ /* 0x000fc80003f45270 */
[----:B------:R-:W-:Y:S01]  /*faa0*/  SEL R3, RZ, 0x1, P2 ;  /* 0x00000001ff037807 */ /* 0x000fe20001000000 */
[----:B-1----:R-:W-:Y:S08]  /*fab0*/  @!P1 BRA `(.L_x_2554) ;  /* 0x0000003800b49947 */ /* 0x002ff00003800000 */
.L_x_2673:
[----:B------:R-:W-:Y:S02]  /*fac0*/  SEL R27, R27, RZ, P2 ;  /* 0x000000ff1b1b7207 */ /* 0x000fe40001000000 */
[----:B------:R-:W-:Y:S01]  /*fad0*/  LOP3.LUT R2, R28, R3, RZ, 0x3c, !PT ;  /* 0x000000031c027212 */ /* 0x000fe200078e3cff */
[----:B------:R-:W-:Y:S06]  /*fae0*/  @!P0 BRA `(.L_x_2555) ;  /* 0x0000000000048947 */ /* 0x000fec0003800000 */
[----:B------:R-:W-:Y:S01]  /*faf0*/  BPT.TRAP 0x1 ;  /* 0x000000040000795c */ /* 0x000fe20000300000 */
.L_x_2555:
[----:B------:R-:W-:Y:S01]  /*fb00*/  IMAD R27, R27, 0x8, R4 ;  /* 0x000000081b1b7824 */ /* 0x000fe200078e0204 */
[----:B------:R-:W-:-:S04]  /*fb10*/  SHF.L.U32 R2, R2, 0x1f, RZ ;  /* 0x0000001f02027819 */ /* 0x000fc800000006ff */
[----:B------:R-:W3:Y:S02]  /*fb20*/  SYNCS.PHASECHK.TRANS64.TRYWAIT P1, [R27+URZ+0x2a840], R2 ;  /* 0x02a840021b0075a7 */ /* 0x000ee4000802017f */
[----:B---3--:R-:W-:Y:S05]  /*fb30*/  @!P1 BRA `(.L_x_2556) ;  /* 0x0000003800a89947 */ /* 0x008fea0003800000 */
.L_x_2674:
[----:B------:R-:W-:Y:S05]  /*fb40*/  @!P0 BRA `(.L_x_2557) ;  /* 0x0000000000048947 */ /* 0x000fea0003800000 */
[----:B------:R-:W-:Y:S01]  /*fb50*/  BPT.TRAP 0x1 ;  /* 0x000000040000795c */ /* 0x000fe20000300000 */
.L_x_2557:
[----:B------:R-:W4:Y:S02]  /*fb60*/  SYNCS.PHASECHK.TRANS64.TRYWAIT P1, [R5+URZ+0x2a860], R0 ;  /* 0x02a86000050075a7 */ /* 0x000f24000802017f */
[----:B----4-:R-:W-:Y:S05]  /*fb70*/  @!P1 BRA `(.L_x_2558) ;  /* 0x0000003800ac9947 */ /* 0x010fea0003800000 */
.L_x_2675:
[----:B------:R-:W-:Y:S05]  /*fb80*/  @!P0 BRA `(.L_x_2559) ;  /* 0x0000000000048947 */ /* 0x000fea0003800000 */
[----:B------:R-:W-:Y:S01]  /*fb90*/  BPT.TRAP 0x1 ;  /* 0x000000040000795c */ /* 0x000fe20000300000 */
.L_x_2559:
[----:B------:R0:W0:Y:S02]  /*fba0*/  SYNCS.PHASECHK.TRANS64.TRYWAIT P0, [R27+URZ+0x2a860], R2 ;  /* 0x02a860021b0075a7 */ /* 0x000024000800017f */
[----:B0-----:R-:W-:Y:S05]  /*fbb0*/  @!P0 NANOSLEEP.SYNCS 0x989680 ;  /* 0x009896800000895d */ /* 0x001fea0003900000 */
[----:B------:R-:W0:Y:S02]  /*fbc0*/  @!P0 SYNCS.PHASECHK.TRANS64 P0, [R27+URZ+0x2a860], R2 ;  /* 0x02a860021b0085a7 */ /* 0x000e24000800007f */
[----:B0-----:R-:W-:Y:S05]  /*fbd0*/  @!P0 BRA `(.L_x_2559) ;  /* 0xfffffffc00f08947 */ /* 0x001fea000383ffff */
.L_x_2551:
[----:B------:R-:W-:Y:S05]  /*fbe0*/  BSYNC B0 ;  /* 0x0000000000007941 */ /* 0x000fea0003800000 */
.L_x_2550:
[----:B------:R-:W-:Y:S05]  /*fbf0*/  EXIT ;  /* 0x000000000000794d */ /* 0x000fea0003800000 */
.L_x_2419:
[----:B0-----:R-:W-:-:S04]  /*fc00*/  IMAD.U32 R3, RZ, RZ, UR39 ;  /* 0x00000027ff037e24 */ /* 0x001fc8000f8e00ff */
[----:B------:R0:W1:Y:S03]  /*fc10*/  SYNCS.PHASECHK.TRANS64.TRYWAIT P1, [R3+URZ+0x2a800], R0 ;  /* 0x02a80000030075a7 */ /* 0x000066000802017f */
[----:B-1----:R-:W-:Y:S05]  /*fc20*/  @!P1 NANOSLEEP.SYNCS 0x989680 ;  /* 0x009896800000995d */ /* 0x002fea0003900000 */
[----:B------:R-:W1:Y:S02]  /*fc30*/  @!P1 SYNCS.PHASECHK.TRANS64 P1, [R3+URZ+0x2a800], R0 ;  /* 0x02a80000030095a7 */ /* 0x000e64000802007f */
[----:B-1----:R-:W-:Y:S05]  /*fc40*/  @!P1 BRA `(.L_x_2419) ;  /* 0xfffffffc00ec9947 */ /* 0x002fea000383ffff */
[----:B------:R-:W-:Y:S05]  /*fc50*/  BRA `(.L_x_2560) ;  /* 0xffffff1800987947 */ /* 0x000fea000383ffff */
.L_x_2423:
[----:B-1----:R1:W2:Y:S02]  /*fc60*/  SYNCS.PHASECHK.TRANS64.TRYWAIT P1, [R0+URZ+0x2a830], R3 ;  /* 0x02a83003000075a7 */ /* 0x0022a4000802017f */
[----:B--2---:R-:W-:Y:S05]  /*fc70*/  @!P1 NANOSLEEP.SYNCS 0x989680 ;  /* 0x009896800000995d */ /* 0x004fea0003900000 */
[----:B------:R-:W2:Y:S02]  /*fc80*/  @!P1 SYNCS.PHASECHK.TRANS64 P1, [R0+URZ+0x2a830], R3 ;  /* 0x02a83003000095a7 */ /* 0x000ea4000802007f */
[----:B--2---:R-:W-:Y:S05]  /*fc90*/  @!P1 BRA `(.L_x_2423) ;  /* 0xfffffffc00f09947 */ /* 0x004fea000383ffff */
[----:B------:R-:W-:Y:S05]  /*fca0*/  BRA `(.L_x_2422) ;  /* 0xffffff1800b47947 */ /* 0x000fea000383ffff */
.L_x_2429:
[----:B-1----:R-:W-:-:S04]  /*fcb0*/  IMAD.U32 R3, RZ, RZ, UR6 ;  /* 0x00000006ff037e24 */ /* 0x002fc8000f8e00ff */
[----:B------:R1:W2:Y:S03]  /*fcc0*/  SYNCS.PHASECHK.TRANS64.TRYWAIT P1, [R3+URZ+0x2a830], R2 ;  /* 0x02a83002030075a7 */ /* 0x0002a6000802017f */
[----:B--2---:R-:W-:Y:S05]  /*fcd0*/  @!P1 NANOSLEEP.SYNCS 0x989680 ;  /* 0x009896800000995d */ /* 0x004fea0003900000 */
[----:B------:R-:W2:Y:S02]  /*fce0*/  @!P1 SYNCS.PHASECHK.TRANS64 P1, [R3+URZ+0x2a830], R2 ;  /* 0x02a83002030095a7 */ /* 0x000ea4000802007f */
[----:B--2---:R-:W-:Y:S05]  /*fcf0*/  @!P1 BRA `(.L_x_2429) ;  /* 0xfffffffc00ec9947 */ /* 0x004fea000383ffff */
[----:B------:R-:W-:Y:S05]  /*fd00*/  BRA `(.L_x_2428) ;  /* 0xffffff3800987947 */ /* 0x000fea000383ffff */
.L_x_2433:
[----:B-1----:R-:W-:-:S04]  /*fd10*/  MOV R3, UR5 ;  /* 0x0000000500037c02 */ /* 0x002fc80008000f00 */
[----:B------:R1:W3:Y:S03]  /*fd20*/  SYNCS.PHASECHK.TRANS64.TRYWAIT P1, [R3+URZ+0x2a850], R0 ;  /* 0x02a85000030075a7 */ /* 0x0002e6000802017f */
[----:B---3--:R-:W-:Y:S05]  /*fd30*/  @!P1 NANOSLEEP.SYNCS 0x989680 ;  /* 0x009896800000995d */ /* 0x008fea0003900000 */
[----:B------:R-:W3:Y:S02]  /*fd40*/  @!P1 SYNCS.PHASECHK.TRANS64 P1, [R3+URZ+0x2a850], R0 ;  /* 0x02a85000030095a7 */ /* 0x000ee4000802007f */
[----:B---3--:R-:W-:Y:S05]  /*fd50*/  @!P1 BRA `(.L_x_2433) ;  /* 0xfffffffc00ec9947 */ /* 0x008fea000383ffff */
[----:B------:R-:W-:Y:S05]  /*fd60*/  BRA `(.L_x_2432) ;  /* 0xffffff4000b07947 */ /* 0x000fea000383ffff */
.L_x_2441:
[----:B-1----:R-:W-:-:S04]  /*fd70*/  IMAD.U32 R3, RZ, RZ, UR5 ;  /* 0x00000005ff037e24 */ /* 0x002fc8000f8e00ff */
[----:B------:R1:W2:Y:S03]  /*fd80*/  SYNCS.PHASECHK.TRANS64.TRYWAIT P1, [R3+URZ+0x2a830], R2 ;  /* 0x02a83002030075a7 */ /* 0x0002a6000802017f */
[----:B--2---:R-:W-:Y:S05]  /*fd90*/  @!P1 NANOSLEEP.SYNCS 0x989680 ;  /* 0x009896800000995d */ /* 0x004fea0003900000 */
[----:B------:R-:W2:Y:S02]  /*fda0*/  @!P1 SYNCS.PHASECHK.TRANS64 P1, [R3+URZ+0x2a830], R2 ;  /* 0x02a83002030095a7 */ /* 0x000ea4000802007f */
[----:B--2---:R-:W-:Y:S05]  /*fdb0*/  @!P1 BRA `(.L_x_2441) ;  /* 0xfffffffc00ec9947 */ /* 0x004fea000383ffff */
[----:B------:R-:W-:Y:S05]  /*fdc0*/  BRA `(.L_x_2440) ;  /* 0xffffff5c00447947 */ /* 0x000fea000383ffff */
.L_x_2445:
[----:B-1----:R-:W-:-:S04]  /*fdd0*/  IMAD.U32 R3, RZ, RZ, UR5 ;  /* 0x00000005ff037e24 */ /* 0x002fc8000f8e00ff */
[----:B------:R1:W3:Y:S03]  /*fde0*/  SYNCS.PHASECHK.TRANS64.TRYWAIT P1, [R3+URZ+0x2a850], R0 ;  /* 0x02a85000030075a7 */ /* 0x0002e6000802017f */
[----:B---3--:R-:W-:Y:S05]  /*fdf0*/  @!P1 NANOSLEEP.SYNCS 0x989680 ;  /* 0x009896800000995d */ /* 0x008fea0003900000 */
[----:B------:R-:W3:Y:S02]  /*fe00*/  @!P1 SYNCS.PHASECHK.TRANS64 P1, [R3+URZ+0x2a850], R0 ;  /* 0x02a85000030095a7 */ /* 0x000ee4000802007f */
[----:B---3--:R-:W-:Y:S05]  /*fe10*/  @!P1 BRA `(.L_x_2445) ;  /* 0xfffffffc00ec9947 */ /* 0x008fea000383ffff */
[----:B------:R-:W-:Y:S05]  /*fe20*/  BRA `(.L_x_2444) ;  /* 0xffffff64005c7947 */ /* 0x000fea000383ffff */
.L_x_2452:
[----:B-1----:R-:W-:-:S04]  /*fe30*/  IMAD.U32 R7, RZ, RZ, UR5 ;  /* 0x00000005ff077e24 */ /* 0x002fc8000f8e00ff */
[----:B------:R1:W2:Y:S03]  /*fe40*/  SYNCS.PHASECHK.TRANS64.TRYWAIT P1, [R7+URZ+0x2a850], R0 ;  /* 0x02a85000070075a7 */ /* 0x0002a6000802017f */
[----:B--2---:R-:W-:Y:S05]  /*fe50*/  @!P1 NANOSLEEP.SYNCS 0x989680 ;  /* 0x009896800000995d */ /* 0x004fea0003900000 */
[----:B------:R-:W2:Y:S02]  /*fe60*/  @!P1 SYNCS.PHASECHK.TRANS64 P1, [R7+URZ+0x2a850], R0 ;  /* 0x02a85000070095a7 */ /* 0x000ea4000802007f */
[----:B--2---:R-:W-:Y:S05]  /*fe70*/  @!P1 BRA `(.L_x_2452) ;  /* 0xfffffffc00ec9947 */ /* 0x004fea000383ffff */
[----:B------:R-:W-:Y:S05]  /*fe80*/  BRA `(.L_x_2451) ;  /* 0xffffff7c00087947 */ /* 0x000fea000383ffff */
.L_x_2495:
[----:B------:R-:W-:Y:S01]  /*fe90*/  SHF.R.U32.HI R9, RZ, 0x5, R21 ;  /* 0x00000005ff097819 */ /* 0x000fe20000011615 */
[----:B------:R-:W-:Y:S01]  /*fea0*/  BSSY B0, `(.L_x_2561) ;  /* 0x0000009000007945 */ /* 0x000fe20003800000 */
[----:B------:R-:W-:Y:S02]  /*feb0*/  IMAD.MOV.U32 R12, RZ, RZ, RZ ;  /* 0x000000ffff0c7224 */ /* 0x000fe400078e00ff */
[----:B------:R-:W-:Y:S01]  /*fec0*/  LOP3.LUT R9, R9, 0x3, RZ, 0xc0, !PT ;  /* 0x0000000309097812 */ /* 0x000fe200078ec0ff */
[----:B------:R-:W-:Y:S02]  /*fed0*/  IMAD.MOV.U32 R11, RZ, RZ, 0x1f ;  /* 0x0000001fff0b7424 */ /* 0x000fe400078e00ff */
[----:B------:R-:W-:Y:S02]  /*fee0*/  IMAD.MOV.U32 R15, RZ, RZ, -0x1 ;  /* 0xffffffffff0f7424 */ /* 0x000fe400078e00ff */
[----:B------:R-:W-:-:S07]  /*fef0*/  IMAD.MOV.U32 R13, RZ, RZ, R9 ;  /* 0x000000ffff0d7224 */ /* 0x000fce00078e0009 */
[----:B-----5:R-:W-:Y:S05]  /*ff00*/  WARPSYNC.COLLECTIVE R15, `(.L_x_2562) ;  /* 0x000000000f087348 */ /* 0x020fea0003c00000 */
[----:B------:R0:W1:Y:S02]  /*ff10*/  SHFL.IDX P6, R14, R13, R12, R11 ;  /* 0x0000000c0d0e7389 */ /* 0x00006400000c000b */
[----:B01---5:R-:W-:Y:S01]  /*ff20*/  ENDCOLLECTIVE ;  /* 0x000000000000791b */ /* 0x023fe20003800000 */
.L_x_2562:
[----:B------:R-:W-:Y:S05]  /*ff30*/  BSYNC B0 ;  /* 0x0000000000007941 */ /* 0x000fea0003800000 */
.L_x_2561:
[----:B------:R-:W-:Y:S05]  /*ff40*/  BRA `(.L_x_2563) ;  /* 0xffffffbc00c87947 */ /* 0x000fea000383ffff */
.L_x_2498:
[----:B0-----:R0:W1:Y:S02]  /*ff50*/  SYNCS.PHASECHK.TRANS64.TRYWAIT P0, [R7+URZ+0x2a840], R2 ;  /* 0x02a84002070075a7 */ /* 0x001064000800017f */
[----:B-1----:R-:W-:Y:S05]  /*ff60*/  @!P0 NANOSLEEP.SYNCS 0x989680 ;  /* 0x009896800000895d */ /* 0x002fea0003900000 */
[----:B------:R-:W1:Y:S02]  /*ff70*/  @!P0 SYNCS.PHASECHK.TRANS64 P0, [R7+URZ+0x2a840], R2 ;  /* 0x02a84002070085a7 */ /* 0x000e64000800007f */
[----:B-1----:R-:W-:Y:S05]  /*ff80*/  @!P0 BRA `(.L_x_2498) ;  /* 0xfffffffc00f08947 */ /* 0x002fea000383ffff */
[----:B------:R-:W-:Y:S05]  /*ff90*/  BRA `(.L_x_2564) ;  /* 0xffffffc0003c7947 */ /* 0x000fea000383ffff */
.L_x_2499:
[----:B------:R-:W-:Y:S01]  /*ffa0*/  BSSY B0, `(.L_x_2565) ;  /* 0x0000008000007945 */ /* 0x000fe20003800000 */
[----:B------:R-:W-:Y:S01]  /*ffb0*/  MOV R13, R0 ;  /* 0x00000000000d7202 */ /* 0x000fe20000000f00 */
[----:B------:R-:W-:Y:S02]  /*ffc0*/  IMAD.MOV.U32 R12, RZ, RZ, RZ ;  /* 0x000000ffff0c7224 */ /* 0x000fe400078e00ff */
[----:B------:R-:W-:Y:S02]  /*ffd0*/  IMAD.MOV.U32 R11, RZ, RZ, 0x181f ;  /* 0x0000181fff0b7424 */ /* 0x000fe400078e00ff */
[----:B------:R-:W-:-:S07]  /*ffe0*/  IMAD.MOV.U32 R15, RZ, RZ, -0x1 ;  /* 0xffffffffff0f7424 */ /* 0x000fce00078e00ff */
[----:B------:R-:W-:Y:S05]  /*fff0*/  WARPSYNC.COLLECTIVE R15, `(.L_x_2566) ;  /* 0x000000000f087348 */ /* 0x000fea0003c00000 */
[----:B------:R0:W1:Y:S02]  /*10000*/  SHFL.IDX P6, R14, R13, R12, R11 ;  /* 0x0000000c0d0e7389 */ /* 0x00006400000c000b */
[----:B01----:R-:W-:Y:S01]  /*10010*/  ENDCOLLECTIVE ;  /* 0x000000000000791b */ /* 0x003fe20003800000 */
.L_x_2566:
[----:B------:R-:W-:Y:S05]  /*10020*/  BSYNC B0 ;  /* 0x0000000000007941 */ /* 0x000fea0003800000 */
.L_x_2565:
        /* <DEDUP_REMOVED lines=9> */
.L_x_2567:
[----:B------:R-:W-:Y:S02]  /*100c0*/  IMAD.MOV.U32 R13, RZ, RZ, R0 ;  /* 0x000000ffff0d7224 */ /* 0x000fe400078e0000 */
[----:B------:R-:W-:Y:S02]  /*100d0*/  IMAD.MOV.U32 R12, RZ, RZ, 0x1 ;  /* 0x00000001ff0c7424 */ /* 0x000fe400078e00ff */
[----:B------:R-:W-:-:S07]  /*100e0*/  IMAD.MOV.U32 R3, RZ, RZ, R14 ;  /* 0x000000ffff037224 */ /* 0x000fce00078e000e */
[----:B------:R-:W-:Y:S05]  /*100f0*/  WARPSYNC.COLLECTIVE R15, `(.L_x_2568) ;  /* 0x000000000f087348 */ /* 0x000fea0003c00000 */
[----:B------:R0:W1:Y:S02]  /*10100*/  SHFL.IDX P6, R14, R13, R12, R11 ;  /* 0x0000000c0d0e7389 */ /* 0x00006400000c000b */
[----:B01----:R-:W-:Y:S01]  /*10110*/  ENDCOLLECTIVE ;  /* 0x000000000000791b */ /* 0x003fe20003800000 */
.L_x_2568:
        /* <DEDUP_REMOVED lines=17> */
.L_x_2569:
[----:B------:R-:W-:Y:S02]  /*10230*/  @P1 IMAD R8, R5, 0x2, R22 ;  /* 0x0000000205081824 */ /* 0x000fe400078e0216 */
[----:B------:R-:W-:Y:S02]  /*10240*/  IMAD.MOV.U32 R13, RZ, RZ, R0 ;  /* 0x000000ffff0d7224 */ /* 0x000fe400078e0000 */
[----:B------:R-:W-:Y:S01]  /*10250*/  IMAD.MOV.U32 R12, RZ, RZ, 0x2 ;  /* 0x00000002ff0c7424 */ /* 0x000fe200078e00ff */
[----:B------:R-:W-:-:S07]  /*10260*/  MOV R3, R14 ;  /* 0x0000000e00037202 */ /* 0x000fce0000000f00 */
[----:B------:R-:W-:Y:S05]  /*10270*/  WARPSYNC.COLLECTIVE R15, `(.L_x_2570) ;  /* 0x000000000f087348 */ /* 0x000fea0003c00000 */
[----:B------:R0:W1:Y:S02]  /*10280*/  SHFL.IDX P6, R14, R13, R12, R11 ;  /* 0x0000000c0d0e7389 */ /* 0x00006400000c000b */
[----:B01----:R-:W-:Y:S01]  /*10290*/  ENDCOLLECTIVE ;  /* 0x000000000000791b */ /* 0x003fe20003800000 */
.L_x_2570:
        /* <DEDUP_REMOVED lines=17> */
.L_x_2571:
[----:B------:R-:W-:Y:S02]  /*103b0*/  @P1 IMAD R8, R5, 0x2, R22 ;  /* 0x0000000205081824 */ /* 0x000fe400078e0216 */
[----:B------:R-:W-:Y:S02]  /*103c0*/  IMAD.MOV.U32 R13, RZ, RZ, R0 ;  /* 0x000000ffff0d7224 */ /* 0x000fe400078e0000 */
[----:B------:R-:W-:Y:S02]  /*103d0*/  IMAD.MOV.U32 R12, RZ, RZ, 0x3 ;  /* 0x00000003ff0c7424 */ /* 0x000fe400078e00ff */
[----:B------:R-:W-:-:S07]  /*103e0*/  IMAD.MOV.U32 R3, RZ, RZ, R14 ;  /* 0x000000ffff037224 */ /* 0x000fce00078e000e */
[----:B------:R-:W-:Y:S05]  /*103f0*/  WARPSYNC.COLLECTIVE R15, `(.L_x_2572) ;  /* 0x000000000f087348 */ /* 0x000fea0003c00000 */
[----:B------:R0:W1:Y:S02]  /*10400*/  SHFL.IDX P6, R14, R13, R12, R11 ;  /* 0x0000000c0d0e7389 */ /* 0x00006400000c000b */
[----:B01----:R-:W-:Y:S01]  /*10410*/  ENDCOLLECTIVE ;  /* 0x000000000000791b */ /* 0x003fe20003800000 */
.L_x_2572:
        /* <DEDUP_REMOVED lines=17> */
.L_x_2573:
[----:B------:R-:W-:Y:S01]  /*10530*/  @P1 LEA R8, R5, R22, 0x1 ;  /* 0x0000001605081211 */ /* 0x000fe200078e08ff */
[----:B------:R-:W-:Y:S02]  /*10540*/  IMAD.MOV.U32 R13, RZ, RZ, R0 ;  /* 0x000000ffff0d7224 */ /* 0x000fe400078e0000 */
[----:B------:R-:W-:Y:S02]  /*10550*/  IMAD.MOV.U32 R12, RZ, RZ, 0x4 ;  /* 0x00000004ff0c7424 */ /* 0x000fe400078e00ff */
[----:B------:R-:W-:-:S07]  /*10560*/  IMAD.MOV.U32 R3, RZ, RZ, R14 ;  /* 0x000000ffff037224 */ /* 0x000fce00078e000e */
[----:B------:R-:W-:Y:S05]  /*10570*/  WARPSYNC.COLLECTIVE R15, `(.L_x_2574) ;  /* 0x000000000f087348 */ /* 0x000fea0003c00000 */
[----:B------:R0:W1:Y:S02]  /*10580*/  SHFL.IDX P6, R14, R13, R12, R11 ;  /* 0x0000000c0d0e7389 */ /* 0x00006400000c000b */
[----:B01----:R-:W-:Y:S01]  /*10590*/  ENDCOLLECTIVE ;  /* 0x000000000000791b */ /* 0x003fe20003800000 */
.L_x_2574:
        /* <DEDUP_REMOVED lines=17> */
.L_x_2575:
[----:B------:R-:W-:Y:S01]  /*106b0*/  @P1 IMAD R8, R5, 0x2, R22 ;  /* 0x0000000205081824 */ /* 0x000fe200078e0216 */
[----:B------:R-:W-:Y:S01]  /*106c0*/  MOV R13, R0 ;  /* 0x00000000000d7202 */ /* 0x000fe20000000f00 */
[----:B------:R-:W-:Y:S02]  /*106d0*/  IMAD.MOV.U32 R12, RZ, RZ, 0x5 ;  /* 0x00000005ff0c7424 */ /* 0x000fe400078e00ff */
[----:B------:R-:W-:-:S07]  /*106e0*/  IMAD.MOV.U32 R3, RZ, RZ, R14 ;  /* 0x000000ffff037224 */ /* 0x000fce00078e000e */
[----:B------:R-:W-:Y:S05]  /*106f0*/  WARPSYNC.COLLECTIVE R15, `(.L_x_2576) ;  /* 0x000000000f087348 */ /* 0x000fea0003c00000 */
[----:B------:R0:W1:Y:S02]  /*10700*/  SHFL.IDX P6, R14, R13, R12, R11 ;  /* 0x0000000c0d0e7389 */ /* 0x00006400000c000b */
[----:B01----:R-:W-:Y:S01]  /*10710*/  ENDCOLLECTIVE ;  /* 0x000000000000791b */ /* 0x003fe20003800000 */
.L_x_2576:
        /* <DEDUP_REMOVED lines=10> */
.L_x_2577:
        /* <DEDUP_REMOVED lines=8> */
.L_x_2504:
[----:B------:R-:W-:Y:S01]  /*10840*/  IMAD.MOV.U32 R13, RZ, RZ, R4 ;  /* 0x000000ffff0d7224 */ /* 0x000fe200078e0004 */
[----:B------:R-:W-:Y:S01]  /*10850*/  MOV R15, 0xffffffff ;  /* 0xffffffff000f7802 */ /* 0x000fe20000000f00 */
[----:B------:R-:W-:Y:S02]  /*10860*/  IMAD.MOV.U32 R12, RZ, RZ, RZ ;  /* 0x000000ffff0c7224 */ /* 0x000fe400078e00ff */
[----:B------:R-:W-:Y:S02]  /*10870*/  IMAD.MOV.U32 R11, RZ, RZ, 0x181f ;  /* 0x0000181fff0b7424 */ /* 0x000fe400078e00ff */
[----:B-----5:R-:W-:Y:S02]  /*10880*/  IMAD R5, R10, R6, RZ ;  /* 0x000000060a057224 */ /* 0x020fe400078e02ff */
[----:B------:R-:W-:-:S07]  /*10890*/  IMAD R17, R17, 0x80, R9 ;  /* 0x0000008011117824 */ /* 0x000fce00078e0209 */
[----:B------:R-:W-:Y:S05]  /*108a0*/  WARPSYNC.COLLECTIVE R15, `(.L_x_2579) ;  /* 0x000000000f087348 */ /* 0x000fea0003c00000 */
[----:B------:R0:W1:Y:S02]  /*108b0*/  SHFL.IDX P6, R14, R13, R12, R11 ;  /* 0x0000000c0d0e7389 */ /* 0x00006400000c000b */
[----:B01----:R-:W-:Y:S01]  /*108c0*/  ENDCOLLECTIVE ;  /* 0x000000000000791b */ /* 0x003fe20003800000 */
.L_x_2579:
[C---:B------:R-:W-:Y:S01]  /*108d0*/  VIADD R6, R17.reuse, 0x10 ;  /* 0x0000001011067836 */ /* 0x040fe20000000000 */
[----:B------:R-:W-:Y:S01]  /*108e0*/  ISETP.GE.AND P1, PT, R17, R5, PT ;  /* 0x000000051100720c */ /* 0x000fe20003f26270 */
[----:B------:R-:W-:Y:S02]  /*108f0*/  IMAD.MOV.U32 R13, RZ, RZ, R0 ;  /* 0x000000ffff0d7224 */ /* 0x000fe400078e0000 */
[----:B------:R-:W-:-:S10]  /*10900*/  IMAD.MOV.U32 R2, RZ, RZ, R14 ;  /* 0x000000ffff027224 */ /* 0x000fd400078e000e */
[----:B------:R-:W-:Y:S05]  /*10910*/  WARPSYNC.COLLECTIVE R15, `(.L_x_2580) ;  /* 0x000000000f087348 */ /* 0x000fea0003c00000 */
[----:B------:R0:W1:Y:S02]  /*10920*/  SHFL.IDX P6, R14, R13, R12, R11 ;  /* 0x0000000c0d0e7389 */ /* 0x00006400000c000b */
[----:B01----:R-:W-:Y:S01]  /*10930*/  ENDCOLLECTIVE ;  /* 0x000000000000791b */ /* 0x003fe20003800000 */
.L_x_2580:
[----:B------:R-:W-:Y:S01]  /*10940*/  IMAD.MOV.U32 R13, RZ, RZ, R4 ;  /* 0x000000ffff0d7224 */ /* 0x000fe200078e0004 */
[----:B------:R-:W-:Y:S02]  /*10950*/  MOV R12, 0x1 ;  /* 0x00000001000c7802 */ /* 0x000fe40000000f00 */
[----:B------:R-:W-:-:S05]  /*10960*/  @!P1 LEA R14, P4, R8, R14, 0x1 ;  /* 0x0000000e080e9211 */ /* 0x000fca00078808ff */
[----:B------:R-:W-:Y:S02]  /*10970*/  @!P1 IMAD.X R3, RZ, RZ, R2, P4 ;  /* 0x000000ffff039224 */ /* 0x000fe400020e0602 */
[----:B------:R-:W-:-:S07]  /*10980*/  @!P1 IMAD.MOV.U32 R2, RZ, RZ, R14 ;  /* 0x000000ffff029224 */ /* 0x000fce00078e000e */
[----:B------:R-:W-:Y:S05]  /*10990*/  WARPSYNC.COLLECTIVE R15, `(.L_x_2581) ;  /* 0x000000000f087348 */ /* 0x000fea0003c00000 */
[----:B------:R0:W1:Y:S02]  /*109a0*/  SHFL.IDX P6, R14, R13, R12, R11 ;  /* 0x0000000c0d0e7389 */ /* 0x00006400000c000b */
[----:B01----:R-:W-:Y:S01]  /*109b0*/  ENDCOLLECTIVE ;  /* 0x000000000000791b */ /* 0x003fe20003800000 */
.L_x_2581:
[----:B------:R-:W-:Y:S01]  /*109c0*/  @!PT LDS RZ, [RZ] ;  /* 0x00000000fffff984 */ /* 0x000fe20000000800 */
[----:B------:R-:W-:Y:S01]  /*109d0*/  @!PT LDS RZ, [RZ] ;  /* 0x00000000fffff984 */ /* 0x000fe20000000800 */
[----:B------:R-:W-:Y:S01]  /*109e0*/  @!PT LDS RZ, [RZ] ;  /* 0x00000000fffff984 */ /* 0x000fe20000000800 */
[----:B------:R-:W-:Y:S04]  /*109f0*/  @!P1 LDGSTS.E.BYPASS.LTC128B.128 [R34+0xc400], desc[UR36][R2.64], !P3 ;  /* 0x0c40000002229fae */ /* 0x000fe8000d901d64 */
[----:B------:R-:W-:Y:S04]  /*10a00*/  @!P1 LDGSTS.E.BYPASS.LTC128B.128 [R34+0x10400], desc[UR36][R2.64+0x80], !P2 ;  /* 0x1040008002229fae */ /* 0x000fe8000d101d64 */
[----:B------:R0:W-:Y:S01]  /*10a10*/  @!P1 LDGSTS.E.BYPASS.LTC128B.128 [R34+0x14400], desc[UR36][R2.64+0x100], !P0 ;  /* 0x1440010002229fae */ /* 0x0001e2000c101d64 */
[----:B------:R-:W-:Y:S01]  /*10a20*/  ISETP.GE.AND P1, PT, R6, R5, PT ;  /* 0x000000050600720c */ /* 0x000fe20003f26270 */
[----:B------:R-:W-:-:S02]  /*10a30*/  IMAD.MOV.U32 R13, RZ, RZ, R0 ;  /* 0x000000ffff0d7224 */ /* 0x000fc400078e0000 */
[----:B------:R-:W-:Y:S02]  /*10a40*/  VIADD R6, R17, 0x20 ;  /* 0x0000002011067836 */ /* 0x000fe40000000000 */
[----:B0-----:R-:W-:-:S08]  /*10a50*/  IMAD.MOV.U32 R2, RZ, RZ, R14 ;  /* 0x000000ffff027224 */ /* 0x001fd000078e000e */
[----:B------:R-:W-:Y:S05]  /*10a60*/  WARPSYNC.COLLECTIVE R15, `(.L_x_2582) ;  /* 0x000000000f087348 */ /* 0x000fea0003c00000 */
[----:B------:R0:W1:Y:S02]  /*10a70*/  SHFL.IDX P6, R14, R13, R12, R11 ;  /* 0x0000000c0d0e7389 */ /* 0x00006400000c000b */
[----:B01----:R-:W-:Y:S01]  /*10a80*/  ENDCOLLECTIVE ;  /* 0x000000000000791b */ /* 0x003fe20003800000 */
.L_x_2582:
        /* <DEDUP_REMOVED lines=8> */
.L_x_2583:
[----:B------:R-:W-:-:S05]  /*10b10*/  @!P1 IMAD.MOV.U32 R3, RZ, RZ, R7 ;  /* 0x000000ffff039224 */ /* 0x000fca00078e0007 */
[----:B------:R-:W-:Y:S01]  /*10b20*/  @!PT LDS RZ, [RZ] ;  /* 0x00000000fffff984 */ /* 0x000fe20000000800 */
[----:B------:R-:W-:Y:S01]  /*10b30*/  @!PT LDS RZ, [RZ] ;  /* 0x00000000fffff984 */ /* 0x000fe20000000800 */
[----:B------:R-:W-:Y:S01]  /*10b40*/  @!PT LDS RZ, [RZ] ;  /* 0x00000000fffff984 */ /* 0x000fe20000000800 */
[----:B------:R-:W-:Y:S04]  /*10b50*/  @!P1 LDGSTS.E.BYPASS.LTC128B.128 [R34+0xcc00], desc[UR36][R2.64], !P3 ;  /* 0x0cc0000002229fae */ /* 0x000fe8000d901d64 */
[----:B------:R-:W-:Y:S01]  /*10b60*/  @!P1 LDGSTS.E.BYPASS.LTC128B.128 [R34+0x10c00], desc[UR36][R2.64+0x80], !P2 ;  /* 0x10c0008002229fae */ /* 0x000fe2000d101d64 */
[----:B------:R-:W-:-:S03]  /*10b70*/  IMAD.MOV.U32 R13, RZ, RZ, R0 ;  /* 0x000000ffff0d7224 */ /* 0x000fc600078e0000 */
[----:B------:R0:W-:Y:S01]  /*10b80*/  @!P1 LDGSTS.E.BYPASS.LTC128B.128 [R34+0x14c00], desc[UR36][R2.64+0x100], !P0 ;  /* 0x14c0010002229fae */ /* 0x0001e2000c101d64 */
[----:B------:R-:W-:Y:S01]  /*10b90*/  ISETP.GE.AND P1, PT, R6, R5, PT ;  /* 0x000000050600720c */ /* 0x000fe20003f26270 */
[----:B------:R-:W-:Y:S02]  /*10ba0*/  VIADD R6, R17, 0x30 ;  /* 0x0000003011067836 */ /* 0x000fe40000000000 */
[----:B0-----:R-:W-:-:S10]  /*10bb0*/  IMAD.MOV.U32 R2, RZ, RZ, R14 ;  /* 0x000000ffff027224 */ /* 0x001fd400078e000e */
[----:B------:R-:W-:Y:S05]  /*10bc0*/  WARPSYNC.COLLECTIVE R15, `(.L_x_2584) ;  /* 0x000000000f087348 */ /* 0x000fea0003c00000 */
[----:B------:R0:W1:Y:S02]  /*10bd0*/  SHFL.IDX P6, R14, R13, R12, R11 ;  /* 0x0000000c0d0e7389 */ /* 0x00006400000c000b */
[----:B01----:R-:W-:Y:S01]  /*10be0*/  ENDCOLLECTIVE ;  /* 0x000000000000791b */ /* 0x003fe20003800000 */
.L_x_2584:
        /* <DEDUP_REMOVED lines=8> */
.L_x_2585:
        /* <DEDUP_REMOVED lines=14> */
.L_x_2586:
        /* <DEDUP_REMOVED lines=8> */
.L_x_2587:
        /* <DEDUP_REMOVED lines=14> */
.L_x_2588:
        /* <DEDUP_REMOVED lines=8> */
.L_x_2589:
        /* <DEDUP_REMOVED lines=14> */
.L_x_2590:
        /* <DEDUP_REMOVED lines=8> */
.L_x_2591:
        /* <DEDUP_REMOVED lines=9> */
[----:B0-----:R-:W-:-:S12]  /*11120*/  IMAD.MOV.U32 R2, RZ, RZ, R14 ;  /* 0x000000ffff027224 */ /* 0x001fd800078e000e */
[----:B------:R-:W-:Y:S05]  /*11130*/  WARPSYNC.COLLECTIVE R15, `(.L_x_2592) ;  /* 0x000000000f087348 */ /* 0x000fea0003c00000 */
[----:B------:R0:W1:Y:S02]  /*11140*/  SHFL.IDX P6, R14, R13, R12, R11 ;  /* 0x0000000c0d0e7389 */ /* 0x00006400000c000b */
[----:B01----:R-:W-:Y:S01]  /*11150*/  ENDCOLLECTIVE ;  /* 0x000000000000791b */ /* 0x003fe20003800000 */
.L_x_2592:
        /* <DEDUP_REMOVED lines=8> */
.L_x_2593:
        /* <DEDUP_REMOVED lines=8> */
[----:B------:R-:W-:-:S07]  /*11260*/  MOV R4, R14 ;  /* 0x0000000e00047202 */ /* 0x000fce0000000f00 */
[----:B0-----:R-:W-:Y:S05]  /*11270*/  WARPSYNC.COLLECTIVE R15, `(.L_x_2594) ;  /* 0x000000000f087348 */ /* 0x001fea0003c00000 */
[----:B------:R1:W2:Y:S02]  /*11280*/  SHFL.IDX P6, R14, R13, R12, R11 ;  /* 0x0000000c0d0e7389 */ /* 0x0002a400000c000b */
[----:B012---:R-:W-:Y:S01]  /*11290*/  ENDCOLLECTIVE ;  /* 0x000000000000791b */ /* 0x007fe20003800000 */
.L_x_2594:
[----:B------:R-:W-:Y:S05]  /*112a0*/  BRA `(.L_x_2595) ;  /* 0xffffffc000187947 */ /* 0x000fea000383ffff */
.L_x_2509:
[----:B0-----:R0:W1:Y:S02]  /*112b0*/  SYNCS.PHASECHK.TRANS64.TRYWAIT P0, [R22+URZ+0x2a820], R3 ;  /* 0x02a82003160075a7 */ /* 0x001064000800017f */
[----:B-1----:R-:W-:Y:S05]  /*112c0*/  @!P0 NANOSLEEP.SYNCS 0x989680 ;  /* 0x009896800000895d */ /* 0x002fea0003900000 */
[----:B------:R-:W1:Y:S02]  /*112d0*/  @!P0 SYNCS.PHASECHK.TRANS64 P0, [R22+URZ+0x2a820], R3 ;  /* 0x02a82003160085a7 */ /* 0x000e64000800007f */
[----:B-1----:R-:W-:Y:S05]  /*112e0*/  @!P0 BRA `(.L_x_2509) ;  /* 0xfffffffc00f08947 */ /* 0x002fea000383ffff */
[----:B------:R-:W-:Y:S05]  /*112f0*/  BRA `(.L_x_2596) ;  /* 0xffffffc000887947 */ /* 0x000fea000383ffff */
.L_x_2514:
[----:B0-----:R0:W1:Y:S02]  /*11300*/  SYNCS.PHASECHK.TRANS64.TRYWAIT P0, [R5+URZ+0x2a840], R0 ;  /* 0x02a84000050075a7 */ /* 0x001064000800017f */
[----:B-1----:R-:W-:Y:S05]  /*11310*/  @!P0 NANOSLEEP.SYNCS 0x989680 ;  /* 0x009896800000895d */ /* 0x002fea0003900000 */
[----:B------:R-:W1:Y:S02]  /*11320*/  @!P0 SYNCS.PHASECHK.TRANS64 P0, [R5+URZ+0x2a840], R0 ;  /* 0x02a84000050085a7 */ /* 0x000e64000800007f */
[----:B-1----:R-:W-:Y:S05]  /*11330*/  @!P0 BRA `(.L_x_2514) ;  /* 0xfffffffc00f08947 */ /* 0x002fea000383ffff */
[----:B------:R-:W-:Y:S05]  /*11340*/  BRA `(.L_x_2597) ;  /* 0xffffffc400547947 */ /* 0x000fea000383ffff */
.L_x_2515:
[----:B------:R-:W-:Y:S01]  /*11350*/  BSSY B1, `(.L_x_2598) ;  /* 0x0000008000017945 */ /* 0x000fe20003800000 */
[----:B------:R-:W-:Y:S02]  /*11360*/  IMAD.MOV.U32 R13, RZ, RZ, R8 ;  /* 0x000000ffff0d7224 */ /* 0x000fe400078e0008 */
[----:B------:R-:W-:Y:S02]  /*11370*/  IMAD.MOV.U32 R12, RZ, RZ, RZ ;  /* 0x000000ffff0c7224 */ /* 0x000fe400078e00ff */
[----:B------:R-:W-:Y:S02]  /*11380*/  IMAD.MOV.U32 R11, RZ, RZ, 0x181f ;  /* 0x0000181fff0b7424 */ /* 0x000fe400078e00ff */
[----:B------:R-:W-:-:S07]  /*11390*/  IMAD.MOV.U32 R15, RZ, RZ, -0x1 ;  /* 0xffffffffff0f7424 */ /* 0x000fce00078e00ff */
[----:B--2---:R-:W-:Y:S05]  /*113a0*/  WARPSYNC.COLLECTIVE R15, `(.L_x_2599) ;  /* 0x000000000f087348 */ /* 0x004fea0003c00000 */
[----:B--2---:R0:W1:Y:S02]  /*113b0*/  SHFL.IDX P6, R14, R13, R12, R11 ;  /* 0x0000000c0d0e7389 */ /* 0x00406400000c000b */
[----:B01----:R-:W-:Y:S01]  /*113c0*/  ENDCOLLECTIVE ;  /* 0x000000000000791b */ /* 0x003fe20003800000 */
.L_x_2599:
[----:B------:R-:W-:Y:S05]  /*113d0*/  BSYNC B1 ;  /* 0x0000000000017941 */ /* 0x000fea0003800000 */
.L_x_2598:
        /* <DEDUP_REMOVED lines=10> */
.L_x_2600:
[----:B------:R-:W-:Y:S01]  /*11480*/  MOV R13, R8 ;  /* 0x00000008000d7202 */ /* 0x000fe20000000f00 */
[----:B------:R-:W-:Y:S02]  /*11490*/  IMAD.MOV.U32 R12, RZ, RZ, 0x1 ;  /* 0x00000001ff0c7424 */ /* 0x000fe400078e00ff */
[----:B------:R-:W-:Y:S02]  /*114a0*/  IMAD.SHL.U32 R35, R35, 0x8, RZ ;  /* 0x0000000823237824 */ /* 0x000fe400078e00ff */
[----:B------:R-:W-:-:S07]  /*114b0*/  IMAD.MOV.U32 R2, RZ, RZ, R14 ;  /* 0x000000ffff027224 */ /* 0x000fce00078e000e */
[----:B------:R-:W-:Y:S05]  /*114c0*/  WARPSYNC.COLLECTIVE R15, `(.L_x_2601) ;  /* 0x000000000f087348 */ /* 0x000fea0003c00000 */
[----:B------:R0:W1:Y:S02]  /*114d0*/  SHFL.IDX P6, R14, R13, R12, R11 ;  /* 0x0000000c0d0e7389 */ /* 0x00006400000c000b */
[----:B01----:R-:W-:Y:S01]  /*114e0*/  ENDCOLLECTIVE ;  /* 0x000000000000791b */ /* 0x003fe20003800000 */
.L_x_2601:
[----:B------:R-:W-:-:S05]  /*114f0*/  LOP3.LUT R35, R35, 0x38, RZ, 0xc0, !PT ;  /* 0x0000003823237812 */ /* 0x000fca00078ec0ff */
[----:B------:R-:W-:-:S05]  /*11500*/  IMAD.SHL.U32 R0, R35, 0x2, RZ ;  /* 0x0000000223007824 */ /* 0x000fca00078e00ff */
[----:B------:R-:W-:Y:S01]  /*11510*/  IADD3 R2, P0, R2, R0, RZ ;  /* 0x0000000002027210 */ /* 0x000fe20007f1e0ff */
[----:B------:R-:W-:-:S04]  /*11520*/  IMAD.MOV.U32 R13, RZ, RZ, R9 ;  /* 0x000000ffff0d7224 */ /* 0x000fc800078e0009 */
[----:B------:R-:W-:-:S05]  /*11530*/  IMAD.X R3, RZ, RZ, R3, P0 ;  /* 0x000000ffff037224 */ /* 0x000fca00000e0603 */
        /* <DEDUP_REMOVED lines=10> */
.L_x_2602:
[----:B------:R-:W-:Y:S02]  /*115e0*/  IMAD.MOV.U32 R13, RZ, RZ, R8 ;  /* 0x000000ffff0d7224 */ /* 0x000fe400078e0008 */
[----:B------:R-:W-:Y:S02]  /*115f0*/  IMAD.MOV.U32 R12, RZ, RZ, 0x2 ;  /* 0x00000002ff0c7424 */ /* 0x000fe400078e00ff */
[----:B------:R-:W-:-:S07]  /*11600*/  IMAD.MOV.U32 R2, RZ, RZ, R14 ;  /* 0x000000ffff027224 */ /* 0x000fce00078e000e */
[----:B------:R-:W-:Y:S05]  /*11610*/  WARPSYNC.COLLECTIVE R15, `(.L_x_2603) ;  /* 0x000000000f087348 */ /* 0x000fea0003c00000 */
[----:B------:R0:W1:Y:S02]  /*11620*/  SHFL.IDX P6, R14, R13, R12, R11 ;  /* 0x0000000c0d0e7389 */ /* 0x00006400000c000b */
[----:B01----:R-:W-:Y:S01]  /*11630*/  ENDCOLLECTIVE ;  /* 0x000000000000791b */ /* 0x003fe20003800000 */
.L_x_2603:
        /* <DEDUP_REMOVED lines=9> */
[----:B------:R-:W-:-:S07]  /*116d0*/  MOV R35, R14 ;  /* 0x0000000e00237202 */ /* 0x000fce0000000f00 */
[----:B0-----:R-:W-:Y:S05]  /*116e0*/  WARPSYNC.COLLECTIVE R15, `(.L_x_2604) ;  /* 0x000000000f087348 */ /* 0x001fea0003c00000 */
[----:B------:R1:W2:Y:S02]  /*116f0*/  SHFL.IDX P6, R14, R13, R12, R11 ;  /* 0x0000000c0d0e7389 */ /* 0x0002a400000c000b */
[----:B012---:R-:W-:Y:S01]  /*11700*/  ENDCOLLECTIVE ;  /* 0x000000000000791b */ /* 0x007fe20003800000 */
.L_x_2604:
[----:B------:R-:W-:Y:S02]  /*11710*/  IMAD.MOV.U32 R13, RZ, RZ, R8 ;  /* 0x000000ffff0d7224 */ /* 0x000fe400078e0008 */
[----:B------:R-:W-:Y:S02]  /*11720*/  IMAD.MOV.U32 R12, RZ, RZ, 0x3 ;  /* 0x00000003ff0c7424 */ /* 0x000fe400078e00ff */
[----:B------:R-:W-:-:S07]  /*11730*/  IMAD.MOV.U32 R2, RZ, RZ, R14 ;  /* 0x000000ffff027224 */ /* 0x000fce00078e000e */
[----:B------:R-:W-:Y:S05]  /*11740*/  WARPSYNC.COLLECTIVE R15, `(.L_x_2605) ;  /* 0x000000000f087348 */ /* 0x000fea0003c00000 */
[----:B------:R0:W1:Y:S02]  /*11750*/  SHFL.IDX P6, R14, R13, R12, R11 ;  /* 0x0000000c0d0e7389 */ /* 0x00006400000c000b */
[----:B01----:R-:W-:Y:S01]  /*11760*/  ENDCOLLECTIVE ;  /* 0x000000000000791b */ /* 0x003fe20003800000 */
.L_x_2605:
        /* <DEDUP_REMOVED lines=13> */
.L_x_2606:
[----:B------:R-:W-:Y:S02]  /*11840*/  IMAD.MOV.U32 R13, RZ, RZ, R8 ;  /* 0x000000ffff0d7224 */ /* 0x000fe400078e0008 */
[----:B------:R-:W-:Y:S01]  /*11850*/  IMAD.MOV.U32 R12, RZ, RZ, 0x4 ;  /* 0x00000004ff0c7424 */ /* 0x000fe200078e00ff */
[----:B------:R-:W-:-:S07]  /*11860*/  MOV R2, R14 ;  /* 0x0000000e00027202 */ /* 0x000fce0000000f00 */
[----:B------:R-:W-:Y:S05]  /*11870*/  WARPSYNC.COLLECTIVE R15, `(.L_x_2607) ;  /* 0x000000000f087348 */ /* 0x000fea0003c00000 */
[----:B------:R0:W1:Y:S02]  /*11880*/  SHFL.IDX P6, R14, R13, R12, R11 ;  /* 0x0000000c0d0e7389 */ /* 0x00006400000c000b */
[----:B01----:R-:W-:Y:S01]  /*11890*/  ENDCOLLECTIVE ;  /* 0x000000000000791b */ /* 0x003fe20003800000 */
.L_x_2607:
        /* <DEDUP_REMOVED lines=13> */
.L_x_2608:
[----:B------:R-:W-:Y:S01]  /*11970*/  MOV R13, R8 ;  /* 0x00000008000d7202 */ /* 0x000fe20000000f00 */
[----:B------:R-:W-:Y:S02]  /*11980*/  IMAD.MOV.U32 R12, RZ, RZ, 0x5 ;  /* 0x00000005ff0c7424 */ /* 0x000fe400078e00ff */
[----:B------:R-:W-:-:S07]  /*11990*/  IMAD.MOV.U32 R2, RZ, RZ, R14 ;  /* 0x000000ffff027224 */ /* 0x000fce00078e000e */
[----:B------:R-:W-:Y:S05]  /*119a0*/  WARPSYNC.COLLECTIVE R15, `(.L_x_2609) ;  /* 0x000000000f087348 */ /* 0x000fea0003c00000 */
[----:B------:R0:W1:Y:S02]  /*119b0*/  SHFL.IDX P6, R14, R13, R12, R11 ;  /* 0x0000000c0d0e7389 */ /* 0x00006400000c000b */
[----:B01----:R-:W-:Y:S01]  /*119c0*/  ENDCOLLECTIVE ;  /* 0x000000000000791b */ /* 0x003fe20003800000 */
.L_x_2609:
        /* <DEDUP_REMOVED lines=13> */
.L_x_2610:
[----:B------:R-:W-:Y:S01]  /*11aa0*/  IMAD.MOV.U32 R2, RZ, RZ, R14 ;  /* 0x000000ffff027224 */ /* 0x000fe200078e000e */
[----:B------:R-:W-:Y:S06]  /*11ab0*/  BRA `(.L_x_2611) ;  /* 0xffffffc0008c7947 */ /* 0x000fec000383ffff */
.L_x_2520:
[----:B-1----:R1:W3:Y:S02]  /*11ac0*/  SYNCS.PHASECHK.TRANS64.TRYWAIT P0, [R5+URZ+0x2a860], R2 ;  /* 0x02a86002050075a7 */ /* 0x0022e4000800017f */
[----:B---3--:R-:W-:Y:S05]  /*11ad0*/  @!P0 NANOSLEEP.SYNCS 0x989680 ;  /* 0x009896800000895d */ /* 0x008fea0003900000 */
[----:B------:R-:W3:Y:S02]  /*11ae0*/  @!P0 SYNCS.PHASECHK.TRANS64 P0, [R5+URZ+0x2a860], R2 ;  /* 0x02a86002050085a7 */ /* 0x000ee4000800007f */
[----:B---3--:R-:W-:Y:S05]  /*11af0*/  @!P0 BRA `(.L_x_2520) ;  /* 0xfffffffc00f08947 */ /* 0x008fea000383ffff */
[----:B------:R-:W-:Y:S05]  /*11b00*/  BRA `(.L_x_2612) ;  /* 0xffffffc000e87947 */ /* 0x000fea000383ffff */
.L_x_2521:
[----:B------:R-:W-:Y:S01]  /*11b10*/  BSSY B1, `(.L_x_2613) ;  /* 0x0000008000017945 */ /* 0x000fe20003800000 */
[----:B------:R-:W-:Y:S01]  /*11b20*/  IMAD.MOV.U32 R13, RZ, RZ, R25 ;  /* 0x000000ffff0d7224 */ /* 0x000fe200078e0019 */
[----:B------:R-:W-:Y:S01]  /*11b30*/  MOV R15, 0xffffffff ;  /* 0xffffffff000f7802 */ /* 0x000fe20000000f00 */
[----:B------:R-:W-:Y:S02]  /*11b40*/  IMAD.MOV.U32 R12, RZ, RZ, RZ ;  /* 0x000000ffff0c7224 */ /* 0x000fe400078e00ff */
[----:B------:R-:W-:-:S07]  /*11b50*/  IMAD.MOV.U32 R11, RZ, RZ, 0x181f ;  /* 0x0000181fff0b7424 */ /* 0x000fce00078e00ff */
[----:B-12---:R-:W-:Y:S05]  /*11b60*/  WARPSYNC.COLLECTIVE R15, `(.L_x_2614) ;  /* 0x000000000f087348 */ /* 0x006fea0003c00000 */
[----:B--2---:R0:W2:Y:S02]  /*11b70*/  SHFL.IDX P6, R14, R13, R12, R11 ;  /* 0x0000000c0d0e7389 */ /* 0x0040a400000c000b */
[----:B012---:R-:W-:Y:S01]  /*11b80*/  ENDCOLLECTIVE ;  /* 0x000000000000791b */ /* 0x007fe20003800000 */
.L_x_2614:
[----:B------:R-:W-:Y:S05]  /*11b90*/  BSYNC B1 ;  /* 0x0000000000017941 */ /* 0x000fea0003800000 */
.L_x_2613:
[----:B------:R-:W-:Y:S01]  /*11ba0*/  IMAD.MOV.U32 R13, RZ, RZ, R24 ;  /* 0x000000ffff0d7224 */ /* 0x000fe200078e0018 */
[----:B------:R-:W-:Y:S01]  /*11bb0*/  LEA R4, R4, R22, 0x1 ;  /* 0x0000001604047211 */ /* 0x000fe200078e08ff */
[----:B------:R-:W-:Y:S02]  /*11bc0*/  IMAD.MOV.U32 R12, RZ, RZ, RZ ;  /* 0x000000ffff0c7224 */ /* 0x000fe400078e00ff */
[----:B------:R-:W-:Y:S02]  /*11bd0*/  IMAD.MOV.U32 R11, RZ, RZ, 0x181f ;  /* 0x0000181fff0b7424 */ /* 0x000fe400078e00ff */
[----:B------:R-:W-:Y:S02]  /*11be0*/  IMAD.MOV.U32 R15, RZ, RZ, -0x1 ;  /* 0xffffffffff0f7424 */ /* 0x000fe400078e00ff */
[----:B------:R-:W-:-:S07]  /*11bf0*/  IMAD.MOV.U32 R3, RZ, RZ, R14 ;  /* 0x000000ffff037224 */ /* 0x000fce00078e000e */
[----:B------:R-:W-:Y:S05]  /*11c00*/  WARPSYNC.COLLECTIVE R15, `(.L_x_2615) ;  /* 0x000000000f087348 */ /* 0x000fea0003c00000 */
[----:B------:R0:W1:Y:S02]  /*11c10*/  SHFL.IDX P6, R14, R13, R12, R11 ;  /* 0x0000000c0d0e7389 */ /* 0x00006400000c000b */
[----:B01----:R-:W-:Y:S01]  /*11c20*/  ENDCOLLECTIVE ;  /* 0x000000000000791b */ /* 0x003fe20003800000 */
.L_x_2615:
[----:B------:R-:W-:Y:S02]  /*11c30*/  IMAD.MOV.U32 R13, RZ, RZ, R25 ;  /* 0x000000ffff0d7224 */ /* 0x000fe400078e0019 */
[----:B------:R-:W-:Y:S02]  /*11c40*/  IMAD.MOV.U32 R12, RZ, RZ, 0x1 ;  /* 0x00000001ff0c7424 */ /* 0x000fe400078e00ff */
[----:B------:R-:W-:-:S07]  /*11c50*/  IMAD.MOV.U32 R2, RZ, RZ, R14 ;  /* 0x000000ffff027224 */ /* 0x000fce00078e000e */
[----:B------:R-:W-:Y:S05]  /*11c60*/  WARPSYNC.COLLECTIVE R15, `(.L_x_2616) ;  /* 0x000000000f087348 */ /* 0x000fea0003c00000 */
[----:B------:R0:W1:Y:S02]  /*11c70*/  SHFL.IDX P6, R14, R13, R12, R11 ;  /* 0x0000000c0d0e7389 */ /* 0x00006400000c000b */
[----:B01----:R-:W-:Y:S01]  /*11c80*/  ENDCOLLECTIVE ;  /* 0x000000000000791b */ /* 0x003fe20003800000 */
.L_x_2616:
        /* <DEDUP_REMOVED lines=15> */
.L_x_2617:
[----:B------:R-:W-:Y:S01]  /*11d80*/  IMAD.MOV.U32 R13, RZ, RZ, R25 ;  /* 0x000000ffff0d7224 */ /* 0x000fe200078e0019 */
[----:B------:R-:W-:Y:S01]  /*11d90*/  MOV R12, 0x2 ;  /* 0x00000002000c7802 */ /* 0x000fe20000000f00 */
[----:B------:R-:W-:-:S07]  /*11da0*/  IMAD.MOV.U32 R2, RZ, RZ, R14 ;  /* 0x000000ffff027224 */ /* 0x000fce00078e000e */
[----:B------:R-:W-:Y:S05]  /*11db0*/  WARPSYNC.COLLECTIVE R15, `(.L_x_2618) ;  /* 0x000000000f087348 */ /* 0x000fea0003c00000 */
[----:B------:R0:W1:Y:S02]  /*11dc0*/  SHFL.IDX P6, R14, R13, R12, R11 ;  /* 0x0000000c0d0e7389 */ /* 0x00006400000c000b */
[----:B01----:R-:W-:Y:S01]  /*11dd0*/  ENDCOLLECTIVE ;  /* 0x000000000000791b */ /* 0x003fe20003800000 */
.L_x_2618:
        /* <DEDUP_REMOVED lines=14> */
.L_x_2619:
[----:B------:R-:W-:Y:S02]  /*11ec0*/  IMAD.MOV.U32 R13, RZ, RZ, R25 ;  /* 0x000000ffff0d7224 */ /* 0x000fe400078e0019 */
[----:B------:R-:W-:Y:S02]  /*11ed0*/  IMAD.MOV.U32 R12, RZ, RZ, 0x3 ;  /* 0x00000003ff0c7424 */ /* 0x000fe400078e00ff */
[----:B------:R-:W-:-:S07]  /*11ee0*/  IMAD.MOV.U32 R2, RZ, RZ, R14 ;  /* 0x000000ffff027224 */ /* 0x000fce00078e000e */
[----:B------:R-:W-:Y:S05]  /*11ef0*/  WARPSYNC.COLLECTIVE R15, `(.L_x_2620) ;  /* 0x000000000f087348 */ /* 0x000fea0003c00000 */
[----:B------:R0:W1:Y:S02]  /*11f00*/  SHFL.IDX P6, R14, R13, R12, R11 ;  /* 0x0000000c0d0e7389 */ /* 0x00006400000c000b */
[----:B01----:R-:W-:Y:S01]  /*11f10*/  ENDCOLLECTIVE ;  /* 0x000000000000791b */ /* 0x003fe20003800000 */
.L_x_2620:
        /* <DEDUP_REMOVED lines=14> */
.L_x_2621:
[----:B------:R-:W-:Y:S02]  /*12000*/  IMAD.MOV.U32 R13, RZ, RZ, R25 ;  /* 0x000000ffff0d7224 */ /* 0x000fe400078e0019 */
[----:B------:R-:W-:Y:S02]  /*12010*/  IMAD.MOV.U32 R12, RZ, RZ, 0x4 ;  /* 0x00000004ff0c7424 */ /* 0x000fe400078e00ff */
[----:B------:R-:W-:-:S07]  /*12020*/  IMAD.MOV.U32 R2, RZ, RZ, R14 ;  /* 0x000000ffff027224 */ /* 0x000fce00078e000e */
[----:B------:R-:W-:Y:S05]  /*12030*/  WARPSYNC.COLLECTIVE R15, `(.L_x_2622) ;  /* 0x000000000f087348 */ /* 0x000fea0003c00000 */
[----:B------:R0:W1:Y:S02]  /*12040*/  SHFL.IDX P6, R14, R13, R12, R11 ;  /* 0x0000000c0d0e7389 */ /* 0x00006400000c000b */
[----:B01----:R-:W-:Y:S01]  /*12050*/  ENDCOLLECTIVE ;  /* 0x000000000000791b */ /* 0x003fe20003800000 */
.L_x_2622:
        /* <DEDUP_REMOVED lines=14> */
.L_x_2623:
[----:B------:R-:W-:Y:S02]  /*12140*/  IMAD.MOV.U32 R13, RZ, RZ, R25 ;  /* 0x000000ffff0d7224 */ /* 0x000fe400078e0019 */
[----:B------:R-:W-:Y:S02]  /*12150*/  IMAD.MOV.U32 R12, RZ, RZ, 0x5 ;  /* 0x00000005ff0c7424 */ /* 0x000fe400078e00ff */
[----:B------:R-:W-:-:S07]  /*12160*/  IMAD.MOV.U32 R2, RZ, RZ, R14 ;  /* 0x000000ffff027224 */ /* 0x000fce00078e000e */
[----:B------:R-:W-:Y:S05]  /*12170*/  WARPSYNC.COLLECTIVE R15, `(.L_x_2624) ;  /* 0x000000000f087348 */ /* 0x000fea0003c00000 */
[----:B------:R0:W1:Y:S02]  /*12180*/  SHFL.IDX P6, R14, R13, R12, R11 ;  /* 0x0000000c0d0e7389 */ /* 0x00006400000c000b */
[----:B01----:R-:W-:Y:S01]  /*12190*/  ENDCOLLECTIVE ;  /* 0x000000000000791b */ /* 0x003fe20003800000 */
.L_x_2624:
[----:B------:R-:W-:-:S04]  /*121a0*/  IADD3 R2, P2, R2, R0, RZ ;  /* 0x0000000002027210 */ /* 0x000fc80007f5e0ff */
[----:B------:R-:W-:Y:S02]  /*121b0*/  IADD3.X R3, RZ, R3, RZ, P2, !PT ;  /* 0x00000003ff037210 */ /* 0x000fe400017fe4ff */
        /* <DEDUP_REMOVED lines=11> */
.L_x_2625:
[----:B------:R-:W-:Y:S01]  /*12270*/  @!PT LDS RZ, [RZ] ;  /* 0x00000000fffff984 */ /* 0x000fe20000000800 */
[----:B------:R-:W-:Y:S01]  /*12280*/  @!PT LDS RZ, [RZ] ;  /* 0x00000000fffff984 */ /* 0x000fe20000000800 */
[----:B------:R-:W-:Y:S01]  /*12290*/  @!PT LDS RZ, [RZ] ;  /* 0x00000000fffff984 */ /* 0x000fe20000000800 */
[----:B------:R1:W-:Y:S01]  /*122a0*/  LDGSTS.E.BYPASS.LTC128B.128 [R4+0x5400], desc[UR36][R2.64+0x80], !P2 ;  /* 0x0540008002047fae */ /* 0x0003e2000d101d64 */
[----:B------:R-:W-:Y:S05]  /*122b0*/  BRA `(.L_x_2626) ;  /* 0xffffffbc00d47947 */ /* 0x000fea000383ffff */
.L_x_2529:
[----:B0-----:R0:W1:Y:S02]  /*122c0*/  SYNCS.PHASECHK.TRANS64.TRYWAIT P0, [R0+URZ+0x2a860], R3 ;  /* 0x02a86003000075a7 */ /* 0x001064000800017f */
[----:B-1----:R-:W-:Y:S05]  /*122d0*/  @!P0 NANOSLEEP.SYNCS 0x989680 ;  /* 0x009896800000895d */ /* 0x002fea0003900000 */
[----:B------:R-:W1:Y:S02]  /*122e0*/  @!P0 SYNCS.PHASECHK.TRANS64 P0, [R0+URZ+0x2a860], R3 ;  /* 0x02a86003000085a7 */ /* 0x000e64000800007f */
[----:B-1----:R-:W-:Y:S05]  /*122f0*/  @!P0 BRA `(.L_x_2529) ;  /* 0xfffffffc00f08947 */ /* 0x002fea000383ffff */
[----:B------:R-:W-:Y:S05]  /*12300*/  BRA `(.L_x_2627) ;  /* 0xffffffc000ec7947 */ /* 0x000fea000383ffff */
.L_x_2530:
[----:B------:R-:W-:Y:S01]  /*12310*/  BSSY B0, `(.L_x_2628) ;  /* 0x0000008000007945 */ /* 0x000fe20003800000 */
[----:B------:R-:W-:Y:S01]  /*12320*/  IMAD.MOV.U32 R13, RZ, RZ, R25 ;  /* 0x000000ffff0d7224 */ /* 0x000fe200078e0019 */
[----:B------:R-:W-:Y:S01]  /*12330*/  MOV R15, 0xffffffff ;  /* 0xffffffff000f7802 */ /* 0x000fe20000000f00 */
[----:B------:R-:W-:Y:S02]  /*12340*/  IMAD.MOV.U32 R12, RZ, RZ, RZ ;  /* 0x000000ffff0c7224 */ /* 0x000fe400078e00ff */
[----:B------:R-:W-:-:S07]  /*12350*/  IMAD.MOV.U32 R11, RZ, RZ, 0x181f ;  /* 0x0000181fff0b7424 */ /* 0x000fce00078e00ff */
[----:B0-2---:R-:W-:Y:S05]  /*12360*/  WARPSYNC.COLLECTIVE R15, `(.L_x_2629) ;  /* 0x000000000f087348 */ /* 0x005fea0003c00000 */
[----:B--2---:R1:W2:Y:S02]  /*12370*/  SHFL.IDX P6, R14, R13, R12, R11 ;  /* 0x0000000c0d0e7389 */ /* 0x0042a400000c000b */
[----:B012---:R-:W-:Y:S01]  /*12380*/  ENDCOLLECTIVE ;  /* 0x000000000000791b */ /* 0x007fe20003800000 */
.L_x_2629:
[----:B------:R-:W-:Y:S05]  /*12390*/  BSYNC B0 ;  /* 0x0000000000007941 */ /* 0x000fea0003800000 */
.L_x_2628:
        /* <DEDUP_REMOVED lines=14> */
.L_x_2630:
        /* <DEDUP_REMOVED lines=10> */
.L_x_2631:
        /* <DEDUP_REMOVED lines=13> */
.L_x_2632:
[----:B------:R-:W-:Y:S01]  /*125f0*/  IMAD.MOV.U32 R13, RZ, RZ, R25 ;  /* 0x000000ffff0d7224 */ /* 0x000fe200078e0019 */
[----:B------:R-:W-:Y:S02]  /*12600*/  MOV R12, 0x2 ;  /* 0x00000002000c7802 */ /* 0x000fe40000000f00 */
[----:B------:R-:W-:-:S13]  /*12610*/  IADD3 R2, P2, R14, R5, RZ ;  /* 0x000000050e027210 */ /* 0x000fda0007f5e0ff */
[----:B------:R-:W-:Y:S05]  /*12620*/  WARPSYNC.COLLECTIVE R15, `(.L_x_2633) ;  /* 0x000000000f087348 */ /* 0x000fea0003c00000 */
[----:B------:R0:W1:Y:S02]  /*12630*/  SHFL.IDX P6, R14, R13, R12, R11 ;  /* 0x0000000c0d0e7389 */ /* 0x00006400000c000b */
[----:B01----:R-:W-:Y:S01]  /*12640*/  ENDCOLLECTIVE ;  /* 0x000000000000791b */ /* 0x003fe20003800000 */
.L_x_2633:
        /* <DEDUP_REMOVED lines=13> */
.L_x_2634:
[----:B------:R-:W-:Y:S02]  /*12720*/  IMAD.MOV.U32 R13, RZ, RZ, R25 ;  /* 0x000000ffff0d7224 */ /* 0x000fe400078e0019 */
[----:B------:R-:W-:Y:S02]  /*12730*/  IMAD.MOV.U32 R12, RZ, RZ, 0x3 ;  /* 0x00000003ff0c7424 */ /* 0x000fe400078e00ff */
[----:B------:R-:W-:-:S07]  /*12740*/  IMAD.MOV.U32 R10, RZ, RZ, R14 ;  /* 0x000000ffff0a7224 */ /* 0x000fce00078e000e */
[----:B------:R-:W-:Y:S05]  /*12750*/  WARPSYNC.COLLECTIVE R15, `(.L_x_2635) ;  /* 0x000000000f087348 */ /* 0x000fea0003c00000 */
[----:B------:R0:W1:Y:S02]  /*12760*/  SHFL.IDX P6, R14, R13, R12, R11 ;  /* 0x0000000c0d0e7389 */ /* 0x00006400000c000b */
[----:B01----:R-:W-:Y:S01]  /*12770*/  ENDCOLLECTIVE ;  /* 0x000000000000791b */ /* 0x003fe20003800000 */
.L_x_2635:
        /* <DEDUP_REMOVED lines=14> */
.L_x_2636:
[----:B------:R-:W-:Y:S02]  /*12860*/  IMAD.MOV.U32 R13, RZ, RZ, R25 ;  /* 0x000000ffff0d7224 */ /* 0x000fe400078e0019 */
[----:B------:R-:W-:Y:S01]  /*12870*/  IMAD.MOV.U32 R12, RZ, RZ, 0x4 ;  /* 0x00000004ff0c7424 */ /* 0x000fe200078e00ff */
[----:B------:R-:W-:-:S13]  /*12880*/  IADD3 R2, P2, R14, R5, RZ ;  /* 0x000000050e027210 */ /* 0x000fda0007f5e0ff */
[----:B------:R-:W-:Y:S05]  /*12890*/  WARPSYNC.COLLECTIVE R15, `(.L_x_2637) ;  /* 0x000000000f087348 */ /* 0x000fea0003c00000 */
[----:B------:R0:W1:Y:S02]  /*128a0*/  SHFL.IDX P6, R14, R13, R12, R11 ;  /* 0x0000000c0d0e7389 */ /* 0x00006400000c000b */
[----:B01----:R-:W-:Y:S01]  /*128b0*/  ENDCOLLECTIVE ;  /* 0x000000000000791b */ /* 0x003fe20003800000 */
.L_x_2637:
        /* <DEDUP_REMOVED lines=13> */
.L_x_2638:
[----:B------:R-:W-:Y:S01]  /*12990*/  MOV R13, R25 ;  /* 0x00000019000d7202 */ /* 0x000fe20000000f00 */
[----:B------:R-:W-:Y:S02]  /*129a0*/  IMAD.MOV.U32 R12, RZ, RZ, 0x5 ;  /* 0x00000005ff0c7424 */ /* 0x000fe400078e00ff */
[----:B------:R-:W-:-:S07]  /*129b0*/  IMAD.MOV.U32 R10, RZ, RZ, R14 ;  /* 0x000000ffff0a7224 */ /* 0x000fce00078e000e */
[----:B------:R-:W-:Y:S05]  /*129c0*/  WARPSYNC.COLLECTIVE R15, `(.L_x_2639) ;  /* 0x000000000f087348 */ /* 0x000fea0003c00000 */
[----:B------:R0:W1:Y:S02]  /*129d0*/  SHFL.IDX P6, R14, R13, R12, R11 ;  /* 0x0000000c0d0e7389 */ /* 0x00006400000c000b */
[----:B01----:R-:W-:Y:S01]  /*129e0*/  ENDCOLLECTIVE ;  /* 0x000000000000791b */ /* 0x003fe20003800000 */
.L_x_2639:
        /* <DEDUP_REMOVED lines=12> */
.L_x_2640:
[----:B------:R-:W-:Y:S05]  /*12ab0*/  BRA `(.L_x_2641) ;  /* 0xffffffbc00e87947 */ /* 0x000fea000383ffff */
.L_x_2535:
        /* <DEDUP_REMOVED lines=8> */
.L_x_2643:
[----:B------:R-:W-:Y:S05]  /*12b40*/  BSYNC B0 ;  /* 0x0000000000007941 */ /* 0x000fea0003800000 */
.L_x_2642:
[----:B------:R-:W-:Y:S01]  /*12b50*/  IMAD.MOV.U32 R13, RZ, RZ, R16 ;  /* 0x000000ffff0d7224 */ /* 0x000fe200078e0010 */
[----:B------:R-:W-:Y:S01]  /*12b60*/  MOV R0, R14 ;  /* 0x0000000e00007202 */ /* 0x000fe20000000f00 */
[----:B------:R-:W-:Y:S02]  /*12b70*/  IMAD.MOV.U32 R12, RZ, RZ, 0x1 ;  /* 0x00000001ff0c7424 */ /* 0x000fe400078e00ff */
[----:B------:R-:W-:Y:S02]  /*12b80*/  IMAD.MOV.U32 R11, RZ, RZ, 0x1f ;  /* 0x0000001fff0b7424 */ /* 0x000fe400078e00ff */
[----:B------:R-:W-:Y:S02]  /*12b90*/  IMAD.MOV.U32 R15, RZ, RZ, -0x1 ;  /* 0xffffffffff0f7424 */ /* 0x000fe400078e00ff */
[----:B------:R-:W-:-:S07]  /*12ba0*/  IMAD.IADD R5, R19, 0x1, R8 ;  /* 0x0000000113057824 */ /* 0x000fce00078e0208 */
[----:B------:R-:W-:Y:S05]  /*12bb0*/  WARPSYNC.COLLECTIVE R15, `(.L_x_2644) ;  /* 0x000000000f087348 */ /* 0x000fea0003c00000 */
[----:B------:R0:W1:Y:S02]  /*12bc0*/  SHFL.IDX P6, R14, R13, R12, R11 ;  /* 0x0000000c0d0e7389 */ /* 0x00006400000c000b */
[----:B01----:R-:W-:Y:S01]  /*12bd0*/  ENDCOLLECTIVE ;  /* 0x000000000000791b */ /* 0x003fe20003800000 */
.L_x_2644:
        /* <DEDUP_REMOVED lines=11> */
[----:B------:R-:W-:Y:S02]  /*12c90*/  ISETP.GE.U32.AND P5, PT, R8, 0x10, PT ;  /* 0x000000100800780c */ /* 0x000fe40003fa6070 */
[----:B--2---:R-:W-:-:S02]  /*12ca0*/  @!P1 MOV R5, R2 ;  /* 0x0000000200059202 */ /* 0x004fc40000000f00 */
[----:B------:R-:W-:-:S03]  /*12cb0*/  ISETP.NE.AND P1, PT, R8, RZ, PT ;  /* 0x000000ff0800720c */ /* 0x000fc60003f25270 */
[----:B------:R-:W-:-:S10]  /*12cc0*/  IMAD.MOV.U32 R13, RZ, RZ, R5 ;  /* 0x000000ffff0d7224 */ /* 0x000fd400078e0005 */
[----:B------:R-:W-:Y:S05]  /*12cd0*/  WARPSYNC.COLLECTIVE R15, `(.L_x_2645) ;  /* 0x000000000f087348 */ /* 0x000fea0003c00000 */
[----:B------:R0:W1:Y:S02]  /*12ce0*/  SHFL.UP P6, R14, R13, R12, R11 ;  /* 0x0400000c0d0e7389 */ /* 0x00006400000c000b */
[----:B01----:R-:W-:Y:S01]  /*12cf0*/  ENDCOLLECTIVE ;  /* 0x000000000000791b */ /* 0x003fe20003800000 */
.L_x_2645:
[----:B------:R-:W-:Y:S01]  /*12d00*/  IMAD.MOV.U32 R12, RZ, RZ, 0x2 ;  /* 0x00000002ff0c7424 */ /* 0x000fe200078e00ff */
[----:B------:R-:W-:-:S05]  /*12d10*/  SEL R6, R14, RZ, P1 ;  /* 0x000000ff0e067207 */ /* 0x000fca0000800000 */
[----:B------:R-:W-:-:S04]  /*12d20*/  IMAD.IADD R6, R5, 0x1, R6 ;  /* 0x0000000105067824 */ /* 0x000fc800078e0206 */
[----:B------:R-:W-:-:S07]  /*12d30*/  IMAD.MOV.U32 R13, RZ, RZ, R6 ;  /* 0x000000ffff0d7224 */ /* 0x000fce00078e0006 */
[----:B------:R-:W-:Y:S05]  /*12d40*/  WARPSYNC.COLLECTIVE R15, `(.L_x_2646) ;  /* 0x000000000f087348 */ /* 0x000fea0003c00000 */
[----:B------:R0:W1:Y:S02]  /*12d50*/  SHFL.UP P6, R14, R13, R12, R11 ;  /* 0x0400000c0d0e7389 */ /* 0x00006400000c000b */
[----:B01----:R-:W-:Y:S01]  /*12d60*/  ENDCOLLECTIVE ;  /* 0x000000000000791b */ /* 0x003fe20003800000 */
.L_x_2646:
[----:B------:R-:W-:Y:S02]  /*12d70*/  MOV R12, 0x4 ;  /* 0x00000004000c7802 */ /* 0x000fe40000000f00 */
[----:B------:R-:W-:-:S05]  /*12d80*/  SEL R7, R14, RZ, P2 ;  /* 0x000000ff0e077207 */ /* 0x000fca0001000000 */
[----:B------:R-:W-:-:S04]  /*12d90*/  IMAD.IADD R7, R6, 0x1, R7 ;  /* 0x0000000106077824 */ /* 0x000fc800078e0207 */
[----:B------:R-:W-:-:S07]  /*12da0*/  IMAD.MOV.U32 R13, RZ, RZ, R7 ;  /* 0x000000ffff0d7224 */ /* 0x000fce00078e0007 */
[----:B------:R-:W-:Y:S05]  /*12db0*/  WARPSYNC.COLLECTIVE R15, `(.L_x_2647) ;  /* 0x000000000f087348 */ /* 0x000fea0003c00000 */
[----:B------:R0:W1:Y:S02]  /*12dc0*/  SHFL.UP P6, R14, R13, R12, R11 ;  /* 0x0400000c0d0e7389 */ /* 0x00006400000c000b */
[----:B01----:R-:W-:Y:S01]  /*12dd0*/  ENDCOLLECTIVE ;  /* 0x000000000000791b */ /* 0x003fe20003800000 */
.L_x_2647:
[----:B------:R-:W-:Y:S01]  /*12de0*/  IMAD.MOV.U32 R12, RZ, RZ, 0x8 ;  /* 0x00000008ff0c7424 */ /* 0x000fe200078e00ff */
[----:B------:R-:W-:-:S05]  /*12df0*/  SEL R2, R14, RZ, P3 ;  /* 0x000000ff0e027207 */ /* 0x000fca0001800000 */
[----:B------:R-:W-:-:S04]  /*12e00*/  IMAD.IADD R2, R7, 0x1, R2 ;  /* 0x0000000107027824 */ /* 0x000fc800078e0202 */
[----:B------:R-:W-:-:S07]  /*12e10*/  IMAD.MOV.U32 R13, RZ, RZ, R2 ;  /* 0x000000ffff0d7224 */ /* 0x000fce00078e0002 */
[----:B------:R-:W-:Y:S05]  /*12e20*/  WARPSYNC.COLLECTIVE R15, `(.L_x_2648) ;  /* 0x000000000f087348 */ /* 0x000fea0003c00000 */
[----:B------:R0:W1:Y:S02]  /*12e30*/  SHFL.UP P6, R14, R13, R12, R11 ;  /* 0x0400000c0d0e7389 */ /* 0x00006400000c000b */
[----:B01----:R-:W-:Y:S01]  /*12e40*/  ENDCOLLECTIVE ;  /* 0x000000000000791b */ /* 0x003fe20003800000 */
.L_x_2648:
[----:B------:R-:W-:Y:S01]  /*12e50*/  IMAD.MOV.U32 R12, RZ, RZ, 0x10 ;  /* 0x00000010ff0c7424 */ /* 0x000fe200078e00ff */
[----:B------:R-:W-:-:S05]  /*12e60*/  SEL R3, R14, RZ, P4 ;  /* 0x000000ff0e037207 */ /* 0x000fca0002000000 */
[----:B------:R-:W-:-:S04]  /*12e70*/  IMAD.IADD R3, R2, 0x1, R3 ;  /* 0x0000000102037824 */ /* 0x000fc800078e0203 */
[----:B------:R-:W-:-:S07]  /*12e80*/  IMAD.MOV.U32 R13, RZ, RZ, R3 ;  /* 0x000000ffff0d7224 */ /* 0x000fce00078e0003 */
[----:B------:R-:W-:Y:S05]  /*12e90*/  WARPSYNC.COLLECTIVE R15, `(.L_x_2649) ;  /* 0x000000000f087348 */ /* 0x000fea0003c00000 */
[----:B------:R0:W1:Y:S02]  /*12ea0*/  SHFL.UP P6, R14, R13, R12, R11 ;  /* 0x0400000c0d0e7389 */ /* 0x00006400000c000b */
[----:B01----:R-:W-:Y:S01]  /*12eb0*/  ENDCOLLECTIVE ;  /* 0x000000000000791b */ /* 0x003fe20003800000 */
.L_x_2649:
        /* <DEDUP_REMOVED lines=8> */
.L_x_2650:
[----:B------:R-:W-:Y:S05]  /*12f40*/  BRA `(.L_x_2651) ;  /* 0xffffffbc00f07947 */ /* 0x000fea000383ffff */
.L_x_2540:
        /* <DEDUP_REMOVED lines=8> */
.L_x_2653:
[----:B------:R-:W-:Y:S05]  /*12fd0*/  BSYNC B0 ;  /* 0x0000000000007941 */ /* 0x000fea0003800000 */
.L_x_2652:
[----:B------:R-:W-:Y:S01]  /*12fe0*/  SEL R14, R14, RZ, P1 ;  /* 0x000000ff0e0e7207 */ /* 0x000fe20000800000 */
[----:B------:R-:W-:Y:S01]  /*12ff0*/  IMAD.MOV.U32 R11, RZ, RZ, RZ ;  /* 0x000000ffff0b7224 */ /* 0x000fe200078e00ff */
[----:B------:R-:W-:Y:S01]  /*13000*/  MOV R12, 0x2 ;  /* 0x00000002000c7802 */ /* 0x000fe20000000f00 */
[----:B------:R-:W-:Y:S02]  /*13010*/  IMAD.MOV.U32 R15, RZ, RZ, -0x1 ;  /* 0xffffffffff0f7424 */ /* 0x000fe400078e00ff */
[----:B------:R-:W-:-:S07]  /*13020*/  IMAD.IADD R13, R5, 0x1, R14 ;  /* 0x00000001050d7824 */ /* 0x000fce00078e020e */
[----:B------:R-:W-:Y:S05]  /*13030*/  WARPSYNC.COLLECTIVE R15, `(.L_x_2654) ;  /* 0x000000000f087348 */ /* 0x000fea0003c00000 */
[----:B------:R0:W1:Y:S02]  /*13040*/  SHFL.UP P6, R14, R13, R12, R11 ;  /* 0x0400000c0d0e7389 */ /* 0x00006400000c000b */
[----:B01----:R-:W-:Y:S01]  /*13050*/  ENDCOLLECTIVE ;  /* 0x000000000000791b */ /* 0x003fe20003800000 */
.L_x_2654:
[----:B------:R-:W-:Y:S01]  /*13060*/  IMAD.MOV.U32 R12, RZ, RZ, 0x4 ;  /* 0x00000004ff0c7424 */ /* 0x000fe200078e00ff */
[----:B------:R-:W-:-:S05]  /*13070*/  SEL R2, R14, RZ, P2 ;  /* 0x000000ff0e027207 */ /* 0x000fca0001000000 */
[----:B------:R-:W-:-:S04]  /*13080*/  IMAD.IADD R2, R13, 0x1, R2 ;  /* 0x000000010d027824 */ /* 0x000fc800078e0202 */
[----:B------:R-:W-:-:S07]  /*13090*/  IMAD.MOV.U32 R13, RZ, RZ, R2 ;  /* 0x000000ffff0d7224 */ /* 0x000fce00078e0002 */
[----:B------:R-:W-:Y:S05]  /*130a0*/  WARPSYNC.COLLECTIVE R15, `(.L_x_2655) ;  /* 0x000000000f087348 */ /* 0x000fea0003c00000 */
[----:B------:R0:W1:Y:S02]  /*130b0*/  SHFL.UP P6, R14, R13, R12, R11 ;  /* 0x0400000c0d0e7389 */ /* 0x00006400000c000b */
[----:B01----:R-:W-:Y:S01]  /*130c0*/  ENDCOLLECTIVE ;  /* 0x000000000000791b */ /* 0x003fe20003800000 */
.L_x_2655:
[----:B------:R-:W-:Y:S02]  /*130d0*/  MOV R12, 0x8 ;  /* 0x00000008000c7802 */ /* 0x000fe40000000f00 */
[----:B------:R-:W-:-:S05]  /*130e0*/  SEL R3, R14, RZ, P3 ;  /* 0x000000ff0e037207 */ /* 0x000fca0001800000 */
[----:B------:R-:W-:-:S04]  /*130f0*/  IMAD.IADD R3, R2, 0x1, R3 ;  /* 0x0000000102037824 */ /* 0x000fc800078e0203 */
[----:B------:R-:W-:-:S07]  /*13100*/  IMAD.MOV.U32 R13, RZ, RZ, R3 ;  /* 0x000000ffff0d7224 */ /* 0x000fce00078e0003 */
[----:B------:R-:W-:Y:S05]  /*13110*/  WARPSYNC.COLLECTIVE R15, `(.L_x_2656) ;  /* 0x000000000f087348 */ /* 0x000fea0003c00000 */
[----:B------:R0:W1:Y:S02]  /*13120*/  SHFL.UP P6, R14, R13, R12, R11 ;  /* 0x0400000c0d0e7389 */ /* 0x00006400000c000b */
[----:B01----:R-:W-:Y:S01]  /*13130*/  ENDCOLLECTIVE ;  /* 0x000000000000791b */ /* 0x003fe20003800000 */
.L_x_2656:
[----:B------:R-:W-:Y:S01]  /*13140*/  IMAD.MOV.U32 R12, RZ, RZ, 0x10 ;  /* 0x00000010ff0c7424 */ /* 0x000fe200078e00ff */
[----:B------:R-:W-:-:S05]  /*13150*/  SEL R4, R14, RZ, P4 ;  /* 0x000000ff0e047207 */ /* 0x000fca0002000000 */
[----:B------:R-:W-:-:S04]  /*13160*/  IMAD.IADD R4, R3, 0x1, R4 ;  /* 0x0000000103047824 */ /* 0x000fc800078e0204 */
[----:B------:R-:W-:-:S07]  /*13170*/  IMAD.MOV.U32 R13, RZ, RZ, R4 ;  /* 0x000000ffff0d7224 */ /* 0x000fce00078e0004 */
[----:B------:R-:W-:Y:S05]  /*13180*/  WARPSYNC.COLLECTIVE R15, `(.L_x_2657) ;  /* 0x000000000f087348 */ /* 0x000fea0003c00000 */
[----:B------:R0:W1:Y:S02]  /*13190*/  SHFL.UP P6, R14, R13, R12, R11 ;  /* 0x0400000c0d0e7389 */ /* 0x00006400000c000b */
[----:B01----:R-:W-:Y:S01]  /*131a0*/  ENDCOLLECTIVE ;  /* 0x000000000000791b */ /* 0x003fe20003800000 */
.L_x_2657:
        /* <DEDUP_REMOVED lines=8> */
.L_x_2658:
[----:B------:R-:W-:Y:S05]  /*13230*/  BRA `(.L_x_2659) ;  /* 0xffffffbc00d07947 */ /* 0x000fea000383ffff */
.L_x_2542:
[----:B------:R-:W-:Y:S01]  /*13240*/  BSSY B0, `(.L_x_2660) ;  /* 0x0000006000007945 */ /* 0x000fe20003800000 */
[----:B------:R-:W-:Y:S02]  /*13250*/  PLOP3.LUT P6, PT, P6, PT, PT, 0x8, 0x0 ;  /* 0x000000000000781c */ /* 0x000fe400037ce170 */
[----:B------:R-:W-:-:S11]  /*13260*/  MOV R15, 0xffffffff ;  /* 0xffffffff000f7802 */ /* 0x000fd60000000f00 */
[----:B0-----:R-:W-:Y:S05]  /*13270*/  WARPSYNC.COLLECTIVE R15, `(.L_x_2661) ;  /* 0x000000000f087348 */ /* 0x001fea0003c00000 */
[----:B------:R-:W-:Y:S01]  /*13280*/  VOTE.ANY R14, PT, P6 ;  /* 0x00000000000e7806 */ /* 0x000fe200030e0100 */
[----:B0-----:R-:W-:Y:S06]  /*13290*/  ENDCOLLECTIVE ;  /* 0x000000000000791b */ /* 0x001fec0003800000 */
.L_x_2661:
[----:B------:R-:W-:Y:S05]  /*132a0*/  BSYNC B0 ;  /* 0x0000000000007941 */ /* 0x000fea0003800000 */
.L_x_2660:
        /* <DEDUP_REMOVED lines=9> */
.L_x_2662:
[----:B------:R-:W-:Y:S01]  /*13340*/  IMAD.MOV.U32 R5, RZ, RZ, R14 ;  /* 0x000000ffff057224 */ /* 0x000fe200078e000e */
[----:B------:R-:W-:Y:S06]  /*13350*/  BRA `(.L_x_2663) ;  /* 0xffffffbc00c07947 */ /* 0x000fec000383ffff */
.L_x_2544:
[----:B------:R-:W-:Y:S01]  /*13360*/  BSSY B0, `(.L_x_2664) ;  /* 0x0000007000007945 */ /* 0x000fe20003800000 */
[----:B------:R-:W-:Y:S01]  /*13370*/  IMAD.MOV.U32 R13, RZ, RZ, R6 ;  /* 0x000000ffff0d7224 */ /* 0x000fe200078e0006 */
[----:B------:R-:W-:Y:S01]  /*13380*/  MOV R11, 0x1f ;  /* 0x0000001f000b7802 */ /* 0x000fe20000000f00 */
[----:B------:R-:W-:-:S07]  /*13390*/  IMAD.MOV.U32 R15, RZ, RZ, -0x1 ;  /* 0xffffffffff0f7424 */ /* 0x000fce00078e00ff */
[----:B012---:R-:W-:Y:S05]  /*133a0*/  WARPSYNC.COLLECTIVE R15, `(.L_x_2665) ;  /* 0x000000000f087348 */ /* 0x007fea0003c00000 */
[----:B------:R3:W4:Y:S02]  /*133b0*/  SHFL.IDX P6, R14, R13, R12, R11 ;  /* 0x0000000c0d0e7389 */ /* 0x00072400000c000b */
[----:B01234-:R-:W-:Y:S01]  /*133c0*/  ENDCOLLECTIVE ;  /* 0x000000000000791b */ /* 0x01ffe20003800000 */
.L_x_2665:
[----:B------:R-:W-:Y:S05]  /*133d0*/  BSYNC B0 ;  /* 0x0000000000007941 */ /* 0x000fea0003800000 */
.L_x_2664:
[----:B------:R-:W-:Y:S05]  /*133e0*/  BRA `(.L_x_2543) ;  /* 0xffffffbc00b87947 */ /* 0x000fea000383ffff */
.L_x_2548:
[----:B-1----:R1:W3:Y:S02]  /*133f0*/  SYNCS.PHASECHK.TRANS64.TRYWAIT P0, [R4+URZ+0x2a820], R0 ;  /* 0x02a82000040075a7 */ /* 0x0022e4000800017f */
[----:B---3--:R-:W-:Y:S05]  /*13400*/  @!P0 NANOSLEEP.SYNCS 0x989680 ;  /* 0x009896800000895d */ /* 0x008fea0003900000 */
[----:B------:R-:W3:Y:S02]  /*13410*/  @!P0 SYNCS.PHASECHK.TRANS64 P0, [R4+URZ+0x2a820], R0 ;  /* 0x02a82000040085a7 */ /* 0x000ee4000800007f */
[----:B---3--:R-:W-:Y:S05]  /*13420*/  @!P0 BRA `(.L_x_2548) ;  /* 0xfffffffc00f08947 */ /* 0x008fea000383ffff */
[----:B------:R-:W-:Y:S05]  /*13430*/  BRA `(.L_x_2666) ;  /* 0xffffffc400307947 */ /* 0x000fea000383ffff */
.L_x_2549:
        /* <DEDUP_REMOVED lines=11> */
.L_x_2668:
[----:B------:R-:W-:Y:S05]  /*134f0*/  BSYNC B0 ;  /* 0x0000000000007941 */ /* 0x000fea0003800000 */
.L_x_2667:
[----:B------:R-:W-:Y:S05]  /*13500*/  BRA `(.L_x_2669) ;  /* 0xffffffc400187947 */ /* 0x000fea000383ffff */
.L_x_2552:
[----:B------:R-:W-:Y:S01]  /*13510*/  BSSY B1, `(.L_x_2670) ;  /* 0x0000006000017945 */ /* 0x000fe20003800000 */
[----:B------:R-:W-:-:S07]  /*13520*/  IMAD.MOV.U32 R15, RZ, RZ, -0x1 ;  /* 0xffffffffff0f7424 */ /* 0x000fce00078e00ff */
[----:B012---:R-:W-:Y:S05]  /*13530*/  WARPSYNC.COLLECTIVE R15, `(.L_x_2671) ;  /* 0x000000000f0c7348 */ /* 0x007fea0003c00000 */
[----:B------:R-:W-:Y:S02]  /*13540*/  ELECT P6, UR62, PT ;  /* 0x00000000003e782f */ /* 0x000fe400038c0000 */
[----:B------:R-:W-:Y:S01]  /*13550*/  MOV R14, UR62 ;  /* 0x0000003e000e7c02 */ /* 0x000fe20008000f00 */
[----:B012---:R-:W-:Y:S10]  /*13560*/  ENDCOLLECTIVE ;  /* 0x000000000000791b */ /* 0x007ff40003800000 */
.L_x_2671:
[----:B------:R-:W-:Y:S05]  /*13570*/  BSYNC B1 ;  /* 0x0000000000017941 */ /* 0x000fea0003800000 */
.L_x_2670:
[----:B------:R-:W-:Y:S05]  /*13580*/  BRA `(.L_x_2672) ;  /* 0xffffffc400107947 */ /* 0x000fea000383ffff */
.L_x_2554:
[----:B-1----:R1:W3:Y:S02]  /*13590*/  SYNCS.PHASECHK.TRANS64.TRYWAIT P1, [R5+URZ+0x2a840], R0 ;  /* 0x02a84000050075a7 */ /* 0x0022e4000802017f */
[----:B---3--:R-:W-:Y:S05]  /*135a0*/  @!P1 NANOSLEEP.SYNCS 0x989680 ;  /* 0x009896800000995d */ /* 0x008fea0003900000 */
[----:B------:R-:W3:Y:S02]  /*135b0*/  @!P1 SYNCS.PHASECHK.TRANS64 P1, [R5+URZ+0x2a840], R0 ;  /* 0x02a84000050095a7 */ /* 0x000ee4000802007f */
[----:B---3--:R-:W-:Y:S05]  /*135c0*/  @!P1 BRA `(.L_x_2554) ;  /* 0xfffffffc00f09947 */ /* 0x008fea000383ffff */
[----:B------:R-:W-:Y:S05]  /*135d0*/  BRA `(.L_x_2673) ;  /* 0xffffffc400387947 */ /* 0x000fea000383ffff */
.L_x_2556:
[----:B---3--:R3:W4:Y:S02]  /*135e0*/  SYNCS.PHASECHK.TRANS64.TRYWAIT P1, [R27+URZ+0x2a840], R2 ;  /* 0x02a840021b0075a7 */ /* 0x008724000802017f */
[----:B----4-:R-:W-:Y:S05]  /*135f0*/  @!P1 NANOSLEEP.SYNCS 0x989680 ;  /* 0x009896800000995d */ /* 0x010fea0003900000 */
[----:B------:R-:W4:Y:S02]  /*13600*/  @!P1 SYNCS.PHASECHK.TRANS64 P1, [R27+URZ+0x2a840], R2 ;  /* 0x02a840021b0095a7 */ /* 0x000f24000802007f */
[----:B----4-:R-:W-:Y:S05]  /*13610*/  @!P1 BRA `(.L_x_2556) ;  /* 0xfffffffc00f09947 */ /* 0x010fea000383ffff */
[----:B------:R-:W-:Y:S05]  /*13620*/  BRA `(.L_x_2674) ;  /* 0xffffffc400447947 */ /* 0x000fea000383ffff */
.L_x_2558:
[----:B----4-:R4:W0:Y:S02]  /*13630*/  SYNCS.PHASECHK.TRANS64.TRYWAIT P1, [R5+URZ+0x2a860], R0 ;  /* 0x02a86000050075a7 */ /* 0x010824000802017f */
[----:B0-----:R-:W-:Y:S05]  /*13640*/  @!P1 NANOSLEEP.SYNCS 0x989680 ;  /* 0x009896800000995d */ /* 0x001fea0003900000 */
[----:B------:R-:W0:Y:S02]  /*13650*/  @!P1 SYNCS.PHASECHK.TRANS64 P1, [R5+URZ+0x2a860], R0 ;  /* 0x02a86000050095a7 */ /* 0x000e24000802007f */
[----:B0-----:R-:W-:Y:S05]  /*13660*/  @!P1 BRA `(.L_x_2558) ;  /* 0xfffffffc00f09947 */ /* 0x001fea000383ffff */
[----:B------:R-:W-:Y:S05]  /*13670*/  BRA `(.L_x_2675) ;  /* 0xffffffc400407947 */ /* 0x000fea000383ffff */
.L_x_2676:
        /* <DEDUP_REMOVED lines=16> */
.L_x_3233:


//--------------------- .text._ZN7cutlass13device_kernelIN5flash11enable_sm90INS1_16FlashAttnFwdSm90INS1_25CollectiveMainloopFwdSm90ILi2EN4cute5tupleIJNS5_1CILi1EEES8_S8_EEENS6_IJNS7_ILi128EEENS7_ILi96EEENS7_ILi192EEEEEELi128ENS_10bfloat16_tEfNS_4arch4Sm90ELb1ELb0ELb0ELb1ELb1ELb1ELb0ELb1ELb1ELb1ELb0ELb0EEENS1_21CollectiveEpilogueFwdINS6_IJSA_SA_SB_EEES9_SE_SG_Li256ELb1ELb1ELb0ELb0EEENS1_36VarlenDynamicPersistentTileSchedulerILi128ELi96ELi256ELi128ELb0ELb1ELb1ELb1ELb1ELb1EEEEEEEEEvNT_6ParamsE --------------------------
	.section	.text._ZN7cutlass13device_kernelIN5flash11enable_sm90INS1_16FlashAttnFwdSm90INS1_25CollectiveMainloopFwdSm90ILi2EN4cute5tupleIJNS5_1CILi1EEES8_S8_EEENS6_IJNS7_ILi128EEENS7_ILi96EEENS7_ILi192EEEEEELi128ENS_10bfloat16_tEfNS_4arch4Sm90ELb1ELb0ELb0ELb1ELb1ELb1ELb0ELb1ELb1ELb1ELb0ELb0EEENS1_21CollectiveEpilogueFwdINS6_IJSA_SA_SB_EEES9_SE_SG_Li256ELb1ELb1ELb0ELb0EEENS1_36VarlenDynamicPersistentTileSchedulerILi128ELi96ELi256ELi128ELb0ELb1ELb1ELb1ELb1ELb1EEEEEEEEEvNT_6ParamsE,"ax",@progbits
	.align	128
.text._ZN7cutlass13device_kernelIN5flash11enable_sm90INS1_16FlashAttnFwdSm90INS1_25CollectiveMainloopFwdSm90ILi2EN4cute5tupleIJNS5_1CILi1EEES8_S8_EEENS6_IJNS7_ILi128EEENS7_ILi96EEENS7_ILi192EEEEEELi128ENS_10bfloat16_tEfNS_4arch4Sm90ELb1ELb0ELb0ELb1ELb1ELb1ELb0ELb1ELb1ELb1ELb0ELb0EEENS1_21CollectiveEpilogueFwdINS6_IJSA_SA_SB_EEES9_SE_SG_Li256ELb1ELb1ELb0ELb0EEENS1_36VarlenDynamicPersistentTileSchedulerILi128ELi96ELi256ELi128ELb0ELb1ELb1ELb1ELb1ELb1EEEEEEEEEvNT_6ParamsE:
        .type           _ZN7cutlass13device_kernelIN5flash11enable_sm90INS1_16FlashAttnFwdSm90INS1_25CollectiveMainloopFwdSm90ILi2EN4cute5tupleIJNS5_1CILi1EEES8_S8_EEENS6_IJNS7_ILi128EEENS7_ILi96EEENS7_ILi192EEEEEELi128ENS_10bfloat16_tEfNS_4arch4Sm90ELb1ELb0ELb0ELb1ELb1ELb1ELb0ELb1ELb1ELb1ELb0ELb0EEENS1_21CollectiveEpilogueFwdINS6_IJSA_SA_SB_EEES9_SE_SG_Li256ELb1ELb1ELb0ELb0EEENS1_36VarlenDynamicPersistentTileSchedulerILi128ELi96ELi256ELi128ELb0ELb1ELb1ELb1ELb1ELb1EEEEEEEEEvNT_6ParamsE,@function
        .size           _ZN7cutlass13device_kernelIN5flash11enable_sm90INS1_16FlashAttnFwdSm90INS1_25CollectiveMainloopFwdSm90ILi2EN4cute5tupleIJNS5_1CILi1EEES8_S8_EEENS6_IJNS7_ILi128EEENS7_ILi96EEENS7_ILi192EEEEEELi128ENS_10bfloat16_tEfNS_4arch4Sm90ELb1ELb0ELb0ELb1ELb1ELb1ELb0ELb1ELb1ELb1ELb0ELb0EEENS1_21CollectiveEpilogueFwdINS6_IJSA_SA_SB_EEES9_SE_SG_Li256ELb1ELb1ELb0ELb0EEENS1_36VarlenDynamicPersistentTileSchedulerILi128ELi96ELi256ELi128ELb0ELb1ELb1ELb1ELb1ELb1EEEEEEEEEvNT_6ParamsE,(.L_x_3234 - _ZN7cutlass13device_kernelIN5flash11enable_sm90INS1_16FlashAttnFwdSm90INS1_25CollectiveMainloopFwdSm90ILi2EN4cute5tupleIJNS5_1CILi1EEES8_S8_EEENS6_IJNS7_ILi128EEENS7_ILi96EEENS7_ILi192EEEEEELi128ENS_10bfloat16_tEfNS_4arch4Sm90ELb1ELb0ELb0ELb1ELb1ELb1ELb0ELb1ELb1ELb1ELb0ELb0EEENS1_21CollectiveEpilogueFwdINS6_IJSA_SA_SB_EEES9_SE_SG_Li256ELb1ELb1ELb0ELb0EEENS1_36VarlenDynamicPersistentTileSchedulerILi128ELi96ELi256ELi128ELb0ELb1ELb1ELb1ELb1ELb1EEEEEEEEEvNT_6ParamsE)
        .other          _ZN7cutlass13device_kernelIN5flash11enable_sm90INS1_16FlashAttnFwdSm90INS1_25CollectiveMainloopFwdSm90ILi2EN4cute5tupleIJNS5_1CILi1EEES8_S8_EEENS6_IJNS7_ILi128EEENS7_ILi96EEENS7_ILi192EEEEEELi128ENS_10bfloat16_tEfNS_4arch4Sm90ELb1ELb0ELb0ELb1ELb1ELb1ELb0ELb1ELb1ELb1ELb0ELb0EEENS1_21CollectiveEpilogueFwdINS6_IJSA_SA_SB_EEES9_SE_SG_Li256ELb1ELb1ELb0ELb0EEENS1_36VarlenDynamicPersistentTileSchedulerILi128ELi96ELi256ELi128ELb0ELb1ELb1ELb1ELb1ELb1EEEEEEEEEvNT_6ParamsE,@"STO_CUDA_ENTRY STV_DEFAULT"
_ZN7cutlass13device_kernelIN5flash11enable_sm90INS1_16FlashAttnFwdSm90INS1_25CollectiveMainloopFwdSm90ILi2EN4cute5tupleIJNS5_1CILi1EEES8_S8_EEENS6_IJNS7_ILi128EEENS7_ILi96EEENS7_ILi192EEEEEELi128ENS_10bfloat16_tEfNS_4arch4Sm90ELb1ELb0ELb0ELb1ELb1ELb1ELb0ELb1ELb1ELb1ELb0ELb0EEENS1_21CollectiveEpilogueFwdINS6_IJSA_SA_SB_EEES9_SE_SG_Li256ELb1ELb1ELb0ELb0EEENS1_36VarlenDynamicPersistentTileSchedulerILi128ELi96ELi256ELi128ELb0ELb1ELb1ELb1ELb1ELb1EEEEEEEEEvNT_6ParamsE:
        /* <DEDUP_REMOVED lines=18> */
.L_x_2678:
[----:B------:R-:W-:Y:S05]  /*0120*/  BSYNC B0 ;  /* 0x0000000000007941 */ /* 0x000fea0003800000 */
.L_x_2677:
        /* <DEDUP_REMOVED lines=41> */
.L_x_2679:
        /* <DEDUP_REMOVED lines=22> */
.L_x_2680:
        /* <DEDUP_REMOVED lines=18> */
.L_x_2681:
        /* <DEDUP_REMOVED lines=22> */
.L_x_2682:
        /* <DEDUP_REMOVED lines=22> */
.L_x_2683:
        /* <DEDUP_REMOVED lines=10> */
.L_x_2686:
        /* <DEDUP_REMOVED lines=28> */
[----:B------:R-:W-:Y:S02]  /*0b60*/  SHF.R.S32.HI R222, RZ, 0x7, R5 ;  /* 0x00000007ffde7819 */ /* 0x000fe40000011405 */
[----:B------:R-:W-:Y:S01]  /*0b70*/  LEA.HI R199, R3, R0, RZ, 0x3 ;  /* 0x0000000003c77211 */ /* 0x000fe200078f18ff */
[----:B------:R-:W-:Y:S01]  /*0b80*/  IMAD.IADD R214, R0, 0x1, -R7 ;  /* 0x0000000100d67824 */ /* 0x000fe200078e0a07 */
[--C-:B------:R-:W-:Y:S02]  /*0b90*/  SHF.R.S32.HI R170, RZ, 0x2, R10.reuse ;  /* 0x00000002ffaa7819 */ /* 0x100fe4000001140a */
[----:B------:R-:W-:Y:S02]  /*0ba0*/  SHF.R.S32.HI R13, RZ, 0x1f, R10 ;  /* 0x0000001fff0d7819 */ /* 0x000fe4000001140a */
[----:B------:R-:W-:Y:S01]  /*0bb0*/  SHF.R.S32.HI R9, RZ, 0x1f, R214 ;  /* 0x0000001fff097819 */ /* 0x000fe200000114d6 */
[----:B------:R-:W-:Y:S01]  /*0bc0*/  VIADD R221, R170, 0x40 ;  /* 0x00000040aadd7836 */ /* 0x000fe20000000000 */
[----:B------:R-:W-:-:S02]  /*0bd0*/  LEA.HI R13, R13, R170, RZ, 0x3 ;  /* 0x000000aa0d0d7211 */ /* 0x000fc400078f18ff */
[-C--:B------:R-:W-:Y:S01]  /*0be0*/  LEA.HI R6, R9, R214.reuse, RZ, 0x2 ;  /* 0x000000d609067211 */ /* 0x080fe200078f10ff */
[----:B------:R-:W-:Y:S01]  /*0bf0*/  IMAD.SHL.U32 R177, R221, 0x40, RZ ;  /* 0x00000040ddb17824 */ /* 0x000fe200078e00ff */
[----:B------:R-:W-:Y:S02]  /*0c00*/  LEA.HI R9, R9, R214, RZ, 0x5 ;  /* 0x000000d609097211 */ /* 0x000fe400078f28ff */
[--C-:B------:R-:W-:Y:S02]  /*0c10*/  SHF.R.S32.HI R8, RZ, 0x2, R6.reuse ;  /* 0x00000002ff087819 */ /* 0x100fe40000011406 */
[----:B------:R-:W-:Y:S02]  /*0c20*/  SHF.R.S32.HI R11, RZ, 0x1f, R6 ;  /* 0x0000001fff0b7819 */ /* 0x000fe40000011406 */
[----:B------:R-:W-:Y:S02]  /*0c30*/  SHF.R.S32.HI R9, RZ, 0x5, R9 ;  /* 0x00000005ff097819 */ /* 0x000fe40000011409 */
[----:B------:R-:W-:-:S02]  /*0c40*/  LEA.HI R11, R11, R8, RZ, 0x3 ;  /* 0x000000080b0b7211 */ /* 0x000fc400078f18ff */
[----:B------:R-:W-:Y:S02]  /*0c50*/  LOP3.LUT R13, R13, 0xfffffff8, RZ, 0xc0, !PT ;  /* 0xfffffff80d0d7812 */ /* 0x000fe400078ec0ff */
[----:B------:R-:W-:Y:S02]  /*0c60*/  LOP3.LUT R11, R11, 0xfffffff8, RZ, 0xc0, !PT ;  /* 0xfffffff80b0b7812 */ /* 0x000fe400078ec0ff */
[----:B------:R-:W-:Y:S01]  /*0c70*/  LOP3.LUT R177, R177, 0x1c0, RZ, 0xc0, !PT ;  /* 0x000001c0b1b17812 */ /* 0x000fe200078ec0ff */
[----:B------:R-:W-:Y:S01]  /*0c80*/  IMAD.IADD R213, R170, 0x1, -R13 ;  /* 0x00000001aad57824 */ /* 0x000fe200078e0a0d */
[----:B------:R-:W-:Y:S01]  /*0c90*/  LOP3.LUT R189, R6, 0x7ffffffc, RZ, 0xc0, !PT ;  /* 0x7ffffffc06bd7812 */ /* 0x000fe200078ec0ff */
[----:B------:R-:W-:Y:S01]  /*0ca0*/  IMAD.IADD R8, R8, 0x1, -R11 ;  /* 0x0000000108087824 */ /* 0x000fe200078e0a0b */
[----:B------:R-:W-:Y:S01]  /*0cb0*/  LOP3.LUT R11, R10, 0xfffffffc, RZ, 0xc0, !PT ;  /* 0xfffffffc0a0b7812 */ /* 0x000fe200078ec0ff */
[----:B------:R-:W-:Y:S01]  /*0cc0*/  IMAD.SHL.U32 R181, R213, 0x40, RZ ;  /* 0x00000040d5b57824 */ /* 0x000fe200078e00ff */
[----:B------:R-:W-:Y:S01]  /*0cd0*/  SHF.R.U32.HI R220, RZ, 0x3, R177 ;  /* 0x00000003ffdc7819 */ /* 0x000fe200000116b1 */
[----:B------:R-:W-:-:S02]  /*0ce0*/  IMAD R8, R9, 0x10, R8 ;  /* 0x0000001009087824 */ /* 0x000fc400078e0208 */
[----:B------:R-:W-:Y:S01]  /*0cf0*/  IMAD.IADD R198, R0, 0x1, -R11 ;  /* 0x0000000100c67824 */ /* 0x000fe200078e0a0b */
[----:B------:R-:W-:Y:S01]  /*0d00*/  LOP3.LUT R181, R181, 0x1c0, RZ, 0xc0, !PT ;  /* 0x000001c0b5b57812 */ /* 0x000fe200078ec0ff */
[----:B------:R-:W-:Y:S02]  /*0d10*/  IMAD.IADD R189, R214, 0x1, -R189 ;  /* 0x00000001d6bd7824 */ /* 0x000fe400078e0abd */
[C---:B------:R-:W-:Y:S01]  /*0d20*/  IMAD.SHL.U32 R162, R198.reuse, 0x4, RZ ;  /* 0x00000004c6a27824 */ /* 0x040fe200078e00ff */
[----:B------:R-:W-:Y:S01]  /*0d30*/  SHF.R.U32.HI R182, RZ, 0x3, R181 ;  /* 0x00000003ffb67819 */ /* 0x000fe200000116b5 */
[----:B------:R-:W-:Y:S02]  /*0d40*/  IMAD.SHL.U32 R16, R198, 0x8, RZ ;  /* 0x00000008c6107824 */ /* 0x000fe400078e00ff */
[C---:B------:R-:W-:Y:S02]  /*0d50*/  VIADD R173, R162.reuse, 0x20 ;  /* 0x00000020a2ad7836 */ /* 0x040fe40000000000 */
[----:B------:R-:W-:Y:S01]  /*0d60*/  VIADD R172, R162, 0x40 ;  /* 0x00000040a2ac7836 */ /* 0x000fe20000000000 */
[----:B------:R-:W-:Y:S01]  /*0d70*/  IADD3 R22, R16, 0x60, RZ ;  /* 0x0000006010167810 */ /* 0x000fe20007ffe0ff */
[C-C-:B------:R-:W-:Y:S01]  /*0d80*/  IMAD.IADD R164, R162.reuse, 0x1, R173.reuse ;  /* 0x00000001a2a47824 */ /* 0x140fe200078e02ad */
[----:B------:R-:W-:Y:S01]  /*0d90*/  SHF.R.S32.HI R17, RZ, 0x1f, R16 ;  /* 0x0000001fff117819 */ /* 0x000fe20000011410 */
[----:B------:R-:W-:Y:S01]  /*0da0*/  IMAD.IADD R165, R162, 0x1, R172 ;  /* 0x00000001a2a57824 */ /* 0x000fe200078e02ac */
[----:B------:R-:W-:Y:S01]  /*0db0*/  SHF.R.S32.HI R169, RZ, 0x1f, R22 ;  /* 0x0000001fffa97819 */ /* 0x000fe20000011416 */
[C---:B------:R-:W-:Y:S01]  /*0dc0*/  VIADD R23, R16.reuse, 0x80 ;  /* 0x0000008010177836 */ /* 0x040fe20000000000 */
[----:B------:R-:W-:Y:S01]  /*0dd0*/  SHF.R.S32.HI R204, RZ, 0x1f, R173 ;  /* 0x0000001fffcc7819 */ /* 0x000fe200000114ad */
[----:B------:R-:W-:Y:S01]  /*0de0*/  VIADD R160, R16, 0xa0 ;  /* 0x000000a010a07836 */ /* 0x000fe20000000000 */
[----:B------:R-:W-:Y:S01]  /*0df0*/  SHF.R.S32.HI R202, RZ, 0x1f, R172 ;  /* 0x0000001fffca7819 */ /* 0x000fe200000114ac */
[C---:B------:R-:W-:Y:S01]  /*0e00*/  VIADD R175, R162.reuse, 0x10 ;  /* 0x00000010a2af7836 */ /* 0x040fe20000000000 */
[----:B------:R-:W-:Y:S01]  /*0e10*/  SHF.R.S32.HI R180, RZ, 0x1f, R23 ;  /* 0x0000001fffb47819 */ /* 0x000fe20000011417 */
[C---:B------:R-:W-:Y:S01]  /*0e20*/  VIADD R174, R162.reuse, 0x30 ;  /* 0x00000030a2ae7836 */ /* 0x040fe20000000000 */
[----:B------:R-:W-:Y:S01]  /*0e30*/  SHF.R.S32.HI R179, RZ, 0x1f, R160 ;  /* 0x0000001fffb37819 */ /* 0x000fe200000114a0 */
[----:B------:R-:W-:Y:S01]  /*0e40*/  VIADD R176, R162, 0x50 ;  /* 0x00000050a2b07836 */ /* 0x000fe20000000000 */
[----:B------:R-:W-:-:S02]  /*0e50*/  SHF.R.S32.HI R205, RZ, 0x1f, R175 ;  /* 0x0000001fffcd7819 */ /* 0x000fc400000114af */
[----:B------:R-:W-:Y:S02]  /*0e60*/  SHF.R.S32.HI R203, RZ, 0x1f, R174 ;  /* 0x0000001fffcb7819 */ /* 0x000fe400000114ae */
[----:B------:R-:W-:Y:S02]  /*0e70*/  SHF.R.S32.HI R201, RZ, 0x1f, R176 ;  /* 0x0000001fffc97819 */ /* 0x000fe400000114b0 */
        /* <DEDUP_REMOVED lines=16> */
[C---:B------:R-:W-:Y:S01]  /*0f80*/  IMAD R2, R4.reuse, 0x10, R3 ;  /* 0x0000001004027824 */ /* 0x040fe200078e0203 */
[----:B------:R-:W-:Y:S01]  /*0f90*/  SHF.R.S32.HI R3, RZ, 0x1f, R164 ;  /* 0x0000001fff037819 */ /* 0x000fe200000114a4 */
[----:B------:R-:W-:Y:S01]  /*0fa0*/  IMAD.SHL.U32 R183, R4, 0x200, RZ ;  /* 0x0000020004b77824 */ /* 0x000fe200078e00ff */
[----:B------:R-:W-:Y:S01]  /*0fb0*/  LEA.HI R0, R0, R221, RZ, 0x3 ;  /* 0x000000dd00007211 */ /* 0x000fe200078f18ff */
[----:B------:R-:W-:Y:S01]  /*0fc0*/  IMAD.IADD R9, R222, 0x1, -R9 ;  /* 0x00000001de097824 */ /* 0x000fe200078e0a09 */
[CC--:B------:R-:W-:Y:S01]  /*0fd0*/  LEA.HI R166, R3.reuse, R164.reuse, RZ, 0x3 ;  /* 0x000000a403a67211 */ /* 0x0c0fe200078f18ff */
[----:B------:R-:W-:Y:S01]  /*0fe0*/  IMAD R224, R2, 0x8, R7 ;  /* 0x0000000802e07824 */ /* 0x000fe200078e0207 */
[----:B------:R-:W-:Y:S01]  /*0ff0*/  LEA.HI R3, R3, R164, RZ, 0x6 ;  /* 0x000000a403037211 */ /* 0x000fe200078f30ff */
[----:B------:R-:W-:Y:S01]  /*1000*/  IMAD.SHL.U32 R0, R0, 0x40, RZ ;  /* 0x0000004000007824 */ /* 0x000fe200078e00ff */
[----:B------:R-:W-:Y:S01]  /*1010*/  LOP3.LUT R7, R177, 0x38, R166, 0xf8, !PT ;  /* 0x00000038b1077812 */ /* 0x000fe200078ef8a6 */
[----:B------:R-:W-:Y:S01]  /*1020*/  IMAD R223, R9, 0x40, R8 ;  /* 0x0000004009df7824 */ /* 0x000fe200078e0208 */
[----:B------:R-:W-:Y:S01]  /*1030*/  SHF.R.S32.HI R199, RZ, 0x3, R199 ;  /* 0x00000003ffc77819 */ /* 0x000fe200000114c7 */
[----:B------:R-:W-:Y:S01]  /*1040*/  IMAD.SHL.U32 R188, R192, 0x8, RZ ;  /* 0x00000008c0bc7824 */ /* 0x000fe200078e00ff */
[----:B------:R-:W-:Y:S01]  /*1050*/  LOP3.LUT R184, R0, 0xfffffe00, RZ, 0xc0, !PT ;  /* 0xfffffe0000b87812 */ /* 0x000fe200078ec0ff */
[----:B------:R-:W-:Y:S01]  /*1060*/  IMAD.SHL.U32 R224, R224, 0x8, RZ ;  /* 0x00000008e0e07824 */ /* 0x000fe200078e00ff */
[----:B------:R-:W-:Y:S01]  /*1070*/  SHF.R.S32.HI R0, RZ, 0x1f, R165 ;  /* 0x0000001fff007819 */ /* 0x000fe200000114a5 */
[----:B------:R-:W-:Y:S01]  /*1080*/  VIADD R191, R188, 0x40 ;  /* 0x00000040bcbf7836 */ /* 0x000fe20000000000 */
[----:B------:R-:W-:-:S02]  /*1090*/  LOP3.LUT R7, R7, R220, RZ, 0x3c, !PT ;  /* 0x000000dc07077212 */ /* 0x000fc400078e3cff */
[CC--:B------:R-:W-:Y:S02]  /*10a0*/  LEA.HI R4, R0.reuse, R165.reuse, RZ, 0x6 ;  /* 0x000000a500047211 */ /* 0x0c0fe400078f30ff */
[----:B------:R-:W-:Y:S01]  /*10b0*/  LEA.HI R2, R0, R165, RZ, 0x3 ;  /* 0x000000a500027211 */ /* 0x000fe200078f18ff */
[----:B------:R-:W-:Y:S01]  /*10c0*/  IMAD.SHL.U32 R0, R3, 0x80, RZ ;  /* 0x0000008003007824 */ /* 0x000fe200078e00ff */
[C---:B------:R-:W-:Y:S01]  /*10d0*/  LOP3.LUT R3, R181.reuse, 0x38, R166, 0xf8, !PT ;  /* 0x00000038b5037812 */ /* 0x040fe200078ef8a6 */
[----:B------:R-:W-:Y:S01]  /*10e0*/  IMAD.SHL.U32 R4, R4, 0x80, RZ ;  /* 0x0000008004047824 */ /* 0x000fe200078e00ff */
[--C-:B------:R-:W-:Y:S02]  /*10f0*/  LOP3.LUT R5, R181, 0x38, R2.reuse, 0xf8, !PT ;  /* 0x00000038b5057812 */ /* 0x100fe400078ef802 */
[----:B------:R-:W-:Y:S02]  /*1100*/  LOP3.LUT R9, R177, 0x38, R2, 0xf8, !PT ;  /* 0x00000038b1097812 */ /* 0x000fe400078ef802 */
[----:B------:R-:W-:-:S02]  /*1110*/  LOP3.LUT R0, R0, 0xffffe000, RZ, 0xc0, !PT ;  /* 0xffffe00000007812 */ /* 0x000fc400078ec0ff */
[-C--:B------:R-:W-:Y:S02]  /*1120*/  LOP3.LUT R3, R3, R182.reuse, RZ, 0x3c, !PT ;  /* 0x000000b603037212 */ /* 0x080fe400078e3cff */
[----:B------:R-:W-:Y:S02]  /*1130*/  LOP3.LUT R4, R4, 0xffffe000, RZ, 0xc0, !PT ;  /* 0xffffe00004047812 */ /* 0x000fe400078ec0ff */
[----:B------:R-:W-:Y:S02]  /*1140*/  LOP3.LUT R5, R5, R182, RZ, 0x3c, !PT ;  /* 0x000000b605057212 */ /* 0x000fe400078e3cff */
[----:B------:R-:W-:Y:S02]  /*1150*/  LOP3.LUT R9, R9, R220, RZ, 0x3c, !PT ;  /* 0x000000dc09097212 */ /* 0x000fe400078e3cff */
[-CC-:B------:R-:W-:Y:S02]  /*1160*/  IADD3 R219, R3, R0.reuse, R183.reuse ;  /* 0x0000000003db7210 */ /* 0x180fe40007ffe0b7 */
[----:B------:R-:W-:Y:S01]  /*1170*/  IADD3 R7, R7, R0, R184 ;  /* 0x0000000007077210 */ /* 0x000fe20007ffe0b8 */
[----:B------:R-:W-:Y:S01]  /*1180*/  IMAD.U32 R0, RZ, RZ, UR5 ;  /* 0x00000005ff007e24 */ /* 0x000fe2000f8e00ff */
[----:B------:R-:W-:-:S02]  /*1190*/  IADD3 R5, R5, R4, R183 ;  /* 0x0000000405057210 */ /* 0x000fc40007ffe0b7 */
[----:B------:R-:W-:Y:S01]  /*11a0*/  IADD3 R9, R9, R4, R184 ;  /* 0x0000000409097210 */ /* 0x000fe20007ffe0b8 */
[----:B------:R-:W-:Y:S01]  /*11b0*/  IMAD.U32 R4, RZ, RZ, UR4 ;  /* 0x00000004ff047e24 */ /* 0x000fe2000f8e00ff */
[----:B------:R0:W-:Y:S01]  /*11c0*/  STL [R1+0x30], R0 ;  /* 0x0000300001007387 */ /* 0x0001e20000100800 */
[----:B------:R-:W-:Y:S02]  /*11d0*/  SHF.R.S32.HI R227, RZ, 0x1f, R188 ;  /* 0x0000001fffe37819 */ /* 0x000fe400000114bc */
[----:B------:R-:W-:Y:S01]  /*11e0*/  SHF.R.S32.HI R226, RZ, 0x1f, R191 ;  /* 0x0000001fffe27819 */ /* 0x000fe200000114bf */
[----:B------:R1:W-:Y:S01]  /*11f0*/  STL [R1+0x34], R4 ;  /* 0x0000340401007387 */ /* 0x0003e20000100800 */
[----:B------:R-:W-:Y:S02]  /*1200*/  SHF.R.S32.HI R166, RZ, 0x3, R166 ;  /* 0x00000003ffa67819 */ /* 0x000fe400000114a6 */
[----:B------:R-:W-:Y:S02]  /*1210*/  SHF.R.S32.HI R167, RZ, 0x3, R2 ;  /* 0x00000003ffa77819 */ /* 0x000fe40000011402 */
[----:B------:R-:W-:-:S02]  /*1220*/  LEA R219, R219, UR4, 0x1 ;  /* 0x00000004dbdb7c11 */ /* 0x000fc4000f8e08ff */
[----:B0-----:R-:W-:Y:S02]  /*1230*/  LEA.HI R0, R198, R198, RZ, 0x1 ;  /* 0x000000c6c6007211 */ /* 0x001fe400078f08ff */
[----:B------:R-:W-:Y:S02]  /*1240*/  LEA R216, R7, UR4, 0x1 ;  /* 0x0000000407d87c11 */ /* 0x000fe4000f8e08ff */
[----:B------:R-:W-:Y:S02]  /*1250*/  LOP3.LUT R3, R0, 0x1ffffffe, RZ, 0xc0, !PT ;  /* 0x1ffffffe00037812 */ /* 0x000fe400078ec0ff */
[----:B------:R-:W-:Y:S02]  /*1260*/  LEA R217, R5, UR4, 0x1 ;  /* 0x0000000405d97c11 */ /* 0x000fe4000f8e08ff */
[----:B------:R-:W-:Y:S01]  /*1270*/  LEA R215, R9, UR4, 0x1 ;  /* 0x0000000409d77c11 */ /* 0x000fe2000f8e08ff */
[----:B------:R-:W-:Y:S01]  /*1280*/  IMAD.IADD R190, R198, 0x1, -R3 ;  /* 0x00000001c6be7824 */ /* 0x000fe200078e0a03 */
[----:B------:R-:W-:-:S03]  /*1290*/  LOP3.LUT R3, R177, 0x38, R16, 0xf8, !PT ;  /* 0x00000038b1037812 */ /* 0x000fc600078ef810 */
[----:B------:R-:W-:Y:S01]  /*12a0*/  IMAD R190, R190, 0x8, R223 ;  /* 0x00000008bebe7824 */ /* 0x000fe200078e02df */
[----:B------:R-:W-:-:S04]  /*12b0*/  LOP3.LUT R3, R184, R3, R220, 0xf6, !PT ;  /* 0x00000003b8037212 */ /* 0x000fc800078ef6dc */
[----:B-1----:R-:W-:-:S07]  /*12c0*/  LEA R218, R3, UR4, 0x1 ;  /* 0x0000000403da7c11 */ /* 0x002fce000f8e08ff */
.L_x_2923:
[----:B0-2-4-:R-:W0:Y:S01]  /*12d0*/  LDC.64 R2, c[0x0][0xc88] ;  /* 0x00032200ff027b82 */ /* 0x015e220000000a00 */
[----:B------:R-:W-:Y:S01]  /*12e0*/  ULDC.64 UR4, c[0x0][0xa28] ;  /* 0x00028a0000047ab9 */ /* 0x000fe20000000a00 */
[----:B------:R-:W-:Y:S01]  /*12f0*/  ULDC.64 UR8, c[0x0][0xa18] ;  /* 0x0002860000087ab9 */ /* 0x000fe20000000a00 */
[----:B------:R-:W-:Y:S01]  /*1300*/  ULDC.64 UR6, c[0x0][0xa08] ;  /* 0x0002820000067ab9 */ /* 0x000fe20000000a00 */
[----:B0-----:R-:W-:-:S05]  /*1310*/  IMAD.WIDE R2, R27, 0x4, R2 ;  /* 0x000000041b027825 */ /* 0x001fca00078e0202 */
[----:B------:R-:W2:Y:S01]  /*1320*/  LDG.E R196, desc[UR60][R2.64] ;  /* 0x0000003c02c47981 */ /* 0x000ea2000c1e1900 */
        /* <DEDUP_REMOVED lines=8> */
[----:B--2---:R-:W-:Y:S01]  /*13b0*/  SHF.R.S32.HI R200, RZ, 0x1f, R196 ;  /* 0x0000001fffc87819 */ /* 0x004fe200000114c4 */
[C---:B------:R-:W-:Y:S02]  /*13c0*/  IMAD.SHL.U32 R194, R196.reuse, 0x4, RZ ;  /* 0x00000004c4c27824 */ /* 0x040fe400078e00ff */
[C---:B------:R-:W-:Y:S02]  /*13d0*/  @P2 LEA R2, P3, R196.reuse, UR4, 0x2 ;  /* 0x00000004c4022c11 */ /* 0x040fe4000f8610ff */
[C-C-:B------:R-:W-:Y:S02]  /*13e0*/  SHF.L.U64.HI R195, R196.reuse, 0x2, R200.reuse ;  /* 0x00000002c4c37819 */ /* 0x140fe400000102c8 */
[----:B------:R-:W-:Y:S01]  /*13f0*/  @P2 LEA.HI.X R3, R196, UR5, R200, 0x2, P3 ;  /* 0x00000005c4032c11 */ /* 0x000fe200098f14c8 */
[----:B------:R-:W-:Y:S01]  /*1400*/  ULDC UR4, c[0x0][0x288] ;  /* 0x0000a20000047ab9 */ /* 0x000fe20000000800 */
[----:B------:R-:W-:-:S03]  /*1410*/  IADD3 R6, P4, R194, UR6, RZ ;  /* 0x00000006c2067c10 */ /* 0x000fc6000ff9e0ff */
        /* <DEDUP_REMOVED lines=19> */
[----:B------:R-:W-:Y:S01]  /*1550*/  IMAD.MOV.U32 R24, RZ, RZ, R196 ;  /* 0x000000ffff187224 */ /* 0x000fe200078e00c4 */
[----:B0--3--:R-:W-:Y:S06]  /*1560*/  @P1 BRA `(.L_x_2688) ;  /* 0x0000000000241947 */ /* 0x009fec0003800000 */
        /* <DEDUP_REMOVED lines=9> */
.L_x_2688:
[----:B------:R-:W-:Y:S02]  /*1600*/  IMAD.U32 R2, RZ, RZ, UR5 ;  /* 0x00000005ff027e24 */ /* 0x000fe4000f8e00ff */
[----:B------:R-:W-:Y:S01]  /*1610*/  IMAD.U32 R27, RZ, RZ, UR4 ;  /* 0x00000004ff1b7e24 */ /* 0x000fe2000f8e00ff */
[----:B------:R-:W-:Y:S06]  /*1620*/  @!P2 BRA `(.L_x_2689) ;  /* 0x000000000010a947 */ /* 0x000fec0003800000 */
[----:B------:R-:W-:-:S04]  /*1630*/  IADD3 R4, P0, R194, UR8, RZ ;  /* 0x00000008c2047c10 */ /* 0x000fc8000ff1e0ff */
[----:B------:R-:W-:-:S05]  /*1640*/  IADD3.X R5, R195, UR9, RZ, P0, !PT ;  /* 0x00000009c3057c10 */ /* 0x000fca00087fe4ff */
[----:B------:R0:W5:Y:S01]  /*1650*/  LDG.E R27, desc[UR60][R4.64] ;  /* 0x0000003c041b7981 */ /* 0x000162000c1e1900 */
[----:B------:R-:W-:Y:S05]  /*1660*/  BRA `(.L_x_2690) ;  /* 0x0000000000107947 */ /* 0x000fea0003800000 */
.L_x_2689:
[----:B------:R-:W-:Y:S05]  /*1670*/  @!P0 BRA `(.L_x_2690) ;  /* 0x00000000000c8947 */ /* 0x000fea0003800000 */
[----:B------:R-:W2:Y:S04]  /*1680*/  LDG.E R4, desc[UR60][R6.64] ;  /* 0x0000003c06047981 */ /* 0x000ea8000c1e1900 */
[----:B------:R-:W2:Y:S02]  /*1690*/  LDG.E R27, desc[UR60][R6.64+0x4] ;  /* 0x0000043c061b7981 */ /* 0x000ea4000c1e1900 */
[----:B--2---:R-:W-:-:S07]  /*16a0*/  IMAD.IADD R27, R27, 0x1, -R4 ;  /* 0x000000011b1b7824 */ /* 0x004fce00078e0a04 */
.L_x_2690:
[----:B------:R-:W-:Y:S01]  /*16b0*/  ULDC.64 UR4, c[0x0][0xa10] ;  /* 0x0002840000047ab9 */ /* 0x000fe20000000a00 */
[----:B------:R-:W1:Y:S01]  /*16c0*/  LDC R9, c[0x0][0x448] ;  /* 0x00011200ff097b82 */ /* 0x000e620000000800 */
[----:B------:R-:W-:-:S04]  /*16d0*/  ISETP.NE.U32.AND P0, PT, RZ, UR4, PT ;  /* 0x00000004ff007c0c */ /* 0x000fc8000bf05070 */
[----:B------:R-:W-:Y:S01]  /*16e0*/  ISETP.NE.AND.EX P0, PT, RZ, UR5, PT, P0 ;  /* 0x00000005ff007c0c */ /* 0x000fe2000bf05300 */
[----:B------:R-:W-:-:S12]  /*16f0*/  ULDC.64 UR4, c[0x0][0xa30] ;  /* 0x00028c0000047ab9 */ /* 0x000fd80000000a00 */
[----:B0-----:R-:W0:Y:S02]  /*1700*/  @P0 LDC.64 R4, c[0x0][0xa10] ;  /* 0x00028400ff040b82 */ /* 0x001e240000000a00 */
[----:B0-----:R-:W-:-:S05]  /*1710*/  @P0 IMAD.WIDE R4, R24, 0x4, R4 ;  /* 0x0000000418040825 */ /* 0x001fca00078e0204 */
[----:B------:R-:W2:Y:S04]  /*1720*/  @P0 LDG.E R3, desc[UR60][R4.64] ;  /* 0x0000003c04030981 */ /* 0x000ea8000c1e1900 */
[----:B------:R0:W2:Y:S01]  /*1730*/  @P0 LDG.E R8, desc[UR60][R4.64+0x4] ;  /* 0x0000043c04080981 */ /* 0x0000a2000c1e1900 */
[----:B------:R-:W-:Y:S01]  /*1740*/  ISETP.NE.U32.AND P1, PT, RZ, UR4, PT ;  /* 0x00000004ff007c0c */ /* 0x000fe2000bf25070 */
[----:B-----5:R-:W-:-:S03]  /*1750*/  IMAD.MOV.U32 R141, RZ, RZ, R27 ;  /* 0x000000ffff8d7224 */ /* 0x020fc600078e001b */
[----:B------:R-:W-:-:S13]  /*1760*/  ISETP.NE.AND.EX P1, PT, RZ, UR5, PT, P1 ;  /* 0x00000005ff007c0c */ /* 0x000fda000bf25310 */
[----:B------:R-:W-:-:S04]  /*1770*/  @P1 IADD3 R6, P2, R194, UR4, RZ ;  /* 0x00000004c2061c10 */ /* 0x000fc8000ff5e0ff */
[----:B------:R-:W-:-:S05]  /*1780*/  @P1 IADD3.X R7, R195, UR5, RZ, P2, !PT ;  /* 0x00000005c3071c10 */ /* 0x000fca00097fe4ff */
[----:B------:R3:W5:Y:S01]  /*1790*/  @P1 LDG.E R141, desc[UR60][R6.64] ;  /* 0x0000003c068d1981 */ /* 0x000762000c1e1900 */
[----:B-1----:R-:W-:Y:S01]  /*17a0*/  ISETP.NE.AND P1, PT, R9, 0x1, PT ;  /* 0x000000010900780c */ /* 0x002fe20003f25270 */
[----:B------:R-:W-:Y:S02]  /*17b0*/  IMAD.SHL.U32 R185, R25, 0x80, RZ ;  /* 0x0000008019b97824 */ /* 0x000fe400078e00ff */
[----:B------:R-:W-:Y:S02]  /*17c0*/  IMAD.IADD R11, R27, 0x1, -R0 ;  /* 0x000000011b0b7824 */ /* 0x000fe400078e0a00 */
[----:B0-----:R-:W-:Y:S02]  /*17d0*/  VIADD R4, R185, 0x7f ;  /* 0x0000007fb9047836 */ /* 0x001fe40000000000 */
[----:B------:R-:W-:-:S05]  /*17e0*/  IMAD.MOV R126, RZ, RZ, -R11 ;  /* 0x000000ffff7e7224 */ /* 0x000fca00078e0a0b */
[----:B------:R-:W-:Y:S01]  /*17f0*/  VIMNMX R126, RZ, R126, !PT ;  /* 0x0000007eff7e7248 */ /* 0x000fe20007fe0100 */
[----:B------:R-:W0:Y:S08]  /*1800*/  @P1 LDC R9, c[0x0][0x44c] ;  /* 0x00011300ff091b82 */ /* 0x000e300000000800 */
[----:B------:R-:W1:Y:S01]  /*1810*/  @P1 LDC R5, c[0x0][0x450] ;  /* 0x00011400ff051b82 */ /* 0x000e620000000800 */
[----:B0-----:R-:W-:-:S05]  /*1820*/  @P1 IMAD.HI.U32 R0, R4, R9, RZ ;  /* 0x0000000904001227 */ /* 0x001fca00078e00ff */
[----:B-1----:R-:W-:Y:S01]  /*1830*/  @P1 SHF.R.U32.HI R4, RZ, R5, R0 ;  /* 0x00000005ff041219 */ /* 0x002fe20000011600 */
[----:B--2---:R-:W-:-:S04]  /*1840*/  @P0 IMAD.IADD R2, R8, 0x1, -R3 ;  /* 0x0000000108020824 */ /* 0x004fc800078e0a03 */
[----:B------:R-:W-:-:S04]  /*1850*/  IMAD.IADD R187, R11, 0x1, R2 ;  /* 0x000000010bbb7824 */ /* 0x000fc800078e0202 */
[C---:B------:R-:W-:Y:S01]  /*1860*/  VIADD R0, R187.reuse, 0x5f ;  /* 0x0000005fbb007836 */ /* 0x040fe20000000000 */
[----:B------:R-:W-:-:S03]  /*1870*/  IADD3 R142, R187, 0x60, -R186 ;  /* 0x00000060bb8e7810 */ /* 0x000fc60007ffe8ba */
[----:B------:R-:W-:-:S04]  /*1880*/  IMAD.HI R0, R0, 0x2aaaaaab, RZ ;  /* 0x2aaaaaab00007827 */ /* 0x000fc800078e02ff */
[----:B------:R-:W-:Y:S01]  /*1890*/  IMAD.IADD R4, R142, 0x1, R4 ;  /* 0x000000018e047824 */ /* 0x000fe200078e0204 */
[----:B------:R-:W-:-:S03]  /*18a0*/  SHF.R.U32.HI R143, RZ, 0x1f, R0 ;  /* 0x0000001fff8f7819 */ /* 0x000fc60000011600 */
[----:B------:R-:W-:Y:S01]  /*18b0*/  IMAD.HI R4, R4, 0x2aaaaaab, RZ ;  /* 0x2aaaaaab04047827 */ /* 0x000fe200078e02ff */
[----:B------:R-:W-:-:S04]  /*18c0*/  LEA.HI.SX32 R143, R0, R143, 0x1c ;  /* 0x0000008f008f7211 */ /* 0x000fc800078fe2ff */
[----:B------:R-:W-:-:S04]  /*18d0*/  SHF.R.U32.HI R3, RZ, 0x1f, R4 ;  /* 0x0000001fff037819 */ /* 0x000fc80000011604 */
[----:B------:R-:W-:-:S04]  /*18e0*/  LEA.HI.SX32 R4, R4, R3, 0x1c ;  /* 0x0000000304047211 */ /* 0x000fc800078fe2ff */
[----:B------:R-:W-:-:S05]  /*18f0*/  VIMNMX R4, R143, R4, PT ;  /* 0x000000048f047248 */ /* 0x000fca0003fe0100 */
        /* <DEDUP_REMOVED lines=12> */
[----:B---3--:R-:W-:Y:S05]  /*19c0*/  @!P1 BRA `(.L_x_2691) ;  /* 0x0000009000f89947 */ /* 0x008fea0003800000 */
        /* <DEDUP_REMOVED lines=20> */
.L_x_2693:
[----:B------:R-:W-:Y:S05]  /*1b10*/  BSYNC B6 ;  /* 0x0000000000067941 */ /* 0x000fea0003800000 */
.L_x_2692:
        /* <DEDUP_REMOVED lines=20> */
.L_x_2695:
[----:B------:R-:W-:Y:S05]  /*1c60*/  BSYNC B6 ;  /* 0x0000000000067941 */ /* 0x000fea0003800000 */
.L_x_2694:
[----:B------:R-:W-:Y:S01]  /*1c70*/  ULDC.64 UR4, c[0x0][0x9f8] ;  /* 0x00027e0000047ab9 */ /* 0x000fe20000000a00 */
[----:B------:R-:W0:Y:S01]  /*1c80*/  LDC.64 R94, c[0x0][0x3f8] ;  /* 0x0000fe00ff5e7b82 */ /* 0x000e220000000a00 */
[----:B------:R-:W-:-:S04]  /*1c90*/  ISETP.NE.U32.AND P0, PT, RZ, UR4, PT ;  /* 0x00000004ff007c0c */ /* 0x000fc8000bf05070 */
[----:B------:R-:W-:-:S03]  /*1ca0*/  ISETP.NE.AND.EX P0, PT, RZ, UR5, PT, P0 ;  /* 0x00000005ff007c0c */ /* 0x000fc6000bf05300 */
[----:B------:R-:W1:Y:S08]  /*1cb0*/  LDC R125, c[0x0][0x3f4] ;  /* 0x0000fd00ff7d7b82 */ /* 0x000e700000000800 */
[----:B------:R-:W2:Y:S02]  /*1cc0*/  LDC.64 R88, c[0x0][0x408] ;  /* 0x00010200ff587b82 */ /* 0x000ea40000000a00 */
[----:B------:R-:W-:Y:S01]  /*1cd0*/  @P0 IADD3 R4, P1, R194, UR4, RZ ;  /* 0x00000004c2040c10 */ /* 0x000fe2000ff3e0ff */
[----:B------:R-:W-:-:S03]  /*1ce0*/  ULDC UR4, c[0x0][0x2f4] ;  /* 0x0000bd0000047ab9 */ /* 0x000fc60000000800 */
        /* <DEDUP_REMOVED lines=8> */
[----:B------:R-:W-:Y:S01]  /*1d70*/  IMAD.SHL.U32 R107, R94, 0x40, RZ ;  /* 0x000000405e6b7824 */ /* 0x000fe200078e00ff */
[----:B------:R-:W-:Y:S01]  /*1d80*/  SEL R0, RZ, 0x1, P0 ;  /* 0x00000001ff007807 */ /* 0x000fe20000000000 */
[----:B------:R-:W-:Y:S01]  /*1d90*/  IMAD.MOV.U32 R127, RZ, RZ, 0x20 ;  /* 0x00000020ff7f7424 */ /* 0x000fe200078e00ff */
[----:B------:R-:W-:Y:S01]  /*1da0*/  ISETP.GE.AND P0, PT, R164, UR5, PT ;  /* 0x00000005a4007c0c */ /* 0x000fe2000bf06270 */
[----:B------:R-:W-:Y:S01]  /*1db0*/  IMAD.SHL.U32 R3, R3, 0x2, RZ ;  /* 0x0000000203037824 */ /* 0x000fe200078e00ff */
[----:B------:R-:W-:Y:S01]  /*1dc0*/  ISETP.GE.AND P1, PT, R22, UR4, PT ;  /* 0x0000000416007c0c */ /* 0x000fe2000bf26270 */
[----:B------:R-:W-:Y:S01]  /*1dd0*/  IMAD.IADD R129, R28, 0x1, R27 ;  /* 0x000000011c817824 */ /* 0x000fe200078e021b */
[----:B------:R-:W-:Y:S01]  /*1de0*/  SHF.R.S32.HI R7, RZ, 0x1f, R170 ;  /* 0x0000001fff077819 */ /* 0x000fe200000114aa */
[----:B--2---:R-:W-:Y:S01]  /*1df0*/  IMAD.WIDE.U32 R90, R170, R88, R16 ;  /* 0x00000058aa5a7225 */ /* 0x004fe200078e0010 */
[----:B------:R-:W-:-:S02]  /*1e00*/  LOP3.LUT R0, R3, 0x2, R0, 0xe2, !PT ;  /* 0x0000000203007812 */ /* 0x000fc400078ee200 */
[----:B------:R-:W-:Y:S01]  /*1e10*/  SEL R3, RZ, 0xffffffff, P0 ;  /* 0xffffffffff037807 */ /* 0x000fe20000000000 */
[----:B------:R-:W-:Y:S01]  /*1e20*/  IMAD.SHL.U32 R109, R88, 0x40, RZ ;  /* 0x00000040586d7824 */ /* 0x000fe200078e00ff */
[----:B------:R-:W-:Y:S01]  /*1e30*/  ISETP.GE.AND P0, PT, R165, UR4, PT ;  /* 0x00000004a5007c0c */ /* 0x000fe2000bf06270 */
[----:B------:R-:W-:Y:S01]  /*1e40*/  IMAD R113, R198, 0x40, R170 ;  /* 0x00000040c6717824 */ /* 0x000fe200078e02aa */
[----:B---3--:R-:W-:Y:S01]  /*1e50*/  SEL R4, RZ, 0x8, P1 ;  /* 0x00000008ff047807 */ /* 0x008fe20000800000 */
[----:B------:R-:W-:Y:S01]  /*1e60*/  IMAD.SHL.U32 R6, R3, 0x2, RZ ;  /* 0x0000000203067824 */ /* 0x000fe200078e00ff */
[----:B------:R-:W-:Y:S02]  /*1e70*/  SEL R3, RZ, 0x4, P0 ;  /* 0x00000004ff037807 */ /* 0x000fe40000000000 */
[--C-:B------:R-:W-:Y:S02]  /*1e80*/  SHF.R.S32.HI R163, RZ, 0x1f, R162.reuse ;  /* 0x0000001fffa37819 */ /* 0x100fe400000114a2 */
[----:B------:R-:W-:Y:S01]  /*1e90*/  LOP3.LUT R0, R4, R0, R3, 0xfe, !PT ;  /* 0x0000000004007212 */ /* 0x000fe200078efe03 */
[-C--:B------:R-:W-:Y:S01]  /*1ea0*/  IMAD R3, R7, R94.reuse, RZ ;  /* 0x0000005e07037224 */ /* 0x080fe200078e02ff */
[----:B------:R-:W-:Y:S01]  /*1eb0*/  ISETP.GE.AND P0, PT, R23, UR4, PT ;  /* 0x0000000417007c0c */ /* 0x000fe2000bf06270 */
[----:B------:R-:W-:Y:S01]  /*1ec0*/  IMAD.WIDE.U32 R98, R170, R94, R162 ;  /* 0x0000005eaa627225 */ /* 0x000fe200078e00a2 */
[----:B------:R-:W-:-:S02]  /*1ed0*/  ISETP.GE.AND P2, PT, R16, UR5, PT ;  /* 0x0000000510007c0c */ /* 0x000fc4000bf46270 */
[----:B------:R-:W-:Y:S01]  /*1ee0*/  ISETP.GE.AND P1, PT, R165, UR5, PT ;  /* 0x00000005a5007c0c */ /* 0x000fe2000bf26270 */
[----:B------:R-:W-:Y:S01]  /*1ef0*/  IMAD R9, R170, R95, R3 ;  /* 0x0000005faa097224 */ /* 0x000fe200078e0203 */
[----:B------:R-:W-:Y:S01]  /*1f00*/  SEL R3, RZ, 0x10, P0 ;  /* 0x00000010ff037807 */ /* 0x000fe20000000000 */
[-C--:B------:R-:W-:Y:S01]  /*1f10*/  IMAD R7, R7, R88.reuse, RZ ;  /* 0x0000005807077224 */ /* 0x080fe200078e02ff */
[-C--:B-1----:R-:W-:Y:S01]  /*1f20*/  ISETP.GE.AND P3, PT, R16, R125.reuse, PT ;  /* 0x0000007d1000720c */ /* 0x082fe20003f66270 */
[----:B------:R-:W-:Y:S01]  /*1f30*/  IMAD.IADD R99, R99, 0x1, R9 ;  /* 0x0000000163637824 */ /* 0x000fe200078e0209 */
[----:B------:R-:W-:Y:S01]  /*1f40*/  SEL R5, RZ, 0x1, P2 ;  /* 0x00000001ff057807 */ /* 0x000fe20001000000 */
[----:B------:R-:W-:Y:S01]  /*1f50*/  IMAD.IADD R97, R9, 0x1, R97 ;  /* 0x0000000109617824 */ /* 0x000fe200078e0261 */
[----:B------:R-:W-:Y:S01]  /*1f60*/  ISETP.GE.AND P2, PT, R164, R125, PT ;  /* 0x0000007da400720c */ /* 0x000fe20003f46270 */
[C---:B------:R-:W-:Y:S01]  /*1f70*/  IMAD R11, R170.reuse, R89, R7 ;  /* 0x00000059aa0b7224 */ /* 0x040fe200078e0207 */
[----:B------:R-:W-:Y:S01]  /*1f80*/  SEL R4, RZ, 0x4, P1 ;  /* 0x00000004ff047807 */ /* 0x000fe20000800000 */
[----:B------:R-:W-:Y:S01]  /*1f90*/  IMAD.WIDE.U32 R92, R170, R88, R162 ;  /* 0x00000058aa5c7225 */ /* 0x000fe200078e00a2 */
[----:B------:R-:W-:-:S02]  /*1fa0*/  LOP3.LUT R9, R0, R3, RZ, 0xfc, !PT ;  /* 0x0000000300097212 */ /* 0x000fc400078efcff */
[----:B------:R-:W-:Y:S01]  /*1fb0*/  ISETP.GE.AND P1, PT, R165, R125, PT ;  /* 0x0000007da500720c */ /* 0x000fe20003f26270 */
[----:B------:R-:W-:Y:S01]  /*1fc0*/  IMAD.IADD R93, R93, 0x1, R11 ;  /* 0x000000015d5d7824 */ /* 0x000fe200078e020b */
[----:B------:R-:W-:Y:S01]  /*1fd0*/  SEL R3, R125, RZ, P3 ;  /* 0x000000ff7d037207 */ /* 0x000fe20001800000 */
[----:B------:R-:W-:Y:S01]  /*1fe0*/  IMAD.IADD R91, R11, 0x1, R91 ;  /* 0x000000010b5b7824 */ /* 0x000fe200078e025b */
[----:B------:R-:W-:Y:S01]  /*1ff0*/  SEL R7, R125, RZ, P2 ;  /* 0x000000ff7d077207 */ /* 0x000fe20001000000 */
[----:B-----5:R-:W-:Y:S01]  /*2000*/  IMAD.WIDE.U32 R98, R141, R94, R98 ;  /* 0x0000005e8d627225 */ /* 0x020fe200078e0062 */
[----:B------:R-:W-:Y:S02]  /*2010*/  SEL R0, R125, RZ, P1 ;  /* 0x000000ff7d007207 */ /* 0x000fe40000800000 */
[----:B------:R-:W-:Y:S01]  /*2020*/  LOP3.LUT R5, R6, 0x2, R5, 0xe2, !PT ;  /* 0x0000000206057812 */ /* 0x000fe200078ee205 */
[----:B------:R-:W-:Y:S01]  /*2030*/  IMAD.IADD R3, R16, 0x1, R3 ;  /* 0x0000000110037824 */ /* 0x000fe200078e0203 */
[----:B------:R-:W-:Y:S01]  /*2040*/  ISETP.GE.AND P4, PT, R22, UR5, PT ;  /* 0x0000000516007c0c */ /* 0x000fe2000bf86270 */
[----:B------:R-:W-:Y:S01]  /*2050*/  IMAD.IADD R7, R164, 0x1, R7 ;  /* 0x00000001a4077824 */ /* 0x000fe200078e0207 */
[----:B------:R-:W-:Y:S01]  /*2060*/  LOP3.LUT R5, R5, R4, RZ, 0xfc, !PT ;  /* 0x0000000405057212 */ /* 0x000fe200078efcff */
[----:B------:R-:W-:Y:S01]  /*2070*/  IMAD.IADD R8, R165, 0x1, R0 ;  /* 0x00000001a5087824 */ /* 0x000fe200078e0200 */
[----:B------:R-:W-:Y:S01]  /*2080*/  SHF.R.S32.HI R0, RZ, 0x1f, R3 ;  /* 0x0000001fff007819 */ /* 0x000fe20000011403 */
[----:B------:R-:W-:Y:S01]  /*2090*/  IMAD.WIDE.U32 R96, R141, R94, R96 ;  /* 0x0000005e8d607225 */ /* 0x000fe200078e0060 */
[----:B------:R-:W-:-:S02]  /*20a0*/  SHF.R.S32.HI R4, RZ, 0x1f, R7 ;  /* 0x0000001fff047819 */ /* 0x000fc40000011407 */
[CC--:B------:R-:W-:Y:S01]  /*20b0*/  LEA.HI R6, R0.reuse, R3.reuse, RZ, 0x3 ;  /* 0x0000000300067211 */ /* 0x0c0fe200078f18ff */
[CC--:B------:R-:W-:Y:S01]  /*20c0*/  IMAD.WIDE.U32 R92, R141.reuse, R88.reuse, R92 ;  /* 0x000000588d5c7225 */ /* 0x0c0fe200078e005c */
[----:B------:R-:W-:Y:S02]  /*20d0*/  LEA.HI R0, R0, R3, RZ, 0x6 ;  /* 0x0000000300007211 */ /* 0x000fe400078f30ff */
[CC--:B------:R-:W-:Y:S01]  /*20e0*/  LEA.HI R3, R4.reuse, R7.reuse, RZ, 0x6 ;  /* 0x0000000704037211 */ /* 0x0c0fe200078f30ff */
[----:B------:R-:W-:Y:S01]  /*20f0*/  IMAD.WIDE.U32 R90, R141, R88, R90 ;  /* 0x000000588d5a7225 */ /* 0x000fe200078e005a */
[----:B------:R-:W-:Y:S02]  /*2100*/  LEA.HI R10, R4, R7, RZ, 0x3 ;  /* 0x00000007040a7211 */ /* 0x000fe400078f18ff */
[----:B------:R-:W-:Y:S01]  /*2110*/  SHF.R.S32.HI R4, RZ, 0x6, R3 ;  /* 0x00000006ff047819 */ /* 0x000fe20000011403 */
[----:B------:R-:W-:Y:S01]  /*2120*/  IMAD.SHL.U32 R125, R125, 0x2, RZ ;  /* 0x000000027d7d7824 */ /* 0x000fe200078e00ff */
[----:B------:R-:W-:-:S02]  /*2130*/  SHF.R.S32.HI R0, RZ, 0x6, R0 ;  /* 0x00000006ff007819 */ /* 0x000fc40000011400 */
[C---:B------:R-:W-:Y:S01]  /*2140*/  LOP3.LUT R3, R181.reuse, 0x38, R6, 0xf8, !PT ;  /* 0x00000038b5037812 */ /* 0x040fe200078ef806 */
[--C-:B------:R-:W-:Y:S01]  /*2150*/  IMAD R139, R4, 0x1800, R183.reuse ;  /* 0x00001800048b7824 */ /* 0x100fe200078e02b7 */
[----:B------:R-:W-:Y:S01]  /*2160*/  SHF.R.S32.HI R13, RZ, 0x1f, R8 ;  /* 0x0000001fff0d7819 */ /* 0x000fe20000011408 */
[C---:B------:R-:W-:Y:S01]  /*2170*/  IMAD R140, R0.reuse, 0x1800, R183 ;  /* 0x00001800008c7824 */ /* 0x040fe200078e02b7 */
[----:B------:R-:W-:Y:S01]  /*2180*/  LOP3.LUT R7, R181, 0x38, R10, 0xf8, !PT ;  /* 0x00000038b5077812 */ /* 0x000fe200078ef80a */
[--C-:B------:R-:W-:Y:S01]  /*2190*/  IMAD R138, R0, 0x1800, R184.reuse ;  /* 0x00001800008a7824 */ /* 0x100fe200078e02b8 */
[----:B------:R-:W-:Y:S01]  /*21a0*/  LOP3.LUT R3, R3, R182, RZ, 0x3c, !PT ;  /* 0x000000b603037212 */ /* 0x000fe200078e3cff */
[----:B------:R-:W-:Y:S01]  /*21b0*/  IMAD R136, R4, 0x1800, R184 ;  /* 0x0000180004887824 */ /* 0x000fe200078e02b8 */
[----:B------:R-:W-:Y:S02]  /*21c0*/  LEA.HI R12, R13, R8, RZ, 0x3 ;  /* 0x000000080d0c7211 */ /* 0x000fe400078f18ff */
[----:B------:R-:W-:Y:S01]  /*21d0*/  LOP3.LUT R0, R7, R182, RZ, 0x3c, !PT ;  /* 0x000000b607007212 */ /* 0x000fe200078e3cff */
[----:B------:R-:W-:Y:S01]  /*21e0*/  IMAD.IADD R140, R140, 0x1, R3 ;  /* 0x000000018c8c7824 */ /* 0x000fe200078e0203 */
[----:B------:R-:W-:-:S02]  /*21f0*/  LEA.HI R8, R13, R8, RZ, 0x6 ;  /* 0x000000080d087211 */ /* 0x000fc400078f30ff */
[----:B------:R-:W-:Y:S01]  /*2200*/  SHF.R.S32.HI R13, RZ, 0x1f, R141 ;  /* 0x0000001fff0d7819 */ /* 0x000fe2000001148d */
[----:B------:R-:W-:Y:S01]  /*2210*/  IMAD.IADD R139, R139, 0x1, R0 ;  /* 0x000000018b8b7824 */ /* 0x000fe200078e0200 */
[----:B------:R-:W-:Y:S02]  /*2220*/  LOP3.LUT R3, R181, 0x38, R12, 0xf8, !PT ;  /* 0x00000038b5037812 */ /* 0x000fe400078ef80c */
[----:B------:R-:W-:Y:S01]  /*2230*/  LOP3.LUT R11, R177, 0x38, R6, 0xf8, !PT ;  /* 0x00000038b10b7812 */ /* 0x000fe200078ef806 */
[----:B------:R-:W-:Y:S01]  /*2240*/  IMAD R4, R13, R94, RZ ;  /* 0x0000005e0d047224 */ /* 0x000fe200078e02ff */
[----:B------:R-:W-:Y:S02]  /*2250*/  LOP3.LUT R0, R3, R182, RZ, 0x3c, !PT ;  /* 0x000000b603007212 */ /* 0x000fe400078e3cff */
[----:B------:R-:W-:Y:S01]  /*2260*/  LOP3.LUT R11, R11, R220, RZ, 0x3c, !PT ;  /* 0x000000dc0b0b7212 */ /* 0x000fe200078e3cff */
[----:B------:R-:W-:Y:S01]  /*2270*/  IMAD R103, R141, R95, R4 ;  /* 0x0000005f8d677224 */ /* 0x000fe200078e0204 */
[----:B------:R-:W-:-:S02]  /*2280*/  LOP3.LUT R7, R177, 0x38, R10, 0xf8, !PT ;  /* 0x00000038b1077812 */ /* 0x000fc400078ef80a */
[----:B------:R-:W-:Y:S01]  /*2290*/  LOP3.LUT R3, R181, 0x18, R16, 0xf8, !PT ;  /* 0x00000018b5037812 */ /* 0x000fe200078ef810 */
[----:B------:R-:W-:Y:S01]  /*22a0*/  IMAD.IADD R138, R138, 0x1, R11 ;  /* 0x000000018a8a7824 */ /* 0x000fe200078e020b */
[----:B------:R-:W-:Y:S01]  /*22b0*/  SHF.R.S32.HI R8, RZ, 0x6, R8 ;  /* 0x00000006ff087819 */ /* 0x000fe20000011408 */
[----:B------:R-:W-:Y:S01]  /*22c0*/  IMAD.IADD R105, R99, 0x1, R103 ;  /* 0x0000000163697824 */ /* 0x000fe200078e0267 */
[----:B------:R-:W-:Y:S01]  /*22d0*/  LOP3.LUT R7, R7, R220, RZ, 0x3c, !PT ;  /* 0x000000dc07077212 */ /* 0x000fe200078e3cff */
[----:B------:R-:W-:Y:S01]  /*22e0*/  IMAD.IADD R103, R103, 0x1, R97 ;  /* 0x0000000167677824 */ /* 0x000fe200078e0261 */
[----:B------:R-:W-:Y:S01]  /*22f0*/  LOP3.LUT R4, R3, R182, RZ, 0x3c, !PT ;  /* 0x000000b603047212 */ /* 0x000fe200078e3cff */
[----:B------:R-:W-:Y:S01]  /*2300*/  IMAD R137, R8, 0x1800, R183 ;  /* 0x0000180008897824 */ /* 0x000fe200078e02b7 */
[----:B------:R-:W-:Y:S01]  /*2310*/  LOP3.LUT R11, R177, 0x38, R12, 0xf8, !PT ;  /* 0x00000038b10b7812 */ /* 0x000fe200078ef80c */
[----:B------:R-:W-:Y:S01]  /*2320*/  IMAD.IADD R136, R136, 0x1, R7 ;  /* 0x0000000188887824 */ /* 0x000fe200078e0207 */
[----:B------:R-:W-:Y:S01]  /*2330*/  ISETP.GE.AND P0, PT, R160, UR4, PT ;  /* 0x00000004a0007c0c */ /* 0x000fe2000bf06270 */
[----:B------:R-:W-:Y:S01]  /*2340*/  IMAD.IADD R3, R183, 0x1, R4 ;  /* 0x00000001b7037824 */ /* 0x000fe200078e0204 */
[----:B------:R-:W-:Y:S01]  /*2350*/  LOP3.LUT R11, R11, R220, RZ, 0x3c, !PT ;  /* 0x000000dc0b0b7212 */ /* 0x000fe200078e3cff */
[----:B------:R-:W-:Y:S01]  /*2360*/  IMAD R7, R95, 0x60, RZ ;  /* 0x000000605f077824 */ /* 0x000fe200078e02ff */
[----:B------:R-:W-:Y:S01]  /*2370*/  SHF.L.U64.HI R106, R94, 0x6, R95 ;  /* 0x000000065e6a7819 */ /* 0x000fe2000001025f */
[----:B------:R-:W-:Y:S01]  /*2380*/  IMAD R134, R8, 0x1800, R184 ;  /* 0x0000180008867824 */ /* 0x000fe200078e02b8 */
[----:B------:R-:W-:Y:S01]  /*2390*/  SEL R4, RZ, 0x8, P4 ;  /* 0x00000008ff047807 */ /* 0x000fe20002000000 */
[----:B------:R-:W-:Y:S01]  /*23a0*/  IMAD.IADD R137, R137, 0x1, R0 ;  /* 0x0000000189897824 */ /* 0x000fe200078e0200 */
[----:B------:R-:W-:Y:S01]  /*23b0*/  LOP3.LUT P5, RZ, R213, 0x4, RZ, 0xc0, !PT ;  /* 0x00000004d5ff7812 */ /* 0x000fe200078ac0ff */
[----:B------:R-:W-:Y:S01]  /*23c0*/  IMAD.WIDE.U32 R94, R94, 0x60, RZ ;  /* 0x000000605e5e7825 */ /* 0x000fe200078e00ff */
[----:B------:R-:W-:-:S02]  /*23d0*/  SEL R8, RZ, 0x20, P0 ;  /* 0x00000020ff087807 */ /* 0x000fc40000000000 */
[----:B------:R-:W-:Y:S01]  /*23e0*/  LOP3.LUT R20, R5, R4, RZ, 0xfc, !PT ;  /* 0x0000000405147212 */ /* 0x000fe200078efcff */
[----:B------:R-:W-:Y:S01]  /*23f0*/  IMAD R0, R13, R88, RZ ;  /* 0x000000580d007224 */ /* 0x000fe200078e02ff */
[----:B------:R-:W-:Y:S01]  /*2400*/  LOP3.LUT R4, R5, 0x1, RZ, 0xc0, !PT ;  /* 0x0000000105047812 */ /* 0x000fe200078ec0ff */
[----:B------:R-:W-:Y:S01]  /*2410*/  IMAD.IADD R134, R134, 0x1, R11 ;  /* 0x0000000186867824 */ /* 0x000fe200078e020b */
[C---:B------:R-:W-:Y:S01]  /*2420*/  SHF.L.U64.HI R108, R88.reuse, 0x6, R89 ;  /* 0x00000006586c7819 */ /* 0x040fe20000010259 */
[----:B------:R-:W-:Y:S01]  /*2430*/  IMAD R11, R89, 0x60, RZ ;  /* 0x00000060590b7824 */ /* 0x000fe200078e02ff */
[----:B------:R-:W-:Y:S01]  /*2440*/  SEL R127, R127, 0xffffffe0, !P5 ;  /* 0xffffffe07f7f7807 */ /* 0x000fe20006800000 */
[----:B------:R-:W-:Y:S01]  /*2450*/  IMAD R13, R141, R89, R0 ;  /* 0x000000598d0d7224 */ /* 0x000fe200078e0200 */
[----:B------:R-:W-:Y:S01]  /*2460*/  IADD3 R130, R95, R7, RZ ;  /* 0x000000075f827210 */ /* 0x000fe20007ffe0ff */
[----:B------:R-:W-:Y:S01]  /*2470*/  IMAD.WIDE.U32 R88, R88, 0x60, RZ ;  /* 0x0000006058587825 */ /* 0x000fe200078e00ff */
[----:B------:R-:W-:-:S02]  /*2480*/  SHF.R.S32.HI R118, RZ, 0x3, R6 ;  /* 0x00000003ff767819 */ /* 0x000fc40000011406 */
[----:B------:R-:W-:Y:S01]  /*2490*/  LOP3.LUT R5, R6, 0xfffffff8, RZ, 0xc0, !PT ;  /* 0xfffffff806057812 */ /* 0x000fe200078ec0ff */
[----:B------:R-:W-:Y:S01]  /*24a0*/  IMAD.IADD R132, R89, 0x1, R11 ;  /* 0x0000000159847824 */ /* 0x000fe200078e020b */
[----:B------:R-:W-:Y:S01]  /*24b0*/  LOP3.LUT R87, R9, R8, RZ, 0xfc, !PT ;  /* 0x0000000809577212 */ /* 0x000fe200078efcff */
[----:B------:R-:W-:Y:S01]  /*24c0*/  IMAD.IADD R133, R127, 0x1, R3 ;  /* 0x000000017f857824 */ /* 0x000fe200078e0203 */
[----:B------:R-:W-:Y:S01]  /*24d0*/  LOP3.LUT R6, R10, 0xfffffff8, RZ, 0xc0, !PT ;  /* 0xfffffff80a067812 */ /* 0x000fe200078ec0ff */
[----:B------:R-:W-:Y:S01]  /*24e0*/  IMAD.IADD R104, R93, 0x1, R13 ;  /* 0x000000015d687824 */ /* 0x000fe200078e020d */
[----:B------:R-:W-:Y:S01]  /*24f0*/  LOP3.LUT R7, R12, 0xfffffff8, RZ, 0xc0, !PT ;  /* 0xfffffff80c077812 */ /* 0x000fe200078ec0ff */
[----:B------:R-:W-:Y:S01]  /*2500*/  IMAD.IADD R102, R13, 0x1, R91 ;  /* 0x000000010d667824 */ /* 0x000fe200078e025b */
[----:B------:R-:W-:Y:S02]  /*2510*/  SHF.R.S32.HI R115, RZ, 0x3, R10 ;  /* 0x00000003ff737819 */ /* 0x000fe4000001140a */
        /* <DEDUP_REMOVED lines=16> */
.L_x_2801:
[----:B0-----:R-:W0:Y:S01]  /*2620*/  LDC R81, c[0x0][0x430] ;  /* 0x00010c00ff517b82 */ /* 0x001e220000000800 */
[----:B------:R-:W-:Y:S02]  /*2630*/  VIADD R25, R25, 0xffffffff ;  /* 0xffffffff19197836 */ /* 0x000fe40000000000 */
[----:B------:R-:W-:Y:S02]  /*2640*/  IMAD.MOV.U32 R80, RZ, RZ, RZ ;  /* 0x000000ffff507224 */ /* 0x000fe400078e00ff */
[----:B------:R-:W-:-:S03]  /*2650*/  IMAD R12, R25, 0x60, R113 ;  /* 0x00000060190c7824 */ /* 0x000fc600078e0271 */
[----:B-1----:R-:W1:Y:S01]  /*2660*/  LDC R124, c[0x0][0x3f4] ;  /* 0x0000fd00ff7c7b82 */ /* 0x002e620000000800 */
        /* <DEDUP_REMOVED lines=22> */
[C---:B------:R-:W-:Y:S01]  /*27d0*/  IMAD R29, R19.reuse, 0x4800, R3 ;  /* 0x00004800131d7824 */ /* 0x040fe200078e0203 */
[----:B------:R-:W-:Y:S05]  /*27e0*/  YIELD ;  /* 0x0000000000007946 */ /* 0x000fea0003800000 */
[----:B------:R-:W-:Y:S01]  /*27f0*/  IMAD R11, R19, 0x4800, R133 ;  /* 0x00004800130b7824 */ /* 0x000fe200078e0285 */
[----:B------:R-:W-:Y:S01]  /*2800*/  BSSY B0, `(.L_x_2696) ;  /* 0x00007e7000007945 */ /* 0x000fe20003800000 */
[----:B------:R-:W-:Y:S01]  /*2810*/  IMAD R81, R81, R14, R32 ;  /* 0x0000000e51517224 */ /* 0x000fe200078e0220 */
[----:B------:R-:W-:Y:S01]  /*2820*/  P2R R123, PR, RZ, 0x10 ;  /* 0x00000010ff7b7803 */ /* 0x000fe20000000000 */
[----:B------:R-:W-:-:S02]  /*2830*/  IMAD R29, R29, 0x2, R122 ;  /* 0x000000021d1d7824 */ /* 0x000fc400078e027a */
[----:B------:R-:W-:Y:S01]  /*2840*/  IMAD R28, R11, 0x2, R122 ;  /* 0x000000020b1c7824 */ /* 0x000fe200078e027a */
[----:B0-----:R-:W-:Y:S06]  /*2850*/  @!P0 BRA `(.L_x_2697) ;  /* 0x0000007400a88947 */ /* 0x001fec0003800000 */
[----:B------:R-:W-:Y:S01]  /*2860*/  SHF.R.S32.HI R82, RZ, 0x1f, R81 ;  /* 0x0000001fff527819 */ /* 0x000fe20000011451 */
[----:B------:R-:W-:Y:S01]  /*2870*/  ULDC.64 UR4, c[0x0][0x300] ;  /* 0x0000c00000047ab9 */ /* 0x000fe20000000a00 */
[----:B-----5:R-:W-:Y:S01]  /*2880*/  SHF.R.S32.HI R83, RZ, 0x1f, R80 ;  /* 0x0000001fff537819 */ /* 0x020fe20000011450 */
[C---:B------:R-:W-:Y:S01]  /*2890*/  IMAD.WIDE.U32 R12, R81.reuse, UR4, RZ ;  /* 0x00000004510c7c25 */ /* 0x040fe2000f8e00ff */
        /* <DEDUP_REMOVED lines=15> */
[C---:B------:R-:W-:Y:S02]  /*2990*/  IMAD R31, R11.reuse, R94, R14 ;  /* 0x0000005e0b1f7224 */ /* 0x040fe400078e020e */
[----:B------:R-:W-:Y:S02]  /*29a0*/  IMAD R33, R11, R88, R30 ;  /* 0x000000580b217224 */ /* 0x000fe400078e021e */
[C---:B------:R-:W-:Y:S02]  /*29b0*/  IMAD R11, R26.reuse, UR5, R15 ;  /* 0x000000051a0b7c24 */ /* 0x040fe4000f8e020f */
[----:B------:R-:W-:Y:S01]  /*29c0*/  IMAD.WIDE.U32 R116, R26, UR4, R12 ;  /* 0x000000041a747c25 */ /* 0x000fe2000f8e000c */
[----:B------:R-:W-:-:S03]  /*29d0*/  ULDC.64 UR4, c[0x0][0x2e8] ;  /* 0x0000ba0000047ab9 */ /* 0x000fc60000000a00 */
[----:B------:R-:W-:Y:S01]  /*29e0*/  IMAD.IADD R11, R117, 0x1, R11 ;  /* 0x00000001750b7824 */ /* 0x000fe200078e020b */
[----:B------:R-:W-:Y:S01]  /*29f0*/  LEA R117, P4, R116, UR4, 0x1 ;  /* 0x0000000474757c11 */ /* 0x000fe2000f8808ff */
[----:B------:R-:W-:Y:S02]  /*2a00*/  IMAD R84, R25, -0x60, R2 ;  /* 0xffffffa019547824 */ /* 0x000fe400078e0202 */
[-C--:B------:R-:W-:Y:S01]  /*2a10*/  IMAD.WIDE.U32 R14, R94, R25.reuse, RZ ;  /* 0x000000195e0e7225 */ /* 0x080fe200078e00ff */
[----:B------:R-:W-:Y:S02]  /*2a20*/  LEA.HI.X R116, R116, UR5, R11, 0x1, P4 ;  /* 0x0000000574747c11 */ /* 0x000fe4000a0f0c0b */
        /* <DEDUP_REMOVED lines=61> */
.L_x_2700:
[----:B------:R-:W-:Y:S05]  /*2e00*/  BSYNC B1 ;  /* 0x0000000000017941 */ /* 0x000fea0003800000 */
.L_x_2699:
        /* <DEDUP_REMOVED lines=56> */
.L_x_2702:
[----:B------:R-:W-:Y:S05]  /*3190*/  BSYNC B1 ;  /* 0x0000000000017941 */ /* 0x000fea0003800000 */
.L_x_2701:
        /* <DEDUP_REMOVED lines=9> */
[----:B------:R-:W-:Y:S02]  /*3230*/  PRMT R225, R225, 0x5410, R14 ;  /* 0x00005410e1e17816 */ /* 0x000fe4000000000e */
[----:B------:R-:W-:Y:S01]  /*3240*/  PRMT R150, R150, 0x5410, R13 ;  /* 0x0000541096967816 */ /* 0x000fe2000000000d */
[----:B------:R-:W-:Y:S01]  /*3250*/  IMAD.MOV.U32 R13, RZ, RZ, R60 ;  /* 0x000000ffff0d7224 */ /* 0x000fe200078e003c */
[----:B------:R-:W-:-:S04]  /*3260*/  MOV R14, R61 ;  /* 0x0000003d000e7202 */ /* 0x000fc80000000f00 */
[----:B------:R-:W-:Y:S01]  /*3270*/  PRMT R159, R14, 0x5410, R13 ;  /* 0x000054100e9f7816 */ /* 0x000fe2000000000d */
[----:B------:R-:W-:Y:S02]  /*3280*/  IMAD.MOV.U32 R13, RZ, RZ, R65 ;  /* 0x000000ffff0d7224 */ /* 0x000fe400078e0041 */
        /* <DEDUP_REMOVED lines=19> */
[----:B------:R-:W-:Y:S01]  /*33c0*/  PRMT R207, R207, 0x5410, R13 ;  /* 0x00005410cfcf7816 */ /* 0x000fe2000000000d */
[----:B------:R-:W-:Y:S01]  /*33d0*/  IMAD.MOV.U32 R13, RZ, RZ, R76 ;  /* 0x000000ffff0d7224 */ /* 0x000fe200078e004c */
[----:B------:R-:W-:-:S02]  /*33e0*/  PLOP3.LUT P0, PT, PT, PT, UP0, 0x80, 0x0 ;  /* 0x000000000000781c */ /* 0x000fc40003f0f008 */
        /* <DEDUP_REMOVED lines=14> */
[----:B------:R-:W-:-:S02]  /*34d0*/  IMAD.MOV.U32 R11, RZ, RZ, R35 ;  /* 0x000000ffff0b7224 */ /* 0x000fc400078e0023 */
[----:B------:R-:W-:-:S03]  /*34e0*/  IMAD.MOV.U32 R13, RZ, RZ, R39 ;  /* 0x000000ffff0d7224 */ /* 0x000fc600078e0027 */
[----:B------:R-:W-:Y:S01]  /*34f0*/  PRMT R121, R12, 0x5410, R11 ;  /* 0x000054100c797816 */ /* 0x000fe2000000000b */
[----:B------:R-:W-:Y:S01]  /*3500*/  IMAD.MOV.U32 R12, RZ, RZ, R42 ;  /* 0x000000ffff0c7224 */ /* 0x000fe200078e002a */
[----:B------:R-:W-:Y:S01]  /*3510*/  PRMT R135, R14, 0x5410, R13 ;  /* 0x000054100e877816 */ /* 0x000fe2000000000d */
[----:B------:R-:W-:Y:S02]  /*3520*/  IMAD.MOV.U32 R11, RZ, RZ, R43 ;  /* 0x000000ffff0b7224 */ /* 0x000fe400078e002b */
        /* <DEDUP_REMOVED lines=27> */
.L_x_2703:
[----:B------:R-:W-:Y:S01]  /*36e0*/  IMAD R85, R19, 0x8, R18 ;  /* 0x0000000813557824 */ /* 0x000fe200078e0212 */
[----:B------:R-:W-:Y:S01]  /*36f0*/  SHF.L.U32 R86, R171, 0x1f, RZ ;  /* 0x0000001fab567819 */ /* 0x000fe200000006ff */
[----:B------:R-:W-:Y:S03]  /*3700*/  BSSY B1, `(.L_x_2704) ;  /* 0x0000003000017945 */ /* 0x000fe60003800000 */
[----:B------:R-:W0:Y:S02]  /*3710*/  SYNCS.PHASECHK.TRANS64.TRYWAIT P6, [R85+URZ+0x2a890], R86 ;  /* 0x02a89056550075a7 */ /* 0x000e2400080c017f */
[----:B0-----:R-:W-:Y:S05]  /*3720*/  @!P6 BRA `(.L_x_2705) ;  /* 0x000001f400bce947 */ /* 0x001fea0003800000 */
.L_x_3046:
[----:B------:R-:W-:Y:S05]  /*3730*/  BSYNC B1 ;  /* 0x0000000000017941 */ /* 0x000fea0003800000 */
.L_x_2704:
[----:B------:R-:W-:-:S03]  /*3740*/  UMOV UR4, 0xffffffff ;  /* 0xffffffff00047882 */ /* 0x000fc60000000000 */
[----:B------:R-:W-:Y:S05]  /*3750*/  BRA.DIV UR4, `(.L_x_2706) ;  /* 0x000001f604c47947 */ /* 0x000fea000b800000 */
[----:B------:R1:W2:Y:S04]  /*3760*/  SHFL.IDX PT, R78, R116, RZ, 0x1c1f ;  /* 0x001c1fff744e7589 */ /* 0x0002a800000e0000 */
[----:B------:R1:W3:Y:S02]  /*3770*/  SHFL.IDX PT, R11, R117, RZ, 0x1c1f ;  /* 0x001c1fff750b7589 */ /* 0x0002e400000e0000 */
.L_x_3050:
        /* <DEDUP_REMOVED lines=27> */
[C---:B------:R-:W-:Y:S01]  /*3930*/  LOP3.LUT R150, R14.reuse, 0xffff0000, RZ, 0xc0, !PT ;  /* 0xffff00000e967812 */ /* 0x040fe200078ec0ff */
[----:B------:R-:W-:Y:S01]  /*3940*/  IMAD.U32 R14, R14, 0x10000, RZ ;  /* 0x000100000e0e7824 */ /* 0x000fe200078e00ff */
[C---:B------:R-:W-:Y:S01]  /*3950*/  SHF.L.U32 R151, R13.reuse, 0x10, RZ ;  /* 0x000000100d977819 */ /* 0x040fe200000006ff */
[C---:B------:R-:W-:Y:S01]  /*3960*/  IMAD.U32 R149, R148.reuse, 0x10000, RZ ;  /* 0x0001000094957824 */ /* 0x040fe200078e00ff */
[----:B------:R-:W-:Y:S02]  /*3970*/  LOP3.LUT R148, R148, 0xffff0000, RZ, 0xc0, !PT ;  /* 0xffff000094947812 */ /* 0x000fe400078ec0ff */
[----:B------:R-:W-:Y:S01]  /*3980*/  LOP3.LUT R13, R13, 0xffff0000, RZ, 0xc0, !PT ;  /* 0xffff00000d0d7812 */ /* 0x000fe200078ec0ff */
[C---:B------:R-:W-:Y:S01]  /*3990*/  FMUL.FTZ R152, R150.reuse, R149 ;  /* 0x0000009596987220 */ /* 0x040fe20000410000 */
[----:B------:R-:W-:Y:S01]  /*39a0*/  FMUL.FTZ R150, R150, R151 ;  /* 0x0000009796967220 */ /* 0x000fe20000410000 */
[----:B------:R-:W-:-:S02]  /*39b0*/  F2FP.BF16.F32.PACK_AB R75, R75, R76 ;  /* 0x0000004c4b4b723e */ /* 0x000fc400000010ff */
        /* <DEDUP_REMOVED lines=21> */
.L_x_2712:
[----:B------:R-:W-:Y:S05]  /*3b10*/  BSYNC B3 ;  /* 0x0000000000037941 */ /* 0x000fea0003800000 */
.L_x_2711:
[----:B---3--:R-:W-:-:S04]  /*3b20*/  LEA R74, P4, R16, R11, 0x1 ;  /* 0x0000000b104a7211 */ /* 0x008fc800078808ff */
[----:B--2---:R-:W-:-:S05]  /*3b30*/  LEA.HI.X R75, R16, R78, R17, 0x1, P4 ;  /* 0x0000004e104b7211 */ /* 0x004fca00020f0c11 */
[----:B0-----:R4:W-:Y:S04]  /*3b40*/  ST.E.128 desc[UR60][R74.64], R12 ;  /* 0x0000000c4a007985 */ /* 0x0019e8000c101d3c */
.L_x_2710:
[----:B------:R-:W-:Y:S05]  /*3b50*/  BSYNC B2 ;  /* 0x0000000000027941 */ /* 0x000fea0003800000 */
.L_x_2709:
        /* <DEDUP_REMOVED lines=55> */
.L_x_2716:
[----:B------:R-:W-:Y:S05]  /*3ed0*/  BSYNC B3 ;  /* 0x0000000000037941 */ /* 0x000fea0003800000 */
.L_x_2715:
[----:B------:R-:W-:Y:S02]  /*3ee0*/  IMAD.SHL.U32 R72, R166, 0x8, RZ ;  /* 0x00000008a6487824 */ /* 0x000fe400078e00ff */
[----:B---3--:R-:W-:Y:S02]  /*3ef0*/  IMAD.MOV.U32 R70, RZ, RZ, R11 ;  /* 0x000000ffff467224 */ /* 0x008fe400078e000b */
[----:B--2---:R-:W-:Y:S02]  /*3f00*/  IMAD.MOV.U32 R71, RZ, RZ, R78 ;  /* 0x000000ffff477224 */ /* 0x004fe400078e004e */
[----:B------:R-:W-:-:S05]  /*3f10*/  IMAD.WIDE R70, R72, 0x2, R70 ;  /* 0x0000000248467825 */ /* 0x000fca00078e0246 */
[----:B0-----:R0:W-:Y:S02]  /*3f20*/  ST.E.128 desc[UR60][R70.64], R12 ;  /* 0x0000000c46007985 */ /* 0x0011e4000c101d3c */
.L_x_2714:
[----:B------:R-:W-:Y:S05]  /*3f30*/  BSYNC B2 ;  /* 0x0000000000027941 */ /* 0x000fea0003800000 */
.L_x_2713:
        /* <DEDUP_REMOVED lines=56> */
[----:B------:R-:W-:Y:S01]  /*42c0*/  IMAD.MOV.U32 R14, RZ, RZ, R75 ;  /* 0x000000ffff0e7224 */ /* 0x000fe200078e004b */
[----:B------:R-:W-:Y:S01]  /*42d0*/  MOV R12, R13 ;  /* 0x0000000d000c7202 */ /* 0x000fe20000000f00 */
[----:B------:R-:W-:-:S07]  /*42e0*/  IMAD.MOV.U32 R13, RZ, RZ, R67 ;  /* 0x000000ffff0d7224 */ /* 0x000fce00078e0043 */
.L_x_2720:
[----:B------:R-:W-:Y:S05]  /*42f0*/  BSYNC B3 ;  /* 0x0000000000037941 */ /* 0x000fea0003800000 */
.L_x_2719:
[----:B----4-:R0:W-:Y:S02]  /*4300*/  ST.E.128 desc[UR60][R70.64], R12 ;  /* 0x0000000c46007985 */ /* 0x0101e4000c101d3c */
.L_x_2718:
[----:B------:R-:W-:Y:S05]  /*4310*/  BSYNC B2 ;  /* 0x0000000000027941 */ /* 0x000fea0003800000 */
.L_x_2717:
        /* <DEDUP_REMOVED lines=14> */
[C---:B------:R-:W-:Y:S02]  /*4400*/  LOP3.LUT R68, R13.reuse, 0xffff0000, RZ, 0xc0, !PT ;  /* 0xffff00000d447812 */ /* 0x040fe400078ec0ff */
[C---:B------:R-:W-:Y:S01]  /*4410*/  LOP3.LUT R70, R62.reuse, 0xffff0000, RZ, 0xc0, !PT ;  /* 0xffff00003e467812 */ /* 0x040fe200078ec0ff */
[----:B------:R-:W-:Y:S01]  /*4420*/  IMAD.U32 R62, R62, 0x10000, RZ ;  /* 0x000100003e3e7824 */ /* 0x000fe200078e00ff */
[C---:B------:R-:W-:Y:S01]  /*4430*/  LOP3.LUT R69, R64.reuse, 0xffff0000, RZ, 0xc0, !PT ;  /* 0xffff000040457812 */ /* 0x040fe200078ec0ff */
[----:B------:R-:W-:Y:S01]  /*4440*/  IMAD.U32 R64, R64, 0x10000, RZ ;  /* 0x0001000040407824 */ /* 0x000fe200078e00ff */
[----:B------:R-:W-:Y:S01]  /*4450*/  SHF.R.U32.HI R72, RZ, 0x10, R65 ;  /* 0x00000010ff487819 */ /* 0x000fe20000011641 */
[----:B------:R-:W-:Y:S01]  /*4460*/  IMAD.U32 R65, R13, 0x10000, RZ ;  /* 0x000100000d417824 */ /* 0x000fe200078e00ff */
[----:B------:R-:W-:Y:S01]  /*4470*/  SHF.R.U32.HI R63, RZ, 0x10, R63 ;  /* 0x00000010ff3f7819 */ /* 0x000fe2000001163f */
[C---:B------:R-:W-:Y:S01]  /*4480*/  FMUL.FTZ R13, R68.reuse, R70 ;  /* 0x00000046440d7220 */ /* 0x040fe20000410000 */
[----:B------:R-:W-:Y:S01]  /*4490*/  FMUL.FTZ R71, R68, R69 ;  /* 0x0000004544477220 */ /* 0x000fe20000410000 */
[----:B------:R-:W-:-:S02]  /*44a0*/  PRMT R68, R207, 0x5432, R72 ;  /* 0x00005432cf447816 */ /* 0x000fc40000000048 */
        /* <DEDUP_REMOVED lines=8> */
[----:B------:R-:W-:Y:S02]  /*4530*/  IMAD.U32 R70, R14, 0x10000, RZ ;  /* 0x000100000e467824 */ /* 0x000fe400078e00ff */
[----:B------:R-:W-:Y:S01]  /*4540*/  FMUL.FTZ R73, R13, R71 ;  /* 0x000000470d497220 */ /* 0x000fe20000410000 */
[----:B------:R-:W-:Y:S01]  /*4550*/  LOP3.LUT R14, R15, 0xffff0000, RZ, 0xc0, !PT ;  /* 0xffff00000f0e7812 */ /* 0x000fe200078ec0ff */
[-C--:B------:R-:W-:Y:S01]  /*4560*/  FMUL.FTZ R13, R13, R72.reuse ;  /* 0x000000480d0d7220 */ /* 0x080fe20000410000 */
[----:B------:R-:W-:Y:S01]  /*4570*/  LOP3.LUT R12, R12, 0xffff0000, RZ, 0xc0, !PT ;  /* 0xffff00000c0c7812 */ /* 0x000fe200078ec0ff */
        /* <DEDUP_REMOVED lines=14> */
[----:B------:R-:W-:Y:S01]  /*4660*/  F2FP.BF16.F32.PACK_AB R12, R12, R14 ;  /* 0x0000000e0c0c723e */ /* 0x000fe200000010ff */
[----:B------:R-:W-:Y:S02]  /*4670*/  IMAD.MOV.U32 R14, RZ, RZ, R13 ;  /* 0x000000ffff0e7224 */ /* 0x000fe400078e000d */
[----:B------:R-:W-:Y:S02]  /*4680*/  IMAD.MOV.U32 R15, RZ, RZ, R70 ;  /* 0x000000ffff0f7224 */ /* 0x000fe400078e0046 */
[----:B------:R-:W-:-:S07]  /*4690*/  IMAD.MOV.U32 R13, RZ, RZ, R65 ;  /* 0x000000ffff0d7224 */ /* 0x000fce00078e0041 */
.L_x_2724:
[----:B------:R-:W-:Y:S05]  /*46a0*/  BSYNC B3 ;  /* 0x0000000000037941 */ /* 0x000fea0003800000 */
.L_x_2723:
[----:B----4-:R0:W-:Y:S02]  /*46b0*/  ST.E.128 desc[UR60][R66.64], R12 ;  /* 0x0000000c42007985 */ /* 0x0101e4000c101d3c */
.L_x_2722:
[----:B------:R-:W-:Y:S05]  /*46c0*/  BSYNC B2 ;  /* 0x0000000000027941 */ /* 0x000fea0003800000 */
.L_x_2721:
        /* <DEDUP_REMOVED lines=55> */
.L_x_2728:
[----:B------:R-:W-:Y:S05]  /*4a40*/  BSYNC B3 ;  /* 0x0000000000037941 */ /* 0x000fea0003800000 */
.L_x_2727:
[----:B----4-:R0:W-:Y:S02]  /*4a50*/  ST.E.128 desc[UR60][R62.64], R12 ;  /* 0x0000000c3e007985 */ /* 0x0101e4000c101d3c */
.L_x_2726:
[----:B------:R-:W-:Y:S05]  /*4a60*/  BSYNC B2 ;  /* 0x0000000000027941 */ /* 0x000fea0003800000 */
.L_x_2725:
        /* <DEDUP_REMOVED lines=10> */
[----:B------:R-:W-:Y:S01]  /*4b10*/  SHF.R.U64 R54, R54, 0x10, R55 ;  /* 0x0000001036367819 */ /* 0x000fe20000001237 */
[----:B------:R-:W-:Y:S01]  /*4b20*/  IMAD.U32 R56, R14, 0x10000, RZ ;  /* 0x000100000e387824 */ /* 0x000fe200078e00ff */
[----:B------:R-:W-:Y:S01]  /*4b30*/  PRMT R11, R158, 0x5410, R11 ;  /* 0x000054109e0b7816 */ /* 0x000fe2000000000b */
[----:B------:R-:W-:Y:S01]  /*4b40*/  IMAD.U32 R61, R12, 0x10000, RZ ;  /* 0x000100000c3d7824 */ /* 0x000fe200078e00ff */
[----:B------:R-:W-:Y:S02]  /*4b50*/  PRMT R54, R157, 0x5410, R54 ;  /* 0x000054109d367816 */ /* 0x000fe40000000036 */
[----:B------:R-:W-:Y:S02]  /*4b60*/  SHF.R.U32.HI R60, RZ, 0x10, R55 ;  /* 0x00000010ff3c7819 */ /* 0x000fe40000011637 */
[----:B------:R-:W-:-:S02]  /*4b70*/  SHF.R.U32.HI R57, RZ, 0x10, R57 ;  /* 0x00000010ff397819 */ /* 0x000fc40000011639 */
[----:B------:R-:W-:Y:S02]  /*4b80*/  LOP3.LUT R13, R13, 0xffff0000, RZ, 0xc0, !PT ;  /* 0xffff00000d0d7812 */ /* 0x000fe400078ec0ff */
[C---:B------:R-:W-:Y:S01]  /*4b90*/  LOP3.LUT R64, R11.reuse, 0xffff0000, RZ, 0xc0, !PT ;  /* 0xffff00000b407812 */ /* 0x040fe200078ec0ff */
[----:B------:R-:W-:Y:S01]  /*4ba0*/  IMAD.U32 R11, R11, 0x10000, RZ ;  /* 0x000100000b0b7824 */ /* 0x000fe200078e00ff */
[C---:B------:R-:W-:Y:S01]  /*4bb0*/  LOP3.LUT R66, R54.reuse, 0xffff0000, RZ, 0xc0, !PT ;  /* 0xffff000036427812 */ /* 0x040fe200078ec0ff */
[----:B------:R-:W-:Y:S01]  /*4bc0*/  IMAD.U32 R54, R54, 0x10000, RZ ;  /* 0x0001000036367824 */ /* 0x000fe200078e00ff */
[----:B------:R-:W-:Y:S01]  /*4bd0*/  PRMT R60, R157, 0x5432, R60 ;  /* 0x000054329d3c7816 */ /* 0x000fe2000000003c */
[C---:B------:R-:W-:Y:S01]  /*4be0*/  FMUL.FTZ R62, R13.reuse, R64 ;  /* 0x000000400d3e7220 */ /* 0x040fe20000410000 */
[----:B------:R-:W-:Y:S01]  /*4bf0*/  PRMT R57, R158, 0x5432, R57 ;  /* 0x000054329e397816 */ /* 0x000fe20000000039 */
[----:B------:R-:W-:Y:S01]  /*4c00*/  FMUL.FTZ R13, R13, R66 ;  /* 0x000000420d0d7220 */ /* 0x000fe20000410000 */
[----:B------:R-:W-:Y:S01]  /*4c10*/  LOP3.LUT R14, R14, 0xffff0000, RZ, 0xc0, !PT ;  /* 0xffff00000e0e7812 */ /* 0x000fe200078ec0ff */
[----:B------:R-:W-:-:S02]  /*4c20*/  IMAD.U32 R65, R60, 0x10000, RZ ;  /* 0x000100003c417824 */ /* 0x000fc400078e00ff */
[----:B------:R-:W-:Y:S01]  /*4c30*/  FFMA.FTZ R62, R67, R66, -R62 ;  /* 0x00000042433e7223 */ /* 0x000fe2000001083e */
[----:B------:R-:W-:Y:S02]  /*4c40*/  IMAD.U32 R63, R57, 0x10000, RZ ;  /* 0x00010000393f7824 */ /* 0x000fe400078e00ff */
[----:B------:R-:W-:Y:S01]  /*4c50*/  FFMA.FTZ R13, R67, R64, R13 ;  /* 0x00000040430d7223 */ /* 0x000fe2000001000d */
[C---:B------:R-:W-:Y:S01]  /*4c60*/  FMUL.FTZ R67, R14.reuse, R65 ;  /* 0x000000410e437220 */ /* 0x040fe20000410000 */
[C---:B------:R-:W-:Y:S01]  /*4c70*/  LOP3.LUT R55, R15.reuse, 0xffff0000, RZ, 0xc0, !PT ;  /* 0xffff00000f377812 */ /* 0x040fe200078ec0ff */
[----:B------:R-:W-:Y:S01]  /*4c80*/  FMUL.FTZ R69, R14, R63 ;  /* 0x0000003f0e457220 */ /* 0x000fe20000410000 */
[----:B------:R-:W-:Y:S01]  /*4c90*/  LOP3.LUT R12, R12, 0xffff0000, RZ, 0xc0, !PT ;  /* 0xffff00000c0c7812 */ /* 0x000fe200078ec0ff */
[----:B------:R-:W-:Y:S01]  /*4ca0*/  IMAD.U32 R15, R15, 0x10000, RZ ;  /* 0x000100000f0f7824 */ /* 0x000fe200078e00ff */
[----:B------:R-:W-:Y:S01]  /*4cb0*/  LOP3.LUT R14, R57, 0xffff0000, RZ, 0xc0, !PT ;  /* 0xffff0000390e7812 */ /* 0x000fe200078ec0ff */
[----:B------:R-:W-:Y:S01]  /*4cc0*/  FFMA.FTZ R69, R56, R65, -R69 ;  /* 0x0000004138457223 */ /* 0x000fe20000010845 */
[----:B------:R-:W-:Y:S01]  /*4cd0*/  LOP3.LUT R60, R60, 0xffff0000, RZ, 0xc0, !PT ;  /* 0xffff00003c3c7812 */ /* 0x000fe200078ec0ff */
[C---:B------:R-:W-:Y:S01]  /*4ce0*/  FMUL.FTZ R64, R12.reuse, R11 ;  /* 0x0000000b0c407220 */ /* 0x040fe20000410000 */
[----:B------:R-:W-:Y:S01]  /*4cf0*/  FMUL.FTZ R12, R12, R54 ;  /* 0x000000360c0c7220 */ /* 0x000fe20000410000 */
[C---:B------:R-:W-:Y:S01]  /*4d00*/  FMUL.FTZ R66, R55.reuse, R14 ;  /* 0x0000000e37427220 */ /* 0x040fe20000410000 */
[----:B------:R-:W-:Y:S01]  /*4d10*/  FFMA.FTZ R56, R56, R63, R67 ;  /* 0x0000003f38387223 */ /* 0x000fe20000010043 */
        /* <DEDUP_REMOVED lines=8> */
[----:B------:R-:W-:-:S07]  /*4da0*/  F2FP.BF16.F32.PACK_AB R12, R11, R64 ;  /* 0x000000400b0c723e */ /* 0x000fce00000010ff */
.L_x_2730:
[----:B------:R-:W-:Y:S05]  /*4db0*/  BSYNC B2 ;  /* 0x0000000000027941 */ /* 0x000fea0003800000 */
.L_x_2729:
[----:B----4-:R0:W-:Y:S02]  /*4dc0*/  ST.E.128 desc[UR60][R58.64], R12 ;  /* 0x0000000c3a007985 */ /* 0x0101e4000c101d3c */
.L_x_2708:
[----:B------:R-:W-:Y:S05]  /*4dd0*/  BSYNC B1 ;  /* 0x0000000000017941 */ /* 0x000fea0003800000 */
.L_x_2707:
[----:B------:R-:W-:-:S03]  /*4de0*/  UMOV UR4, 0xffffffff ;  /* 0xffffffff00047882 */ /* 0x000fc60000000000 */
[----:B------:R-:W-:Y:S05]  /*4df0*/  BRA.DIV UR4, `(.L_x_2731) ;  /* 0x000001e204687947 */ /* 0x000fea000b800000 */
[----:B-1----:R-:W1:Y:S04]  /*4e00*/  SHFL.IDX PT, R116, R116, 0x1, 0x1c1f ;  /* 0x003c1f0074747f89 */ /* 0x002e6800000e0000 */
[----:B------:R-:W0:Y:S02]  /*4e10*/  SHFL.IDX PT, R117, R117, 0x1, 0x1c1f ;  /* 0x003c1f0075757f89 */ /* 0x000e2400000e0000 */
.L_x_3054:
        /* <DEDUP_REMOVED lines=11> */
[--C-:B------:R-:W-:Y:S01]  /*4ed0*/  SHF.R.U64 R58, R50, 0x10, R51.reuse ;  /* 0x00000010323a7819 */ /* 0x100fe20000001233 */
[C---:B----4-:R-:W-:Y:S01]  /*4ee0*/  IMAD.U32 R50, R14.reuse, 0x10000, RZ ;  /* 0x000100000e327824 */ /* 0x050fe200078e00ff */
[----:B------:R-:W-:Y:S02]  /*4ef0*/  SHF.R.U32.HI R56, RZ, 0x10, R51 ;  /* 0x00000010ff387819 */ /* 0x000fe40000011633 */
[----:B------:R-:W-:Y:S02]  /*4f00*/  SHF.R.U32.HI R57, RZ, 0x10, R53 ;  /* 0x00000010ff397819 */ /* 0x000fe40000011635 */
[----:B------:R-:W-:Y:S01]  /*4f10*/  LOP3.LUT R51, R14, 0xffff0000, RZ, 0xc0, !PT ;  /* 0xffff00000e337812 */ /* 0x000fe200078ec0ff */
[C---:B------:R-:W-:Y:S01]  /*4f20*/  IMAD.U32 R14, R15.reuse, 0x10000, RZ ;  /* 0x000100000f0e7824 */ /* 0x040fe200078e00ff */
[----:B---3--:R-:W-:-:S02]  /*4f30*/  LOP3.LUT R11, R15, 0xffff0000, RZ, 0xc0, !PT ;  /* 0xffff00000f0b7812 */ /* 0x008fc400078ec0ff */
[C---:B------:R-:W-:Y:S02]  /*4f40*/  PRMT R53, R156.reuse, 0x5410, R59 ;  /* 0x000054109c357816 */ /* 0x040fe4000000003b */
[C---:B------:R-:W-:Y:S02]  /*4f50*/  PRMT R15, R155.reuse, 0x5410, R58 ;  /* 0x000054109b0f7816 */ /* 0x040fe4000000003a */
[----:B------:R-:W-:Y:S02]  /*4f60*/  PRMT R155, R155, 0x5432, R56 ;  /* 0x000054329b9b7816 */ /* 0x000fe40000000038 */
[----:B------:R-:W-:Y:S02]  /*4f70*/  LOP3.LUT R56, R13, 0xffff0000, RZ, 0xc0, !PT ;  /* 0xffff00000d387812 */ /* 0x000fe400078ec0ff */
[----:B------:R-:W-:Y:S01]  /*4f80*/  LOP3.LUT R60, R53, 0xffff0000, RZ, 0xc0, !PT ;  /* 0xffff0000353c7812 */ /* 0x000fe200078ec0ff */
[----:B------:R-:W-:Y:S01]  /*4f90*/  IMAD.U32 R59, R155, 0x10000, RZ ;  /* 0x000100009b3b7824 */ /* 0x000fe200078e00ff */
[C---:B------:R-:W-:Y:S01]  /*4fa0*/  LOP3.LUT R58, R15.reuse, 0xffff0000, RZ, 0xc0, !PT ;  /* 0xffff00000f3a7812 */ /* 0x040fe200078ec0ff */
[----:B------:R-:W-:Y:S01]  /*4fb0*/  IMAD.U32 R15, R15, 0x10000, RZ ;  /* 0x000100000f0f7824 */ /* 0x000fe200078e00ff */
[----:B------:R-:W-:Y:S01]  /*4fc0*/  PRMT R156, R156, 0x5432, R57 ;  /* 0x000054329c9c7816 */ /* 0x000fe20000000039 */
[----:B------:R-:W-:-:S02]  /*4fd0*/  IMAD.U32 R57, R13, 0x10000, RZ ;  /* 0x000100000d397824 */ /* 0x000fc400078e00ff */
[C---:B------:R-:W-:Y:S01]  /*4fe0*/  FMUL.FTZ R62, R56.reuse, R60 ;  /* 0x0000003c383e7220 */ /* 0x040fe20000410000 */
[-C--:B------:R-:W-:Y:S01]  /*4ff0*/  FMUL.FTZ R61, R56, R58.reuse ;  /* 0x0000003a383d7220 */ /* 0x080fe20000410000 */
[C---:B------:R-:W-:Y:S01]  /*5000*/  IMAD.U32 R13, R12.reuse, 0x10000, RZ ;  /* 0x000100000c0d7824 */ /* 0x040fe200078e00ff */
[----:B------:R-:W-:Y:S01]  /*5010*/  LOP3.LUT R56, R12, 0xffff0000, RZ, 0xc0, !PT ;  /* 0xffff00000c387812 */ /* 0x000fe200078ec0ff */
[C---:B------:R-:W-:Y:S02]  /*5020*/  IMAD.U32 R52, R156.reuse, 0x10000, RZ ;  /* 0x000100009c347824 */ /* 0x040fe400078e00ff */
[C---:B------:R-:W-:Y:S01]  /*5030*/  FFMA.FTZ R12, R57.reuse, R58, -R62 ;  /* 0x0000003a390c7223 */ /* 0x040fe2000001083e */
[----:B------:R-:W-:Y:S01]  /*5040*/  FFMA.FTZ R57, R57, R60, R61 ;  /* 0x0000003c39397223 */ /* 0x000fe2000001003d */
[C---:B------:R-:W-:Y:S01]  /*5050*/  FMUL.FTZ R61, R51.reuse, R59 ;  /* 0x0000003b333d7220 */ /* 0x040fe20000410000 */
[----:B------:R-:W-:Y:S01]  /*5060*/  FMUL.FTZ R63, R51, R52 ;  /* 0x00000034333f7220 */ /* 0x000fe20000410000 */
[----:B------:R-:W-:-:S02]  /*5070*/  LOP3.LUT R156, R156, 0xffff0000, RZ, 0xc0, !PT ;  /* 0xffff00009c9c7812 */ /* 0x000fc400078ec0ff */
[----:B------:R-:W-:Y:S01]  /*5080*/  SHF.L.U32 R53, R53, 0x10, RZ ;  /* 0x0000001035357819 */ /* 0x000fe200000006ff */
[C---:B------:R-:W-:Y:S01]  /*5090*/  FFMA.FTZ R51, R50.reuse, R59, -R63 ;  /* 0x0000003b32337223 */ /* 0x040fe2000001083f */
[----:B------:R-:W-:Y:S01]  /*50a0*/  LOP3.LUT R155, R155, 0xffff0000, RZ, 0xc0, !PT ;  /* 0xffff00009b9b7812 */ /* 0x000fe200078ec0ff */
[----:B------:R-:W-:Y:S01]  /*50b0*/  FFMA.FTZ R52, R50, R52, R61 ;  /* 0x0000003432347223 */ /* 0x000fe2000001003d */
[CC--:B------:R-:W-:Y:S01]  /*50c0*/  FMUL.FTZ R59, R11.reuse, R156.reuse ;  /* 0x0000009c0b3b7220 */ /* 0x0c0fe20000410000 */
[C---:B------:R-:W-:Y:S01]  /*50d0*/  FMUL.FTZ R50, R56.reuse, R53 ;  /* 0x0000003538327220 */ /* 0x040fe20000410000 */
[----:B------:R-:W-:Y:S01]  /*50e0*/  FMUL.FTZ R56, R56, R15 ;  /* 0x0000000f38387220 */ /* 0x000fe20000410000 */
[-C--:B------:R-:W-:Y:S01]  /*50f0*/  FMUL.FTZ R11, R11, R155.reuse ;  /* 0x0000009b0b0b7220 */ /* 0x080fe20000410000 */
[C---:B------:R-:W-:Y:S01]  /*5100*/  FFMA.FTZ R59, R14.reuse, R155, -R59 ;  /* 0x0000009b0e3b7223 */ /* 0x040fe2000001083b */
[C---:B------:R-:W-:Y:S01]  /*5110*/  FFMA.FTZ R50, R13.reuse, R15, -R50 ;  /* 0x0000000f0d327223 */ /* 0x040fe20000010832 */
[----:B------:R-:W-:Y:S01]  /*5120*/  FFMA.FTZ R13, R13, R53, R56 ;  /* 0x000000350d0d7223 */ /* 0x000fe20000010038 */
[----:B------:R-:W-:Y:S01]  /*5130*/  FFMA.FTZ R14, R14, R156, R11 ;  /* 0x0000009c0e0e7223 */ /* 0x000fe2000001000b */
[----:B------:R-:W-:-:S03]  /*5140*/  F2FP.BF16.F32.PACK_AB R57, R57, R12 ;  /* 0x0000000c3939723e */ /* 0x000fc600000010ff */
[----:B------:R-:W-:Y:S02]  /*5150*/  F2FP.BF16.F32.PACK_AB R12, R13, R50 ;  /* 0x000000320d0c723e */ /* 0x000fe400000010ff */
[----:B------:R-:W-:Y:S01]  /*5160*/  F2FP.BF16.F32.PACK_AB R15, R14, R59 ;  /* 0x0000003b0e0f723e */ /* 0x000fe200000010ff */
[----:B------:R-:W-:Y:S01]  /*5170*/  IMAD.MOV.U32 R13, RZ, RZ, R57 ;  /* 0x000000ffff0d7224 */ /* 0x000fe200078e0039 */
[----:B------:R-:W-:-:S07]  /*5180*/  F2FP.BF16.F32.PACK_AB R14, R52, R51 ;  /* 0x00000033340e723e */ /* 0x000fce00000010ff */
.L_x_2736:
[----:B------:R-:W-:Y:S05]  /*5190*/  BSYNC B2 ;  /* 0x0000000000027941 */ /* 0x000fea0003800000 */
.L_x_2735:
[----:B----4-:R0:W-:Y:S02]  /*51a0*/  ST.E.128 desc[UR60][R54.64], R12 ;  /* 0x0000000c36007985 */ /* 0x0101e4000c101d3c */
.L_x_2734:
[----:B------:R-:W-:Y:S05]  /*51b0*/  BSYNC B1 ;  /* 0x0000000000017941 */ /* 0x000fea0003800000 */
.L_x_2733:
        /* <DEDUP_REMOVED lines=55> */
.L_x_2740:
[----:B------:R-:W-:Y:S05]  /*5530*/  BSYNC B2 ;  /* 0x0000000000027941 */ /* 0x000fea0003800000 */
.L_x_2739:
[----:B----4-:R0:W-:Y:S02]  /*5540*/  ST.E.128 desc[UR60][R50.64], R12 ;  /* 0x0000000c32007985 */ /* 0x0101e4000c101d3c */
.L_x_2738:
[----:B------:R-:W-:Y:S05]  /*5550*/  BSYNC B1 ;  /* 0x0000000000017941 */ /* 0x000fea0003800000 */
.L_x_2737:
        /* <DEDUP_REMOVED lines=13> */
[C---:B----4-:R-:W-:Y:S01]  /*5630*/  IMAD.U32 R42, R14.reuse, 0x10000, RZ ;  /* 0x000100000e2a7824 */ /* 0x050fe200078e00ff */
[----:B------:R-:W-:Y:S02]  /*5640*/  SHF.R.U32.HI R11, RZ, 0x10, R43 ;  /* 0x00000010ff0b7819 */ /* 0x000fe4000001162b */
[----:B------:R-:W-:Y:S02]  /*5650*/  SHF.R.U32.HI R48, RZ, 0x10, R45 ;  /* 0x00000010ff307819 */ /* 0x000fe4000001162d */
[----:B------:R-:W-:Y:S02]  /*5660*/  PRMT R50, R147, 0x5410, R50 ;  /* 0x0000541093327816 */ /* 0x000fe40000000032 */
[----:B------:R-:W-:Y:S01]  /*5670*/  LOP3.LUT R43, R14, 0xffff0000, RZ, 0xc0, !PT ;  /* 0xffff00000e2b7812 */ /* 0x000fe200078ec0ff */
[----:B------:R-:W-:Y:S01]  /*5680*/  IMAD.U32 R14, R15, 0x10000, RZ ;  /* 0x000100000f0e7824 */ /* 0x000fe200078e00ff */
[----:B------:R-:W-:-:S02]  /*5690*/  PRMT R45, R146, 0x5410, R49 ;  /* 0x00005410922d7816 */ /* 0x000fc40000000031 */
[----:B------:R-:W-:Y:S01]  /*56a0*/  LOP3.LUT R44, R15, 0xffff0000, RZ, 0xc0, !PT ;  /* 0xffff00000f2c7812 */ /* 0x000fe200078ec0ff */
[----:B------:R-:W-:Y:S01]  /*56b0*/  IMAD.U32 R15, R13, 0x10000, RZ ;  /* 0x000100000d0f7824 */ /* 0x000fe200078e00ff */
        /* <DEDUP_REMOVED lines=12> */
[----:B------:R-:W-:Y:S01]  /*5780*/  FFMA.FTZ R54, R15, R48, -R54 ;  /* 0x000000300f367223 */ /* 0x000fe20000010836 */
[----:B------:R-:W-:Y:S01]  /*5790*/  FMUL.FTZ R43, R43, R49 ;  /* 0x000000312b2b7220 */ /* 0x000fe20000410000 */
[----:B------:R-:W-:Y:S01]  /*57a0*/  LOP3.LUT R12, R12, 0xffff0000, RZ, 0xc0, !PT ;  /* 0xffff00000c0c7812 */ /* 0x000fe200078ec0ff */
[----:B------:R-:W-:Y:S01]  /*57b0*/  FFMA.FTZ R53, R15, R52, R13 ;  /* 0x000000340f357223 */ /* 0x000fe2000001000d */
[----:B------:R-:W-:Y:S01]  /*57c0*/  LOP3.LUT R13, R146, 0xffff0000, RZ, 0xc0, !PT ;  /* 0xffff0000920d7812 */ /* 0x000fe200078ec0ff */
[----:B------:R-:W-:Y:S01]  /*57d0*/  FFMA.FTZ R48, R42, R51, R43 ;  /* 0x000000332a307223 */ /* 0x000fe2000001002b */
[----:B------:R-:W-:Y:S01]  /*57e0*/  FMUL.FTZ R43, R44, R147 ;  /* 0x000000932c2b7220 */ /* 0x000fe20000410000 */
[----:B------:R-:W-:-:S02]  /*57f0*/  IMAD.U32 R50, R50, 0x10000, RZ ;  /* 0x0001000032327824 */ /* 0x000fc400078e00ff */
[----:B------:R-:W-:Y:S01]  /*5800*/  FFMA.FTZ R55, R42, R49, -R55 ;  /* 0x000000312a377223 */ /* 0x000fe20000010837 */
[----:B------:R-:W-:Y:S02]  /*5810*/  IMAD.U32 R45, R45, 0x10000, RZ ;  /* 0x000100002d2d7824 */ /* 0x000fe400078e00ff */
[-C--:B------:R-:W-:Y:S01]  /*5820*/  FMUL.FTZ R44, R44, R13.reuse ;  /* 0x0000000d2c2c7220 */ /* 0x080fe20000410000 */
[----:B------:R-:W-:Y:S01]  /*5830*/  FMUL.FTZ R42, R12, R50 ;  /* 0x000000320c2a7220 */ /* 0x000fe20000410000 */
[----:B------:R-:W-:Y:S01]  /*5840*/  FFMA.FTZ R43, R14, R13, -R43 ;  /* 0x0000000d0e2b7223 */ /* 0x000fe2000001082b */
[----:B------:R-:W-:Y:S01]  /*5850*/  FMUL.FTZ R15, R12, R45 ;  /* 0x0000002d0c0f7220 */ /* 0x000fe20000410000 */
[----:B------:R-:W-:Y:S01]  /*5860*/  FFMA.FTZ R44, R14, R147, R44 ;  /* 0x000000930e2c7223 */ /* 0x000fe2000001002c */
[----:B------:R-:W-:Y:S01]  /*5870*/  FFMA.FTZ R42, R11, R45, -R42 ;  /* 0x0000002d0b2a7223 */ /* 0x000fe2000001082a */
[----:B------:R-:W-:Y:S01]  /*5880*/  F2FP.BF16.F32.PACK_AB R13, R53, R54 ;  /* 0x00000036350d723e */ /* 0x000fe200000010ff */
[----:B------:R-:W-:Y:S01]  /*5890*/  FFMA.FTZ R15, R11, R50, R15 ;  /* 0x000000320b0f7223 */ /* 0x000fe2000001000f */
[----:B------:R-:W-:-:S02]  /*58a0*/  F2FP.BF16.F32.PACK_AB R14, R48, R55 ;  /* 0x00000037300e723e */ /* 0x000fc400000010ff */
[----:B------:R-:W-:Y:S02]  /*58b0*/  F2FP.BF16.F32.PACK_AB R43, R44, R43 ;  /* 0x0000002b2c2b723e */ /* 0x000fe400000010ff */
[----:B------:R-:W-:-:S03]  /*58c0*/  F2FP.BF16.F32.PACK_AB R12, R15, R42 ;  /* 0x0000002a0f0c723e */ /* 0x000fc600000010ff */
[----:B------:R-:W-:-:S07]  /*58d0*/  IMAD.MOV.U32 R15, RZ, RZ, R43 ;  /* 0x000000ffff0f7224 */ /* 0x000fce00078e002b */
.L_x_2744:
[----:B------:R-:W-:Y:S05]  /*58e0*/  BSYNC B2 ;  /* 0x0000000000027941 */ /* 0x000fea0003800000 */
.L_x_2743:
[----:B----4-:R0:W-:Y:S02]  /*58f0*/  ST.E.128 desc[UR60][R46.64], R12 ;  /* 0x0000000c2e007985 */ /* 0x0101e4000c101d3c */
.L_x_2742:
[----:B------:R-:W-:Y:S05]  /*5900*/  BSYNC B1 ;  /* 0x0000000000017941 */ /* 0x000fea0003800000 */
.L_x_2741:
        /* <DEDUP_REMOVED lines=55> */
.L_x_2748:
[----:B------:R-:W-:Y:S05]  /*5c80*/  BSYNC B2 ;  /* 0x0000000000027941 */ /* 0x000fea0003800000 */
.L_x_2747:
[----:B----4-:R0:W-:Y:S02]  /*5c90*/  ST.E.128 desc[UR60][R42.64], R12 ;  /* 0x0000000c2a007985 */ /* 0x0101e4000c101d3c */
.L_x_2746:
[----:B------:R-:W-:Y:S05]  /*5ca0*/  BSYNC B1 ;  /* 0x0000000000017941 */ /* 0x000fea0003800000 */
.L_x_2745:
        /* <DEDUP_REMOVED lines=21> */
[----:B------:R-:W-:Y:S01]  /*5e00*/  LOP3.LUT R13, R13, 0xffff0000, RZ, 0xc0, !PT ;  /* 0xffff00000d0d7812 */ /* 0x000fe200078ec0ff */
[----:B------:R-:W-:Y:S01]  /*5e10*/  IMAD.U32 R40, R121, 0x10000, RZ ;  /* 0x0001000079287824 */ /* 0x000fe200078e00ff */
[----:B------:R-:W-:Y:S01]  /*5e20*/  LOP3.LUT R42, R41, 0xffff0000, RZ, 0xc0, !PT ;  /* 0xffff0000292a7812 */ /* 0x000fe200078ec0ff */
[----:B------:R-:W-:Y:S01]  /*5e30*/  IMAD.U32 R43, R131, 0x10000, RZ ;  /* 0x00010000832b7824 */ /* 0x000fe200078e00ff */
[----:B------:R-:W-:Y:S01]  /*5e40*/  LOP3.LUT R37, R36, 0xffff0000, RZ, 0xc0, !PT ;  /* 0xffff000024257812 */ /* 0x000fe200078ec0ff */
[C---:B------:R-:W-:Y:S01]  /*5e50*/  FMUL.FTZ R46, R34.reuse, R40 ;  /* 0x00000028222e7220 */ /* 0x040fe20000410000 */
[----:B------:R-:W-:Y:S01]  /*5e60*/  LOP3.LUT R35, R15, 0xffff0000, RZ, 0xc0, !PT ;  /* 0xffff00000f237812 */ /* 0x000fe200078ec0ff */
[CC--:B------:R-:W-:Y:S01]  /*5e70*/  FMUL.FTZ R45, R13.reuse, R42.reuse ;  /* 0x0000002a0d2d7220 */ /* 0x0c0fe20000410000 */
[----:B------:R-:W-:Y:S01]  /*5e80*/  FMUL.FTZ R44, R34, R43 ;  /* 0x0000002b222c7220 */ /* 0x000fe20000410000 */
[-C--:B------:R-:W-:Y:S01]  /*5e90*/  FMUL.FTZ R13, R13, R37.reuse ;  /* 0x000000250d0d7220 */ /* 0x080fe20000410000 */
[----:B------:R-:W-:Y:S01]  /*5ea0*/  LOP3.LUT R12, R12, 0xffff0000, RZ, 0xc0, !PT ;  /* 0xffff00000c0c7812 */ /* 0x000fe200078ec0ff */
[C---:B------:R-:W-:Y:S01]  /*5eb0*/  FFMA.FTZ R45, R14.reuse, R37, -R45 ;  /* 0x000000250e2d7223 */ /* 0x040fe2000001082d */
[----:B------:R-:W-:Y:S01]  /*5ec0*/  LOP3.LUT R34, R131, 0xffff0000, RZ, 0xc0, !PT ;  /* 0xffff000083227812 */ /* 0x000fe200078ec0ff */
[----:B------:R-:W-:Y:S01]  /*5ed0*/  FFMA.FTZ R42, R14, R42, R13 ;  /* 0x0000002a0e2a7223 */ /* 0x000fe2000001000d */
[----:B------:R-:W-:Y:S01]  /*5ee0*/  LOP3.LUT R14, R121, 0xffff0000, RZ, 0xc0, !PT ;  /* 0xffff0000790e7812 */ /* 0x000fe200078ec0ff */
[----:B------:R-:W-:-:S02]  /*5ef0*/  IMAD.U32 R41, R41, 0x10000, RZ ;  /* 0x0001000029297824 */ /* 0x000fc400078e00ff */
[C---:B------:R-:W-:Y:S01]  /*5f00*/  FFMA.FTZ R44, R29.reuse, R40, -R44 ;  /* 0x000000281d2c7223 */ /* 0x040fe2000001082c */
[----:B------:R-:W-:Y:S02]  /*5f10*/  IMAD.U32 R36, R36, 0x10000, RZ ;  /* 0x0001000024247824 */ /* 0x000fe400078e00ff */
[----:B------:R-:W-:Y:S01]  /*5f20*/  FFMA.FTZ R29, R29, R43, R46 ;  /* 0x0000002b1d1d7223 */ /* 0x000fe2000001002e */
[----:B------:R-:W-:Y:S01]  /*5f30*/  SHF.L.U32 R15, R15, 0x10, RZ ;  /* 0x000000100f0f7819 */ /* 0x000fe200000006ff */
[C---:B------:R-:W-:Y:S01]  /*5f40*/  FMUL.FTZ R46, R35.reuse, R34 ;  /* 0x00000022232e7220 */ /* 0x040fe20000410000 */
[CC--:B------:R-:W-:Y:S01]  /*5f50*/  FMUL.FTZ R40, R12.reuse, R41.reuse ;  /* 0x000000290c287220 */ /* 0x0c0fe20000410000 */
        /* <DEDUP_REMOVED lines=10> */
.L_x_2752:
[----:B------:R-:W-:Y:S05]  /*6000*/  BSYNC B2 ;  /* 0x0000000000027941 */ /* 0x000fea0003800000 */
.L_x_2751:
[----:B----4-:R0:W-:Y:S02]  /*6010*/  ST.E.128 desc[UR60][R38.64], R12 ;  /* 0x0000000c26007985 */ /* 0x0101e4000c101d3c */
.L_x_2750:
[----:B------:R-:W-:Y:S05]  /*6020*/  BSYNC B1 ;  /* 0x0000000000017941 */ /* 0x000fea0003800000 */
.L_x_2749:
        /* <DEDUP_REMOVED lines=54> */
.L_x_2754:
[----:B------:R-:W-:Y:S05]  /*6390*/  BSYNC B1 ;  /* 0x0000000000017941 */ /* 0x000fea0003800000 */
.L_x_2753:
[----:B----4-:R0:W-:Y:S01]  /*63a0*/  ST.E.128 desc[UR60][R34.64], R12 ;  /* 0x0000000c22007985 */ /* 0x0101e2000c101d3c */
[----:B------:R-:W-:Y:S05]  /*63b0*/  BRA `(.L_x_2732) ;  /* 0x0000004000ac7947 */ /* 0x000fea0003800000 */
.L_x_2698:
        /* <DEDUP_REMOVED lines=47> */
.L_x_2756:
[----:B------:R-:W-:Y:S05]  /*66b0*/  BSYNC B1 ;  /* 0x0000000000017941 */ /* 0x000fea0003800000 */
.L_x_2755:
        /* <DEDUP_REMOVED lines=47> */
.L_x_2758:
[----:B------:R-:W-:Y:S05]  /*69b0*/  BSYNC B1 ;  /* 0x0000000000017941 */ /* 0x000fea0003800000 */
.L_x_2757:
[----:B------:R-:W2:Y:S01]  /*69c0*/  LDL R11, [R1+0x30] ;  /* 0x00003000010b7983 */ /* 0x000ea20000100800 */
[----:B0-----:R-:W-:Y:S01]  /*69d0*/  IMAD.MOV.U32 R12, RZ, RZ, R29 ;  /* 0x000000ffff0c7224 */ /* 0x001fe200078e001d */
        /* <DEDUP_REMOVED lines=8> */
[----:B------:R-:W-:Y:S02]  /*6a60*/  IMAD.MOV.U32 R12, RZ, RZ, R39 ;  /* 0x000000ffff0c7224 */ /* 0x000fe400078e0027 */
[----:B------:R-:W-:-:S05]  /*6a70*/  IMAD.MOV.U32 R14, RZ, RZ, R37 ;  /* 0x000000ffff0e7224 */ /* 0x000fca00078e0025 */
[----:B------:R-:W-:Y:S01]  /*6a80*/  PRMT R155, R14, 0x5410, R13 ;  /* 0x000054100e9b7816 */ /* 0x000fe2000000000d */
[----:B------:R-:W-:Y:S02]  /*6a90*/  IMAD.MOV.U32 R14, RZ, RZ, R41 ;  /* 0x000000ffff0e7224 */ /* 0x000fe400078e0029 */
[----:B------:R-:W-:-:S05]  /*6aa0*/  IMAD.MOV.U32 R13, RZ, RZ, R40 ;  /* 0x000000ffff0d7224 */ /* 0x000fca00078e0028 */
[----:B------:R-:W-:Y:S02]  /*6ab0*/  PRMT R210, R210, 0x5410, R13 ;  /* 0x00005410d2d27816 */ /* 0x000fe4000000000d */
[----:B------:R-:W-:-:S04]  /*6ac0*/  MOV R13, R44 ;  /* 0x0000002c000d7202 */ /* 0x000fc80000000f00 */
        /* <DEDUP_REMOVED lines=10> */
[----:B------:R-:W-:-:S04]  /*6b70*/  UISETP.NE.AND UP0, UPT, UR4, 0x3, UPT ;  /* 0x000000030400788c */ /* 0x000fc8000bf05270 */
[----:B------:R-:W-:Y:S01]  /*6b80*/  PRMT R157, R12, 0x5410, R11 ;  /* 0x000054100c9d7816 */ /* 0x000fe2000000000b */
[----:B------:R-:W-:Y:S01]  /*6b90*/  IMAD.MOV.U32 R11, RZ, RZ, R42 ;  /* 0x000000ffff0b7224 */ /* 0x000fe200078e002a */
[----:B------:R-:W-:Y:S01]  /*6ba0*/  PLOP3.LUT P0, PT, PT, PT, UP0, 0x80, 0x0 ;  /* 0x000000000000781c */ /* 0x000fe20003f0f008 */
[----:B------:R-:W-:-:S05]  /*6bb0*/  IMAD.MOV.U32 R12, RZ, RZ, R43 ;  /* 0x000000ffff0c7224 */ /* 0x000fca00078e002b */
[----:B------:R-:W-:Y:S01]  /*6bc0*/  PRMT R209, R11, 0x5410, R12 ;  /* 0x000054100bd17816 */ /* 0x000fe2000000000c */
[----:B------:R-:W-:Y:S02]  /*6bd0*/  IMAD.MOV.U32 R12, RZ, RZ, R47 ;  /* 0x000000ffff0c7224 */ /* 0x000fe400078e002f */
[----:B------:R-:W-:-:S03]  /*6be0*/  IMAD.MOV.U32 R11, RZ, RZ, R46 ;  /* 0x000000ffff0b7224 */ /* 0x000fc600078e002e */
[----:B------:R0:W-:Y:S02]  /*6bf0*/  STL.S16 [R1+0x38], R12 ;  /* 0x0000380c01007387 */ /* 0x0001e40000100600 */
[----:B------:R-:W-:Y:S01]  /*6c00*/  PRMT R225, R11, 0x7610, R225 ;  /* 0x000076100be17816 */ /* 0x000fe200000000e1 */
[----:B------:R-:W-:Y:S01]  /*6c10*/  IMAD.MOV.U32 R11, RZ, RZ, R49 ;  /* 0x000000ffff0b7224 */ /* 0x000fe200078e0031 */
[----:B------:R1:W-:Y:S04]  /*6c20*/  STL.S16 [R1+0x3a], R14 ;  /* 0x00003a0e01007387 */ /* 0x0003e80000100600 */
[----:B------:R-:W-:Y:S01]  /*6c30*/  PRMT R159, R11, 0x5410, R13 ;  /* 0x000054100b9f7816 */ /* 0x000fe2000000000d */
[----:B-----5:R-:W-:Y:S02]  /*6c40*/  IMAD.MOV.U32 R11, RZ, RZ, R53 ;  /* 0x000000ffff0b7224 */ /* 0x020fe400078e0035 */
[----:B0-----:R-:W-:-:S02]  /*6c50*/  IMAD.MOV.U32 R12, RZ, RZ, R48 ;  /* 0x000000ffff0c7224 */ /* 0x001fc400078e0030 */
[----:B------:R-:W-:Y:S02]  /*6c60*/  IMAD.MOV.U32 R13, RZ, RZ, R55 ;  /* 0x000000ffff0d7224 */ /* 0x000fe400078e0037 */
[----:B-1----:R-:W-:-:S05]  /*6c70*/  IMAD.MOV.U32 R14, RZ, RZ, R50 ;  /* 0x000000ffff0e7224 */ /* 0x002fca00078e0032 */
[----:B------:R-:W-:Y:S01]  /*6c80*/  PRMT R158, R12, 0x5410, R14 ;  /* 0x000054100c9e7816 */ /* 0x000fe2000000000e */
[----:B------:R-:W-:Y:S02]  /*6c90*/  IMAD.MOV.U32 R12, RZ, RZ, R52 ;  /* 0x000000ffff0c7224 */ /* 0x000fe400078e0034 */
        /* <DEDUP_REMOVED lines=33> */
[----:B------:R-:W-:Y:S06]  /*6eb0*/  @!P0 BRA `(.L_x_2759) ;  /* 0x0000000000048947 */ /* 0x000fec0003800000 */
[----:B------:R-:W-:Y:S01]  /*6ec0*/  BPT.TRAP 0x1 ;  /* 0x000000040000795c */ /* 0x000fe20000300000 */
.L_x_2759:
[----:B------:R-:W-:Y:S01]  /*6ed0*/  IMAD R85, R19, 0x8, R18 ;  /* 0x0000000813557824 */ /* 0x000fe200078e0212 */
[----:B------:R-:W-:Y:S01]  /*6ee0*/  SHF.L.U32 R86, R171, 0x1f, RZ ;  /* 0x0000001fab567819 */ /* 0x000fe200000006ff */
[----:B------:R-:W0:Y:S01]  /*6ef0*/  LDC R131, c[0x0][0x2f4] ;  /* 0x0000bd00ff837b82 */ /* 0x000e220000000800 */
[----:B------:R-:W-:Y:S02]  /*6f00*/  BSSY B1, `(.L_x_2760) ;  /* 0x0000003000017945 */ /* 0x000fe40003800000 */
[----:B------:R-:W1:Y:S02]  /*6f10*/  SYNCS.PHASECHK.TRANS64.TRYWAIT P6, [R85+URZ+0x2a890], R86 ;  /* 0x02a89056550075a7 */ /* 0x000e6400080c017f */
[----:B-1----:R-:W-:Y:S05]  /*6f20*/  @!P6 BRA `(.L_x_2761) ;  /* 0x000001c00068e947 */ /* 0x002fea0003800000 */
.L_x_3055:
[----:B------:R-:W-:Y:S05]  /*6f30*/  BSYNC B1 ;  /* 0x0000000000017941 */ /* 0x000fea0003800000 */
.L_x_2760:
[----:B------:R-:W-:Y:S01]  /*6f40*/  UMOV UR4, 0xffffffff ;  /* 0xffffffff00047882 */ /* 0x000fe20000000000 */
[----:B0-----:R-:W-:Y:S02]  /*6f50*/  IMAD.IADD R135, R131, 0x1, -R125 ;  /* 0x0000000183877824 */ /* 0x001fe400078e0a7d */
[----:B------:R-:W-:Y:S05]  /*6f60*/  BRA.DIV UR4, `(.L_x_2762) ;  /* 0x000001c2046c7947 */ /* 0x000fea000b800000 */
[----:B------:R0:W2:Y:S04]  /*6f70*/  SHFL.IDX PT, R121, R116, RZ, 0x1c1f ;  /* 0x001c1fff74797589 */ /* 0x0000a800000e0000 */
[----:B------:R0:W3:Y:S02]  /*6f80*/  SHFL.IDX PT, R11, R117, RZ, 0x1c1f ;  /* 0x001c1fff750b7589 */ /* 0x0000e400000e0000 */
.L_x_3059:
        /* <DEDUP_REMOVED lines=31> */
[--C-:B------:R-:W-:Y:S02]  /*7180*/  SHF.R.U64 R38, R38, 0x10, R39.reuse ;  /* 0x0000001026267819 */ /* 0x100fe40000001227 */
[----:B------:R-:W-:-:S02]  /*7190*/  SHF.R.U32.HI R155, RZ, 0x10, R39 ;  /* 0x00000010ff9b7819 */ /* 0x000fc40000011627 */
[--C-:B------:R-:W-:Y:S02]  /*71a0*/  SHF.R.U32.HI R156, RZ, 0x10, R49.reuse ;  /* 0x00000010ff9c7819 */ /* 0x100fe40000011631 */
[----:B------:R-:W-:Y:S02]  /*71b0*/  SHF.R.U64 R39, R48, 0x10, R49 ;  /* 0x0000001030277819 */ /* 0x000fe40000001231 */
[--C-:B------:R-:W-:Y:S02]  /*71c0*/  SHF.R.U64 R48, R50, 0x10, R51.reuse ;  /* 0x0000001032307819 */ /* 0x100fe40000001233 */
[----:B------:R-:W-:Y:S01]  /*71d0*/  SHF.R.U32.HI R50, RZ, 0x10, R51 ;  /* 0x00000010ff327819 */ /* 0x000fe20000011633 */
[----:B------:R-:W-:Y:S01]  /*71e0*/  IMAD.U32 R51, R37, 0x10000, RZ ;  /* 0x0001000025337824 */ /* 0x000fe200078e00ff */
[C---:B------:R-:W-:Y:S02]  /*71f0*/  PRMT R156, R159.reuse, 0x5410, R156 ;  /* 0x000054109f9c7816 */ /* 0x040fe4000000009c */
[----:B------:R-:W-:-:S02]  /*7200*/  PRMT R50, R159, 0x5432, R50 ;  /* 0x000054329f327816 */ /* 0x000fc40000000032 */
[C---:B------:R-:W-:Y:S02]  /*7210*/  PRMT R39, R158.reuse, 0x5410, R39 ;  /* 0x000054109e277816 */ /* 0x040fe40000000027 */
[----:B------:R-:W-:Y:S01]  /*7220*/  PRMT R48, R158, 0x5432, R48 ;  /* 0x000054329e307816 */ /* 0x000fe20000000030 */
[C---:B------:R-:W-:Y:S01]  /*7230*/  IMAD.U32 R158, R156.reuse, 0x10000, RZ ;  /* 0x000100009c9e7824 */ /* 0x040fe200078e00ff */
[----:B---3--:R-:W-:Y:S02]  /*7240*/  SHF.L.U32 R159, R77, 0x10, RZ ;  /* 0x000000104d9f7819 */ /* 0x008fe400000006ff */
        /* <DEDUP_REMOVED lines=77> */
.L_x_2768:
[----:B------:R-:W-:Y:S05]  /*7720*/  BSYNC B3 ;  /* 0x0000000000037941 */ /* 0x000fea0003800000 */
.L_x_2767:
[----:B------:R-:W-:-:S04]  /*7730*/  LEA R36, P4, R5, R11, 0x1 ;  /* 0x0000000b05247211 */ /* 0x000fc800078808ff */
[----:B--2---:R-:W-:Y:S02]  /*7740*/  LEA.HI.X R37, R5, R121, R112, 0x1, P4 ;  /* 0x0000007905257211 */ /* 0x004fe400020f0c70 */
[----:B------:R-:W-:-:S03]  /*7750*/  ISETP.GE.AND P4, PT, R154, R131, PT ;  /* 0x000000839a00720c */ /* 0x000fc60003f86270 */
[----:B----4-:R2:W-:Y:S10]  /*7760*/  ST.E.128 desc[UR60][R36.64], R12 ;  /* 0x0000000c24007985 */ /* 0x0105f4000c101d3c */
[----:B--2---:R-:W-:-:S05]  /*7770*/  @!P4 IMAD.WIDE R12, R154, 0x2, R120 ;  /* 0x000000029a0cc825 */ /* 0x004fca00078e0278 */
[----:B---3--:R3:W-:Y:S02]  /*7780*/  @!P4 ST.E.128 desc[UR60][R12.64], R76 ;  /* 0x0000004c0c00c985 */ /* 0x0087e4000c101d3c */
.L_x_2766:
[----:B------:R-:W-:Y:S05]  /*7790*/  BSYNC B2 ;  /* 0x0000000000027941 */ /* 0x000fea0003800000 */
.L_x_2765:
        /* <DEDUP_REMOVED lines=25> */
[----:B------:R-:W2:Y:S01]  /*7930*/  LDL.LU.S16 R154, [R1+0x38] ;  /* 0x00003800019a7983 */ /* 0x000ea20000300600 */
[----:B------:R-:W-:Y:S01]  /*7940*/  SHF.R.U32.HI R49, RZ, 0x10, R45 ;  /* 0x00000010ff317819 */ /* 0x000fe2000001162d */
[C---:B----4-:R-:W-:Y:S01]  /*7950*/  IMAD.U32 R78, R37.reuse, 0x10000, RZ ;  /* 0x00010000254e7824 */ /* 0x050fe200078e00ff */
[----:B------:R-:W-:Y:S02]  /*7960*/  SHF.R.U32.HI R50, RZ, 0x10, R33 ;  /* 0x00000010ff327819 */ /* 0x000fe40000011621 */
[----:B------:R-:W-:Y:S02]  /*7970*/  LOP3.LUT R37, R37, 0xffff0000, RZ, 0xc0, !PT ;  /* 0xffff000025257812 */ /* 0x000fe400078ec0ff */
[----:B------:R-:W-:-:S02]  /*7980*/  PRMT R50, R229, 0x5410, R50 ;  /* 0x00005410e5327816 */ /* 0x000fc40000000032 */
[----:B------:R-:W-:Y:S02]  /*7990*/  SHF.R.U64 R32, R32, 0x10, R33 ;  /* 0x0000001020207819 */ /* 0x000fe40000001221 */
[----:B------:R-:W-:Y:S01]  /*79a0*/  SHF.R.U64 R44, R44, 0x10, R45 ;  /* 0x000000102c2c7819 */ /* 0x000fe2000000122d */
[----:B------:R-:W-:Y:S01]  /*79b0*/  IMAD.U32 R76, R50, 0x10000, RZ ;  /* 0x00010000324c7824 */ /* 0x000fe200078e00ff */
[----:B------:R-:W-:Y:S02]  /*79c0*/  SHF.R.U64 R46, R46, 0x10, R47 ;  /* 0x000000102e2e7819 */ /* 0x000fe4000000122f */
[----:B------:R-:W-:Y:S02]  /*79d0*/  SHF.R.U64 R34, R34, 0x10, R35 ;  /* 0x0000001022227819 */ /* 0x000fe40000001223 */
[C---:B------:R-:W-:Y:S02]  /*79e0*/  PRMT R46, R225.reuse, 0x5410, R46 ;  /* 0x00005410e12e7816 */ /* 0x040fe4000000002e */
[----:B------:R-:W-:-:S02]  /*79f0*/  PRMT R34, R225, 0x5432, R34 ;  /* 0x00005432e1227816 */ /* 0x000fc40000000022 */
[----:B-----5:R-:W-:Y:S01]  /*7a00*/  PRMT R49, R51, 0x5410, R49 ;  /* 0x0000541033317816 */ /* 0x020fe20000000031 */
[C---:B---3--:R-:W-:Y:S01]  /*7a10*/  IMAD.U32 R51, R13.reuse, 0x10000, RZ ;  /* 0x000100000d337824 */ /* 0x048fe200078e00ff */
[----:B------:R-:W-:-:S03]  /*7a20*/  LOP3.LUT R13, R13, 0xffff0000, RZ, 0xc0, !PT ;  /* 0xffff00000d0d7812 */ /* 0x000fc600078ec0ff */
[----:B------:R-:W-:-:S04]  /*7a30*/  IMAD.U32 R77, R49, 0x10000, RZ ;  /* 0x00010000314d7824 */ /* 0x000fc800078e00ff */
[C---:B------:R-:W-:Y:S01]  /*7a40*/  FMUL.FTZ R79, R78.reuse, R77 ;  /* 0x0000004d4e4f7220 */ /* 0x040fe20000410000 */
[----:B------:R-:W-:-:S03]  /*7a50*/  FMUL.FTZ R78, R78, R76 ;  /* 0x0000004c4e4e7220 */ /* 0x000fc60000410000 */
[C---:B------:R-:W-:Y:S01]  /*7a60*/  FFMA.FTZ R76, R51.reuse, R76, -R79 ;  /* 0x0000004c334c7223 */ /* 0x040fe2000001084f */
[----:B------:R-:W-:Y:S01]  /*7a70*/  FFMA.FTZ R51, R51, R77, R78 ;  /* 0x0000004d33337223 */ /* 0x000fe2000001004e */
[----:B------:R-:W-:Y:S01]  /*7a80*/  LOP3.LUT R77, R50, 0xffff0000, RZ, 0xc0, !PT ;  /* 0xffff0000324d7812 */ /* 0x000fe200078ec0ff */
[----:B------:R-:W-:Y:S01]  /*7a90*/  IMAD.U32 R79, R39, 0x10000, RZ ;  /* 0x00010000274f7824 */ /* 0x000fe200078e00ff */
[----:B------:R-:W-:Y:S02]  /*7aa0*/  LOP3.LUT R50, R49, 0xffff0000, RZ, 0xc0, !PT ;  /* 0xffff000031327812 */ /* 0x000fe400078ec0ff */
[----:B------:R-:W-:-:S03]  /*7ab0*/  LOP3.LUT R39, R39, 0xffff0000, RZ, 0xc0, !PT ;  /* 0xffff000027277812 */ /* 0x000fc600078ec0ff */
[C---:B------:R-:W-:Y:S01]  /*7ac0*/  FMUL.FTZ R49, R37.reuse, R50 ;  /* 0x0000003225317220 */ /* 0x040fe20000410000 */
[----:B------:R-:W-:-:S03]  /*7ad0*/  FMUL.FTZ R37, R37, R77 ;  /* 0x0000004d25257220 */ /* 0x000fc60000410000 */
[C---:B------:R-:W-:Y:S01]  /*7ae0*/  FFMA.FTZ R49, R13.reuse, R77, -R49 ;  /* 0x0000004d0d317223 */ /* 0x040fe20000010831 */
[----:B------:R-:W-:Y:S01]  /*7af0*/  FFMA.FTZ R13, R13, R50, R37 ;  /* 0x000000320d0d7223 */ /* 0x000fe20000010025 */
[----:B------:R-:W-:Y:S01]  /*7b00*/  SHF.R.U32.HI R37, RZ, 0x10, R47 ;  /* 0x00000010ff257819 */ /* 0x000fe2000001162f */
[C---:B------:R-:W-:Y:S01]  /*7b10*/  IMAD.U32 R77, R15.reuse, 0x10000, RZ ;  /* 0x000100000f4d7824 */ /* 0x040fe200078e00ff */
[----:B------:R-:W-:Y:S02]  /*7b20*/  SHF.R.U32.HI R50, RZ, 0x10, R35 ;  /* 0x00000010ff327819 */ /* 0x000fe40000011623 */
[----:B--2---:R-:W-:Y:S02]  /*7b30*/  PRMT R37, R154, 0x5410, R37 ;  /* 0x000054109a257816 */ /* 0x004fe40000000025 */
        /* <DEDUP_REMOVED lines=17> */
[----:B------:R-:W-:-:S02]  /*7c50*/  PRMT R32, R228, 0x5432, R44 ;  /* 0x00005432e4207816 */ /* 0x000fc4000000002c */
[----:B------:R-:W-:Y:S01]  /*7c60*/  LOP3.LUT R36, R36, 0xffff0000, RZ, 0xc0, !PT ;  /* 0xffff000024247812 */ /* 0x000fe200078ec0ff */
[C---:B------:R-:W-:Y:S01]  /*7c70*/  IMAD.U32 R45, R37.reuse, 0x10000, RZ ;  /* 0x00010000252d7824 */ /* 0x040fe200078e00ff */
[----:B------:R-:W-:Y:S01]  /*7c80*/  LOP3.LUT R37, R37, 0xffff0000, RZ, 0xc0, !PT ;  /* 0xffff000025257812 */ /* 0x000fe200078ec0ff */
[C---:B------:R-:W-:Y:S01]  /*7c90*/  IMAD.U32 R44, R32.reuse, 0x10000, RZ ;  /* 0x00010000202c7824 */ /* 0x040fe200078e00ff */
[----:B------:R-:W-:Y:S02]  /*7ca0*/  LOP3.LUT R32, R32, 0xffff0000, RZ, 0xc0, !PT ;  /* 0xffff000020207812 */ /* 0x000fe400078ec0ff */
[----:B------:R-:W-:Y:S01]  /*7cb0*/  SHF.L.U32 R39, R12, 0x10, RZ ;  /* 0x000000100c277819 */ /* 0x000fe200000006ff */
        /* <DEDUP_REMOVED lines=38> */
.L_x_2772:
[----:B------:R-:W-:Y:S05]  /*7f20*/  BSYNC B3 ;  /* 0x0000000000037941 */ /* 0x000fea0003800000 */
.L_x_2771:
[----:B------:R-:W-:-:S04]  /*7f30*/  LEA R32, P4, R6, R11, 0x1 ;  /* 0x0000000b06207211 */ /* 0x000fc800078808ff */
[----:B--2---:R-:W-:Y:S02]  /*7f40*/  LEA.HI.X R33, R6, R121, R111, 0x1, P4 ;  /* 0x0000007906217211 */ /* 0x004fe400020f0c6f */
[----:B------:R-:W-:-:S03]  /*7f50*/  ISETP.GE.AND P4, PT, R48, R131, PT ;  /* 0x000000833000720c */ /* 0x000fc60003f86270 */
[----:B---3--:R2:W-:Y:S10]  /*7f60*/  ST.E.128 desc[UR60][R32.64], R12 ;  /* 0x0000000c20007985 */ /* 0x0085f4000c101d3c */
[----:B------:R-:W-:-:S05]  /*7f70*/  @!P4 IMAD.WIDE R34, R48, 0x2, R120 ;  /* 0x000000023022c825 */ /* 0x000fca00078e0278 */
[----:B----4-:R2:W-:Y:S02]  /*7f80*/  @!P4 ST.E.128 desc[UR60][R34.64], R36 ;  /* 0x000000242200c985 */ /* 0x0105e4000c101d3c */
.L_x_2770:
[----:B------:R-:W-:Y:S05]  /*7f90*/  BSYNC B2 ;  /* 0x0000000000027941 */ /* 0x000fea0003800000 */
.L_x_2769:
[----:B------:R-:W-:-:S13]  /*7fa0*/  ISETP.NE.AND P4, PT, R27, RZ, PT ;  /* 0x000000ff1b00720c */ /* 0x000fda0003f85270 */
[----:B------:R-:W-:Y:S05]  /*7fb0*/  @!P4 BRA `(.L_x_2764) ;  /* 0x0000000400e4c947 */ /* 0x000fea0003800000 */
[----:B--23--:R-:W-:Y:S01]  /*7fc0*/  SEL R12, R125, R135, !P1 ;  /* 0x000000877d0c7207 */ /* 0x00cfe20004800000 */
[----:B------:R-:W-:Y:S01]  /*7fd0*/  BSSY B2, `(.L_x_2773) ;  /* 0x0000075000027945 */ /* 0x000fe20003800000 */
[C---:B------:R-:W-:Y:S02]  /*7fe0*/  LEA R36, P4, R7.reuse, R11, 0x1 ;  /* 0x0000000b07247211 */ /* 0x040fe400078808ff */
[----:B------:R-:W-:Y:S02]  /*7ff0*/  SHF.R.S32.HI R13, RZ, 0x1f, R12 ;  /* 0x0000001fff0d7819 */ /* 0x000fe4000001140c */
[----:B------:R-:W-:Y:S02]  /*8000*/  LEA.HI.X R37, R7, R121, R110, 0x1, P4 ;  /* 0x0000007907257211 */ /* 0x000fe400020f0c6e */
        /* <DEDUP_REMOVED lines=28> */
[--C-:B------:R-:W-:Y:S01]  /*81d0*/  SHF.R.U64 R31, R40, 0x10, R41.reuse ;  /* 0x00000010281f7819 */ /* 0x100fe20000001229 */
[----:B------:R-:W-:Y:S01]  /*81e0*/  IMAD.U32 R45, R14, 0x10000, RZ ;  /* 0x000100000e2d7824 */ /* 0x000fe200078e00ff */
[----:B------:R-:W-:Y:S01]  /*81f0*/  SHF.R.U32.HI R40, RZ, 0x10, R41 ;  /* 0x00000010ff287819 */ /* 0x000fe20000011629 */
[----:B------:R-:W-:Y:S01]  /*8200*/  IMAD.U32 R41, R13, 0x10000, RZ ;  /* 0x000100000d297824 */ /* 0x000fe200078e00ff */
[----:B------:R-:W-:-:S02]  /*8210*/  PRMT R28, R210, 0x5410, R28 ;  /* 0x00005410d21c7816 */ /* 0x000fc4000000001c */
[----:B------:R-:W-:Y:S02]  /*8220*/  PRMT R40, R211, 0x5410, R40 ;  /* 0x00005410d3287816 */ /* 0x000fe40000000028 */
[--C-:B------:R-:W-:Y:S01]  /*8230*/  SHF.R.U64 R38, R42, 0x10, R43.reuse ;  /* 0x000000102a267819 */ /* 0x100fe2000000122b */
[----:B------:R-:W-:Y:S01]  /*8240*/  IMAD.U32 R50, R28, 0x10000, RZ ;  /* 0x000100001c327824 */ /* 0x000fe200078e00ff */
[----:B------:R-:W-:Y:S01]  /*8250*/  SHF.R.U32.HI R42, RZ, 0x10, R43 ;  /* 0x00000010ff2a7819 */ /* 0x000fe2000001162b */
[C---:B------:R-:W-:Y:S01]  /*8260*/  IMAD.U32 R43, R33.reuse, 0x10000, RZ ;  /* 0x00010000212b7824 */ /* 0x040fe200078e00ff */
[----:B------:R-:W-:Y:S01]  /*8270*/  LOP3.LUT R44, R33, 0xffff0000, RZ, 0xc0, !PT ;  /* 0xffff0000212c7812 */ /* 0x000fe200078ec0ff */
[C---:B------:R-:W-:Y:S01]  /*8280*/  IMAD.U32 R49, R40.reuse, 0x10000, RZ ;  /* 0x0001000028317824 */ /* 0x040fe200078e00ff */
[----:B------:R-:W-:Y:S01]  /*8290*/  LOP3.LUT R40, R40, 0xffff0000, RZ, 0xc0, !PT ;  /* 0xffff000028287812 */ /* 0x000fe200078ec0ff */
[----:B------:R-:W-:Y:S01]  /*82a0*/  IMAD.U32 R33, R32, 0x10000, RZ ;  /* 0x0001000020217824 */ /* 0x000fe200078e00ff */
[----:B------:R-:W-:Y:S01]  /*82b0*/  PRMT R42, R209, 0x5432, R42 ;  /* 0x00005432d12a7816 */ /* 0x000fe2000000002a */
[C---:B------:R-:W-:Y:S01]  /*82c0*/  FMUL.FTZ R51, R43.reuse, R49 ;  /* 0x000000312b337220 */ /* 0x040fe20000410000 */
[----:B------:R-:W-:Y:S01]  /*82d0*/  FMUL.FTZ R43, R43, R50 ;  /* 0x000000322b2b7220 */ /* 0x000fe20000410000 */
[----:B------:R-:W-:-:S02]  /*82e0*/  PRMT R30, R212, 0x5410, R30 ;  /* 0x00005410d41e7816 */ /* 0x000fc4000000001e */
[----:B------:R-:W-:Y:S01]  /*82f0*/  LOP3.LUT R13, R13, 0xffff0000, RZ, 0xc0, !PT ;  /* 0xffff00000d0d7812 */ /* 0x000fe200078ec0ff */
[C---:B------:R-:W-:Y:S01]  /*8300*/  FFMA.FTZ R43, R41.reuse, R49, R43 ;  /* 0x00000031292b7223 */ /* 0x040fe2000001002b */
[----:B------:R-:W-:Y:S01]  /*8310*/  LOP3.LUT R49, R28, 0xffff0000, RZ, 0xc0, !PT ;  /* 0xffff00001c317812 */ /* 0x000fe200078ec0ff */
[----:B------:R-:W-:Y:S01]  /*8320*/  FFMA.FTZ R51, R41, R50, -R51 ;  /* 0x0000003229337223 */ /* 0x000fe20000010833 */
[----:B------:R-:W-:Y:S01]  /*8330*/  FMUL.FTZ R28, R44, R40 ;  /* 0x000000282c1c7220 */ /* 0x000fe20000410000 */
[----:B------:R-:W-:Y:S01]  /*8340*/  IMAD.U32 R41, R42, 0x10000, RZ ;  /* 0x000100002a297824 */ /* 0x000fe200078e00ff */
[----:B------:R-:W-:Y:S01]  /*8350*/  LOP3.LUT R35, R35, 0xffff0000, RZ, 0xc0, !PT ;  /* 0xffff000023237812 */ /* 0x000fe200078ec0ff */
[----:B------:R-:W-:Y:S02]  /*8360*/  IMAD.U32 R50, R30, 0x10000, RZ ;  /* 0x000100001e327824 */ /* 0x000fe400078e00ff */
[-C--:B------:R-:W-:Y:S01]  /*8370*/  FMUL.FTZ R44, R44, R49.reuse ;  /* 0x000000312c2c7220 */ /* 0x080fe20000410000 */
[----:B------:R-:W-:Y:S01]  /*8380*/  FFMA.FTZ R49, R13, R49, -R28 ;  /* 0x000000310d317223 */ /* 0x000fe2000001081c */
[CC--:B------:R-:W-:Y:S01]  /*8390*/  FMUL.FTZ R28, R47.reuse, R41.reuse ;  /* 0x000000292f1c7220 */ /* 0x0c0fe20000410000 */
[----:B------:R-:W-:Y:S01]  /*83a0*/  LOP3.LUT R42, R42, 0xffff0000, RZ, 0xc0, !PT ;  /* 0xffff00002a2a7812 */ /* 0x000fe200078ec0ff */
[----:B------:R-:W-:Y:S01]  /*83b0*/  FMUL.FTZ R47, R47, R50 ;  /* 0x000000322f2f7220 */ /* 0x000fe20000410000 */
[----:B------:R-:W-:Y:S01]  /*83c0*/  PRMT R31, R210, 0x5432, R31 ;  /* 0x00005432d21f7816 */ /* 0x000fe2000000001f */
[----:B------:R-:W-:Y:S01]  /*83d0*/  FFMA.FTZ R44, R13, R40, R44 ;  /* 0x000000280d2c7223 */ /* 0x000fe2000001002c */
[----:B------:R-:W-:Y:S01]  /*83e0*/  LOP3.LUT R15, R15, 0xffff0000, RZ, 0xc0, !PT ;  /* 0xffff00000f0f7812 */ /* 0x000fe200078ec0ff */
[----:B------:R-:W-:Y:S01]  /*83f0*/  FFMA.FTZ R47, R46, R41, R47 ;  /* 0x000000292e2f7223 */ /* 0x000fe2000001002f */
[----:B------:R-:W-:Y:S01]  /*8400*/  LOP3.LUT R30, R30, 0xffff0000, RZ, 0xc0, !PT ;  /* 0xffff00001e1e7812 */ /* 0x000fe200078ec0ff */
[----:B------:R-:W-:Y:S01]  /*8410*/  FMUL.FTZ R41, R35, R42 ;  /* 0x0000002a23297220 */ /* 0x000fe20000410000 */
[----:B------:R-:W-:Y:S01]  /*8420*/  PRMT R11, R211, 0x5432, R11 ;  /* 0x00005432d30b7816 */ /* 0x000fe2000000000b */
[----:B------:R-:W-:Y:S01]  /*8430*/  IMAD.U32 R40, R31, 0x10000, RZ ;  /* 0x000100001f287824 */ /* 0x000fe200078e00ff */
[----:B------:R-:W-:Y:S01]  /*8440*/  LOP3.LUT R32, R32, 0xffff0000, RZ, 0xc0, !PT ;  /* 0xffff000020207812 */ /* 0x000fe200078ec0ff */
[-C--:B------:R-:W-:Y:S01]  /*8450*/  FMUL.FTZ R35, R35, R30.reuse ;  /* 0x0000001e23237220 */ /* 0x080fe20000410000 */
[----:B------:R-:W-:Y:S01]  /*8460*/  FFMA.FTZ R41, R15, R30, -R41 ;  /* 0x0000001e0f297223 */ /* 0x000fe20000010829 */
[----:B------:R-:W-:Y:S01]  /*8470*/  LOP3.LUT R31, R31, 0xffff0000, RZ, 0xc0, !PT ;  /* 0xffff00001f1f7812 */ /* 0x000fe200078ec0ff */
[C---:B------:R-:W-:Y:S01]  /*8480*/  IMAD.U32 R13, R11.reuse, 0x10000, RZ ;  /* 0x000100000b0d7824 */ /* 0x040fe200078e00ff */
[----:B------:R-:W-:Y:S01]  /*8490*/  LOP3.LUT R30, R11, 0xffff0000, RZ, 0xc0, !PT ;  /* 0xffff00000b1e7812 */ /* 0x000fe200078ec0ff */
[----:B------:R-:W-:Y:S01]  /*84a0*/  FMUL.FTZ R11, R33, R40 ;  /* 0x00000028210b7220 */ /* 0x000fe20000410000 */
[----:B------:R-:W-:Y:S01]  /*84b0*/  PRMT R38, R209, 0x5410, R38 ;  /* 0x00005410d1267816 */ /* 0x000fe20000000026 */
[----:B------:R-:W-:Y:S01]  /*84c0*/  FFMA.FTZ R35, R15, R42, R35 ;  /* 0x0000002a0f237223 */ /* 0x000fe20000010023 */
[----:B------:R-:W-:Y:S01]  /*84d0*/  LOP3.LUT R12, R12, 0xffff0000, RZ, 0xc0, !PT ;  /* 0xffff00000c0c7812 */ /* 0x000fe200078ec0ff */
[----:B------:R-:W-:Y:S01]  /*84e0*/  FMUL.FTZ R15, R32, R31 ;  /* 0x0000001f200f7220 */ /* 0x000fe20000410000 */
[----:B------:R-:W-:Y:S01]  /*84f0*/  PRMT R29, R212, 0x5432, R29 ;  /* 0x00005432d41d7816 */ /* 0x000fe2000000001d */
[-C--:B------:R-:W-:Y:S01]  /*8500*/  FMUL.FTZ R33, R33, R13.reuse ;  /* 0x0000000d21217220 */ /* 0x080fe20000410000 */
[----:B------:R-:W-:Y:S01]  /*8510*/  FFMA.FTZ R11, R39, R13, -R11 ;  /* 0x0000000d270b7223 */ /* 0x000fe2000001080b */
[----:B------:R-:W-:Y:S01]  /*8520*/  IMAD.U32 R13, R38, 0x10000, RZ ;  /* 0x00010000260d7824 */ /* 0x000fe200078e00ff */
        /* <DEDUP_REMOVED lines=10> */
[-C--:B------:R-:W-:Y:S01]  /*85d0*/  FMUL.FTZ R34, R34, R29.reuse ;  /* 0x0000001d22227220 */ /* 0x080fe20000410000 */
[----:B------:R-:W-:Y:S01]  /*85e0*/  FFMA.FTZ R28, R46, R50, -R28 ;  /* 0x000000322e1c7223 */ /* 0x000fe2000001081c */
[-C--:B------:R-:W-:Y:S01]  /*85f0*/  FFMA.FTZ R12, R45, R30.reuse, -R12 ;  /* 0x0000001e2d0c7223 */ /* 0x080fe2000001080c */
[----:B------:R-:W-:Y:S01]  /*8600*/  FFMA.FTZ R31, R14, R29, -R31 ;  /* 0x0000001d0e1f7223 */ /* 0x000fe2000001081f */
[----:B------:R-:W-:Y:S01]  /*8610*/  FMUL.FTZ R48, R48, R30 ;  /* 0x0000001e30307220 */ /* 0x000fe20000410000 */
[----:B------:R-:W-:Y:S01]  /*8620*/  FFMA.FTZ R34, R14, R38, R34 ;  /* 0x000000260e227223 */ /* 0x000fe20000010022 */
        /* <DEDUP_REMOVED lines=15> */
.L_x_2774:
[----:B------:R-:W-:Y:S05]  /*8720*/  BSYNC B2 ;  /* 0x0000000000027941 */ /* 0x000fea0003800000 */
.L_x_2773:
[----:B--2---:R4:W-:Y:S04]  /*8730*/  ST.E.128 desc[UR60][R36.64], R12 ;  /* 0x0000000c24007985 */ /* 0x0049e8000c101d3c */
[----:B---3--:R4:W-:Y:S02]  /*8740*/  @!P4 ST.E.128 desc[UR60][R120.64], R32 ;  /* 0x000000207800c985 */ /* 0x0089e4000c101d3c */
.L_x_2764:
[----:B------:R-:W-:Y:S05]  /*8750*/  BSYNC B1 ;  /* 0x0000000000017941 */ /* 0x000fea0003800000 */
.L_x_2763:
[----:B------:R-:W-:-:S03]  /*8760*/  UMOV UR4, 0xffffffff ;  /* 0xffffffff00047882 */ /* 0x000fc60000000000 */
[----:B------:R-:W-:Y:S05]  /*8770*/  BRA.DIV UR4, `(.L_x_2775) ;  /* 0x000001aa04b47947 */ /* 0x000fea000b800000 */
[----:B0-----:R-:W0:Y:S04]  /*8780*/  SHFL.IDX PT, R116, R116, 0x1, 0x1c1f ;  /* 0x003c1f0074747f89 */ /* 0x001e2800000e0000 */
[----:B------:R-:W0:Y:S02]  /*8790*/  SHFL.IDX PT, R117, R117, 0x1, 0x1c1f ;  /* 0x003c1f0075757f89 */ /* 0x000e2400000e0000 */
.L_x_3063:
[----:B------:R-:W-:Y:S05]  /*87a0*/  @P5 BRA `(.L_x_2732) ;  /* 0x0000001c00b05947 */ /* 0x000fea0003800000 */
[----:B------:R-:W-:Y:S01]  /*87b0*/  ISETP.NE.AND P4, PT, R8, RZ, PT ;  /* 0x000000ff0800720c */ /* 0x000fe20003f85270 */
[----:B------:R-:W-:Y:S01]  /*87c0*/  BSSY B1, `(.L_x_2776) ;  /* 0x000007a000017945 */ /* 0x000fe20003800000 */
[----:B0-2-4-:R-:W-:Y:S01]  /*87d0*/  IMAD.MOV.U32 R32, RZ, RZ, R117 ;  /* 0x000000ffff207224 */ /* 0x015fe200078e0075 */
[----:B------:R-:W-:-:S10]  /*87e0*/  MOV R33, R116 ;  /* 0x0000007400217202 */ /* 0x000fd40000000f00 */
        /* <DEDUP_REMOVED lines=26> */
[----:B0-----:R-:W-:Y:S01]  /*8990*/  SHF.R.U64 R11, R60, 0x10, R61 ;  /* 0x000000103c0b7819 */ /* 0x001fe2000000123d */
[----:B---3--:R-:W-:Y:S01]  /*89a0*/  IMAD.U32 R43, R29, 0x10000, RZ ;  /* 0x000100001d2b7824 */ /* 0x008fe200078e00ff */
[----:B------:R-:W-:Y:S01]  /*89b0*/  SHF.R.U64 R39, R72, 0x10, R73 ;  /* 0x0000001048277819 */ /* 0x000fe20000001249 */
[----:B--2---:R-:W-:Y:S01]  /*89c0*/  IMAD.U32 R41, R13, 0x10000, RZ ;  /* 0x000100000d297824 */ /* 0x004fe200078e00ff */
[----:B------:R-:W-:Y:S01]  /*89d0*/  SHF.R.U32.HI R60, RZ, 0x10, R61 ;  /* 0x00000010ff3c7819 */ /* 0x000fe2000001163d */
[----:B------:R-:W-:Y:S01]  /*89e0*/  IMAD.U32 R47, R31, 0x10000, RZ ;  /* 0x000100001f2f7824 */ /* 0x000fe200078e00ff */
[----:B------:R-:W-:Y:S01]  /*89f0*/  SHF.R.U32.HI R72, RZ, 0x10, R73 ;  /* 0x00000010ff487819 */ /* 0x000fe20000011649 */
[----:B------:R-:W-:Y:S01]  /*8a00*/  IMAD.U32 R46, R15, 0x10000, RZ ;  /* 0x000100000f2e7824 */ /* 0x000fe200078e00ff */
[----:B------:R-:W-:Y:S01]  /*8a10*/  SHF.R.U64 R38, R62, 0x10, R63 ;  /* 0x000000103e267819 */ /* 0x000fe2000000123f */
[----:B------:R-:W-:Y:S01]  /*8a20*/  IMAD.U32 R48, R30, 0x10000, RZ ;  /* 0x000100001e307824 */ /* 0x000fe200078e00ff */
[----:B------:R-:W-:Y:S01]  /*8a30*/  PRMT R60, R206, 0x5432, R60 ;  /* 0x00005432ce3c7816 */ /* 0x000fe2000000003c */
[----:B------:R-:W-:Y:S01]  /*8a40*/  IMAD.U32 R45, R14, 0x10000, RZ ;  /* 0x000100000e2d7824 */ /* 0x000fe200078e00ff */
[----:B------:R-:W-:-:S02]  /*8a50*/  PRMT R72, R208, 0x5432, R72 ;  /* 0x00005432d0487816 */ /* 0x000fc40000000048 */
[----:B------:R-:W-:Y:S01]  /*8a60*/  SHF.R.U32.HI R62, RZ, 0x10, R63 ;  /* 0x00000010ff3e7819 */ /* 0x000fe2000001163f */
[----:B------:R-:W-:Y:S01]  /*8a70*/  IMAD.U32 R76, R60, 0x10000, RZ ;  /* 0x000100003c4c7824 */ /* 0x000fe200078e00ff */
[--C-:B------:R-:W-:Y:S01]  /*8a80*/  SHF.R.U64 R40, R74, 0x10, R75.reuse ;  /* 0x000000104a287819 */ /* 0x100fe2000000124b */
[----:B------:R-:W-:Y:S01]  /*8a90*/  IMAD.U32 R50, R72, 0x10000, RZ ;  /* 0x0001000048327824 */ /* 0x000fe200078e00ff */
[----:B------:R-:W-:Y:S02]  /*8aa0*/  SHF.R.U32.HI R74, RZ, 0x10, R75 ;  /* 0x00000010ff4a7819 */ /* 0x000fe4000001164b */
[----:B------:R-:W-:Y:S01]  /*8ab0*/  PRMT R208, R208, 0x5410, R39 ;  /* 0x00005410d0d07816 */ /* 0x000fe20000000027 */
[----:B------:R-:W-:Y:S01]  /*8ac0*/  FMUL.FTZ R78, R43, R50 ;  /* 0x000000322b4e7220 */ /* 0x000fe20000410000 */
[----:B------:R-:W-:Y:S01]  /*8ad0*/  LOP3.LUT R44, R29, 0xffff0000, RZ, 0xc0, !PT ;  /* 0xffff00001d2c7812 */ /* 0x000fe200078ec0ff */
[----:B------:R-:W-:Y:S01]  /*8ae0*/  IMAD.U32 R29, R28, 0x10000, RZ ;  /* 0x000100001c1d7824 */ /* 0x000fe200078e00ff */
[----:B------:R-:W-:Y:S01]  /*8af0*/  PRMT R62, R153, 0x5432, R62 ;  /* 0x00005432993e7816 */ /* 0x000fe2000000003e */
[-C--:B------:R-:W-:Y:S01]  /*8b00*/  FFMA.FTZ R78, R41, R76.reuse, -R78 ;  /* 0x0000004c294e7223 */ /* 0x080fe2000001084e */
[----:B------:R-:W-:Y:S01]  /*8b10*/  LOP3.LUT R39, R72, 0xffff0000, RZ, 0xc0, !PT ;  /* 0xffff000048277812 */ /* 0x000fe200078ec0ff */
[----:B------:R-:W-:Y:S01]  /*8b20*/  FMUL.FTZ R72, R43, R76 ;  /* 0x0000004c2b487220 */ /* 0x000fe20000410000 */
[----:B------:R-:W-:Y:S01]  /*8b30*/  PRMT R74, R207, 0x5432, R74 ;  /* 0x00005432cf4a7816 */ /* 0x000fe2000000004a */
[----:B------:R-:W-:Y:S01]  /*8b40*/  IMAD.U32 R49, R62, 0x10000, RZ ;  /* 0x000100003e317824 */ /* 0x000fe200078e00ff */
[----:B------:R-:W-:Y:S01]  /*8b50*/  LOP3.LUT R51, R60, 0xffff0000, RZ, 0xc0, !PT ;  /* 0xffff00003c337812 */ /* 0x000fe200078ec0ff */
[----:B------:R-:W-:Y:S01]  /*8b60*/  FMUL.FTZ R61, R44, R39 ;  /* 0x000000272c3d7220 */ /* 0x000fe20000410000 */
[----:B------:R-:W-:Y:S01]  /*8b70*/  LOP3.LUT R42, R13, 0xffff0000, RZ, 0xc0, !PT ;  /* 0xffff00000d2a7812 */ /* 0x000fe200078ec0ff */
[----:B------:R-:W-:Y:S01]  /*8b80*/  IMAD.U32 R43, R74, 0x10000, RZ ;  /* 0x000100004a2b7824 */ /* 0x000fe200078e00ff */
[----:B------:R-:W-:Y:S01]  /*8b90*/  LOP3.LUT R31, R31, 0xffff0000, RZ, 0xc0, !PT ;  /* 0xffff00001f1f7812 */ /* 0x000fe200078ec0ff */
[----:B------:R-:W-:Y:S01]  /*8ba0*/  FFMA.FTZ R72, R41, R50, R72 ;  /* 0x0000003229487223 */ /* 0x000fe20000010048 */
[-C--:B------:R-:W-:Y:S01]  /*8bb0*/  FMUL.FTZ R63, R44, R51.reuse ;  /* 0x000000332c3f7220 */ /* 0x080fe20000410000 */
[----:B------:R-:W-:Y:S01]  /*8bc0*/  LOP3.LUT R74, R74, 0xffff0000, RZ, 0xc0, !PT ;  /* 0xffff00004a4a7812 */ /* 0x000fe200078ec0ff */
[----:B------:R-:W-:Y:S01]  /*8bd0*/  FFMA.FTZ R41, R42, R51, -R61 ;  /* 0x000000332a297223 */ /* 0x000fe2000001083d */
[----:B------:R-:W-:Y:S01]  /*8be0*/  LOP3.LUT R62, R62, 0xffff0000, RZ, 0xc0, !PT ;  /* 0xffff00003e3e7812 */ /* 0x000fe200078ec0ff */
[C---:B------:R-:W-:Y:S01]  /*8bf0*/  FMUL.FTZ R44, R47.reuse, R49 ;  /* 0x000000312f2c7220 */ /* 0x040fe20000410000 */
[----:B------:R-:W-:Y:S01]  /*8c00*/  PRMT R11, R206, 0x5410, R11 ;  /* 0x00005410ce0b7816 */ /* 0x000fe2000000000b */
[----:B------:R-:W-:Y:S01]  /*8c10*/  FMUL.FTZ R51, R47, R43 ;  /* 0x0000002b2f337220 */ /* 0x000fe20000410000 */
[----:B------:R-:W-:Y:S01]  /*8c20*/  LOP3.LUT R15, R15, 0xffff0000, RZ, 0xc0, !PT ;  /* 0xffff00000f0f7812 */ /* 0x000fe200078ec0ff */
[----:B------:R-:W-:Y:S01]  /*8c30*/  FFMA.FTZ R39, R42, R39, R63 ;  /* 0x000000272a277223 */ /* 0x000fe2000001003f */
[----:B------:R-:W-:Y:S01]  /*8c40*/  LOP3.LUT R28, R28, 0xffff0000, RZ, 0xc0, !PT ;  /* 0xffff00001c1c7812 */ /* 0x000fe200078ec0ff */
[----:B------:R-:W-:Y:S01]  /*8c50*/  FFMA.FTZ R43, R46, R43, R44 ;  /* 0x0000002b2e2b7223 */ /* 0x000fe2000001002c */
[C---:B------:R-:W-:Y:S01]  /*8c60*/  FMUL.FTZ R50, R31.reuse, R74 ;  /* 0x0000004a1f327220 */ /* 0x040fe20000410000 */
[----:B------:R-:W-:Y:S01]  /*8c70*/  FMUL.FTZ R60, R31, R62 ;  /* 0x0000003e1f3c7220 */ /* 0x000fe20000410000 */
[----:B------:R-:W-:Y:S01]  /*8c80*/  LOP3.LUT R47, R208, 0xffff0000, RZ, 0xc0, !PT ;  /* 0xffff0000d02f7812 */ /* 0x000fe200078ec0ff */
[----:B------:R-:W-:Y:S01]  /*8c90*/  FFMA.FTZ R42, R46, R49, -R51 ;  /* 0x000000312e2a7223 */ /* 0x000fe20000010833 */
[----:B------:R-:W-:-:S02]  /*8ca0*/  IMAD.U32 R44, R208, 0x10000, RZ ;  /* 0x00010000d02c7824 */ /* 0x000fc400078e00ff */
[----:B------:R-:W-:Y:S01]  /*8cb0*/  FFMA.FTZ R31, R15, R62, -R50 ;  /* 0x0000003e0f1f7223 */ /* 0x000fe20000010832 */
[C---:B------:R-:W-:Y:S01]  /*8cc0*/  IMAD.U32 R46, R11.reuse, 0x10000, RZ ;  /* 0x000100000b2e7824 */ /* 0x040fe200078e00ff */
[----:B------:R-:W-:Y:S01]  /*8cd0*/  LOP3.LUT R11, R11, 0xffff0000, RZ, 0xc0, !PT ;  /* 0xffff00000b0b7812 */ /* 0x000fe200078ec0ff */
[C---:B------:R-:W-:Y:S01]  /*8ce0*/  IMAD.U32 R13, R12.reuse, 0x10000, RZ ;  /* 0x000100000c0d7824 */ /* 0x040fe200078e00ff */
[----:B------:R-:W-:Y:S01]  /*8cf0*/  LOP3.LUT R12, R12, 0xffff0000, RZ, 0xc0, !PT ;  /* 0xffff00000c0c7812 */ /* 0x000fe200078ec0ff */
[----:B------:R-:W-:Y:S01]  /*8d00*/  FFMA.FTZ R74, R15, R74, R60 ;  /* 0x0000004a0f4a7223 */ /* 0x000fe2000001003c */
[----:B------:R-:W-:Y:S01]  /*8d10*/  FMUL.FTZ R50, R29, R44 ;  /* 0x0000002c1d327220 */ /* 0x000fe20000410000 */
[C---:B------:R-:W-:Y:S01]  /*8d20*/  FMUL.FTZ R15, R28.reuse, R47 ;  /* 0x0000002f1c0f7220 */ /* 0x040fe20000410000 */
[----:B------:R-:W-:Y:S01]  /*8d30*/  PRMT R40, R207, 0x5410, R40 ;  /* 0x00005410cf287816 */ /* 0x000fe20000000028 */
[-C--:B------:R-:W-:Y:S01]  /*8d40*/  FMUL.FTZ R29, R29, R46.reuse ;  /* 0x0000002e1d1d7220 */ /* 0x080fe20000410000 */
[----:B------:R-:W-:Y:S01]  /*8d50*/  PRMT R38, R153, 0x5410, R38 ;  /* 0x0000541099267816 */ /* 0x000fe20000000026 */
[-C--:B------:R-:W-:Y:S01]  /*8d60*/  FMUL.FTZ R49, R28, R11.reuse ;  /* 0x0000000b1c317220 */ /* 0x080fe20000410000 */
[C---:B------:R-:W-:Y:S01]  /*8d70*/  FFMA.FTZ R46, R13.reuse, R46, -R50 ;  /* 0x0000002e0d2e7223 */ /* 0x040fe20000010832 */
[----:B------:R-:W-:Y:S01]  /*8d80*/  FFMA.FTZ R11, R12, R11, -R15 ;  /* 0x0000000b0c0b7223 */ /* 0x000fe2000001080f */
[----:B------:R-:W-:Y:S01]  /*8d90*/  LOP3.LUT R30, R30, 0xffff0000, RZ, 0xc0, !PT ;  /* 0xffff00001e1e7812 */ /* 0x000fe200078ec0ff */
[----:B------:R-:W-:Y:S01]  /*8da0*/  FFMA.FTZ R13, R13, R44, R29 ;  /* 0x0000002c0d0d7223 */ /* 0x000fe2000001001d */
[C---:B------:R-:W-:Y:S01]  /*8db0*/  LOP3.LUT R15, R40.reuse, 0xffff0000, RZ, 0xc0, !PT ;  /* 0xffff0000280f7812 */ /* 0x040fe200078ec0ff */
[----:B------:R-:W-:Y:S01]  /*8dc0*/  IMAD.U32 R44, R40, 0x10000, RZ ;  /* 0x00010000282c7824 */ /* 0x000fe200078e00ff */
[C---:B------:R-:W-:Y:S01]  /*8dd0*/  LOP3.LUT R29, R38.reuse, 0xffff0000, RZ, 0xc0, !PT ;  /* 0xffff0000261d7812 */ /* 0x040fe200078ec0ff */
[----:B------:R-:W-:-:S02]  /*8de0*/  IMAD.U32 R28, R38, 0x10000, RZ ;  /* 0x00010000261c7824 */ /* 0x000fc400078e00ff */
[----:B------:R-:W-:Y:S01]  /*8df0*/  FFMA.FTZ R12, R12, R47, R49 ;  /* 0x0000002f0c0c7223 */ /* 0x000fe20000010031 */
[----:B------:R-:W-:Y:S01]  /*8e00*/  LOP3.LUT R14, R14, 0xffff0000, RZ, 0xc0, !PT ;  /* 0xffff00000e0e7812 */ /* 0x000fe200078ec0ff */
[----:B------:R-:W-:Y:S01]  /*8e10*/  FMUL.FTZ R49, R30, R15 ;  /* 0x0000000f1e317220 */ /* 0x000fe20000410000 */
        /* <DEDUP_REMOVED lines=10> */
[----:B------:R-:W-:Y:S01]  /*8ec0*/  F2FP.BF16.F32.PACK_AB R28, R12, R13 ;  /* 0x0000000d0c1c723e */ /* 0x000fe200000010ff */
[----:B------:R-:W-:Y:S01]  /*8ed0*/  IMAD.MOV.U32 R12, RZ, RZ, R40 ;  /* 0x000000ffff0c7224 */ /* 0x000fe200078e0028 */
[----:B------:R-:W-:Y:S01]  /*8ee0*/  F2FP.BF16.F32.PACK_AB R29, R39, R72 ;  /* 0x00000048271d723e */ /* 0x000fe200000010ff */
[----:B------:R-:W-:Y:S01]  /*8ef0*/  IMAD.MOV.U32 R13, RZ, RZ, R41 ;  /* 0x000000ffff0d7224 */ /* 0x000fe200078e0029 */
[----:B------:R-:W-:Y:S02]  /*8f00*/  F2FP.BF16.F32.PACK_AB R31, R74, R43 ;  /* 0x0000002b4a1f723e */ /* 0x000fe400000010ff */
[----:B------:R-:W-:-:S02]  /*8f10*/  F2FP.BF16.F32.PACK_AB R14, R49, R38 ;  /* 0x00000026310e723e */ /* 0x000fc400000010ff */
[----:B------:R-:W-:-:S07]  /*8f20*/  F2FP.BF16.F32.PACK_AB R30, R30, R47 ;  /* 0x0000002f1e1e723e */ /* 0x000fce00000010ff */
.L_x_2779:
[----:B------:R-:W-:Y:S05]  /*8f30*/  BSYNC B2 ;  /* 0x0000000000027941 */ /* 0x000fea0003800000 */
.L_x_2778:
[----:B--2---:R2:W-:Y:S04]  /*8f40*/  ST.E.128 desc[UR60][R34.64], R12 ;  /* 0x0000000c22007985 */ /* 0x0045e8000c101d3c */
[----:B---3--:R2:W-:Y:S02]  /*8f50*/  @!P4 ST.E.128 desc[UR60][R36.64], R28 ;  /* 0x0000001c2400c985 */ /* 0x0085e4000c101d3c */
.L_x_2777:
[----:B------:R-:W-:Y:S05]  /*8f60*/  BSYNC B1 ;  /* 0x0000000000017941 */ /* 0x000fea0003800000 */
.L_x_2776:
        /* <DEDUP_REMOVED lines=28> */
[----:B------:R-:W-:Y:S01]  /*9130*/  SHF.R.U32.HI R49, RZ, 0x10, R69 ;  /* 0x00000010ff317819 */ /* 0x000fe20000011645 */
[----:B---3--:R-:W-:Y:S01]  /*9140*/  IMAD.U32 R48, R29, 0x10000, RZ ;  /* 0x000100001d307824 */ /* 0x008fe200078e00ff */
[--C-:B------:R-:W-:Y:S01]  /*9150*/  SHF.R.U64 R39, R56, 0x10, R57.reuse ;  /* 0x0000001038277819 */ /* 0x100fe20000001239 */
[----:B--2---:R-:W-:Y:S01]  /*9160*/  IMAD.U32 R43, R13, 0x10000, RZ ;  /* 0x000100000d2b7824 */ /* 0x004fe200078e00ff */
[----:B------:R-:W-:Y:S01]  /*9170*/  SHF.R.U32.HI R57, RZ, 0x10, R57 ;  /* 0x00000010ff397819 */ /* 0x000fe20000011639 */
[----:B------:R-:W-:Y:S01]  /*9180*/  IMAD.U32 R47, R31, 0x10000, RZ ;  /* 0x000100001f2f7824 */ /* 0x000fe200078e00ff */
[----:B------:R-:W-:Y:S01]  /*9190*/  PRMT R49, R152, 0x5432, R49 ;  /* 0x0000543298317816 */ /* 0x000fe20000000031 */
[----:B------:R-:W-:Y:S01]  /*91a0*/  IMAD.U32 R44, R15, 0x10000, RZ ;  /* 0x000100000f2c7824 */ /* 0x000fe200078e00ff */
[----:B------:R-:W-:Y:S01]  /*91b0*/  SHF.R.U64 R41, R68, 0x10, R69 ;  /* 0x0000001044297819 */ /* 0x000fe20000001245 */
[----:B0-----:R-:W-:Y:S01]  /*91c0*/  IMAD.U32 R11, R12, 0x10000, RZ ;  /* 0x000100000c0b7824 */ /* 0x001fe200078e00ff */
[----:B------:R-:W-:Y:S01]  /*91d0*/  PRMT R57, R150, 0x5432, R57 ;  /* 0x0000543296397816 */ /* 0x000fe20000000039 */
[----:B------:R-:W-:Y:S01]  /*91e0*/  IMAD.U32 R50, R49, 0x10000, RZ ;  /* 0x0001000031327824 */ /* 0x000fe200078e00ff */
[----:B------:R-:W-:-:S02]  /*91f0*/  SHF.R.U64 R46, R70, 0x10, R71 ;  /* 0x00000010462e7819 */ /* 0x000fc40000001247 */
[----:B------:R-:W-:Y:S01]  /*9200*/  SHF.R.U64 R42, R58, 0x10, R59 ;  /* 0x000000103a2a7819 */ /* 0x000fe2000000123b */
[-C--:B------:R-:W-:Y:S01]  /*9210*/  FMUL.FTZ R56, R48, R50.reuse ;  /* 0x0000003230387220 */ /* 0x080fe20000410000 */
[----:B------:R-:W-:Y:S02]  /*9220*/  SHF.R.U32.HI R70, RZ, 0x10, R71 ;  /* 0x00000010ff467819 */ /* 0x000fe40000011647 */
[----:B------:R-:W-:Y:S01]  /*9230*/  PRMT R152, R152, 0x5410, R41 ;  /* 0x0000541098987816 */ /* 0x000fe20000000029 */
[----:B------:R-:W-:Y:S01]  /*9240*/  IMAD.U32 R41, R57, 0x10000, RZ ;  /* 0x0001000039297824 */ /* 0x000fe200078e00ff */
[----:B------:R-:W-:Y:S02]  /*9250*/  SHF.R.U32.HI R58, RZ, 0x10, R59 ;  /* 0x00000010ff3a7819 */ /* 0x000fe4000001163b */
[----:B------:R-:W-:Y:S01]  /*9260*/  LOP3.LUT R45, R29, 0xffff0000, RZ, 0xc0, !PT ;  /* 0xffff00001d2d7812 */ /* 0x000fe200078ec0ff */
[-C--:B------:R-:W-:Y:S01]  /*9270*/  FMUL.FTZ R60, R48, R41.reuse ;  /* 0x00000029303c7220 */ /* 0x080fe20000410000 */
[----:B------:R-:W-:Y:S01]  /*9280*/  LOP3.LUT R51, R49, 0xffff0000, RZ, 0xc0, !PT ;  /* 0xffff000031337812 */ /* 0x000fe200078ec0ff */
[----:B------:R-:W-:Y:S01]  /*9290*/  FFMA.FTZ R41, R43, R41, -R56 ;  /* 0x000000292b297223 */ /* 0x000fe20000010838 */
[----:B------:R-:W-:Y:S01]  /*92a0*/  PRMT R70, R151, 0x5432, R70 ;  /* 0x0000543297467816 */ /* 0x000fe20000000046 */
[----:B------:R-:W-:Y:S01]  /*92b0*/  FFMA.FTZ R43, R43, R50, R60 ;  /* 0x000000322b2b7223 */ /* 0x000fe2000001003c */
[----:B------:R-:W-:Y:S01]  /*92c0*/  PRMT R58, R149, 0x5432, R58 ;  /* 0x00005432953a7816 */ /* 0x000fe2000000003a */
[----:B------:R-:W-:Y:S01]  /*92d0*/  IMAD.U32 R29, R14, 0x10000, RZ ;  /* 0x000100000e1d7824 */ /* 0x000fe200078e00ff */
[----:B------:R-:W-:Y:S01]  /*92e0*/  LOP3.LUT R48, R57, 0xffff0000, RZ, 0xc0, !PT ;  /* 0xffff000039307812 */ /* 0x000fe200078ec0ff */
[----:B------:R-:W-:Y:S01]  /*92f0*/  FMUL.FTZ R57, R45, R51 ;  /* 0x000000332d397220 */ /* 0x000fe20000410000 */
[----:B------:R-:W-:Y:S01]  /*9300*/  LOP3.LUT R38, R13, 0xffff0000, RZ, 0xc0, !PT ;  /* 0xffff00000d267812 */ /* 0x000fe200078ec0ff */
[----:B------:R-:W-:Y:S01]  /*9310*/  IMAD.U32 R49, R58, 0x10000, RZ ;  /* 0x000100003a317824 */ /* 0x000fe200078e00ff */
[----:B------:R-:W-:Y:S01]  /*9320*/  SHF.L.U32 R56, R70, 0x10, RZ ;  /* 0x0000001046387819 */ /* 0x000fe200000006ff */
[-C--:B------:R-:W-:Y:S01]  /*9330*/  FMUL.FTZ R45, R45, R48.reuse ;  /* 0x000000302d2d7220 */ /* 0x080fe20000410000 */
[----:B------:R-:W-:Y:S01]  /*9340*/  LOP3.LUT R31, R31, 0xffff0000, RZ, 0xc0, !PT ;  /* 0xffff00001f1f7812 */ /* 0x000fe200078ec0ff */
[----:B------:R-:W-:Y:S01]  /*9350*/  FFMA.FTZ R48, R38, R48, -R57 ;  /* 0x0000003026307223 */ /* 0x000fe20000010839 */
[----:B------:R-:W-:Y:S01]  /*9360*/  LOP3.LUT R70, R70, 0xffff0000, RZ, 0xc0, !PT ;  /* 0xffff000046467812 */ /* 0x000fe200078ec0ff */
[C---:B------:R-:W-:Y:S01]  /*9370*/  FMUL.FTZ R57, R47.reuse, R56 ;  /* 0x000000382f397220 */ /* 0x040fe20000410000 */
[----:B------:R-:W-:Y:S01]  /*9380*/  LOP3.LUT R50, R58, 0xffff0000, RZ, 0xc0, !PT ;  /* 0xffff00003a327812 */ /* 0x000fe200078ec0ff */
[----:B------:R-:W-:Y:S01]  /*9390*/  FMUL.FTZ R47, R47, R49 ;  /* 0x000000312f2f7220 */ /* 0x000fe20000410000 */
[----:B------:R-:W-:Y:S01]  /*93a0*/  PRMT R39, R150, 0x5410, R39 ;  /* 0x0000541096277816 */ /* 0x000fe20000000027 */
[----:B------:R-:W-:Y:S01]  /*93b0*/  IMAD.U32 R13, R28, 0x10000, RZ ;  /* 0x000100001c0d7824 */ /* 0x000fe200078e00ff */
[----:B------:R-:W-:Y:S01]  /*93c0*/  LOP3.LUT R15, R15, 0xffff0000, RZ, 0xc0, !PT ;  /* 0xffff00000f0f7812 */ /* 0x000fe200078ec0ff */
[----:B------:R-:W-:Y:S01]  /*93d0*/  FFMA.FTZ R38, R38, R51, R45 ;  /* 0x0000003326267223 */ /* 0x000fe2000001002d */
[C---:B------:R-:W-:Y:S01]  /*93e0*/  FMUL.FTZ R60, R31.reuse, R70 ;  /* 0x000000461f3c7220 */ /* 0x040fe20000410000 */
[----:B------:R-:W-:Y:S01]  /*93f0*/  FMUL.FTZ R62, R31, R50 ;  /* 0x000000321f3e7220 */ /* 0x000fe20000410000 */
[----:B------:R-:W-:Y:S01]  /*9400*/  LOP3.LUT R28, R28, 0xffff0000, RZ, 0xc0, !PT ;  /* 0xffff00001c1c7812 */ /* 0x000fe200078ec0ff */
[----:B------:R-:W-:Y:S01]  /*9410*/  FFMA.FTZ R45, R44, R49, -R57 ;  /* 0x000000312c2d7223 */ /* 0x000fe20000010839 */
[----:B------:R-:W-:Y:S01]  /*9420*/  LOP3.LUT R31, R152, 0xffff0000, RZ, 0xc0, !PT ;  /* 0xffff0000981f7812 */ /* 0x000fe200078ec0ff */
[----:B------:R-:W-:Y:S01]  /*9430*/  FFMA.FTZ R44, R44, R56, R47 ;  /* 0x000000382c2c7223 */ /* 0x000fe2000001002f */
[----:B------:R-:W-:Y:S01]  /*9440*/  IMAD.U32 R58, R152, 0x10000, RZ ;  /* 0x00010000983a7824 */ /* 0x000fe200078e00ff */
[----:B------:R-:W-:Y:S01]  /*9450*/  LOP3.LUT R12, R12, 0xffff0000, RZ, 0xc0, !PT ;  /* 0xffff00000c0c7812 */ /* 0x000fe200078ec0ff */
[----:B------:R-:W-:-:S02]  /*9460*/  IMAD.U32 R56, R39, 0x10000, RZ ;  /* 0x0001000027387824 */ /* 0x000fc400078e00ff */
[----:B------:R-:W-:Y:S01]  /*9470*/  FFMA.FTZ R50, R15, R50, -R60 ;  /* 0x000000320f327223 */ /* 0x000fe2000001083c */
[----:B------:R-:W-:Y:S01]  /*9480*/  LOP3.LUT R39, R39, 0xffff0000, RZ, 0xc0, !PT ;  /* 0xffff000027277812 */ /* 0x000fe200078ec0ff */
[----:B------:R-:W-:Y:S01]  /*9490*/  FFMA.FTZ R51, R15, R70, R62 ;  /* 0x000000460f337223 */ /* 0x000fe2000001003e */
[----:B------:R-:W-:Y:S01]  /*94a0*/  FMUL.FTZ R60, R13, R58 ;  /* 0x0000003a0d3c7220 */ /* 0x000fe20000410000 */
[C---:B------:R-:W-:Y:S01]  /*94b0*/  FMUL.FTZ R15, R28.reuse, R31 ;  /* 0x0000001f1c0f7220 */ /* 0x040fe20000410000 */
[----:B------:R-:W-:Y:S01]  /*94c0*/  PRMT R46, R151, 0x5410, R46 ;  /* 0x00005410972e7816 */ /* 0x000fe2000000002e */
[----:B------:R-:W-:Y:S01]  /*94d0*/  FMUL.FTZ R13, R13, R56 ;  /* 0x000000380d0d7220 */ /* 0x000fe20000410000 */
[----:B------:R-:W-:Y:S01]  /*94e0*/  PRMT R42, R149, 0x5410, R42 ;  /* 0x00005410952a7816 */ /* 0x000fe2000000002a */
[----:B------:R-:W-:Y:S01]  /*94f0*/  FMUL.FTZ R49, R28, R39 ;  /* 0x000000271c317220 */ /* 0x000fe20000410000 */
[----:B------:R-:W-:Y:S01]  /*9500*/  LOP3.LUT R40, R14, 0xffff0000, RZ, 0xc0, !PT ;  /* 0xffff00000e287812 */ /* 0x000fe200078ec0ff */
[----:B------:R-:W-:-:S02]  /*9510*/  IMAD.U32 R14, R30, 0x10000, RZ ;  /* 0x000100001e0e7824 */ /* 0x000fc400078e00ff */
[----:B------:R-:W-:Y:S01]  /*9520*/  FFMA.FTZ R47, R12, R39, -R15 ;  /* 0x000000270c2f7223 */ /* 0x000fe2000001080f */
[----:B------:R-:W-:Y:S01]  /*9530*/  LOP3.LUT R30, R30, 0xffff0000, RZ, 0xc0, !PT ;  /* 0xffff00001e1e7812 */ /* 0x000fe200078ec0ff */
[C---:B------:R-:W-:Y:S01]  /*9540*/  FFMA.FTZ R58, R11.reuse, R58, R13 ;  /* 0x0000003a0b3a7223 */ /* 0x040fe2000001000d */
[C---:B------:R-:W-:Y:S01]  /*9550*/  LOP3.LUT R39, R46.reuse, 0xffff0000, RZ, 0xc0, !PT ;  /* 0xffff00002e277812 */ /* 0x040fe200078ec0ff */
[----:B------:R-:W-:Y:S01]  /*9560*/  FFMA.FTZ R60, R11, R56, -R60 ;  /* 0x000000380b3c7223 */ /* 0x000fe2000001083c */
[----:B------:R-:W-:Y:S01]  /*9570*/  IMAD.U32 R15, R46, 0x10000, RZ ;  /* 0x000100002e0f7824 */ /* 0x000fe200078e00ff */
[C---:B------:R-:W-:Y:S01]  /*9580*/  LOP3.LUT R13, R42.reuse, 0xffff0000, RZ, 0xc0, !PT ;  /* 0xffff00002a0d7812 */ /* 0x040fe200078ec0ff */
[----:B------:R-:W-:Y:S02]  /*9590*/  IMAD.U32 R11, R42, 0x10000, RZ ;  /* 0x000100002a0b7824 */ /* 0x000fe400078e00ff */
[----:B------:R-:W-:Y:S01]  /*95a0*/  FFMA.FTZ R49, R12, R31, R49 ;  /* 0x0000001f0c317223 */ /* 0x000fe20000010031 */
[----:B------:R-:W-:Y:S01]  /*95b0*/  FMUL.FTZ R12, R14, R15 ;  /* 0x0000000f0e0c7220 */ /* 0x000fe20000410000 */
        /* <DEDUP_REMOVED lines=17> */
[----:B------:R-:W-:-:S02]  /*96d0*/  F2FP.BF16.F32.PACK_AB R29, R38, R43 ;  /* 0x0000002b261d723e */ /* 0x000fc400000010ff */
[----:B------:R-:W-:-:S07]  /*96e0*/  F2FP.BF16.F32.PACK_AB R28, R49, R58 ;  /* 0x0000003a311c723e */ /* 0x000fce00000010ff */
.L_x_2783:
[----:B------:R-:W-:Y:S05]  /*96f0*/  BSYNC B2 ;  /* 0x0000000000027941 */ /* 0x000fea0003800000 */
.L_x_2782:
[----:B--2---:R4:W-:Y:S04]  /*9700*/  ST.E.128 desc[UR60][R34.64], R12 ;  /* 0x0000000c22007985 */ /* 0x0049e8000c101d3c */
[----:B---3--:R4:W-:Y:S02]  /*9710*/  @!P4 ST.E.128 desc[UR60][R36.64], R28 ;  /* 0x0000001c2400c985 */ /* 0x0089e4000c101d3c */
.L_x_2781:
[----:B------:R-:W-:Y:S05]  /*9720*/  BSYNC B1 ;  /* 0x0000000000017941 */ /* 0x000fea0003800000 */
.L_x_2780:
        /* <DEDUP_REMOVED lines=12> */
[----:B------:R-:W-:Y:S02]  /*97f0*/  LEA.HI R12, R12, R135, RZ, 0x3 ;  /* 0x000000870c0c7211 */ /* 0x000fe400078f18ff */
[----:B0-----:R-:W-:Y:S02]  /*9800*/  LOP3.LUT R11, R177, 0x38, R36, 0xf8, !PT ;  /* 0x00000038b10b7812 */ /* 0x001fe400078ef824 */
[----:B------:R-:W-:Y:S02]  /*9810*/  SHF.R.S32.HI R13, RZ, 0x3, R12 ;  /* 0x00000003ff0d7819 */ /* 0x000fe4000001140c */
[----:B------:R-:W-:-:S03]  /*9820*/  LOP3.LUT R11, R11, R220, RZ, 0x3c, !PT ;  /* 0x000000dc0b0b7212 */ /* 0x000fc600078e3cff */
[----:B------:R-:W-:-:S04]  /*9830*/  IMAD R12, R13, 0x1800, R184 ;  /* 0x000018000d0c7824 */ /* 0x000fc800078e02b8 */
        /* <DEDUP_REMOVED lines=20> */
[----:B------:R-:W-:Y:S01]  /*9980*/  PRMT R47, R148, 0x5432, R47 ;  /* 0x00005432942f7816 */ /* 0x000fe2000000002f */
[----:B0-----:R-:W-:Y:S01]  /*9990*/  IMAD.U32 R11, R14, 0x10000, RZ ;  /* 0x000100000e0b7824 */ /* 0x001fe200078e00ff */
[----:B------:R-:W-:-:S02]  /*99a0*/  SHF.R.U64 R49, R64, 0x10, R65 ;  /* 0x0000001040317819 */ /* 0x000fc40000001241 */
[----:B------:R-:W-:Y:S02]  /*99b0*/  LOP3.LUT R44, R29, 0xffff0000, RZ, 0xc0, !PT ;  /* 0xffff00001d2c7812 */ /* 0x000fe400078ec0ff */
[----:B------:R-:W-:Y:S02]  /*99c0*/  SHF.R.U64 R50, R66, 0x10, R67 ;  /* 0x0000001042327819 */ /* 0x000fe40000001243 */
[----:B------:R-:W-:Y:S01]  /*99d0*/  LOP3.LUT R39, R15, 0xffff0000, RZ, 0xc0, !PT ;  /* 0xffff00000f277812 */ /* 0x000fe200078ec0ff */
[----:B------:R-:W-:Y:S01]  /*99e0*/  IMAD.U32 R15, R146, 0x10000, RZ ;  /* 0x00010000920f7824 */ /* 0x000fe200078e00ff */
[----:B------:R-:W-:Y:S01]  /*99f0*/  PRMT R29, R145, 0x5410, R48 ;  /* 0x00005410911d7816 */ /* 0x000fe20000000030 */
[----:B------:R-:W-:Y:S01]  /*9a00*/  IMAD.U32 R48, R47, 0x10000, RZ ;  /* 0x000100002f307824 */ /* 0x000fe200078e00ff */
[----:B------:R-:W-:Y:S01]  /*9a10*/  SHF.R.U32.HI R54, RZ, 0x10, R55 ;  /* 0x00000010ff367819 */ /* 0x000fe20000011637 */
[CC--:B------:R-:W-:Y:S01]  /*9a20*/  FMUL.FTZ R53, R43.reuse, R15.reuse ;  /* 0x0000000f2b357220 */ /* 0x0c0fe20000410000 */
[----:B------:R-:W-:Y:S01]  /*9a30*/  SHF.R.U32.HI R66, RZ, 0x10, R67 ;  /* 0x00000010ff427819 */ /* 0x000fe20000011643 */
[-C--:B------:R-:W-:Y:S01]  /*9a40*/  FMUL.FTZ R51, R43, R48.reuse ;  /* 0x000000302b337220 */ /* 0x080fe20000410000 */
[----:B------:R-:W-:Y:S01]  /*9a50*/  PRMT R148, R148, 0x5410, R49 ;  /* 0x0000541094947816 */ /* 0x000fe20000000031 */
[C---:B------:R-:W-:Y:S01]  /*9a60*/  FFMA.FTZ R53, R40.reuse, R48, R53 ;  /* 0x0000003028357223 */ /* 0x040fe20000010035 */
[----:B------:R-:W-:Y:S01]  /*9a70*/  PRMT R49, R147, 0x5410, R50 ;  /* 0x0000541093317816 */ /* 0x000fe20000000032 */
[----:B------:R-:W-:Y:S01]  /*9a80*/  FFMA.FTZ R15, R40, R15, -R51 ;  /* 0x0000000f280f7223 */ /* 0x000fe20000010833 */
[----:B------:R-:W-:-:S02]  /*9a90*/  PRMT R145, R145, 0x5432, R54 ;  /* 0x0000543291917816 */ /* 0x000fc40000000036 */
        /* <DEDUP_REMOVED lines=11> */
[-C--:B------:R-:W-:Y:S01]  /*9b50*/  FMUL.FTZ R54, R45, R40.reuse ;  /* 0x000000282d367220 */ /* 0x080fe20000410000 */
[----:B------:R-:W-:Y:S01]  /*9b60*/  FFMA.FTZ R52, R41, R47, R44 ;  /* 0x0000002f29347223 */ /* 0x000fe2000001002c */
[----:B------:R-:W-:Y:S01]  /*9b70*/  LOP3.LUT R44, R145, 0xffff0000, RZ, 0xc0, !PT ;  /* 0xffff0000912c7812 */ /* 0x000fe200078ec0ff */
[C---:B------:R-:W-:Y:S01]  /*9b80*/  FFMA.FTZ R51, R42.reuse, R40, -R51 ;  /* 0x000000282a337223 */ /* 0x040fe20000010833 */
[----:B------:R-:W-:Y:S01]  /*9b90*/  FFMA.FTZ R54, R42, R43, R54 ;  /* 0x0000002b2a367223 */ /* 0x000fe20000010036 */
[----:B------:R-:W-:Y:S01]  /*9ba0*/  FFMA.FTZ R50, R41, R146, -R50 ;  /* 0x0000009229327223 */ /* 0x000fe20000010832 */
[----:B------:R-:W-:Y:S01]  /*9bb0*/  FMUL.FTZ R42, R31, R48 ;  /* 0x000000301f2a7220 */ /* 0x000fe20000410000 */
[----:B------:R-:W-:-:S02]  /*9bc0*/  IMAD.U32 R41, R148, 0x10000, RZ ;  /* 0x0001000094297824 */ /* 0x000fc400078e00ff */
[-C--:B------:R-:W-:Y:S01]  /*9bd0*/  FMUL.FTZ R56, R31, R44.reuse ;  /* 0x0000002c1f387220 */ /* 0x080fe20000410000 */
[----:B------:R-:W-:Y:S02]  /*9be0*/  IMAD.U32 R40, R46, 0x10000, RZ ;  /* 0x000100002e287824 */ /* 0x000fe400078e00ff */
[----:B------:R-:W-:Y:S01]  /*9bf0*/  FFMA.FTZ R44, R39, R44, -R42 ;  /* 0x0000002c272c7223 */ /* 0x000fe2000001082a */
[-C--:B------:R-:W-:Y:S01]  /*9c00*/  FMUL.FTZ R42, R38, R41.reuse ;  /* 0x00000029262a7220 */ /* 0x080fe20000410000 */
[----:B------:R-:W-:Y:S01]  /*9c10*/  LOP3.LUT R28, R28, 0xffff0000, RZ, 0xc0, !PT ;  /* 0xffff00001c1c7812 */ /* 0x000fe200078ec0ff */
[-C--:B------:R-:W-:Y:S01]  /*9c20*/  FMUL.FTZ R38, R38, R40.reuse ;  /* 0x0000002826267220 */ /* 0x080fe20000410000 */
[----:B------:R-:W-:Y:S01]  /*9c30*/  LOP3.LUT R43, R148, 0xffff0000, RZ, 0xc0, !PT ;  /* 0xffff0000942b7812 */ /* 0x000fe200078ec0ff */
[C---:B------:R-:W-:Y:S01]  /*9c40*/  FFMA.FTZ R42, R37.reuse, R40, -R42 ;  /* 0x00000028252a7223 */ /* 0x040fe2000001082a */
[----:B------:R-:W-:Y:S01]  /*9c50*/  LOP3.LUT R31, R46, 0xffff0000, RZ, 0xc0, !PT ;  /* 0xffff00002e1f7812 */ /* 0x000fe200078ec0ff */
[----:B------:R-:W-:Y:S01]  /*9c60*/  FFMA.FTZ R37, R37, R41, R38 ;  /* 0x0000002925257223 */ /* 0x000fe20000010026 */
[----:B------:R-:W-:Y:S01]  /*9c70*/  LOP3.LUT R12, R12, 0xffff0000, RZ, 0xc0, !PT ;  /* 0xffff00000c0c7812 */ /* 0x000fe200078ec0ff */
[----:B------:R-:W-:-:S02]  /*9c80*/  IMAD.U32 R13, R30, 0x10000, RZ ;  /* 0x000100001e0d7824 */ /* 0x000fc400078e00ff */
[----:B------:R-:W-:Y:S01]  /*9c90*/  FFMA.FTZ R45, R39, R48, R56 ;  /* 0x00000030272d7223 */ /* 0x000fe20000010038 */
[C---:B------:R-:W-:Y:S01]  /*9ca0*/  IMAD.U32 R38, R49.reuse, 0x10000, RZ ;  /* 0x0001000031267824 */ /* 0x040fe200078e00ff */
[----:B------:R-:W-:Y:S01]  /*9cb0*/  LOP3.LUT R30, R30, 0xffff0000, RZ, 0xc0, !PT ;  /* 0xffff00001e1e7812 */ /* 0x000fe200078ec0ff */
[C---:B------:R-:W-:Y:S01]  /*9cc0*/  FMUL.FTZ R39, R28.reuse, R43 ;  /* 0x0000002b1c277220 */ /* 0x040fe20000410000 */
[----:B------:R-:W-:Y:S01]  /*9cd0*/  LOP3.LUT R49, R49, 0xffff0000, RZ, 0xc0, !PT ;  /* 0xffff000031317812 */ /* 0x000fe200078ec0ff */
[-C--:B------:R-:W-:Y:S01]  /*9ce0*/  FMUL.FTZ R41, R28, R31.reuse ;  /* 0x0000001f1c297220 */ /* 0x080fe20000410000 */
[C---:B------:R-:W-:Y:S01]  /*9cf0*/  IMAD.U32 R28, R29.reuse, 0x10000, RZ ;  /* 0x000100001d1c7824 */ /* 0x040fe200078e00ff */
[----:B------:R-:W-:Y:S01]  /*9d00*/  LOP3.LUT R29, R29, 0xffff0000, RZ, 0xc0, !PT ;  /* 0xffff00001d1d7812 */ /* 0x000fe200078ec0ff */
[----:B------:R-:W-:Y:S01]  /*9d10*/  FFMA.FTZ R39, R12, R31, -R39 ;  /* 0x0000001f0c277223 */ /* 0x000fe20000010827 */
[----:B------:R-:W-:Y:S01]  /*9d20*/  LOP3.LUT R14, R14, 0xffff0000, RZ, 0xc0, !PT ;  /* 0xffff00000e0e7812 */ /* 0x000fe200078ec0ff */
        /* <DEDUP_REMOVED lines=19> */
[----:B------:R-:W-:-:S02]  /*9e60*/  IMAD.MOV.U32 R14, RZ, RZ, R31 ;  /* 0x000000ffff0e7224 */ /* 0x000fc400078e001f */
[----:B------:R-:W-:Y:S02]  /*9e70*/  IMAD.MOV.U32 R15, RZ, RZ, R44 ;  /* 0x000000ffff0f7224 */ /* 0x000fe400078e002c */
[----:B------:R-:W-:-:S07]  /*9e80*/  IMAD.MOV.U32 R31, RZ, RZ, R45 ;  /* 0x000000ffff1f7224 */ /* 0x000fce00078e002d */
.L_x_2785:
[----:B------:R-:W-:Y:S05]  /*9e90*/  BSYNC B1 ;  /* 0x0000000000017941 */ /* 0x000fea0003800000 */
.L_x_2784:
[----:B--2---:R2:W-:Y:S01]  /*9ea0*/  ST.E.128 desc[UR60][R34.64], R12 ;  /* 0x0000000c22007985 */ /* 0x0045e2000c101d3c */
[----:B------:R-:W-:-:S13]  /*9eb0*/  ISETP.GE.AND P4, PT, R36, R131, PT ;  /* 0x000000832400720c */ /* 0x000fda0003f86270 */
[----:B------:R-:W-:Y:S05]  /*9ec0*/  @P4 BRA `(.L_x_2732) ;  /* 0x0000000400e84947 */ /* 0x000fea0003800000 */
[----:B------:R-:W-:-:S05]  /*9ed0*/  IMAD.WIDE R32, R36, 0x2, R32 ;  /* 0x0000000224207825 */ /* 0x000fca00078e0220 */
[----:B---3--:R3:W-:Y:S01]  /*9ee0*/  ST.E.128 desc[UR60][R32.64], R28 ;  /* 0x0000001c20007985 */ /* 0x0087e2000c101d3c */
[----:B------:R-:W-:Y:S05]  /*9ef0*/  BRA `(.L_x_2732) ;  /* 0x0000000400dc7947 */ /* 0x000fea0003800000 */
.L_x_2697:
[----:B------:R-:W2:Y:S02]  /*9f00*/  LDL R11, [R1+0x30] ;  /* 0x00003000010b7983 */ /* 0x000ea40000100800 */
[----:B--2---:R-:W-:-:S13]  /*9f10*/  R2UR UR4, R11 ;  /* 0x000000000b0472ca */ /* 0x004fda00000e0000 */
[----:B------:R-:W-:-:S06]  /*9f20*/  UISETP.NE.AND UP0, UPT, UR4, 0x3, UPT ;  /* 0x000000030400788c */ /* 0x000fcc000bf05270 */
[----:B------:R-:W-:-:S13]  /*9f30*/  PLOP3.LUT P0, PT, PT, PT, UP0, 0x80, 0x0 ;  /* 0x000000000000781c */ /* 0x000fda0003f0f008 */
[----:B------:R-:W-:Y:S05]  /*9f40*/  @!P0 BRA `(.L_x_2786) ;  /* 0x0000000000048947 */ /* 0x000fea0003800000 */
[----:B------:R-:W-:Y:S01]  /*9f50*/  BPT.TRAP 0x1 ;  /* 0x000000040000795c */ /* 0x000fe20000300000 */
.L_x_2786:
[----:B------:R-:W-:Y:S01]  /*9f60*/  IMAD R85, R19, 0x8, R18 ;  /* 0x0000000813557824 */ /* 0x000fe200078e0212 */
[----:B------:R-:W-:Y:S01]  /*9f70*/  SHF.L.U32 R86, R171, 0x1f, RZ ;  /* 0x0000001fab567819 */ /* 0x000fe200000006ff */
[----:B------:R-:W-:Y:S01]  /*9f80*/  BSSY B1, `(.L_x_2787) ;  /* 0x0000004000017945 */ /* 0x000fe20003800000 */
[----:B------:R-:W-:Y:S02]  /*9f90*/  SHF.R.S32.HI R82, RZ, 0x1f, R81 ;  /* 0x0000001fff527819 */ /* 0x000fe40000011451 */
[----:B------:R-:W0:Y:S02]  /*9fa0*/  SYNCS.PHASECHK.TRANS64.TRYWAIT P4, [R85+URZ+0x2a890], R86 ;  /* 0x02a89056550075a7 */ /* 0x000e24000808017f */
[----:B0-----:R-:W-:Y:S05]  /*9fb0*/  @!P4 BRA `(.L_x_2788) ;  /* 0x0000019000f0c947 */ /* 0x001fea0003800000 */
.L_x_3064:
[----:B------:R-:W-:Y:S05]  /*9fc0*/  BSYNC B1 ;  /* 0x0000000000017941 */ /* 0x000fea0003800000 */
.L_x_2787:
        /* <DEDUP_REMOVED lines=13> */
[----:B------:R-:W-:Y:S01]  /*a0a0*/  IMAD R11, R0, UR4, RZ ;  /* 0x00000004000b7c24 */ /* 0x000fe2000f8e02ff */
[----:B------:R-:W-:Y:S01]  /*a0b0*/  IADD3 R13, R13, R15, RZ ;  /* 0x0000000f0d0d7210 */ /* 0x000fe20007ffe0ff */
[----:B------:R-:W-:Y:S02]  /*a0c0*/  IMAD.IADD R36, R84, 0x1, -R170 ;  /* 0x0000000154247824 */ /* 0x000fe400078e0aaa */
        /* <DEDUP_REMOVED lines=11> */
.L_x_3068:
        /* <DEDUP_REMOVED lines=37> */
.L_x_2791:
[----:B------:R-:W-:Y:S05]  /*a3d0*/  BSYNC B1 ;  /* 0x0000000000017941 */ /* 0x000fea0003800000 */
.L_x_2790:
[----:B------:R-:W-:-:S03]  /*a3e0*/  UMOV UR4, 0xffffffff ;  /* 0xffffffff00047882 */ /* 0x000fc60000000000 */
[----:B------:R-:W-:Y:S05]  /*a3f0*/  BRA.DIV UR4, `(.L_x_2792) ;  /* 0x0000019204407947 */ /* 0x000fea000b800000 */
[----:B--2---:R2:W0:Y:S04]  /*a400*/  SHFL.IDX PT, R33, R35, 0x1, 0x1c1f ;  /* 0x003c1f0023217f89 */ /* 0x00442800000e0000 */
[----:B---3--:R2:W3:Y:S02]  /*a410*/  SHFL.IDX PT, R32, R34, 0x1, 0x1c1f ;  /* 0x003c1f0022207f89 */ /* 0x0084e400000e0000 */
.L_x_3072:
        /* <DEDUP_REMOVED lines=37> */
.L_x_2732:
[----:B------:R-:W-:Y:S05]  /*a670*/  BSYNC B0 ;  /* 0x0000000000007941 */ /* 0x000fea0003800000 */
.L_x_2696:
        /* <DEDUP_REMOVED lines=17> */
.L_x_2794:
[----:B------:R-:W-:Y:S05]  /*a790*/  BSYNC B0 ;  /* 0x0000000000007941 */ /* 0x000fea0003800000 */
.L_x_2793:
[----:B------:R-:W3:Y:S01]  /*a7a0*/  SYNCS.PHASECHK.TRANS64.TRYWAIT P0, [R85+URZ+0x2a8b0], R86 ;  /* 0x02a8b056550075a7 */ /* 0x000ee2000800017f */
[----:B------:R-:W-:Y:S04]  /*a7b0*/  BSSY B0, `(.L_x_2795) ;  /* 0x0000002000007945 */ /* 0x000fe80003800000 */
[----:B---3--:R-:W-:Y:S05]  /*a7c0*/  @!P0 BRA `(.L_x_2796) ;  /* 0x0000018c00988947 */ /* 0x008fea0003800000 */
.L_x_3073:
[----:B------:R-:W-:Y:S05]  /*a7d0*/  BSYNC B0 ;  /* 0x0000000000007941 */ /* 0x000fea0003800000 */
.L_x_2795:
        /* <DEDUP_REMOVED lines=11> */
[C---:B------:R-:W-:Y:S02]  /*a890*/  IMAD R83, R80.reuse, UR5, R83 ;  /* 0x0000000550537c24 */ /* 0x040fe4000f8e0253 */
[----:B------:R-:W-:Y:S01]  /*a8a0*/  IMAD.WIDE.U32 R12, R80, UR4, R12 ;  /* 0x00000004500c7c25 */ /* 0x000fe2000f8e000c */
[----:B------:R-:W-:-:S03]  /*a8b0*/  ULDC.64 UR4, c[0x0][0x330] ;  /* 0x0000cc0000047ab9 */ /* 0x000fc60000000a00 */
[----:B0-----:R-:W-:Y:S02]  /*a8c0*/  IMAD R11, R0, UR4, RZ ;  /* 0x00000004000b7c24 */ /* 0x001fe4000f8e02ff */
        /* <DEDUP_REMOVED lines=9> */
[----:B-1----:R-:W-:Y:S02]  /*a960*/  IMAD R34, R28, 0x2, R119 ;  /* 0x000000021c227824 */ /* 0x002fe400078e0277 */
[----:B------:R0:W1:Y:S04]  /*a970*/  SHFL.IDX PT, R28, R32, RZ, 0x1c1f ;  /* 0x001c1fff201c7589 */ /* 0x00006800000e0000 */
[----:B------:R0:W2:Y:S01]  /*a980*/  SHFL.IDX PT, R29, R11, RZ, 0x1c1f ;  /* 0x001c1fff0b1d7589 */ /* 0x0000a200000e0000 */
[----:B------:R-:W-:Y:S05]  /*a990*/  @!P0 BRA `(.L_x_2798) ;  /* 0x0000000000508947 */ /* 0x000fea0003800000 */
[----:B------:R-:W-:-:S13]  /*a9a0*/  ISETP.NE.AND P5, PT, R4, RZ, PT ;  /* 0x000000ff0400720c */ /* 0x000fda0003fa5270 */
[----:B------:R-:W4:Y:S01]  /*a9b0*/  @P5 LDS.128 R12, [R33] ;  /* 0x00000000210c5984 */ /* 0x000f220000000c00 */
[----:B-1----:R-:W-:-:S04]  /*a9c0*/  @P5 LEA R30, P0, R16, R28, 0x1 ;  /* 0x0000001c101e5211 */ /* 0x002fc800078008ff */
[----:B--2---:R-:W-:Y:S02]  /*a9d0*/  @P5 LEA.HI.X R31, R16, R29, R17, 0x1, P0 ;  /* 0x0000001d101f5211 */ /* 0x004fe400000f0c11 */
[----:B------:R-:W-:-:S13]  /*a9e0*/  ISETP.NE.AND P0, PT, R9, RZ, PT ;  /* 0x000000ff0900720c */ /* 0x000fda0003f05270 */
[----:B------:R-:W-:Y:S01]  /*a9f0*/  @P0 IMAD.SHL.U32 R35, R166, 0x8, RZ ;  /* 0x00000008a6230824 */ /* 0x000fe200078e00ff */
[----:B----4-:R1:W-:Y:S01]  /*aa00*/  @P5 ST.E.128 desc[UR60][R30.64], R12 ;  /* 0x0000000c1e005985 */ /* 0x0103e2000c101d3c */
[----:B------:R-:W-:-:S03]  /*aa10*/  ISETP.NE.AND P5, PT, R10, RZ, PT ;  /* 0x000000ff0a00720c */ /* 0x000fc60003fa5270 */
[----:B------:R-:W2:Y:S01]  /*aa20*/  @P0 LDS.128 R12, [R34] ;  /* 0x00000000220c0984 */ /* 0x000ea20000000c00 */
[----:B-1----:R-:W-:-:S09]  /*aa30*/  @P0 IMAD.WIDE R30, R35, 0x2, R28 ;  /* 0x00000002231e0825 */ /* 0x002fd200078e021c */
[----:B------:R-:W-:Y:S01]  /*aa40*/  @P5 IMAD.SHL.U32 R35, R167, 0x8, RZ ;  /* 0x00000008a7235824 */ /* 0x000fe200078e00ff */
        /* <DEDUP_REMOVED lines=9> */
.L_x_2798:
[----:B------:R-:W-:Y:S05]  /*aae0*/  BSYNC B0 ;  /* 0x0000000000007941 */ /* 0x000fea0003800000 */
.L_x_2797:
[----:B------:R-:W-:Y:S01]  /*aaf0*/  ISETP.GE.AND P0, PT, R84, 0x41, PT ;  /* 0x000000415400780c */ /* 0x000fe20003f06270 */
[----:B--2-4-:R2:W4:Y:S01]  /*ab00*/  SHFL.IDX PT, R29, R11, 0x1, 0x1c1f ;  /* 0x003c1f000b1d7f89 */ /* 0x01452200000e0000 */
[----:B------:R-:W-:Y:S03]  /*ab10*/  BSSY B0, `(.L_x_2799) ;  /* 0x0000017000007945 */ /* 0x000fe60003800000 */
[----:B-1----:R2:W1:Y:S08]  /*ab20*/  SHFL.IDX PT, R28, R32, 0x1, 0x1c1f ;  /* 0x003c1f00201c7f89 */ /* 0x00247000000e0000 */
[----:B--2---:R-:W-:Y:S05]  /*ab30*/  @!P0 BRA `(.L_x_2800) ;  /* 0x0000000000508947 */ /* 0x004fea0003800000 */
[----:B------:R-:W-:-:S13]  /*ab40*/  ISETP.NE.AND P5, PT, R4, RZ, PT ;  /* 0x000000ff0400720c */ /* 0x000fda0003fa5270 */
[----:B------:R-:W2:Y:S01]  /*ab50*/  @P5 LDS.128 R12, [R33+0x2000] ;  /* 0x00200000210c5984 */ /* 0x000ea20000000c00 */
[----:B-1----:R-:W-:-:S04]  /*ab60*/  @P5 LEA R30, P0, R16, R28, 0x1 ;  /* 0x0000001c101e5211 */ /* 0x002fc800078008ff */
[----:B----4-:R-:W-:Y:S02]  /*ab70*/  @P5 LEA.HI.X R31, R16, R29, R17, 0x1, P0 ;  /* 0x0000001d101f5211 */ /* 0x010fe400000f0c11 */
[----:B------:R-:W-:-:S13]  /*ab80*/  ISETP.NE.AND P0, PT, R9, RZ, PT ;  /* 0x000000ff0900720c */ /* 0x000fda0003f05270 */
[----:B0-----:R-:W-:Y:S01]  /*ab90*/  @P0 IMAD.SHL.U32 R11, R166, 0x8, RZ ;  /* 0x00000008a60b0824 */ /* 0x001fe200078e00ff */
[----:B--2---:R0:W-:Y:S01]  /*aba0*/  @P5 ST.E.128 desc[UR60][R30.64], R12 ;  /* 0x0000000c1e005985 */ /* 0x0041e2000c101d3c */
        /* <DEDUP_REMOVED lines=13> */
.L_x_2800:
[----:B------:R-:W-:Y:S05]  /*ac80*/  BSYNC B0 ;  /* 0x0000000000007941 */ /* 0x000fea0003800000 */
.L_x_2799:
        /* <DEDUP_REMOVED lines=17> */
[----:B---3--:R-:W-:Y:S06]  /*ada0*/  @P5 BRA `(.L_x_2801) ;  /* 0xffffff78001c5947 */ /* 0x008fec000383ffff */
.L_x_2691:
[----:B------:R-:W2:Y:S01]  /*adb0*/  LDC R0, c[0x0][0x448] ;  /* 0x00011200ff007b82 */ /* 0x000ea20000000800 */
[----:B------:R-:W-:Y:S01]  /*adc0*/  VIADD R3, R185, 0x7f ;  /* 0x0000007fb9037836 */ /* 0x000fe20000000000 */
        /* <DEDUP_REMOVED lines=16> */
[----:B0-----:R-:W-:Y:S02]  /*aed0*/  CS2R R32, SRZ ;  /* 0x0000000000207805 */ /* 0x001fe4000001ff00 */
[----:B------:R-:W-:Y:S02]  /*aee0*/  CS2R R62, SRZ ;  /* 0x00000000003e7805 */ /* 0x000fe4000001ff00 */
[----:B------:R-:W-:-:S02]  /*aef0*/  CS2R R60, SRZ ;  /* 0x00000000003c7805 */ /* 0x000fc4000001ff00 */
[----:B------:R-:W-:Y:S02]  /*af00*/  CS2R R58, SRZ ;  /* 0x00000000003a7805 */ /* 0x000fe4000001ff00 */
[----:B------:R-:W-:Y:S02]  /*af10*/  CS2R R56, SRZ ;  /* 0x0000000000387805 */ /* 0x000fe4000001ff00 */
[----:B------:R-:W-:Y:S02]  /*af20*/  CS2R R54, SRZ ;  /* 0x0000000000367805 */ /* 0x000fe4000001ff00 */
[----:B--2---:R-:W-:Y:S02]  /*af30*/  ISETP.NE.AND P1, PT, R0, 0x1, PT ;  /* 0x000000010000780c */ /* 0x004fe40003f25270 */
        /* <DEDUP_REMOVED lines=9> */
[----:B------:R-:W-:Y:S02]  /*afd0*/  IMAD.MOV.U32 R30, RZ, RZ, RZ ;  /* 0x000000ffff1e7224 */ /* 0x000fe400078e00ff */
[----:B------:R-:W-:Y:S01]  /*afe0*/  IMAD.MOV.U32 R10, RZ, RZ, RZ ;  /* 0x000000ffff0a7224 */ /* 0x000fe200078e00ff */
[----:B------:R-:W0:Y:S01]  /*aff0*/  @P1 LDC R0, c[0x0][0x44c] ;  /* 0x00011300ff001b82 */ /* 0x000e220000000800 */
[----:B-1----:R-:W-:Y:S02]  /*b000*/  IMAD.MOV.U32 R28, RZ, RZ, RZ ;  /* 0x000000ffff1c7224 */ /* 0x002fe400078e00ff */
[----:B------:R-:W-:-:S05]  /*b010*/  IMAD.MOV.U32 R99, RZ, RZ, RZ ;  /* 0x000000ffff637224 */ /* 0x000fca00078e00ff */
[----:B------:R-:W1:Y:S01]  /*b020*/  @P1 LDC R5, c[0x0][0x450] ;  /* 0x00011400ff051b82 */ /* 0x000e620000000800 */
[----:B0-----:R-:W-:-:S05]  /*b030*/  @P1 IMAD.HI.U32 R0, R3, R0, RZ ;  /* 0x0000000003001227 */ /* 0x001fca00078e00ff */
[----:B-1----:R-:W-:Y:S02]  /*b040*/  @P1 SHF.R.U32.HI R3, RZ, R5, R0 ;  /* 0x00000005ff031219 */ /* 0x002fe40000011600 */
[----:B------:R-:W-:-:S03]  /*b050*/  PLOP3.LUT P1, PT, PT, PT, PT, 0x80, 0x0 ;  /* 0x000000000000781c */ /* 0x000fc60003f2f070 */
[----:B------:R-:W-:-:S04]  /*b060*/  IMAD.IADD R3, R142, 0x1, R3 ;  /* 0x000000018e037824 */ /* 0x000fc800078e0203 */
[----:B------:R-:W-:-:S05]  /*b070*/  IMAD.HI R3, R3, 0x2aaaaaab, RZ ;  /* 0x2aaaaaab03037827 */ /* 0x000fca00078e02ff */
[----:B------:R-:W-:-:S04]  /*b080*/  SHF.R.U32.HI R0, RZ, 0x1f, R3 ;  /* 0x0000001fff007819 */ /* 0x000fc80000011603 */
[----:B------:R-:W-:Y:S01]  /*b090*/  LEA.HI.SX32 R72, R3, R0, 0x1c ;  /* 0x0000000003487211 */ /* 0x000fe200078fe2ff */
[----:B------:R-:W-:-:S03]  /*b0a0*/  IMAD.MOV.U32 R0, RZ, RZ, RZ ;  /* 0x000000ffff007224 */ /* 0x000fc600078e00ff */
[----:B------:R-:W-:-:S04]  /*b0b0*/  VIMNMX R72, R143, R72, PT ;  /* 0x000000488f487248 */ /* 0x000fc80003fe0100 */
[----:B------:R-:W-:Y:S01]  /*b0c0*/  ISETP.GE.AND P2, PT, R72, 0x1, PT ;  /* 0x000000014800780c */ /* 0x000fe20003f46270 */
[----:B------:R-:W-:-:S12]  /*b0d0*/  @P0 BRA `(.L_x_2803) ;  /* 0x0000000000080947 */ /* 0x000fd80003800000 */
[----:B------:R-:W0:Y:S02]  /*b0e0*/  FENCE.VIEW.ASYNC.G ;  /* 0x00000000000073c6 */ /* 0x000e240000000100 */
[----:B0-----:R-:W-:Y:S06]  /*b0f0*/  BAR.ARV 0xc, 0x180 ;  /* 0x0306000000007b1d */ /* 0x001fec0000002000 */
.L_x_2803:
[----:B------:R-:W-:Y:S05]  /*b100*/  BSYNC B0 ;  /* 0x0000000000007941 */ /* 0x000fea0003800000 */
.L_x_2802:
[----:B------:R-:W-:Y:S01]  /*b110*/  MOV R20, RZ ;  /* 0x000000ff00147202 */ /* 0x000fe20000000f00 */
[----:B------:R-:W-:Y:S01]  /*b120*/  IMAD.MOV.U32 R11, RZ, RZ, RZ ;  /* 0x000000ffff0b7224 */ /* 0x000fe200078e00ff */
[----:B------:R-:W-:Y:S06]  /*b130*/  @!P2 BRA `(.L_x_2804) ;  /* 0x000000ec00c8a947 */ /* 0x000fec0003800000 */
[----:B------:R-:W2:Y:S04]  /*b140*/  LDL R2, [R1+0x34] ;  /* 0x0000340001027983 */ /* 0x000ea80000100800 */
[----:B------:R-:W0:Y:S01]  /*b150*/  SHFL.IDX PT, R0, R222, RZ, 0x1f ;  /* 0x00001fffde007589 */ /* 0x000e2200000e0000 */
[----:B--2---:R-:W-:Y:S02]  /*b160*/  R2UR UR4, R2 ;  /* 0x00000000020472ca */ /* 0x004fe400000e0000 */
[----:B0-----:R-:W-:-:S04]  /*b170*/  LEA.HI R2, R0, R0, RZ, 0x1 ;  /* 0x0000000000027211 */ /* 0x001fc800078f08ff */
[----:B------:R-:W-:-:S05]  /*b180*/  LOP3.LUT R3, R2, 0x1e, RZ, 0xc0, !PT ;  /* 0x0000001e02037812 */ /* 0x000fca00078ec0ff */
[----:B------:R-:W-:Y:S02]  /*b190*/  IMAD.IADD R3, R0, 0x1, -R3 ;  /* 0x0000000100037824 */ /* 0x000fe400078e0a03 */
[----:B------:R-:W-:-:S03]  /*b1a0*/  ULOP3.LUT UP0, URZ, UR4, 0x1bf, URZ, 0xc0, !UPT ;  /* 0x000001bf043f7892 */ /* 0x000fc6000f80c03f */
[----:B------:R-:W-:-:S03]  /*b1b0*/  LEA R3, R3, UR4, 0xd ;  /* 0x0000000403037c11 */ /* 0x000fc6000f8e68ff */
[----:B------:R-:W-:Y:S02]  /*b1c0*/  PLOP3.LUT P0, PT, PT, PT, UP0, 0x80, 0x0 ;  /* 0x000000000000781c */ /* 0x000fe40003f0f008 */
[----:B------:R-:W-:-:S04]  /*b1d0*/  SHF.R.U32.HI R2, RZ, 0x4, R3 ;  /* 0x00000004ff027819 */ /* 0x000fc80000011603 */
[----:B------:R-:W-:-:S07]  /*b1e0*/  LOP3.LUT R2, R2, 0x3fff, RZ, 0xc0, !PT ;  /* 0x00003fff02027812 */ /* 0x000fce00078ec0ff */
        /* <DEDUP_REMOVED lines=16> */
[----:B-1--45:R-:W-:Y:S05]  /*b2f0*/  CALL.ABS.NOINC R14 ;  /* 0x000000000e007343 */ /* 0x032fea0003c00000 */
.L_x_2805:
        /* <DEDUP_REMOVED lines=12> */
.L_x_2809:
[----:B-1----:R1:W2:Y:S02]  /*b3c0*/  SYNCS.PHASECHK.TRANS64.TRYWAIT P0, [R18+URZ+0x2a800], R3 ;  /* 0x02a80003120075a7 */ /* 0x0022a4000800017f */
[----:B--2---:R-:W-:Y:S05]  /*b3d0*/  @!P0 NANOSLEEP.SYNCS 0x989680 ;  /* 0x009896800000895d */ /* 0x004fea0003900000 */
[----:B------:R-:W2:Y:S02]  /*b3e0*/  @!P0 SYNCS.PHASECHK.TRANS64 P0, [R18+URZ+0x2a800], R3 ;  /* 0x02a80003120085a7 */ /* 0x000ea4000800007f */
[----:B--2---:R-:W-:Y:S05]  /*b3f0*/  @!P0 BRA `(.L_x_2809) ;  /* 0xfffffffc00f08947 */ /* 0x004fea000383ffff */
.L_x_2808:
[----:B------:R-:W-:Y:S05]  /*b400*/  BSYNC B0 ;  /* 0x0000000000007941 */ /* 0x000fea0003800000 */
.L_x_2807:
[----:B------:R-:W-:Y:S05]  /*b410*/  BRA `(.L_x_2810) ;  /* 0x0000007400207947 */ /* 0x000fea0003800000 */
.L_x_2806:
        /* <DEDUP_REMOVED lines=12> */
[----:B------:R-:W-:Y:S02]  /*b4e0*/  IMAD R31, R141, UR7, R0 ;  /* 0x000000078d1f7c24 */ /* 0x000fe4000f8e0200 */
        /* <DEDUP_REMOVED lines=19> */
.L_x_2811:
        /* <DEDUP_REMOVED lines=39> */
.L_x_3079:
        /* <DEDUP_REMOVED lines=39> */
[----:B------:R-:W-:-:S02]  /*bb00*/  @!P2 IADD3.X R13, R3, R20, RZ, P6, !PT ;  /* 0x00000014030da210 */ /* 0x000fc400037fe4ff */
[-C--:B------:R-:W-:Y:S01]  /*bb10*/  @!P1 IADD3 R10, P6, R0, R33.reuse, RZ ;  /* 0x00000021000a9210 */ /* 0x080fe20007fde0ff */
[----:B------:R-:W-:Y:S01]  /*bb20*/  @!P2 IMAD.X R31, R5, 0x1, R20, P5 ;  /* 0x00000001051fa824 */ /* 0x000fe200028e0614 */
[----:B------:R-:W-:Y:S01]  /*bb30*/  ISETP.GE.AND P5, PT, R176, UR4, PT ;  /* 0x00000004b0007c0c */ /* 0x000fe2000bfa6270 */
[----:B------:R-:W-:Y:S01]  /*bb40*/  @!P4 IMAD.MOV.U32 R20, RZ, RZ, R0 ;  /* 0x000000ffff14c224 */ /* 0x000fe200078e0000 */
[----:B------:R-:W-:Y:S01]  /*bb50*/  @!P0 SHF.L.U64.HI R38, R172, 0x1, R202 ;  /* 0x00000001ac268819 */ /* 0x000fe200000102ca */
        /* <DEDUP_REMOVED lines=37> */
.L_x_2816:
[----:B------:R-:W-:Y:S05]  /*bdb0*/  BSYNC B1 ;  /* 0x0000000000017941 */ /* 0x000fea0003800000 */
.L_x_2815:
        /* <DEDUP_REMOVED lines=55> */
.L_x_3085:
[----:B------:R-:W-:Y:S01]  /*c130*/  IADD3 R9, R9, 0x40, RZ ;  /* 0x0000004009097810 */ /* 0x000fe20007ffe0ff */
[----:B------:R-:W-:Y:S01]  /*c140*/  BSSY B1, `(.L_x_2818) ;  /* 0x0000054000017945 */ /* 0x000fe20003800000 */
[----:B-1----:R-:W-:Y:S02]  /*c150*/  LOP3.LUT R7, R181, 0x18, R16, 0xf8, !PT ;  /* 0x00000018b5077812 */ /* 0x002fe400078ef810 */
[----:B------:R-:W-:Y:S02]  /*c160*/  CS2R R32, SRZ ;  /* 0x0000000000207805 */ /* 0x000fe4000001ff00 */
[----:B------:R-:W-:Y:S02]  /*c170*/  ISETP.GE.AND P1, PT, R9, R90, PT ;  /* 0x0000005a0900720c */ /* 0x000fe40003f26270 */
[----:B------:R-:W-:Y:S02]  /*c180*/  CS2R R26, SRZ ;  /* 0x00000000001a7805 */ /* 0x000fe4000001ff00 */
[----:B------:R-:W-:-:S02]  /*c190*/  LOP3.LUT R6, R7, R182, RZ, 0x3c, !PT ;  /* 0x000000b607067212 */ /* 0x000fc400078e3cff */
[----:B------:R-:W-:Y:S02]  /*c1a0*/  CS2R R20, SRZ ;  /* 0x0000000000147805 */ /* 0x000fe4000001ff00 */
[----:B------:R-:W-:Y:S02]  /*c1b0*/  LOP3.LUT P0, RZ, R213, 0x4, RZ, 0xc0, !PT ;  /* 0x00000004d5ff7812 */ /* 0x000fe4000780c0ff */
[----:B------:R-:W-:Y:S02]  /*c1c0*/  CS2R R12, SRZ ;  /* 0x00000000000c7805 */ /* 0x000fe4000001ff00 */
[----:B------:R-:W-:Y:S01]  /*c1d0*/  CS2R R8, SRZ ;  /* 0x0000000000087805 */ /* 0x000fe2000001ff00 */
[----:B------:R-:W-:Y:S01]  /*c1e0*/  IMAD.IADD R7, R183, 0x1, R6 ;  /* 0x00000001b7077824 */ /* 0x000fe200078e0206 */
[----:B------:R-:W-:Y:S02]  /*c1f0*/  CS2R R40, SRZ ;  /* 0x0000000000287805 */ /* 0x000fe4000001ff00 */
[----:B------:R-:W-:-:S02]  /*c200*/  CS2R R34, SRZ ;  /* 0x0000000000227805 */ /* 0x000fc4000001ff00 */
[----:B------:R-:W-:Y:S02]  /*c210*/  CS2R R28, SRZ ;  /* 0x00000000001c7805 */ /* 0x000fe4000001ff00 */
        /* <DEDUP_REMOVED lines=70> */
.L_x_2819:
[----:B------:R-:W-:Y:S05]  /*c680*/  BSYNC B1 ;  /* 0x0000000000017941 */ /* 0x000fea0003800000 */
.L_x_2818:
        /* <DEDUP_REMOVED lines=36> */
[----:B------:R-:W-:-:S02]  /*c8d0*/  MOV R7, R41 ;  /* 0x0000002900077202 */ /* 0x000fc40000000f00 */
        /* <DEDUP_REMOVED lines=19> */
[----:B------:R-:W-:Y:S01]  /*ca10*/  PRMT R69, R64, 0x7610, R69 ;  /* 0x0000761040457816 */ /* 0x000fe20000000045 */
[----:B0-----:R-:W-:Y:S06]  /*ca20*/  @!P0 BRA `(.L_x_2821) ;  /* 0x0000016c00f88947 */ /* 0x001fec0003800000 */
.L_x_3086:
[----:B------:R-:W-:Y:S05]  /*ca30*/  BSYNC B1 ;  /* 0x0000000000017941 */ /* 0x000fea0003800000 */
.L_x_2820:
        /* <DEDUP_REMOVED lines=59> */
.L_x_2825:
[----:B------:R-:W-:Y:S05]  /*cdf0*/  BSYNC B2 ;  /* 0x0000000000027941 */ /* 0x000fea0003800000 */
.L_x_2824:
        /* <DEDUP_REMOVED lines=48> */
.L_x_2827:
[----:B------:R-:W-:Y:S05]  /*d100*/  BSYNC B2 ;  /* 0x0000000000027941 */ /* 0x000fea0003800000 */
.L_x_2826:
        /* <DEDUP_REMOVED lines=48> */
.L_x_2829:
[----:B------:R-:W-:Y:S05]  /*d410*/  BSYNC B2 ;  /* 0x0000000000027941 */ /* 0x000fea0003800000 */
.L_x_2828:
        /* <DEDUP_REMOVED lines=18> */
[----:B------:R-:W-:Y:S01]  /*d540*/  IMAD.U32 R48, R7, 0x10000, RZ ;  /* 0x0001000007307824 */ /* 0x000fe200078e00ff */
[----:B------:R-:W-:Y:S01]  /*d550*/  SHF.L.U32 R6, R4, 0x10, RZ ;  /* 0x0000001004067819 */ /* 0x000fe200000006ff */
[C---:B------:R-:W-:Y:S01]  /*d560*/  FMUL.FTZ R52, R47.reuse, R50 ;  /* 0x000000322f347220 */ /* 0x040fe20000410000 */
[----:B------:R-:W-:Y:S01]  /*d570*/  FMUL.FTZ R53, R47, R51 ;  /* 0x000000332f357220 */ /* 0x000fe20000410000 */
[----:B------:R-:W-:Y:S01]  /*d580*/  FMUL.FTZ R47, R49, R87 ;  /* 0x00000057312f7220 */ /* 0x000fe20000410000 */
[----:B------:R-:W-:-:S02]  /*d590*/  IMAD.U32 R7, R5, 0x10000, RZ ;  /* 0x0001000005077824 */ /* 0x000fc400078e00ff */
[----:B------:R-:W-:Y:S01]  /*d5a0*/  FFMA.FTZ R55, R46, R51, R52 ;  /* 0x000000332e377223 */ /* 0x000fe20000010034 */
[-C--:B------:R-:W-:Y:S01]  /*d5b0*/  FMUL.FTZ R51, R49, R85.reuse ;  /* 0x0000005531337220 */ /* 0x080fe20000410000 */
[----:B------:R-:W-:Y:S01]  /*d5c0*/  FFMA.FTZ R85, R48, R85, -R47 ;  /* 0x0000005530557223 */ /* 0x000fe2000001082f */
[----:B------:R-:W-:Y:S01]  /*d5d0*/  IMAD.U32 R49, R88, 0x10000, RZ ;  /* 0x0001000058317824 */ /* 0x000fe200078e00ff */
[----:B------:R-:W-:Y:S01]  /*d5e0*/  LOP3.LUT R4, R4, 0xffff0000, RZ, 0xc0, !PT ;  /* 0xffff000004047812 */ /* 0x000fe200078ec0ff */
[----:B------:R-:W-:Y:S01]  /*d5f0*/  IMAD.U32 R47, R86, 0x10000, RZ ;  /* 0x00010000562f7824 */ /* 0x000fe200078e00ff */
[----:B------:R-:W-:Y:S01]  /*d600*/  LOP3.LUT R5, R5, 0xffff0000, RZ, 0xc0, !PT ;  /* 0xffff000005057812 */ /* 0x000fe200078ec0ff */
[----:B------:R-:W-:Y:S01]  /*d610*/  FFMA.FTZ R50, R46, R50, -R53 ;  /* 0x000000322e327223 */ /* 0x000fe20000010835 */
        /* <DEDUP_REMOVED lines=16> */
.L_x_2831:
[----:B------:R-:W-:Y:S05]  /*d720*/  BSYNC B2 ;  /* 0x0000000000027941 */ /* 0x000fea0003800000 */
.L_x_2830:
        /* <DEDUP_REMOVED lines=48> */
.L_x_2833:
[----:B------:R-:W-:Y:S05]  /*da30*/  BSYNC B2 ;  /* 0x0000000000027941 */ /* 0x000fea0003800000 */
.L_x_2832:
        /* <DEDUP_REMOVED lines=47> */
.L_x_2823:
[----:B------:R-:W-:Y:S05]  /*dd30*/  BSYNC B1 ;  /* 0x0000000000017941 */ /* 0x000fea0003800000 */
.L_x_2822:
        /* <DEDUP_REMOVED lines=57> */
.L_x_2836:
[----:B------:R-:W-:Y:S05]  /*e0d0*/  BSYNC B1 ;  /* 0x0000000000017941 */ /* 0x000fea0003800000 */
.L_x_2835:
        /* <DEDUP_REMOVED lines=27> */
[----:B------:R-:W-:Y:S01]  /*e290*/  SHF.L.U32 R31, R98, 0x10, RZ ;  /* 0x00000010621f7819 */ /* 0x000fe200000006ff */
[----:B------:R-:W-:Y:S01]  /*e2a0*/  IMAD.U32 R33, R96, 0x10000, RZ ;  /* 0x0001000060217824 */ /* 0x000fe200078e00ff */
[----:B------:R-:W-:Y:S01]  /*e2b0*/  LOP3.LUT R4, R4, 0xffff0000, RZ, 0xc0, !PT ;  /* 0xffff000004047812 */ /* 0x000fe200078ec0ff */
[----:B------:R-:W-:Y:S01]  /*e2c0*/  FFMA.FTZ R34, R30, R34, -R37 ;  /* 0x000000221e227223 */ /* 0x000fe20000010825 */
        /* <DEDUP_REMOVED lines=17> */
.L_x_2838:
[----:B------:R-:W-:Y:S05]  /*e3e0*/  BSYNC B1 ;  /* 0x0000000000017941 */ /* 0x000fea0003800000 */
.L_x_2837:
        /* <DEDUP_REMOVED lines=20> */
[----:B------:R-:W-:Y:S01]  /*e530*/  FMUL.FTZ R33, R27, R31 ;  /* 0x0000001f1b217220 */ /* 0x000fe20000410000 */
[C---:B------:R-:W-:Y:S01]  /*e540*/  FMUL.FTZ R27, R29.reuse, R77 ;  /* 0x0000004d1d1b7220 */ /* 0x040fe20000410000 */
[----:B------:R-:W-:Y:S02]  /*e550*/  IMAD.U32 R6, R4, 0x10000, RZ ;  /* 0x0001000004067824 */ /* 0x000fe400078e00ff */
[C---:B------:R-:W-:Y:S01]  /*e560*/  FFMA.FTZ R35, R26.reuse, R31, R34 ;  /* 0x0000001f1a237223 */ /* 0x040fe20000010022 */
[----:B------:R-:W-:Y:S01]  /*e570*/  FMUL.FTZ R31, R29, R90 ;  /* 0x0000005a1d1f7220 */ /* 0x000fe20000410000 */
[C---:B------:R-:W-:Y:S02]  /*e580*/  IMAD.U32 R7, R5.reuse, 0x10000, RZ ;  /* 0x0001000005077824 */ /* 0x040fe400078e00ff */
[----:B------:R-:W-:Y:S01]  /*e590*/  FFMA.FTZ R32, R26, R30, -R33 ;  /* 0x0000001e1a207223 */ /* 0x000fe20000010821 */
[----:B------:R-:W-:Y:S01]  /*e5a0*/  IMAD.U32 R29, R76, 0x10000, RZ ;  /* 0x000100004c1d7824 */ /* 0x000fe200078e00ff */
[----:B------:R-:W-:Y:S01]  /*e5b0*/  LOP3.LUT R4, R4, 0xffff0000, RZ, 0xc0, !PT ;  /* 0xffff000004047812 */ /* 0x000fe200078ec0ff */
[----:B------:R-:W-:Y:S01]  /*e5c0*/  FFMA.FTZ R90, R28, R90, -R27 ;  /* 0x0000005a1c5a7223 */ /* 0x000fe2000001081b */
[----:B------:R-:W-:Y:S01]  /*e5d0*/  LOP3.LUT R5, R5, 0xffff0000, RZ, 0xc0, !PT ;  /* 0xffff000005057812 */ /* 0x000fe200078ec0ff */
[C---:B------:R-:W-:Y:S01]  /*e5e0*/  IMAD.U32 R27, R89.reuse, 0x10000, RZ ;  /* 0x00010000591b7824 */ /* 0x040fe200078e00ff */
        /* <DEDUP_REMOVED lines=16> */
.L_x_2840:
[----:B------:R-:W-:Y:S05]  /*e6f0*/  BSYNC B1 ;  /* 0x0000000000017941 */ /* 0x000fea0003800000 */
.L_x_2839:
        /* <DEDUP_REMOVED lines=48> */
.L_x_2842:
[----:B------:R-:W-:Y:S05]  /*ea00*/  BSYNC B1 ;  /* 0x0000000000017941 */ /* 0x000fea0003800000 */
.L_x_2841:
        /* <DEDUP_REMOVED lines=48> */
.L_x_2844:
[----:B------:R-:W-:Y:S05]  /*ed10*/  BSYNC B1 ;  /* 0x0000000000017941 */ /* 0x000fea0003800000 */
.L_x_2843:
        /* <DEDUP_REMOVED lines=48> */
.L_x_2813:
[----:B------:R-:W0:Y:S01]  /*f020*/  LDC R25, c[0x0][0x448] ;  /* 0x00011200ff197b82 */ /* 0x000e220000000800 */
[----:B------:R-:W-:Y:S01]  /*f030*/  IMAD R3, R198, 0x40, R9 ;  /* 0x00000040c6037824 */ /* 0x000fe200078e0209 */
[----:B------:R-:W-:Y:S01]  /*f040*/  ULDC.64 UR4, c[0x0][0x3f8] ;  /* 0x0000fe0000047ab9 */ /* 0x000fe20000000a00 */
[----:B------:R-:W-:Y:S01]  /*f050*/  ULDC.64 UR6, c[0x0][0x408] ;  /* 0x0001020000067ab9 */ /* 0x000fe20000000a00 */
[----:B------:R-:W-:Y:S01]  /*f060*/  MOV R11, R31 ;  /* 0x0000001f000b7202 */ /* 0x000fe20000000f00 */
        /* <DEDUP_REMOVED lines=29> */
.L_x_3092:
        /* <DEDUP_REMOVED lines=54> */
.L_x_2847:
[----:B------:R-:W-:Y:S05]  /*f5a0*/  BSYNC B1 ;  /* 0x0000000000017941 */ /* 0x000fea0003800000 */
.L_x_2846:
        /* <DEDUP_REMOVED lines=55> */
.L_x_3098:
        /* <DEDUP_REMOVED lines=26> */
[----:B------:R-:W-:Y:S02]  /*fac0*/  CS2R R58, SRZ ;  /* 0x00000000003a7805 */ /* 0x000fe4000001ff00 */
[----:B------:R-:W-:Y:S01]  /*fad0*/  @!P2 SHF.L.U32 R63, R16, 0x1, RZ ;  /* 0x00000001103fa819 */ /* 0x000fe200000006ff */
        /* <DEDUP_REMOVED lines=23> */
.L_x_2850:
[----:B------:R-:W-:Y:S05]  /*fc50*/  BSYNC B1 ;  /* 0x0000000000017941 */ /* 0x000fea0003800000 */
.L_x_2849:
[----:B---3--:R-:W-:Y:S01]  /*fc60*/  LEA.HI R0, R197, R197, RZ, 0x1 ;  /* 0x000000c5c5007211 */ /* 0x008fe200078f08ff */
[----:B--2--5:R-:W-:Y:S01]  /*fc70*/  IMAD.MOV.U32 R3, RZ, RZ, R4 ;  /* 0x000000ffff037224 */ /* 0x024fe200078e0004 */
[----:B------:R-:W-:Y:S01]  /*fc80*/  VIADDMNMX R89, R78, -R185, 0x80, PT ;  /* 0x000000804e597446 */ /* 0x000fe200038009b9 */
[----:B0-----:R-:W-:Y:S01]  /*fc90*/  IMAD.MOV.U32 R21, RZ, RZ, R7 ;  /* 0x000000ffff157224 */ /* 0x001fe200078e0007 */
[----:B------:R-:W-:Y:S01]  /*fca0*/  LOP3.LUT R0, R0, 0xfffffffe, RZ, 0xc0, !PT ;  /* 0xfffffffe00007812 */ /* 0x000fe200078ec0ff */
[----:B-1----:R-:W-:Y:S01]  /*fcb0*/  IMAD.MOV.U32 R60, RZ, RZ, R14 ;  /* 0x000000ffff3c7224 */ /* 0x002fe200078e000e */
[----:B------:R-:W-:Y:S01]  /*fcc0*/  PRMT R97, R3, 0x7610, R97 ;  /* 0x0000761003617816 */ /* 0x000fe20000000061 */
[----:B------:R-:W-:Y:S01]  /*fcd0*/  IMAD.MOV.U32 R3, RZ, RZ, R6 ;  /* 0x000000ffff037224 */ /* 0x000fe200078e0006 */
[----:B------:R-:W-:Y:S01]  /*fce0*/  PRMT R94, R21, 0x7610, R94 ;  /* 0x00007610155e7816 */ /* 0x000fe2000000005e */
[----:B------:R-:W-:Y:S01]  /*fcf0*/  IMAD.IADD R0, R197, 0x1, -R0 ;  /* 0x00000001c5007824 */ /* 0x000fe200078e0a00 */
[----:B------:R-:W-:Y:S01]  /*fd00*/  BSSY B1, `(.L_x_2851) ;  /* 0x000002b000017945 */ /* 0x000fe20003800000 */
        /* <DEDUP_REMOVED lines=36> */
[----:B------:R-:W-:Y:S01]  /*ff50*/  ISETP.GE.AND P1, PT, R170, R89, PT ;  /* 0x00000059aa00720c */ /* 0x000fe20003f26270 */
[----:B------:R-:W-:Y:S01]  /*ff60*/  IMAD.MOV.U32 R60, RZ, RZ, R58 ;  /* 0x000000ffff3c7224 */ /* 0x000fe200078e003a */
[----:B------:R-:W-:Y:S01]  /*ff70*/  PRMT R68, R63, 0x7610, R68 ;  /* 0x000076103f447816 */ /* 0x000fe20000000044 */
[----:B------:R-:W-:Y:S01]  /*ff80*/  IMAD.MOV.U32 R62, RZ, RZ, R59 ;  /* 0x000000ffff3e7224 */ /* 0x000fe200078e003b */
[----:B------:R-:W-:Y:S01]  /*ff90*/  PRMT R69, R64, 0x7610, R69 ;  /* 0x0000761040457816 */ /* 0x000fe20000000045 */
[----:B0-----:R-:W-:Y:S08]  /*ffa0*/  @!P0 BRA `(.L_x_2852) ;  /* 0x0000013c00908947 */ /* 0x001ff00003800000 */
.L_x_3099:
[----:B------:R-:W-:Y:S05]  /*ffb0*/  BSYNC B1 ;  /* 0x0000000000017941 */ /* 0x000fea0003800000 */
.L_x_2851:
        /* <DEDUP_REMOVED lines=11> */
[----:B0-----:R-:W-:Y:S02]  /*10070*/  LOP3.LUT R61, R181, 0x38, R16, 0xf8, !PT ;  /* 0x00000038b53d7812 */ /* 0x001fe400078ef810 */
[----:B------:R-:W-:Y:S01]  /*10080*/  SHF.R.S32.HI R63, RZ, 0x1f, R62 ;  /* 0x0000001fff3f7819 */ /* 0x000fe2000001143e */
[----:B------:R-:W-:Y:S01]  /*10090*/  IMAD.SHL.U32 R64, R62, 0x8, RZ ;  /* 0x000000083e407824 */ /* 0x000fe200078e00ff */
[----:B------:R-:W-:Y:S02]  /*100a0*/  LOP3.LUT R60, R61, R182, RZ, 0x3c, !PT ;  /* 0x000000b63d3c7212 */ /* 0x000fe400078e3cff */
        /* <DEDUP_REMOVED lines=30> */
[----:B------:R-:W-:Y:S02]  /*10290*/  PRMT R33, R76, 0x5432, R33 ;  /* 0x000054324c217816 */ /* 0x000fe40000000021 */
[----:B0-----:R-:W-:Y:S01]  /*102a0*/  SHF.L.U32 R111, R60, 0x10, RZ ;  /* 0x000000103c6f7819 */ /* 0x001fe200000006ff */
[----:B------:R-:W-:Y:S01]  /*102b0*/  IMAD.U32 R44, R62, 0x10000, RZ ;  /* 0x000100003e2c7824 */ /* 0x000fe200078e00ff */
[----:B------:R-:W-:Y:S01]  /*102c0*/  LOP3.LUT R112, R60, 0xffff0000, RZ, 0xc0, !PT ;  /* 0xffff00003c707812 */ /* 0x000fe200078ec0ff */
[----:B------:R-:W-:Y:S01]  /*102d0*/  IMAD.U32 R60, R110, 0x10000, RZ ;  /* 0x000100006e3c7824 */ /* 0x000fe200078e00ff */
[----:B------:R-:W-:Y:S01]  /*102e0*/  LOP3.LUT R35, R62, 0xffff0000, RZ, 0xc0, !PT ;  /* 0xffff00003e237812 */ /* 0x000fe200078ec0ff */
[C---:B------:R-:W-:Y:S01]  /*102f0*/  IMAD.U32 R114, R63.reuse, 0x10000, RZ ;  /* 0x000100003f727824 */ /* 0x040fe200078e00ff */
[----:B------:R-:W-:Y:S01]  /*10300*/  LOP3.LUT R62, R63, 0xffff0000, RZ, 0xc0, !PT ;  /* 0xffff00003f3e7812 */ /* 0x000fe200078ec0ff */
[----:B------:R-:W-:Y:S01]  /*10310*/  IMAD.U32 R113, R61, 0x10000, RZ ;  /* 0x000100003d717824 */ /* 0x000fe200078e00ff */
[----:B------:R-:W-:Y:S01]  /*10320*/  LOP3.LUT R110, R110, 0xffff0000, RZ, 0xc0, !PT ;  /* 0xffff00006e6e7812 */ /* 0x000fe200078ec0ff */
[C---:B-1----:R-:W-:Y:S01]  /*10330*/  IMAD.U32 R47, R64.reuse, 0x10000, RZ ;  /* 0x00010000402f7824 */ /* 0x042fe200078e00ff */
[----:B------:R-:W-:Y:S01]  /*10340*/  LOP3.LUT R115, R64, 0xffff0000, RZ, 0xc0, !PT ;  /* 0xffff000040737812 */ /* 0x000fe200078ec0ff */
[----:B------:R-:W-:Y:S01]  /*10350*/  IMAD.U32 R63, R65, 0x10000, RZ ;  /* 0x00010000413f7824 */ /* 0x000fe200078e00ff */
[C---:B------:R-:W-:Y:S01]  /*10360*/  LOP3.LUT R46, R66.reuse, 0xffff0000, RZ, 0xc0, !PT ;  /* 0xffff0000422e7812 */ /* 0x040fe200078ec0ff */
        /* <DEDUP_REMOVED lines=11> */
[----:B------:R-:W-:Y:S01]  /*10420*/  FFMA.FTZ R63, R113, R118, -R126 ;  /* 0x00000076713f7223 */ /* 0x000fe2000001087e */
[C---:B------:R-:W-:Y:S01]  /*10430*/  FMUL.FTZ R111, R64.reuse, R121 ;  /* 0x00000079406f7220 */ /* 0x040fe20000410000 */
[-C--:B------:R-:W-:Y:S01]  /*10440*/  FMUL.FTZ R118, R64, R67.reuse ;  /* 0x0000004340767220 */ /* 0x080fe20000410000 */
[----:B------:R-:W-:Y:S01]  /*10450*/  LOP3.LUT R65, R65, 0xffff0000, RZ, 0xc0, !PT ;  /* 0xffff000041417812 */ /* 0x000fe200078ec0ff */
[----:B------:R-:W-:Y:S01]  /*10460*/  FFMA.FTZ R120, R113, R122, R120 ;  /* 0x0000007a71787223 */ /* 0x000fe20000010078 */
[C---:B------:R-:W-:Y:S01]  /*10470*/  FFMA.FTZ R64, R114.reuse, R67, -R111 ;  /* 0x0000004372407223 */ /* 0x040fe2000001086f */
[----:B------:R-:W-:Y:S01]  /*10480*/  FFMA.FTZ R121, R114, R121, R118 ;  /* 0x0000007972797223 */ /* 0x000fe20000010076 */
[----:B------:R-:W-:Y:S01]  /*10490*/  LOP3.LUT R118, R119, 0xffff0000, RZ, 0xc0, !PT ;  /* 0xffff000077767812 */ /* 0x000fe200078ec0ff */
[----:B------:R-:W-:Y:S01]  /*104a0*/  FMUL.FTZ R67, R115, R117 ;  /* 0x0000007573437220 */ /* 0x000fe20000410000 */
[----:B------:R-:W-:Y:S01]  /*104b0*/  LOP3.LUT R114, R109, 0xffff0000, RZ, 0xc0, !PT ;  /* 0xffff00006d727812 */ /* 0x000fe200078ec0ff */
[----:B------:R-:W-:Y:S01]  /*104c0*/  FMUL.FTZ R115, R115, R110 ;  /* 0x0000006e73737220 */ /* 0x000fe20000410000 */
[----:B------:R-:W-:Y:S01]  /*104d0*/  LOP3.LUT R61, R61, 0xffff0000, RZ, 0xc0, !PT ;  /* 0xffff00003d3d7812 */ /* 0x000fe200078ec0ff */
[----:B------:R-:W-:Y:S01]  /*104e0*/  FMUL.FTZ R122, R65, R118 ;  /* 0x00000076417a7220 */ /* 0x000fe20000410000 */
[----:B------:R-:W-:-:S02]  /*104f0*/  IMAD.U32 R109, R45, 0x10000, RZ ;  /* 0x000100002d6d7824 */ /* 0x000fc400078e00ff */
[----:B------:R-:W-:Y:S01]  /*10500*/  FMUL.FTZ R65, R65, R114 ;  /* 0x0000007241417220 */ /* 0x000fe20000410000 */
[----:B------:R-:W-:Y:S01]  /*10510*/  FFMA.FTZ R110, R112, R110, -R67 ;  /* 0x0000006e706e7223 */ /* 0x000fe20000010843 */
[----:B------:R-:W-:Y:S01]  /*10520*/  FFMA.FTZ R122, R61, R114, -R122 ;  /* 0x000000723d7a7223 */ /* 0x000fe2000001087a */
[----:B------:R-:W-:Y:S02]  /*10530*/  IMAD.U32 R67, R33, 0x10000, RZ ;  /* 0x0001000021437824 */ /* 0x000fe400078e00ff */
[----:B------:R-:W-:Y:S01]  /*10540*/  FFMA.FTZ R111, R61, R118, R65 ;  /* 0x000000763d6f7223 */ /* 0x000fe20000010041 */
[----:B------:R-:W-:Y:S01]  /*10550*/  LOP3.LUT R61, R45, 0xffff0000, RZ, 0xc0, !PT ;  /* 0xffff00002d3d7812 */ /* 0x000fe200078ec0ff */
[----:B------:R-:W-:Y:S01]  /*10560*/  FMUL.FTZ R113, R116, R109 ;  /* 0x0000006d74717220 */ /* 0x000fe20000410000 */
[----:B------:R-:W-:Y:S01]  /*10570*/  LOP3.LUT R33, R33, 0xffff0000, RZ, 0xc0, !PT ;  /* 0xffff000021217812 */ /* 0x000fe200078ec0ff */
[----:B------:R-:W-:Y:S01]  /*10580*/  FFMA.FTZ R115, R112, R117, R115 ;  /* 0x0000007570737223 */ /* 0x000fe20000010073 */
[----:B------:R-:W-:Y:S01]  /*10590*/  LOP3.LUT R65, R34, 0xffff0000, RZ, 0xc0, !PT ;  /* 0xffff000022417812 */ /* 0x000fe200078ec0ff */
[----:B------:R-:W-:Y:S01]  /*105a0*/  FMUL.FTZ R117, R116, R67 ;  /* 0x0000004374757220 */ /* 0x000fe20000410000 */
[----:B------:R-:W-:Y:S01]  /*105b0*/  LOP3.LUT R45, R32, 0xffff0000, RZ, 0xc0, !PT ;  /* 0xffff0000202d7812 */ /* 0x000fe200078ec0ff */
[----:B------:R-:W-:Y:S01]  /*105c0*/  FMUL.FTZ R32, R46, R61 ;  /* 0x0000003d2e207220 */ /* 0x000fe20000410000 */
        /* <DEDUP_REMOVED lines=19> */
.L_x_2856:
[----:B------:R-:W-:Y:S05]  /*10700*/  BSYNC B2 ;  /* 0x0000000000027941 */ /* 0x000fea0003800000 */
.L_x_2855:
        /* <DEDUP_REMOVED lines=104> */
.L_x_2858:
[----:B------:R-:W-:Y:S05]  /*10d90*/  BSYNC B2 ;  /* 0x0000000000027941 */ /* 0x000fea0003800000 */
.L_x_2857:
        /* <DEDUP_REMOVED lines=17> */
[----:B------:R-:W-:Y:S02]  /*10eb0*/  LEA R40, R33, R18, 0x1 ;  /* 0x0000001221287211 */ /* 0x000fe400078e08ff */
[----:B------:R-:W-:Y:S02]  /*10ec0*/  SHF.R.U32.HI R37, RZ, 0x10, R37 ;  /* 0x00000010ff257819 */ /* 0x000fe40000011625 */
[----:B------:R-:W-:Y:S01]  /*10ed0*/  PRMT R86, R86, 0x5410, R25 ;  /* 0x0000541056567816 */ /* 0x000fe20000000019 */
        /* <DEDUP_REMOVED lines=83> */
.L_x_2854:
[----:B------:R-:W-:Y:S05]  /*11410*/  BSYNC B1 ;  /* 0x0000000000017941 */ /* 0x000fea0003800000 */
.L_x_2853:
        /* <DEDUP_REMOVED lines=26> */
[----:B------:R-:W-:Y:S01]  /*115c0*/  PRMT R95, R95, 0x5410, R4 ;  /* 0x000054105f5f7816 */ /* 0x000fe20000000004 */
[----:B------:R-:W-:Y:S01]  /*115d0*/  IMAD.U32 R39, R97, 0x10000, RZ ;  /* 0x0001000061277824 */ /* 0x000fe200078e00ff */
[----:B------:R-:W2:Y:S01]  /*115e0*/  LDS.128 R28, [R32+0xc400] ;  /* 0x00c40000201c7984 */ /* 0x000ea20000000c00 */
[----:B------:R-:W-:Y:S01]  /*115f0*/  PRMT R94, R94, 0x5410, R7 ;  /* 0x000054105e5e7816 */ /* 0x000fe20000000007 */
[----:B------:R-:W-:Y:S01]  /*11600*/  IMAD.U32 R40, R96, 0x10000, RZ ;  /* 0x0001000060287824 */ /* 0x000fe200078e00ff */
[----:B------:R-:W-:-:S02]  /*11610*/  PRMT R93, R93, 0x5410, R38 ;  /* 0x000054105d5d7816 */ /* 0x000fc40000000026 */
[----:B------:R-:W-:Y:S02]  /*11620*/  SHF.R.U32.HI R49, RZ, 0x10, R49 ;  /* 0x00000010ff317819 */ /* 0x000fe40000011631 */
[--C-:B------:R-:W-:Y:S01]  /*11630*/  SHF.R.U64 R36, R50, 0x10, R51.reuse ;  /* 0x0000001032247819 */ /* 0x100fe20000001233 */
[----:B------:R-:W-:Y:S01]  /*11640*/  IMAD.U32 R38, R93, 0x10000, RZ ;  /* 0x000100005d267824 */ /* 0x000fe200078e00ff */
[----:B------:R-:W-:Y:S02]  /*11650*/  SHF.R.U32.HI R51, RZ, 0x10, R51 ;  /* 0x00000010ff337819 */ /* 0x000fe40000011633 */
[----:B------:R-:W-:Y:S02]  /*11660*/  PRMT R92, R92, 0x5410, R49 ;  /* 0x000054105c5c7816 */ /* 0x000fe40000000031 */
[----:B------:R-:W-:Y:S02]  /*11670*/  PRMT R90, R90, 0x5410, R51 ;  /* 0x000054105a5a7816 */ /* 0x000fe40000000033 */
[----:B------:R-:W-:-:S02]  /*11680*/  LOP3.LUT R97, R97, 0xffff0000, RZ, 0xc0, !PT ;  /* 0xffff000061617812 */ /* 0x000fc400078ec0ff */
[----:B------:R-:W-:Y:S02]  /*11690*/  LOP3.LUT R93, R93, 0xffff0000, RZ, 0xc0, !PT ;  /* 0xffff00005d5d7812 */ /* 0x000fe400078ec0ff */
[----:B------:R-:W-:Y:S02]  /*116a0*/  PRMT R91, R91, 0x5410, R36 ;  /* 0x000054105b5b7816 */ /* 0x000fe40000000024 */
        /* <DEDUP_REMOVED lines=69> */
.L_x_2860:
[----:B------:R-:W-:Y:S05]  /*11b00*/  BSYNC B1 ;  /* 0x0000000000017941 */ /* 0x000fea0003800000 */
.L_x_2859:
        /* <DEDUP_REMOVED lines=9> */
[----:B------:R-:W-:Y:S02]  /*11ba0*/  SHF.L.U32 R4, R4, 0xa, RZ ;  /* 0x0000000a04047819 */ /* 0x000fe400000006ff */
[----:B------:R-:W-:Y:S02]  /*11bb0*/  LOP3.LUT R5, R5, R220, RZ, 0x3c, !PT ;  /* 0x000000dc05057212 */ /* 0x000fe400078e3cff */
[----:B------:R-:W-:Y:S02]  /*11bc0*/  LOP3.LUT R4, R4, 0x7fffe000, RZ, 0xc0, !PT ;  /* 0x7fffe00004047812 */ /* 0x000fe400078ec0ff */
[----:B------:R-:W-:Y:S02]  /*11bd0*/  SHF.R.U32.HI R9, RZ, 0x10, R9 ;  /* 0x00000010ff097819 */ /* 0x000fe40000011609 */
[----:B------:R-:W-:Y:S02]  /*11be0*/  IADD3 R25, R5, R4, R184 ;  /* 0x0000000405197210 */ /* 0x000fe40007ffe0b8 */
[----:B------:R-:W1:Y:S01]  /*11bf0*/  LDS.128 R4, [R216] ;  /* 0x00000000d8047984 */ /* 0x000e620000000c00 */
[----:B------:R-:W-:-:S02]  /*11c00*/  PRMT R77, R77, 0x5410, R34 ;  /* 0x000054104d4d7816 */ /* 0x000fc40000000022 */
[----:B------:R-:W-:Y:S01]  /*11c10*/  IMAD R28, R25, 0x2, R18 ;  /* 0x00000002191c7824 */ /* 0x000fe200078e0212 */
[----:B------:R-:W-:Y:S02]  /*11c20*/  PRMT R73, R73, 0x5410, R30 ;  /* 0x0000541049497816 */ /* 0x000fe4000000001e */
[----:B------:R-:W-:Y:S01]  /*11c30*/  SHF.R.U32.HI R53, RZ, 0x10, R53 ;  /* 0x00000010ff357819 */ /* 0x000fe20000011635 */
[----:B------:R-:W-:Y:S01]  /*11c40*/  IMAD.U32 R34, R77, 0x10000, RZ ;  /* 0x000100004d227824 */ /* 0x000fe200078e00ff */
[----:B------:R-:W2:Y:S01]  /*11c50*/  LDS.128 R24, [R28+0xc400] ;  /* 0x00c400001c187984 */ /* 0x000ea20000000c00 */
[----:B------:R-:W-:Y:S01]  /*11c60*/  SHF.R.U64 R32, R54, 0x10, R55 ;  /* 0x0000001036207819 */ /* 0x000fe20000001237 */
[----:B------:R-:W-:Y:S01]  /*11c70*/  IMAD.U32 R35, R73, 0x10000, RZ ;  /* 0x0001000049237824 */ /* 0x000fe200078e00ff */
[----:B------:R-:W-:Y:S02]  /*11c80*/  SHF.R.U64 R8, R10, 0x10, R11 ;  /* 0x000000100a087819 */ /* 0x000fe4000000120b */
[----:B------:R-:W-:-:S02]  /*11c90*/  PRMT R74, R74, 0x5410, R9 ;  /* 0x000054104a4a7816 */ /* 0x000fc40000000009 */
[----:B------:R-:W-:Y:S02]  /*11ca0*/  SHF.R.U32.HI R55, RZ, 0x10, R55 ;  /* 0x00000010ff377819 */ /* 0x000fe40000011637 */
[----:B------:R-:W-:Y:S01]  /*11cb0*/  SHF.R.U32.HI R11, RZ, 0x10, R11 ;  /* 0x00000010ff0b7819 */ /* 0x000fe2000001160b */
[----:B------:R-:W-:Y:S01]  /*11cc0*/  IMAD.U32 R36, R74, 0x10000, RZ ;  /* 0x000100004a247824 */ /* 0x000fe200078e00ff */
[----:B------:R-:W-:Y:S02]  /*11cd0*/  PRMT R78, R78, 0x5410, R53 ;  /* 0x000054104e4e7816 */ /* 0x000fe40000000035 */
[----:B------:R-:W-:Y:S02]  /*11ce0*/  PRMT R75, R75, 0x5410, R8 ;  /* 0x000054104b4b7816 */ /* 0x000fe40000000008 */
[----:B------:R-:W-:Y:S02]  /*11cf0*/  PRMT R80, R80, 0x5410, R55 ;  /* 0x0000541050507816 */ /* 0x000fe40000000037 */
[----:B------:R-:W-:-:S02]  /*11d00*/  PRMT R76, R76, 0x5410, R11 ;  /* 0x000054104c4c7816 */ /* 0x000fc4000000000b */
        /* <DEDUP_REMOVED lines=72> */
.L_x_2862:
[----:B------:R-:W-:Y:S05]  /*12190*/  BSYNC B1 ;  /* 0x0000000000017941 */ /* 0x000fea0003800000 */
.L_x_2861:
        /* <DEDUP_REMOVED lines=8> */
[----:B------:R-:W-:Y:S01]  /*12220*/  PRMT R26, R21, 0x5410, R26 ;  /* 0x00005410151a7816 */ /* 0x000fe2000000001a */
[----:B------:R-:W-:Y:S01]  /*12230*/  IMAD.SHL.U32 R6, R6, 0x400, RZ ;  /* 0x0000040006067824 */ /* 0x000fe200078e00ff */
[----:B------:R-:W-:Y:S02]  /*12240*/  LOP3.LUT R5, R5, R220, RZ, 0x3c, !PT ;  /* 0x000000dc05057212 */ /* 0x000fe400078e3cff */
[----:B------:R-:W-:Y:S02]  /*12250*/  SHF.R.U32.HI R13, RZ, 0x10, R13 ;  /* 0x00000010ff0d7819 */ /* 0x000fe4000001160d */
[----:B------:R-:W-:Y:S02]  /*12260*/  LOP3.LUT R6, R6, 0x7fffe000, RZ, 0xc0, !PT ;  /* 0x7fffe00006067812 */ /* 0x000fe400078ec0ff */
[----:B------:R-:W-:Y:S02]  /*12270*/  SHF.R.U64 R25, R58, 0x10, R59 ;  /* 0x000000103a197819 */ /* 0x000fe4000000123b */
[----:B------:R-:W-:-:S02]  /*12280*/  IADD3 R9, R5, R6, R184 ;  /* 0x0000000605097210 */ /* 0x000fc40007ffe0b8 */
[----:B------:R-:W1:Y:S01]  /*12290*/  LDS.128 R4, [R215] ;  /* 0x00000000d7047984 */ /* 0x000e620000000c00 */
[--C-:B------:R-:W-:Y:S02]  /*122a0*/  SHF.R.U64 R30, R14, 0x10, R15.reuse ;  /* 0x000000100e1e7819 */ /* 0x100fe4000000120f */
[----:B------:R-:W-:Y:S01]  /*122b0*/  IMAD R24, R9, 0x2, R18 ;  /* 0x0000000209187824 */ /* 0x000fe200078e0212 */
[----:B------:R-:W-:Y:S02]  /*122c0*/  SHF.R.U32.HI R31, RZ, 0x10, R15 ;  /* 0x00000010ff1f7819 */ /* 0x000fe4000001160f */
[----:B------:R-:W-:Y:S01]  /*122d0*/  PRMT R68, R68, 0x5410, R27 ;  /* 0x0000541044447816 */ /* 0x000fe2000000001b */
[----:B------:R-:W-:Y:S01]  /*122e0*/  IMAD.U32 R27, R26, 0x10000, RZ ;  /* 0x000100001a1b7824 */ /* 0x000fe200078e00ff */
[----:B------:R-:W2:Y:S01]  /*122f0*/  LDS.128 R8, [R24+0xc400] ;  /* 0x00c4000018087984 */ /* 0x000ea20000000c00 */
[----:B------:R-:W-:Y:S02]  /*12300*/  SHF.R.U32.HI R56, RZ, 0x10, R57 ;  /* 0x00000010ff387819 */ /* 0x000fe40000011639 */
[----:B------:R-:W-:-:S02]  /*12310*/  PRMT R28, R20, 0x5410, R13 ;  /* 0x00005410141c7816 */ /* 0x000fc4000000000d */
[----:B------:R-:W-:Y:S01]  /*12320*/  PRMT R70, R70, 0x5410, R25 ;  /* 0x0000541046467816 */ /* 0x000fe20000000019 */
[----:B------:R-:W-:Y:S01]  /*12330*/  IMAD.U32 R25, R68, 0x10000, RZ ;  /* 0x0001000044197824 */ /* 0x000fe200078e00ff */
[----:B------:R-:W-:Y:S01]  /*12340*/  PRMT R31, R0, 0x5410, R31 ;  /* 0x00005410001f7816 */ /* 0x000fe2000000001f */
[----:B------:R-:W-:Y:S01]  /*12350*/  IMAD.U32 R29, R28, 0x10000, RZ ;  /* 0x000100001c1d7824 */ /* 0x000fe200078e00ff */
[----:B------:R-:W-:Y:S02]  /*12360*/  SHF.R.U32.HI R58, RZ, 0x10, R59 ;  /* 0x00000010ff3a7819 */ /* 0x000fe4000001163b */
[----:B------:R-:W-:Y:S01]  /*12370*/  PRMT R69, R69, 0x5410, R56 ;  /* 0x0000541045457816 */ /* 0x000fe20000000038 */
[----:B------:R-:W-:Y:S01]  /*12380*/  IMAD.U32 R32, R31, 0x10000, RZ ;  /* 0x000100001f207824 */ /* 0x000fe200078e00ff */
        /* <DEDUP_REMOVED lines=27> */
[C---:B------:R-:W-:Y:S01]  /*12540*/  FFMA.FTZ R25, R12.reuse, R14, -R25 ;  /* 0x0000000e0c197223 */ /* 0x040fe20000010819 */
[C---:B------:R-:W-:Y:S01]  /*12550*/  FMUL.FTZ R14, R21.reuse, R32 ;  /* 0x00000020150e7220 */ /* 0x040fe20000410000 */
[----:B------:R-:W-:Y:S01]  /*12560*/  FMUL.FTZ R27, R21, R0 ;  /* 0x00000000151b7220 */ /* 0x000fe20000410000 */
[----:B------:R-:W-:Y:S01]  /*12570*/  FFMA.FTZ R15, R12, R29, R15 ;  /* 0x0000001d0c0f7223 */ /* 0x000fe2000001000f */
[C---:B------:R-:W-:Y:S01]  /*12580*/  FMUL.FTZ R12, R8.reuse, R68 ;  /* 0x00000044080c7220 */ /* 0x040fe20000410000 */
[----:B------:R-:W-:Y:S01]  /*12590*/  FFMA.FTZ R21, R13, R0, -R14 ;  /* 0x000000000d157223 */ /* 0x000fe2000001080e */
[----:B------:R-:W-:Y:S01]  /*125a0*/  FMUL.FTZ R0, R8, R26 ;  /* 0x0000001a08007220 */ /* 0x000fe20000410000 */
[----:B------:R-:W-:-:S02]  /*125b0*/  IMAD.U32 R20, R10, 0x10000, RZ ;  /* 0x000100000a147824 */ /* 0x000fc400078e00ff */
[----:B------:R-:W-:Y:S01]  /*125c0*/  FFMA.FTZ R27, R13, R32, R27 ;  /* 0x000000200d1b7223 */ /* 0x000fe2000001001b */
[----:B------:R-:W-:Y:S02]  /*125d0*/  IMAD.U32 R8, R30, 0x10000, RZ ;  /* 0x000100001e087824 */ /* 0x000fe400078e00ff */
[----:B------:R-:W-:Y:S01]  /*125e0*/  FMUL.FTZ R13, R9, R28 ;  /* 0x0000001c090d7220 */ /* 0x000fe20000410000 */
[----:B------:R-:W-:Y:S01]  /*125f0*/  FFMA.FTZ R68, R3, R68, -R0 ;  /* 0x0000004403447223 */ /* 0x000fe20000010800 */
[-C--:B------:R-:W-:Y:S01]  /*12600*/  FMUL.FTZ R9, R9, R69.reuse ;  /* 0x0000004509097220 */ /* 0x080fe20000410000 */
[----:B------:R-:W-:Y:S02]  /*12610*/  IMAD.U32 R0, R70, 0x10000, RZ ;  /* 0x0001000046007824 */ /* 0x000fe400078e00ff */
[----:B------:R-:W-:Y:S01]  /*12620*/  FFMA.FTZ R12, R3, R26, R12 ;  /* 0x0000001a030c7223 */ /* 0x000fe2000001000c */
[----:B------:R-:W-:Y:S01]  /*12630*/  FMUL.FTZ R26, R20, R8 ;  /* 0x00000008141a7220 */ /* 0x000fe20000410000 */
[----:B------:R-:W-:Y:S01]  /*12640*/  FFMA.FTZ R28, R4, R28, R9 ;  /* 0x0000001c041c7223 */ /* 0x000fe20000010009 */
[----:B------:R-:W-:Y:S01]  /*12650*/  LOP3.LUT R10, R10, 0xffff0000, RZ, 0xc0, !PT ;  /* 0xffff00000a0a7812 */ /* 0x000fe200078ec0ff */
[----:B------:R-:W-:Y:S01]  /*12660*/  FFMA.FTZ R14, R4, R69, -R13 ;  /* 0x00000045040e7223 */ /* 0x000fe2000001080d */
[-C--:B------:R-:W-:Y:S01]  /*12670*/  FMUL.FTZ R20, R20, R0.reuse ;  /* 0x0000000014147220 */ /* 0x080fe20000410000 */
[----:B------:R-:W-:Y:S01]  /*12680*/  LOP3.LUT R9, R30, 0xffff0000, RZ, 0xc0, !PT ;  /* 0xffff00001e097812 */ /* 0x000fe200078ec0ff */
[----:B------:R-:W-:Y:S01]  /*12690*/  FFMA.FTZ R26, R5, R0, -R26 ;  /* 0x00000000051a7223 */ /* 0x000fe2000001081a */
[----:B------:R-:W-:Y:S01]  /*126a0*/  LOP3.LUT R11, R11, 0xffff0000, RZ, 0xc0, !PT ;  /* 0xffff00000b0b7812 */ /* 0x000fe200078ec0ff */
[----:B------:R-:W-:Y:S01]  /*126b0*/  FFMA.FTZ R20, R5, R8, R20 ;  /* 0x0000000805147223 */ /* 0x000fe20000010014 */
[----:B------:R-:W-:Y:S01]  /*126c0*/  LOP3.LUT R3, R70, 0xffff0000, RZ, 0xc0, !PT ;  /* 0xffff000046037812 */ /* 0x000fe200078ec0ff */
[----:B------:R-:W-:Y:S01]  /*126d0*/  FMUL.FTZ R5, R10, R9 ;  /* 0x000000090a057220 */ /* 0x000fe20000410000 */
[----:B------:R-:W-:-:S02]  /*126e0*/  LOP3.LUT R4, R31, 0xffff0000, RZ, 0xc0, !PT ;  /* 0xffff00001f047812 */ /* 0x000fc400078ec0ff */
[----:B------:R-:W-:Y:S01]  /*126f0*/  LOP3.LUT R0, R71, 0xffff0000, RZ, 0xc0, !PT ;  /* 0xffff000047007812 */ /* 0x000fe200078ec0ff */
[-C--:B------:R-:W-:Y:S01]  /*12700*/  FMUL.FTZ R10, R10, R3.reuse ;  /* 0x000000030a0a7220 */ /* 0x080fe20000410000 */
[----:B------:R-:W-:Y:S01]  /*12710*/  FFMA.FTZ R3, R6, R3, -R5 ;  /* 0x0000000306037223 */ /* 0x000fe20000010805 */
[C---:B------:R-:W-:Y:S01]  /*12720*/  FMUL.FTZ R8, R11.reuse, R4 ;  /* 0x000000040b087220 */ /* 0x040fe20000410000 */
[----:B------:R-:W-:Y:S01]  /*12730*/  F2FP.BF16.F32.PACK_AB R5, R14, R25 ;  /* 0x000000190e05723e */ /* 0x000fe200000010ff */
[-C--:B------:R-:W-:Y:S01]  /*12740*/  FMUL.FTZ R13, R11, R0.reuse ;  /* 0x000000000b0d7220 */ /* 0x080fe20000410000 */
[----:B------:R-:W-:Y:S01]  /*12750*/  FFMA.FTZ R11, R6, R9, R10 ;  /* 0x00000009060b7223 */ /* 0x000fe2000001000a */
[----:B------:R-:W-:Y:S01]  /*12760*/  FFMA.FTZ R0, R7, R0, -R8 ;  /* 0x0000000007007223 */ /* 0x000fe20000010808 */
        /* <DEDUP_REMOVED lines=8> */
[----:B------:R-:W-:-:S05]  /*127f0*/  F2FP.BF16.F32.PACK_AB R11, R30, R27 ;  /* 0x0000001b1e0b723e */ /* 0x000fca00000010ff */
[----:B------:R4:W-:Y:S02]  /*12800*/  STS.128 [R24+0xc400], R8 ;  /* 0x00c4000818007388 */ /* 0x0009e40000000c00 */
.L_x_2834:
[----:B------:R-:W-:Y:S05]  /*12810*/  BSYNC B0 ;  /* 0x0000000000007941 */ /* 0x000fea0003800000 */
.L_x_2812:
        /* <DEDUP_REMOVED lines=8> */
.L_x_2810:
[----:B01-3--:R-:W3:Y:S02]  /*128a0*/  LDL R0, [R1+0x30] ;  /* 0x0000300001007983 */ /* 0x00bee40000100800 */
[----:B---3--:R-:W-:-:S13]  /*128b0*/  R2UR UR4, R0 ;  /* 0x00000000000472ca */ /* 0x008fda00000e0000 */
[----:B------:R-:W-:-:S04]  /*128c0*/  MOV R0, UR4 ;  /* 0x0000000400007c02 */ /* 0x000fc80008000f00 */
[----:B------:R-:W-:-:S13]  /*128d0*/  ISETP.NE.AND P0, PT, R0, 0x3, PT ;  /* 0x000000030000780c */ /* 0x000fda0003f05270 */
[----:B------:R-:W-:Y:S05]  /*128e0*/  @!P0 BRA `(.L_x_2863) ;  /* 0x0000000000048947 */ /* 0x000fea0003800000 */
[----:B------:R-:W-:Y:S01]  /*128f0*/  BPT.TRAP 0x1 ;  /* 0x000000040000795c */ /* 0x000fe20000300000 */
.L_x_2863:
[----:B------:R-:W-:Y:S01]  /*12900*/  IMAD R0, R161, 0x8, R18 ;  /* 0x00000008a1007824 */ /* 0x000fe200078e0212 */
[----:B------:R-:W-:-:S04]  /*12910*/  SHF.L.U32 R3, R168, 0x1f, RZ ;  /* 0x0000001fa8037819 */ /* 0x000fc800000006ff */
[----:B------:R0:W1:Y:S01]  /*12920*/  SYNCS.PHASECHK.TRANS64.TRYWAIT P1, [R0+URZ+0x2a830], R3 ;  /* 0x02a83003000075a7 */ /* 0x000062000802017f */
[----:B------:R-:W-:Y:S05]  /*12930*/  @!P0 BRA `(.L_x_2864) ;  /* 0x0000000000048947 */ /* 0x000fea0003800000 */
[----:B------:R-:W-:Y:S01]  /*12940*/  BPT.TRAP 0x1 ;  /* 0x000000040000795c */ /* 0x000fe20000300000 */
.L_x_2864:
[----:B-1----:R-:W-:Y:S05]  /*12950*/  @P1 BRA `(.L_x_2865) ;  /* 0x0000000000081947 */ /* 0x002fea0003800000 */
[----:B------:R-:W1:Y:S02]  /*12960*/  SYNCS.PHASECHK.TRANS64.TRYWAIT P1, [R0+URZ+0x2a830], R3 ;  /* 0x02a83003000075a7 */ /* 0x000e64000802017f */
[----:B-1----:R-:W-:Y:S05]  /*12970*/  @!P1 BRA `(.L_x_2866) ;  /* 0x0000011400309947 */ /* 0x002fea0003800000 */
.L_x_2865:
[----:B------:R-:W-:Y:S05]  /*12980*/  WARPSYNC.ALL ;  /* 0x0000000000007948 */ /* 0x000fea0003800000 */
[----:B01----:R-:W-:Y:S01]  /*12990*/  VIADD R3, R18, 0x18400 ;  /* 0x0001840012037836 */ /* 0x003fe20000000000 */
[----:B------:R-:W-:Y:S01]  /*129a0*/  R2UR UR4, R2 ;  /* 0x00000000020472ca */ /* 0x000fe200000e0000 */
[----:B--2-4-:R-:W-:Y:S01]  /*129b0*/  WARPGROUP.ARRIVE ;  /* 0x00000000000079c5 */ /* 0x014fe20000000000 */
[----:B------:R-:W-:Y:S01]  /*129c0*/  UMOV UR9, 0x40000040 ;  /* 0x4000004000097882 */ /* 0x000fe20000000000 */
[----:B------:R-:W-:Y:S01]  /*129d0*/  IMAD.MOV.U32 R5, RZ, RZ, 0x40000040 ;  /* 0x40000040ff057424 */ /* 0x000fe200078e00ff */
[----:B------:R-:W-:Y:S01]  /*129e0*/  SHF.R.U32.HI R3, RZ, 0x4, R3 ;  /* 0x00000004ff037819 */ /* 0x000fe20000011603 */
[----:B------:R-:W-:Y:S01]  /*129f0*/  IMAD.U32 R7, RZ, RZ, UR9 ;  /* 0x00000009ff077e24 */ /* 0x000fe2000f8e00ff */
[----:B------:R-:W-:Y:S01]  /*12a00*/  UMOV UR57, 0x40000040 ;  /* 0x4000004000397882 */ /* 0x000fe20000000000 */
[----:B------:R-:W-:Y:S01]  /*12a10*/  UMOV UR53, 0x40000040 ;  /* 0x4000004000357882 */ /* 0x000fe20000000000 */
[----:B------:R-:W-:Y:S01]  /*12a20*/  LOP3.LUT R3, R3, 0x3fff, RZ, 0xc0, !PT ;  /* 0x00003fff03037812 */ /* 0x000fe200078ec0ff */
[----:B------:R-:W-:Y:S01]  /*12a30*/  UMOV UR49, 0x40000040 ;  /* 0x4000004000317882 */ /* 0x000fe20000000000 */
[----:B------:R-:W-:Y:S01]  /*12a40*/  UMOV UR45, 0x40000040 ;  /* 0x40000040002d7882 */ /* 0x000fe20000000000 */
[----:B------:R-:W-:Y:S01]  /*12a50*/  UMOV UR41, 0x40000040 ;  /* 0x4000004000297882 */ /* 0x000fe20000000000 */
[----:B------:R-:W-:Y:S01]  /*12a60*/  LOP3.LUT R8, R3, 0x10000, RZ, 0xfc, !PT ;  /* 0x0001000003087812 */ /* 0x000fe200078efcff */
[----:B------:R-:W-:Y:S01]  /*12a70*/  IMAD.MOV.U32 R3, RZ, RZ, 0x40000040 ;  /* 0x40000040ff037424 */ /* 0x000fe200078e00ff */
[----:B------:R-:W-:Y:S01]  /*12a80*/  ULOP3.LUT UR4, UR4, 0x10000, URZ, 0xfc, !UPT ;  /* 0x0001000004047892 */ /* 0x000fe2000f8efc3f */
[----:B------:R-:W-:-:S02]  /*12a90*/  UMOV UR37, 0x40000040 ;  /* 0x4000004000257882 */ /* 0x000fc40000000000 */
[----:B------:R-:W-:Y:S01]  /*12aa0*/  IMAD R2, R161, 0x900, R8 ;  /* 0x00000900a1027824 */ /* 0x000fe200078e0208 */
[----:B------:R-:W-:Y:S01]  /*12ab0*/  R2UR UR11, R3 ;  /* 0x00000000030b72ca */ /* 0x000fe200000e0000 */
[----:B------:R-:W-:Y:S01]  /*12ac0*/  UIADD3 UR5, UR4, 0x2, URZ ;  /* 0x0000000204057890 */ /* 0x000fe2000fffe03f */
[----:B------:R-:W-:Y:S01]  /*12ad0*/  MOV R3, 0x40000040 ;  /* 0x4000004000037802 */ /* 0x000fe20000000f00 */
[----:B------:R-:W-:Y:S01]  /*12ae0*/  UMOV UR8, UR4 ;  /* 0x0000000400087c82 */ /* 0x000fe20008000000 */
[C---:B------:R-:W-:Y:S01]  /*12af0*/  R2UR UR10, R2.reuse ;  /* 0x00000000020a72ca */ /* 0x040fe200000e0000 */
[----:B------:R-:W-:Y:S01]  /*12b00*/  VIADD R4, R2, 0x2 ;  /* 0x0000000202047836 */ /* 0x000fe20000000000 */
[----:B------:R-:W-:Y:S01]  /*12b10*/  UIADD3 UR56, UR4, 0x404, URZ ;  /* 0x0000040404387890 */ /* 0x000fe2000fffe03f */
[----:B------:R-:W-:Y:S01]  /*12b20*/  IMAD.U32 R6, RZ, RZ, UR8 ;  /* 0x00000008ff067e24 */ /* 0x000fe2000f8e00ff */
[----:B------:R-:W-:Y:S01]  /*12b30*/  UIADD3 UR52, UR4, 0x406, URZ ;  /* 0x0000040604347890 */ /* 0x000fe2000fffe03f */
[----:B------:R-:W-:Y:S01]  /*12b40*/  R2UR UR39, R3 ;  /* 0x00000000032772ca */ /* 0x000fe200000e0000 */
[----:B------:R-:W-:-:S02]  /*12b50*/  UIADD3 UR48, UR4, 0x800, URZ ;  /* 0x0000080004307890 */ /* 0x000fc4000fffe03f */
[----:B------:R0:W-:Y:S01]  /*12b60*/  STL.64 [R1+0x28], R6 ;  /* 0x0000280601007387 */ /* 0x0001e20000100a00 */
        /* <DEDUP_REMOVED lines=11> */
[----:B0-----:R-:W-:-:S02]  /*12c20*/  IMAD.U32 R6, RZ, RZ, UR8 ;  /* 0x00000008ff067e24 */ /* 0x001fc4000f8e00ff */
        /* <DEDUP_REMOVED lines=97> */
.L_x_2867:
[----:B------:R-:W0:Y:S01]  /*13240*/  LDC R2, c[0x0][0x448] ;  /* 0x00011200ff027b82 */ /* 0x000e220000000800 */
[----:B------:R-:W-:Y:S01]  /*13250*/  IMAD.MOV.U32 R7, RZ, RZ, -0x60 ;  /* 0xffffffa0ff077424 */ /* 0x000fe200078e00ff */
[----:B------:R-:W-:Y:S01]  /*13260*/  ULDC UR4, c[0x0][0x988] ;  /* 0x0002620000047ab9 */ /* 0x000fe20000000800 */
[----:B------:R-:W-:Y:S01]  /*13270*/  ULDC UR38, c[0x0][0x988] ;  /* 0x0002620000267ab9 */ /* 0x000fe20000000800 */
[----:B------:R-:W-:Y:S01]  /*13280*/  ULDC UR39, c[0x0][0x988] ;  /* 0x0002620000277ab9 */ /* 0x000fe20000000800 */
[----:B------:R-:W-:Y:S01]  /*13290*/  IMAD R6, R72, R7, 0x61 ;  /* 0x0000006148067424 */ /* 0x000fe200078e0207 */
[----:B------:R-:W-:Y:S01]  /*132a0*/  BSSY B0, `(.L_x_2868) ;  /* 0x00003f9000007945 */ /* 0x000fe20003800000 */
[----:B------:R-:W-:Y:S02]  /*132b0*/  CS2R R86, SRZ ;  /* 0x0000000000567805 */ /* 0x000fe4000001ff00 */
[----:B------:R-:W-:-:S05]  /*132c0*/  IMAD R6, R189, -0x2, R6 ;  /* 0xfffffffebd067824 */ /* 0x000fca00078e0206 */
[----:B------:R-:W-:Y:S02]  /*132d0*/  IADD3 R6, -R186, R6, R187 ;  /* 0x00000006ba067210 */ /* 0x000fe40007ffe1bb */
[----:B0-----:R-:W-:Y:S01]  /*132e0*/  ISETP.NE.AND P1, PT, R2, 0x1, PT ;  /* 0x000000010200780c */ /* 0x001fe20003f25270 */
[----:B------:R-:W-:-:S12]  /*132f0*/  IMAD.IADD R2, R190, 0x1, R185 ;  /* 0x00000001be027824 */ /* 0x000fd800078e02b9 */
[----:B------:R-:W0:Y:S08]  /*13300*/  @P1 LDC R3, c[0x0][0x44c] ;  /* 0x00011300ff031b82 */ /* 0x000e300000000800 */
[----:B------:R-:W1:Y:S01]  /*13310*/  @P1 LDC R4, c[0x0][0x450] ;  /* 0x00011400ff041b82 */ /* 0x000e620000000800 */
[----:B0-----:R-:W-:-:S05]  /*13320*/  @P1 IMAD.HI.U32 R3, R2, R3, RZ ;  /* 0x0000000302031227 */ /* 0x001fca00078e00ff */
[----:B-1----:R-:W-:Y:S01]  /*13330*/  @P1 SHF.R.U32.HI R2, RZ, R4, R3 ;  /* 0x00000004ff021219 */ /* 0x002fe20000011603 */
[----:B------:R-:W-:-:S04]  /*13340*/  IMAD R3, R72, -0x60, R187 ;  /* 0xffffffa048037824 */ /* 0x000fc800078e02bb */
[----:B------:R-:W0:Y:S01]  /*13350*/  SHFL.IDX PT, R5, R2, 0x1, 0x1c1f ;  /* 0x003c1f0002057f89 */ /* 0x000e2200000e0000 */
[----:B------:R-:W-:-:S03]  /*13360*/  VIADD R4, R3, 0x60 ;  /* 0x0000006003047836 */ /* 0x000fc60000000000 */
[----:B------:R-:W1:Y:S01]  /*13370*/  SHFL.IDX PT, R2, R2, RZ, 0x1c1f ;  /* 0x001c1fff02027589 */ /* 0x000e6200000e0000 */
[----:B------:R-:W-:-:S05]  /*13380*/  IMAD R3, R189, -0x2, R4 ;  /* 0xfffffffebd037824 */ /* 0x000fca00078e0204 */
        /* <DEDUP_REMOVED lines=89> */
[----:B0-----:R-:W-:Y:S02]  /*13920*/  FMNMX.FTZ R11, R10, R11, !PT ;  /* 0x0000000b0a0b7209 */ /* 0x001fe40007810000 */
[----:B------:R-:W-:Y:S02]  /*13930*/  ISETP.GT.AND P4, PT, R34, 0x18, PT ;  /* 0x000000182200780c */ /* 0x000fe40003f84270 */
[----:B------:R-:W-:Y:S01]  /*13940*/  FSEL R33, R33, -INF , P2 ;  /* 0xff80000021217808 */ /* 0x000fe20001000000 */
[----:B------:R-:W0:Y:S01]  /*13950*/  SHFL.BFLY PT, R42, R11, 0x1, 0x1f ;  /* 0x0c201f000b2a7f89 */ /* 0x000e2200000e0000 */
[----:B------:R-:W-:-:S02]  /*13960*/  FMNMX.FTZ R6, R13, R6, !PT ;  /* 0x000000060d067209 */ /* 0x000fc40007810000 */
[----:B------:R-:W-:Y:S02]  /*13970*/  ISETP.GT.AND P2, PT, R34, 0x19, PT ;  /* 0x000000192200780c */ /* 0x000fe40003f44270 */
[----:B------:R-:W-:Y:S02]  /*13980*/  FSEL R15, R36, -INF , P4 ;  /* 0xff800000240f7808 */ /* 0x000fe40002000000 */
[----:B------:R-:W-:Y:S02]  /*13990*/  FMNMX.FTZ R6, R33, R6, !PT ;  /* 0x0000000621067209 */ /* 0x000fe40007810000 */
[----:B------:R-:W-:Y:S02]  /*139a0*/  FSEL R37, R37, -INF , P2 ;  /* 0xff80000025257808 */ /* 0x000fe40001000000 */
[----:B------:R-:W-:Y:S02]  /*139b0*/  FMNMX.FTZ R6, R15, R6, !PT ;  /* 0x000000060f067209 */ /* 0x000fe40007810000 */
[----:B------:R-:W-:-:S02]  /*139c0*/  ISETP.GT.AND P2, PT, R34, 0x21, PT ;  /* 0x000000212200780c */ /* 0x000fc40003f44270 */
[----:B------:R-:W-:Y:S02]  /*139d0*/  FMNMX.FTZ R6, R37, R6, !PT ;  /* 0x0000000625067209 */ /* 0x000fe40007810000 */
[----:B------:R-:W-:Y:S02]  /*139e0*/  FSEL R41, R41, -INF , P2 ;  /* 0xff80000029297808 */ /* 0x000fe40001000000 */
[----:B------:R-:W-:-:S04]  /*139f0*/  ISETP.GT.AND P2, PT, R34, 0x29, PT ;  /* 0x000000292200780c */ /* 0x000fc80003f44270 */
[----:B------:R-:W-:Y:S02]  /*13a00*/  FSEL R45, R45, -INF , P2 ;  /* 0xff8000002d2d7808 */ /* 0x000fe40001000000 */
[----:B0-----:R-:W-:Y:S02]  /*13a10*/  FMNMX.FTZ R3, R11, R42, !PT ;  /* 0x0000002a0b037209 */ /* 0x001fe40007810000 */
[C---:B------:R-:W-:Y:S02]  /*13a20*/  ISETP.GT.AND P2, PT, R34.reuse, 0x31, PT ;  /* 0x000000312200780c */ /* 0x040fe40003f44270 */
[C---:B------:R-:W-:Y:S01]  /*13a30*/  FSETP.NEU.FTZ.AND P3, PT, R3.reuse, -INF , PT ;  /* 0xff8000000300780b */ /* 0x040fe20003f7d000 */
[----:B------:R-:W-:Y:S01]  /*13a40*/  FMUL.FTZ R11, R3, R2 ;  /* 0x00000002030b7220 */ /* 0x000fe20000410000 */
[----:B------:R-:W-:Y:S02]  /*13a50*/  FSEL R51, R49, -INF , P2 ;  /* 0xff80000031337808 */ /* 0x000fe40001000000 */
[----:B------:R-:W-:-:S02]  /*13a60*/  ISETP.GT.AND P2, PT, R34, 0x39, PT ;  /* 0x000000392200780c */ /* 0x000fc40003f44270 */
[----:B------:R-:W-:Y:S02]  /*13a70*/  FSEL R11, R11, RZ, P3 ;  /* 0x000000ff0b0b7208 */ /* 0x000fe40001800000 */
[----:B------:R-:W-:Y:S02]  /*13a80*/  ISETP.GT.AND P3, PT, R34, 0x20, PT ;  /* 0x000000202200780c */ /* 0x000fe40003f64270 */
[----:B------:R-:W-:Y:S01]  /*13a90*/  FSEL R53, R53, -INF , P2 ;  /* 0xff80000035357808 */ /* 0x000fe20001000000 */
[-CC-:B------:R-:W-:Y:S01]  /*13aa0*/  FFMA.FTZ R149, R7, R2.reuse, -R11.reuse ;  /* 0x0000000207957223 */ /* 0x180fe2000001080b */
[----:B------:R-:W-:Y:S01]  /*13ab0*/  FSEL R25, R40, -INF , P3 ;  /* 0xff80000028197808 */ /* 0x000fe20001800000 */
[-CC-:B------:R-:W-:Y:S01]  /*13ac0*/  FFMA.FTZ R151, R5, R2.reuse, -R11.reuse ;  /* 0x0000000205977223 */ /* 0x180fe2000001080b */
[----:B------:R-:W-:Y:S01]  /*13ad0*/  ISETP.GT.AND P3, PT, R34, 0x28, PT ;  /* 0x000000282200780c */ /* 0x000fe20003f64270 */
[--C-:B------:R-:W-:Y:S01]  /*13ae0*/  FFMA.FTZ R155, R38, R2, -R11.reuse ;  /* 0x00000002269b7223 */ /* 0x100fe2000001080b */
[----:B------:R-:W-:Y:S01]  /*13af0*/  FMNMX.FTZ R10, R25, R6, !PT ;  /* 0x00000006190a7209 */ /* 0x000fe20007810000 */
[----:B------:R-:W0:Y:S01]  /*13b00*/  @P1 LDC R38, c[0x0][0x44c] ;  /* 0x00011300ff261b82 */ /* 0x000e220000000800 */
[----:B------:R-:W-:Y:S01]  /*13b10*/  FSEL R35, R44, -INF , P3 ;  /* 0xff8000002c237808 */ /* 0x000fe20001800000 */
[--C-:B------:R-:W-:Y:S01]  /*13b20*/  FFMA.FTZ R145, R9, R2, -R11.reuse ;  /* 0x0000000209917223 */ /* 0x100fe2000001080b */
[----:B------:R-:W-:Y:S01]  /*13b30*/  FMNMX.FTZ R10, R41, R10, !PT ;  /* 0x0000000a290a7209 */ /* 0x000fe20007810000 */
[-CC-:B------:R-:W-:Y:S01]  /*13b40*/  FFMA.FTZ R157, R74, R2.reuse, -R11.reuse ;  /* 0x000000024a9d7223 */ /* 0x180fe2000001080b */
[----:B------:R-:W-:Y:S01]  /*13b50*/  ISETP.GT.AND P3, PT, R34, 0x30, PT ;  /* 0x000000302200780c */ /* 0x000fe20003f64270 */
[--C-:B------:R-:W-:Y:S01]  /*13b60*/  FFMA.FTZ R76, R76, R2, -R11.reuse ;  /* 0x000000024c4c7223 */ /* 0x100fe2000001080b */
[----:B------:R-:W-:Y:S01]  /*13b70*/  FMNMX.FTZ R10, R35, R10, !PT ;  /* 0x0000000a230a7209 */ /* 0x000fe20007810000 */
[----:B------:R-:W1:Y:S01]  /*13b80*/  @P1 LDC R9, c[0x0][0x450] ;  /* 0x00011400ff091b82 */ /* 0x000e620000000800 */
[----:B------:R-:W-:Y:S01]  /*13b90*/  FSEL R39, R48, -INF , P3 ;  /* 0xff80000030277808 */ /* 0x000fe20001800000 */
[--C-:B------:R-:W-:Y:S01]  /*13ba0*/  FFMA.FTZ R159, R78, R2, -R11.reuse ;  /* 0x000000024e9f7223 */ /* 0x100fe2000001080b */
[----:B------:R-:W-:Y:S01]  /*13bb0*/  FMNMX.FTZ R10, R45, R10, !PT ;  /* 0x0000000a2d0a7209 */ /* 0x000fe20007810000 */
[----:B------:R-:W-:Y:S01]  /*13bc0*/  MUFU.EX2 R157, R157 ;  /* 0x0000009d009d7308 */ /* 0x000fe20000000800 */
[----:B------:R-:W-:Y:S01]  /*13bd0*/  ISETP.GT.AND P3, PT, R34, 0x38, PT ;  /* 0x000000382200780c */ /* 0x000fe20003f64270 */
[--C-:B------:R-:W-:Y:S01]  /*13be0*/  FFMA.FTZ R80, R80, R2, -R11.reuse ;  /* 0x0000000250507223 */ /* 0x100fe2000001080b */
[----:B------:R-:W-:Y:S01]  /*13bf0*/  FMNMX.FTZ R24, R39, R10, !PT ;  /* 0x0000000a27187209 */ /* 0x000fe20007810000 */
[-CC-:B------:R-:W-:Y:S01]  /*13c00*/  FFMA.FTZ R153, R82, R2.reuse, -R11.reuse ;  /* 0x0000000252997223 */ /* 0x180fe2000001080b */
[----:B------:R-:W-:Y:S01]  /*13c10*/  FSEL R49, R52, -INF , P3 ;  /* 0xff80000034317808 */ /* 0x000fe20001800000 */
[--C-:B------:R-:W-:Y:S01]  /*13c20*/  FFMA.FTZ R84, R84, R2, -R11.reuse ;  /* 0x0000000254547223 */ /* 0x100fe2000001080b */
[----:B------:R-:W-:Y:S01]  /*13c30*/  FMNMX.FTZ R24, R51, R24, !PT ;  /* 0x0000001833187209 */ /* 0x000fe20007810000 */
[----:B------:R-:W2:Y:S01]  /*13c40*/  MUFU.EX2 R6, R76 ;  /* 0x0000004c00067308 */ /* 0x000ea20000000800 */
[----:B------:R-:W-:Y:S01]  /*13c50*/  ISETP.GT.AND P3, PT, R34, 0x40, PT ;  /* 0x000000402200780c */ /* 0x000fe20003f64270 */
[--C-:B------:R-:W-:Y:S01]  /*13c60*/  FFMA.FTZ R12, R12, R2, -R11.reuse ;  /* 0x000000020c0c7223 */ /* 0x100fe2000001080b */
[----:B------:R-:W-:Y:S01]  /*13c70*/  FMNMX.FTZ R24, R49, R24, !PT ;  /* 0x0000001831187209 */ /* 0x000fe20007810000 */
[-CC-:B------:R-:W-:Y:S01]  /*13c80*/  FFMA.FTZ R32, R47, R2.reuse, -R11.reuse ;  /* 0x000000022f207223 */ /* 0x180fe2000001080b */
[----:B------:R-:W-:Y:S01]  /*13c90*/  ISETP.GT.AND P2, PT, R34, 0x41, PT ;  /* 0x000000412200780c */ /* 0x000fe20003f44270 */
[--C-:B------:R-:W-:Y:S01]  /*13ca0*/  FFMA.FTZ R147, R54, R2, -R11.reuse ;  /* 0x0000000236937223 */ /* 0x100fe2000001080b */
[----:B------:R-:W-:Y:S01]  /*13cb0*/  FSEL R55, R56, -INF , P3 ;  /* 0xff80000038377808 */ /* 0x000fe20001800000 */
[----:B------:R-:W3:Y:S01]  /*13cc0*/  MUFU.EX2 R159, R159 ;  /* 0x0000009f009f7308 */ /* 0x000ee20000000800 */
[----:B------:R-:W-:Y:S01]  /*13cd0*/  FMNMX.FTZ R24, R53, R24, !PT ;  /* 0x0000001835187209 */ /* 0x000fe20007810000 */
[-CC-:B-----5:R-:W-:Y:S01]  /*13ce0*/  FFMA.FTZ R141, R58, R2.reuse, -R11.reuse ;  /* 0x000000023a8d7223 */ /* 0x1a0fe2000001080b */
[----:B------:R-:W-:Y:S01]  /*13cf0*/  ISETP.GT.AND P3, PT, R34, 0x48, PT ;  /* 0x000000482200780c */ /* 0x000fe20003f64270 */
[-CC-:B------:R-:W-:Y:S01]  /*13d00*/  FFMA.FTZ R143, R62, R2.reuse, -R11.reuse ;  /* 0x000000023e8f7223 */ /* 0x180fe2000001080b */
[----:B------:R-:W-:Y:S01]  /*13d10*/  FSEL R57, R57, -INF , P2 ;  /* 0xff80000039397808 */ /* 0x000fe20001000000 */
[--C-:B------:R-:W-:Y:S01]  /*13d20*/  FFMA.FTZ R137, R66, R2, -R11.reuse ;  /* 0x0000000242897223 */ /* 0x100fe2000001080b */
[----:B------:R-:W-:Y:S01]  /*13d30*/  FMNMX.FTZ R28, R55, R24, !PT ;  /* 0x00000018371c7209 */ /* 0x000fe20007810000 */
[----:B------:R4:W3:Y:S01]  /*13d40*/  MUFU.EX2 R10, R80 ;  /* 0x00000050000a7308 */ /* 0x0008e20000000800 */
[----:B------:R-:W-:Y:S01]  /*13d50*/  ISETP.GT.AND P2, PT, R34, 0x49, PT ;  /* 0x000000492200780c */ /* 0x000fe20003f44270 */
[-CC-:B------:R-:W-:Y:S01]  /*13d60*/  FFMA.FTZ R26, R26, R2.reuse, -R11.reuse ;  /* 0x000000021a1a7223 */ /* 0x180fe2000001080b */
[----:B------:R-:W-:Y:S01]  /*13d70*/  FSEL R59, R60, -INF , P3 ;  /* 0xff8000003c3b7808 */ /* 0x000fe20001800000 */
[----:B------:R-:W-:Y:S01]  /*13d80*/  FFMA.FTZ R139, R70, R2, -R11 ;  /* 0x00000002468b7223 */ /* 0x000fe2000001080b */
[----:B------:R-:W-:-:S02]  /*13d90*/  FMNMX.FTZ R28, R57, R28, !PT ;  /* 0x0000001c391c7209 */ /* 0x000fc40007810000 */
[----:B------:R-:W-:Y:S02]  /*13da0*/  CS2R R82, SRZ ;  /* 0x0000000000527805 */ /* 0x000fe4000001ff00 */
[----:B------:R-:W-:Y:S01]  /*13db0*/  ISETP.GT.AND P3, PT, R34, 0x50, PT ;  /* 0x000000502200780c */ /* 0x000fe20003f64270 */
[----:B------:R-:W3:Y:S01]  /*13dc0*/  MUFU.EX2 R153, R153 ;  /* 0x0000009900997308 */ /* 0x000ee20000000800 */
[----:B------:R-:W-:Y:S02]  /*13dd0*/  FSEL R61, R61, -INF , P2 ;  /* 0xff8000003d3d7808 */ /* 0x000fe40001000000 */
[----:B----4-:R-:W-:Y:S02]  /*13de0*/  CS2R R80, SRZ ;  /* 0x0000000000507805 */ /* 0x010fe4000001ff00 */
[----:B------:R-:W-:Y:S02]  /*13df0*/  FMNMX.FTZ R28, R59, R28, !PT ;  /* 0x0000001c3b1c7209 */ /* 0x000fe40007810000 */
[----:B------:R-:W-:-:S02]  /*13e00*/  CS2R R78, SRZ ;  /* 0x00000000004e7805 */ /* 0x000fc4000001ff00 */
[----:B------:R-:W-:Y:S02]  /*13e10*/  ISETP.GT.AND P2, PT, R34, 0x51, PT ;  /* 0x000000512200780c */ /* 0x000fe40003f44270 */
[----:B------:R-:W-:Y:S02]  /*13e20*/  CS2R R76, SRZ ;  /* 0x00000000004c7805 */ /* 0x000fe4000001ff00 */
[----:B------:R-:W-:Y:S01]  /*13e30*/  FSEL R63, R64, -INF , P3 ;  /* 0xff800000403f7808 */ /* 0x000fe20001800000 */
[----:B------:R4:W3:Y:S01]  /*13e40*/  MUFU.EX2 R24, R84 ;  /* 0x0000005400187308 */ /* 0x0008e20000000800 */
[----:B------:R-:W-:Y:S02]  /*13e50*/  FMNMX.FTZ R28, R61, R28, !PT ;  /* 0x0000001c3d1c7209 */ /* 0x000fe40007810000 */
[----:B------:R-:W-:Y:S02]  /*13e60*/  CS2R R74, SRZ ;  /* 0x00000000004a7805 */ /* 0x000fe4000001ff00 */
[----:B------:R-:W-:-:S02]  /*13e70*/  ISETP.GT.AND P3, PT, R34, 0x58, PT ;  /* 0x000000582200780c */ /* 0x000fc40003f64270 */
[----:B------:R-:W-:Y:S02]  /*13e80*/  CS2R R46, SRZ ;  /* 0x00000000002e7805 */ /* 0x000fe4000001ff00 */
[----:B------:R-:W-:Y:S02]  /*13e90*/  FSEL R65, R65, -INF , P2 ;  /* 0xff80000041417808 */ /* 0x000fe40001000000 */
[----:B------:R-:W-:Y:S01]  /*13ea0*/  FMNMX.FTZ R28, R63, R28, !PT ;  /* 0x0000001c3f1c7209 */ /* 0x000fe20007810000 */
[----:B------:R-:W3:Y:S01]  /*13eb0*/  MUFU.EX2 R155, R155 ;  /* 0x0000009b009b7308 */ /* 0x000ee20000000800 */
[----:B------:R-:W-:Y:S01]  /*13ec0*/  ISETP.GT.AND P2, PT, R34, 0x59, PT ;  /* 0x000000592200780c */ /* 0x000fe20003f44270 */
[----:B------:R-:W-:Y:S01]  /*13ed0*/  FFMA.FTZ R34, R4, R2, -R11 ;  /* 0x0000000204227223 */ /* 0x000fe2000001080b */
[----:B------:R-:W-:Y:S02]  /*13ee0*/  FSEL R67, R68, -INF , P3 ;  /* 0xff80000044437808 */ /* 0x000fe40001800000 */
[----:B----4-:R-:W-:-:S02]  /*13ef0*/  CS2R R84, SRZ ;  /* 0x0000000000547805 */ /* 0x010fc4000001ff00 */
[----:B------:R-:W-:Y:S02]  /*13f00*/  FMNMX.FTZ R28, R65, R28, !PT ;  /* 0x0000001c411c7209 */ /* 0x000fe40007810000 */
[----:B------:R-:W-:Y:S01]  /*13f10*/  FSEL R69, R69, -INF , P2 ;  /* 0xff80000045457808 */ /* 0x000fe20001000000 */
[----:B------:R-:W-:Y:S01]  /*13f20*/  MUFU.EX2 R12, R12 ;  /* 0x0000000c000c7308 */ /* 0x000fe20000000800 */
[----:B------:R-:W-:-:S04]  /*13f30*/  FMNMX.FTZ R28, R67, R28, !PT ;  /* 0x0000001c431c7209 */ /* 0x000fc80007810000 */
[----:B------:R-:W-:Y:S01]  /*13f40*/  FMNMX.FTZ R7, R69, R28, !PT ;  /* 0x0000001c45077209 */ /* 0x000fe20007810000 */
[--C-:B------:R-:W-:Y:S01]  /*13f50*/  FFMA.FTZ R28, R43, R2, -R11.reuse ;  /* 0x000000022b1c7223 */ /* 0x100fe2000001080b */
[----:B------:R-:W-:Y:S01]  /*13f60*/  CS2R R42, SRZ ;  /* 0x00000000002a7805 */ /* 0x000fe2000001ff00 */
[----:B------:R-:W-:Y:S02]  /*13f70*/  MUFU.EX2 R149, R149 ;  /* 0x0000009500957308 */ /* 0x000fe40000000800 */
[----:B------:R-:W4:Y:S06]  /*13f80*/  SHFL.BFLY PT, R36, R7, 0x2, 0x1f ;  /* 0x0c401f0007247f89 */ /* 0x000f2c00000e0000 */
[----:B------:R-:W-:Y:S08]  /*13f90*/  MUFU.EX2 R28, R28 ;  /* 0x0000001c001c7308 */ /* 0x000ff00000000800 */
[----:B------:R-:W-:Y:S08]  /*13fa0*/  MUFU.EX2 R151, R151 ;  /* 0x0000009700977308 */ /* 0x000ff00000000800 */
[----:B------:R-:W-:Y:S01]  /*13fb0*/  MUFU.EX2 R32, R32 ;  /* 0x0000002000207308 */ /* 0x000fe20000000800 */
[----:B----4-:R-:W-:Y:S01]  /*13fc0*/  FMNMX.FTZ R5, R7, R36, !PT ;  /* 0x0000002407057209 */ /* 0x010fe20007810000 */
[-CC-:B------:R-:W-:Y:S01]  /*13fd0*/  FFMA.FTZ R36, R14, R2.reuse, -R11.reuse ;  /* 0x000000020e247223 */ /* 0x180fe2000001080b */
[-CC-:B------:R-:W-:Y:S01]  /*13fe0*/  FFMA.FTZ R14, R20, R2.reuse, -R11.reuse ;  /* 0x00000002140e7223 */ /* 0x180fe2000001080b */
[----:B------:R-:W-:Y:S01]  /*13ff0*/  FFMA.FTZ R20, R30, R2, -R11 ;  /* 0x000000021e147223 */ /* 0x000fe2000001080b */
[----:B------:R-:W-:Y:S01]  /*14000*/  VIADD R7, R0, 0x2a840 ;  /* 0x0002a84000077836 */ /* 0x000fe20000000000 */
[----:B------:R-:W4:Y:S01]  /*14010*/  SHFL.BFLY PT, R4, R5, 0x1, 0x1f ;  /* 0x0c201f0005047f89 */ /* 0x000f2200000e0000 */
[----:B0-----:R-:W-:-:S04]  /*14020*/  @P1 IMAD.HI.U32 R0, R185, R38, RZ ;  /* 0x00000026b9001227 */ /* 0x001fc800078e00ff */
[----:B--2---:R-:W-:Y:S01]  /*14030*/  FADD.FTZ R38, R157, R6 ;  /* 0x000000069d267221 */ /* 0x004fe20000010000 */
[----:B------:R-:W-:Y:S01]  /*14040*/  MUFU.EX2 R145, R145 ;  /* 0x0000009100917308 */ /* 0x000fe20000000800 */
[----:B------:R-:W-:Y:S01]  /*14050*/  PRMT R7, R178, 0x654, R7 ;  /* 0x00000654b2077816 */ /* 0x000fe20000000007 */
[----:B------:R-:W-:Y:S01]  /*14060*/  FFMA.FTZ R11, R71, R2, -R11 ;  /* 0x00000002470b7223 */ /* 0x000fe2000001080b */
[----:B------:R-:W-:Y:S02]  /*14070*/  F2FP.BF16.F32.PACK_AB R157, R6, R157 ;  /* 0x0000009d069d723e */ /* 0x000fe400000010ff */
[----:B------:R-:W-:Y:S01]  /*14080*/  CS2R R70, SRZ ;  /* 0x0000000000467805 */ /* 0x000fe2000001ff00 */
[----:B------:R0:W-:Y:S02]  /*14090*/  SYNCS.ARRIVE.TRANS64.RED.A1T0 RZ, [R7+URZ], RZ ;  /* 0x000000ff07ff79a7 */ /* 0x0001e4000810043f */
[----:B------:R-:W-:Y:S08]  /*140a0*/  MUFU.EX2 R34, R34 ;  /* 0x0000002200227308 */ /* 0x000ff00000000800 */
[----:B------:R-:W-:Y:S01]  /*140b0*/  MUFU.EX2 R147, R147 ;  /* 0x0000009300937308 */ /* 0x000fe20000000800 */
[----:B----4-:R-:W-:-:S07]  /*140c0*/  FMNMX.FTZ R4, R5, R4, !PT ;  /* 0x0000000405047209 */ /* 0x010fce0007810000 */
[----:B------:R-:W-:Y:S01]  /*140d0*/  MUFU.EX2 R36, R36 ;  /* 0x0000002400247308 */ /* 0x000fe20000000800 */
[C---:B------:R-:W-:Y:S01]  /*140e0*/  FSETP.NEU.FTZ.AND P2, PT, R4.reuse, -INF , PT ;  /* 0xff8000000400780b */ /* 0x040fe20003f5d000 */
[----:B------:R-:W-:-:S05]  /*140f0*/  FMUL.FTZ R5, R4, R2 ;  /* 0x0000000204057220 */ /* 0x000fca0000410000 */
[----:B------:R-:W-:Y:S01]  /*14100*/  FSEL R30, R5, RZ, P2 ;  /* 0x000000ff051e7208 */ /* 0x000fe20001000000 */
[----:B------:R-:W-:Y:S04]  /*14110*/  MUFU.EX2 R141, R141 ;  /* 0x0000008d008d7308 */ /* 0x000fe80000000800 */
[-CC-:B------:R-:W-:Y:S01]  /*14120*/  FFMA.FTZ R156, R31, R2.reuse, -R30.reuse ;  /* 0x000000021f9c7223 */ /* 0x180fe2000001081e */
[-CC-:B------:R-:W-:Y:S01]  /*14130*/  FFMA.FTZ R5, R27, R2.reuse, -R30.reuse ;  /* 0x000000021b057223 */ /* 0x180fe2000001081e */
[-CC-:B------:R-:W-:Y:S01]  /*14140*/  FFMA.FTZ R21, R21, R2.reuse, -R30.reuse ;  /* 0x0000000215157223 */ /* 0x180fe2000001081e */
[-CC-:B------:R-:W-:Y:S01]  /*14150*/  FFMA.FTZ R29, R29, R2.reuse, -R30.reuse ;  /* 0x000000021d1d7223 */ /* 0x180fe2000001081e */
[-CC-:B------:R-:W-:Y:S01]  /*14160*/  FFMA.FTZ R13, R13, R2.reuse, -R30.reuse ;  /* 0x000000020d0d7223 */ /* 0x180fe2000001081e */
[-CC-:B------:R-:W-:Y:S01]  /*14170*/  FFMA.FTZ R33, R33, R2.reuse, -R30.reuse ;  /* 0x0000000221217223 */ /* 0x180fe2000001081e */
[----:B------:R-:W-:Y:S01]  /*14180*/  MUFU.EX2 R156, R156 ;  /* 0x0000009c009c7308 */ /* 0x000fe20000000800 */
[-C--:B------:R-:W-:Y:S01]  /*14190*/  FFMA.FTZ R15, R15, R2.reuse, -R30 ;  /* 0x000000020f0f7223 */ /* 0x080fe2000001081e */
[----:B------:R-:W-:Y:S01]  /*141a0*/  IMAD.MOV.U32 R27, RZ, RZ, R185 ;  /* 0x000000ffff1b7224 */ /* 0x000fe200078e00b9 */
[----:B-1----:R-:W-:Y:S01]  /*141b0*/  @P1 SHF.R.U32.HI R27, RZ, R9, R0 ;  /* 0x00000009ff1b1219 */ /* 0x002fe20000011600 */
[-C--:B------:R-:W-:Y:S01]  /*141c0*/  FFMA.FTZ R37, R37, R2.reuse, -R30 ;  /* 0x0000000225257223 */ /* 0x080fe2000001081e */
[----:B---3--:R-:W-:Y:S01]  /*141d0*/  FADD.FTZ R9, R159, R38 ;  /* 0x000000269f097221 */ /* 0x008fe20000010000 */
        /* <DEDUP_REMOVED lines=10> */
[----:B------:R-:W0:Y:S01]  /*14280*/  MUFU.EX2 R21, R21 ;  /* 0x0000001500157308 */ /* 0x000e220000000800 */
[----:B------:R-:W-:Y:S01]  /*14290*/  FADD.FTZ R38, R24, R9 ;  /* 0x0000000918267221 */ /* 0x000fe20000010000 */
[----:B------:R-:W-:Y:S01]  /*142a0*/  IADD3 R27, R27, R187, -R186 ;  /* 0x000000bb1b1b7210 */ /* 0x000fe20007ffe8ba */
[-CC-:B------:R-:W-:Y:S01]  /*142b0*/  FFMA.FTZ R53, R53, R2.reuse, -R30.reuse ;  /* 0x0000000235357223 */ /* 0x180fe2000001081e */
[-C--:B------:R-:W-:Y:S01]  /*142c0*/  FFMA.FTZ R55, R55, R2.reuse, -R30 ;  /* 0x0000000237377223 */ /* 0x080fe2000001081e */
[----:B------:R-:W-:Y:S01]  /*142d0*/  FADD.FTZ R9, R155, R38 ;  /* 0x000000269b097221 */ /* 0x000fe20000010000 */
[-CC-:B------:R-:W-:Y:S01]  /*142e0*/  FFMA.FTZ R57, R57, R2.reuse, -R30.reuse ;  /* 0x0000000239397223 */ /* 0x180fe2000001081e */
[-CC-:B------:R-:W-:Y:S01]  /*142f0*/  FFMA.FTZ R59, R59, R2.reuse, -R30.reuse ;  /* 0x000000023b3b7223 */ /* 0x180fe2000001081e */
[----:B------:R2:W3:Y:S01]  /*14300*/  MUFU.EX2 R158, R29 ;  /* 0x0000001d009e7308 */ /* 0x0004e20000000800 */
        /* <DEDUP_REMOVED lines=8> */
[----:B0-----:R-:W-:Y:S01]  /*14390*/  FADD.FTZ R7, R21, R0 ;  /* 0x0000000015077221 */ /* 0x001fe20000010000 */
[----:B------:R-:W-:Y:S01]  /*143a0*/  FADD.FTZ R38, R28, R9 ;  /* 0x000000091c267221 */ /* 0x000fe20000010000 */
[----:B--2---:R-:W-:-:S04]  /*143b0*/  IMAD.HI R29, R27, 0x2aaaaaab, RZ ;  /* 0x2aaaaaab1b1d7827 */ /* 0x004fc800078e02ff */
[-CC-:B------:R-:W-:Y:S01]  /*143c0*/  FFMA.FTZ R67, R67, R2.reuse, -R30.reuse ;  /* 0x0000000243437223 */ /* 0x180fe2000001081e */
[----:B------:R-:W-:Y:S01]  /*143d0*/  FFMA.FTZ R30, R69, R2, -R30 ;  /* 0x00000002451e7223 */ /* 0x000fe2000001081e */
[----:B------:R-:W-:Y:S01]  /*143e0*/  FADD.FTZ R27, R151, R38 ;  /* 0x00000026971b7221 */ /* 0x000fe20000010000 */
[----:B------:R-:W-:Y:S01]  /*143f0*/  F2FP.BF16.F32.PACK_AB R159, R10, R159 ;  /* 0x0000009f0a9f723e */ /* 0x000fe200000010ff */
[----:B------:R-:W0:Y:S01]  /*14400*/  MUFU.EX2 R152, R33 ;  /* 0x0000002100987308 */ /* 0x000e220000000800 */
[----:B---3--:R-:W-:Y:S01]  /*14410*/  FADD.FTZ R0, R158, R7 ;  /* 0x000000079e007221 */ /* 0x008fe20000010000 */
[----:B------:R-:W-:Y:S01]  /*14420*/  FADD.FTZ R6, R32, R27 ;  /* 0x0000001b20067221 */ /* 0x000fe20000010000 */
[----:B------:R-:W-:Y:S02]  /*14430*/  SHF.R.U32.HI R40, RZ, 0x1f, R29 ;  /* 0x0000001fff287819 */ /* 0x000fe4000001161d */
[----:B------:R-:W-:Y:S02]  /*14440*/  CS2R R68, SRZ ;  /* 0x0000000000447805 */ /* 0x000fe4000001ff00 */
[----:B------:R-:W-:Y:S01]  /*14450*/  F2FP.BF16.F32.PACK_AB R153, R24, R153 ;  /* 0x000000991899723e */ /* 0x000fe200000010ff */
[----:B------:R-:W-:Y:S01]  /*14460*/  FADD.FTZ R27, R145, R6 ;  /* 0x00000006911b7221 */ /* 0x000fe20000010000 */
[----:B------:R-:W-:Y:S01]  /*14470*/  LEA.HI.SX32 R9, R29, R40, 0x1c ;  /* 0x000000281d097211 */ /* 0x000fe200078fe2ff */
[----:B------:R-:W2:Y:S01]  /*14480*/  MUFU.EX2 R15, R15 ;  /* 0x0000000f000f7308 */ /* 0x000ea20000000800 */
[----:B-1----:R-:W-:Y:S01]  /*14490*/  FADD.FTZ R7, R13, R0 ;  /* 0x000000000d077221 */ /* 0x002fe20000010000 */
[----:B------:R-:W-:Y:S01]  /*144a0*/  FADD.FTZ R6, R34, R27 ;  /* 0x0000001b22067221 */ /* 0x000fe20000010000 */
[----:B------:R-:W-:-:S02]  /*144b0*/  VIMNMX R9, RZ, R9, !PT ;  /* 0x00000009ff097248 */ /* 0x000fc40007fe0100 */
[----:B------:R-:W-:Y:S01]  /*144c0*/  F2FP.BF16.F32.PACK_AB R149, R28, R149 ;  /* 0x000000951c95723e */ /* 0x000fe200000010ff */
[----:B------:R-:W-:Y:S01]  /*144d0*/  FADD.FTZ R27, R147, R6 ;  /* 0x00000006931b7221 */ /* 0x000fe20000010000 */
[----:B------:R-:W-:Y:S01]  /*144e0*/  F2FP.BF16.F32.PACK_AB R151, R32, R151 ;  /* 0x000000972097723e */ /* 0x000fe200000010ff */
[----:B------:R1:W3:Y:S01]  /*144f0*/  MUFU.EX2 R154, R37 ;  /* 0x00000025009a7308 */ /* 0x0002e20000000800 */
[----:B0-----:R-:W-:Y:S01]  /*14500*/  FADD.FTZ R0, R152, R7 ;  /* 0x0000000798007221 */ /* 0x001fe20000010000 */
[----:B------:R-:W-:Y:S01]  /*14510*/  FADD.FTZ R6, R36, R27 ;  /* 0x0000001b24067221 */ /* 0x000fe20000010000 */
[----:B------:R-:W-:Y:S02]  /*14520*/  F2FP.BF16.F32.PACK_AB R145, R34, R145 ;  /* 0x000000912291723e */ /* 0x000fe400000010ff */
[----:B------:R-:W-:Y:S02]  /*14530*/  CS2R R32, SRZ ;  /* 0x0000000000207805 */ /* 0x000fe4000001ff00 */
[----:B------:R-:W-:-:S02]  /*14540*/  F2FP.BF16.F32.PACK_AB R147, R36, R147 ;  /* 0x000000932493723e */ /* 0x000fc400000010ff */
[----:B------:R-:W-:Y:S02]  /*14550*/  CS2R R28, SRZ ;  /* 0x00000000001c7805 */ /* 0x000fe4000001ff00 */
[----:B------:R-:W-:Y:S01]  /*14560*/  F2FP.BF16.F32.PACK_AB R155, R12, R155 ;  /* 0x0000009b0c9b723e */ /* 0x000fe200000010ff */
[----:B------:R-:W0:Y:S01]  /*14570*/  MUFU.EX2 R25, R25 ;  /* 0x0000001900197308 */ /* 0x000e220000000800 */
[----:B--2---:R-:W-:Y:S01]  /*14580*/  FADD.FTZ R7, R15, R0 ;  /* 0x000000000f077221 */ /* 0x004fe20000010000 */
[----:B------:R-:W-:Y:S02]  /*14590*/  F2FP.BF16.F32.PACK_AB R158, R158, R21 ;  /* 0x000000159e9e723e */ /* 0x000fe400000010ff */
[----:B-1----:R-:W-:Y:S02]  /*145a0*/  CS2R R36, SRZ ;  /* 0x0000000000247805 */ /* 0x002fe4000001ff00 */
[----:B------:R-:W-:Y:S02]  /*145b0*/  F2FP.BF16.F32.PACK_AB R152, R152, R13 ;  /* 0x0000000d9898723e */ /* 0x000fe400000010ff */
[----:B------:R1:W2:Y:S01]  /*145c0*/  MUFU.EX2 R148, R41 ;  /* 0x0000002900947308 */ /* 0x0002a20000000800 */
[C---:B---3--:R-:W-:Y:S01]  /*145d0*/  FADD.FTZ R0, R154.reuse, R7 ;  /* 0x000000079a007221 */ /* 0x048fe20000010000 */
[----:B------:R-:W-:-:S06]  /*145e0*/  F2FP.BF16.F32.PACK_AB R154, R154, R15 ;  /* 0x0000000f9a9a723e */ /* 0x000fcc00000010ff */
[----:B------:R-:W3:Y:S01]  /*145f0*/  MUFU.EX2 R35, R35 ;  /* 0x0000002300237308 */ /* 0x000ee20000000800 */
[----:B0-----:R-:W-:Y:S01]  /*14600*/  FADD.FTZ R7, R25, R0 ;  /* 0x0000000019077221 */ /* 0x001fe20000010000 */
[----:B-1----:R-:W-:-:S06]  /*14610*/  CS2R R40, SRZ ;  /* 0x0000000000287805 */ /* 0x002fcc000001ff00 */
        /* <DEDUP_REMOVED lines=21> */
[----:B------:R-:W0:Y:S01]  /*14770*/  MUFU.EX2 R14, R14 ;  /* 0x0000000e000e7308 */ /* 0x000e220000000800 */
[C---:B--2---:R-:W-:Y:S01]  /*14780*/  FADD.FTZ R0, R146.reuse, R7 ;  /* 0x0000000792007221 */ /* 0x044fe20000010000 */
[----:B------:R-:W-:Y:S01]  /*14790*/  FADD.FTZ R7, R141, R6 ;  /* 0x000000068d077221 */ /* 0x000fe20000010000 */
[----:B------:R-:W-:Y:S02]  /*147a0*/  F2FP.BF16.F32.PACK_AB R146, R146, R49 ;  /* 0x000000319292723e */ /* 0x000fe400000010ff */
[----:B------:R-:W-:-:S03]  /*147b0*/  CS2R R48, SRZ ;  /* 0x0000000000307805 */ /* 0x000fc6000001ff00 */
[----:B------:R1:W2:Y:S01]  /*147c0*/  MUFU.EX2 R140, R57 ;  /* 0x00000039008c7308 */ /* 0x0002a20000000800 */
[----:B---3--:R-:W-:-:S07]  /*147d0*/  FADD.FTZ R5, R55, R0 ;  /* 0x0000000037057221 */ /* 0x008fce0000010000 */
[----:B------:R-:W3:Y:S01]  /*147e0*/  MUFU.EX2 R143, R143 ;  /* 0x0000008f008f7308 */ /* 0x000ee20000000800 */
[C---:B0-----:R-:W-:Y:S01]  /*147f0*/  FADD.FTZ R6, R14.reuse, R7 ;  /* 0x000000070e067221 */ /* 0x041fe20000010000 */
[----:B------:R-:W-:Y:S01]  /*14800*/  F2FP.BF16.F32.PACK_AB R141, R14, R141 ;  /* 0x0000008d0e8d723e */ /* 0x000fe200000010ff */
[----:B------:R-:W-:Y:S01]  /*14810*/  VIADD R14, R72, 0xfffffffe ;  /* 0xfffffffe480e7836 */ /* 0x000fe20000000000 */
[----:B------:R-:W-:Y:S02]  /*14820*/  CS2R R72, SRZ ;  /* 0x0000000000487805 */ /* 0x000fe4000001ff00 */
[----:B-1----:R-:W-:Y:S02]  /*14830*/  CS2R R56, SRZ ;  /* 0x0000000000387805 */ /* 0x002fe4000001ff00 */
[----:B------:R-:W0:Y:S01]  /*14840*/  MUFU.EX2 R59, R59 ;  /* 0x0000003b003b7308 */ /* 0x000e220000000800 */
[----:B--2---:R-:W-:Y:S01]  /*14850*/  FADD.FTZ R0, R140, R5 ;  /* 0x000000058c007221 */ /* 0x004fe20000010000 */
[----:B------:R-:W-:-:S02]  /*14860*/  ISETP.GE.AND P2, PT, R14, R9, PT ;  /* 0x000000090e00720c */ /* 0x000fc40003f46270 */
[----:B------:R-:W-:Y:S02]  /*14870*/  F2FP.BF16.F32.PACK_AB R140, R140, R55 ;  /* 0x000000378c8c723e */ /* 0x000fe400000010ff */
[----:B------:R-:W-:Y:S02]  /*14880*/  CS2R R54, SRZ ;  /* 0x0000000000367805 */ /* 0x000fe4000001ff00 */
[----:B------:R-:W1:Y:S01]  /*14890*/  MUFU.EX2 R20, R20 ;  /* 0x0000001400147308 */ /* 0x000e620000000800 */
[----:B---3--:R-:W-:-:S07]  /*148a0*/  FADD.FTZ R7, R143, R6 ;  /* 0x000000068f077221 */ /* 0x008fce0000010000 */
[----:B------:R2:W3:Y:S01]  /*148b0*/  MUFU.EX2 R142, R61 ;  /* 0x0000003d008e7308 */ /* 0x0004e20000000800 */
[----:B0-----:R-:W-:-:S07]  /*148c0*/  FADD.FTZ R5, R59, R0 ;  /* 0x000000003b057221 */ /* 0x001fce0000010000 */
[----:B------:R-:W0:Y:S01]  /*148d0*/  MUFU.EX2 R137, R137 ;  /* 0x0000008900897308 */ /* 0x000e220000000800 */
[C---:B-1----:R-:W-:Y:S01]  /*148e0*/  FADD.FTZ R10, R20.reuse, R7 ;  /* 0x00000007140a7221 */ /* 0x042fe20000010000 */
[----:B------:R-:W-:Y:S02]  /*148f0*/  F2FP.BF16.F32.PACK_AB R143, R20, R143 ;  /* 0x0000008f148f723e */ /* 0x000fe400000010ff */
[----:B--2---:R-:W-:-:S04]  /*14900*/  CS2R R60, SRZ ;  /* 0x00000000003c7805 */ /* 0x004fc8000001ff00 */
[----:B------:R-:W1:Y:S01]  /*14910*/  MUFU.EX2 R63, R63 ;  /* 0x0000003f003f7308 */ /* 0x000e620000000800 */
[C---:B---3--:R-:W-:Y:S01]  /*14920*/  FADD.FTZ R6, R142.reuse, R5 ;  /* 0x000000058e067221 */ /* 0x048fe20000010000 */
[----:B------:R-:W-:Y:S02]  /*14930*/  F2FP.BF16.F32.PACK_AB R142, R142, R59 ;  /* 0x0000003b8e8e723e */ /* 0x000fe400000010ff */
[----:B------:R-:W-:-:S04]  /*14940*/  CS2R R58, SRZ ;  /* 0x00000000003a7805 */ /* 0x000fc8000001ff00 */
[----:B------:R-:W2:Y:S01]  /*14950*/  MUFU.EX2 R26, R26 ;  /* 0x0000001a001a7308 */ /* 0x000ea20000000800 */
[----:B0-----:R-:W-:-:S07]  /*14960*/  FADD.FTZ R7, R137, R10 ;  /* 0x0000000a89077221 */ /* 0x001fce0000010000 */
[----:B------:R0:W3:Y:S01]  /*14970*/  MUFU.EX2 R136, R65 ;  /* 0x0000004100887308 */ /* 0x0000e20000000800 */
[----:B-1----:R-:W-:-:S07]  /*14980*/  FADD.FTZ R5, R63, R6 ;  /* 0x000000063f057221 */ /* 0x002fce0000010000 */
[----:B------:R-:W1:Y:S01]  /*14990*/  MUFU.EX2 R139, R139 ;  /* 0x0000008b008b7308 */ /* 0x000e620000000800 */
[C---:B--2---:R-:W-:Y:S01]  /*149a0*/  FADD.FTZ R10, R26.reuse, R7 ;  /* 0x000000071a0a7221 */ /* 0x044fe20000010000 */
[----:B------:R-:W-:Y:S02]  /*149b0*/  F2FP.BF16.F32.PACK_AB R137, R26, R137 ;  /* 0x000000891a89723e */ /* 0x000fe400000010ff */
[----:B0-----:R-:W-:Y:S02]  /*149c0*/  CS2R R64, SRZ ;  /* 0x0000000000407805 */ /* 0x001fe4000001ff00 */
[----:B------:R-:W-:Y:S02]  /*149d0*/  CS2R R26, SRZ ;  /* 0x00000000001a7805 */ /* 0x000fe4000001ff00 */
[----:B------:R-:W0:Y:S01]  /*149e0*/  MUFU.EX2 R67, R67 ;  /* 0x0000004300437308 */ /* 0x000e220000000800 */
[C---:B---3--:R-:W-:Y:S01]  /*149f0*/  FADD.FTZ R6, R136.reuse, R5 ;  /* 0x0000000588067221 */ /* 0x048fe20000010000 */
[----:B------:R-:W-:-:S02]  /*14a00*/  F2FP.BF16.F32.PACK_AB R136, R136, R63 ;  /* 0x0000003f8888723e */ /* 0x000fc400000010ff */
[----:B------:R-:W-:-:S04]  /*14a10*/  CS2R R62, SRZ ;  /* 0x00000000003e7805 */ /* 0x000fc8000001ff00 */
[----:B------:R-:W2:Y:S01]  /*14a20*/  MUFU.EX2 R30, R30 ;  /* 0x0000001e001e7308 */ /* 0x000ea20000000800 */
[----:B-1----:R-:W-:-:S07]  /*14a30*/  FADD.FTZ R5, R139, R10 ;  /* 0x0000000a8b057221 */ /* 0x002fce0000010000 */
[----:B------:R-:W1:Y:S01]  /*14a40*/  MUFU.EX2 R0, R11 ;  /* 0x0000000b00007308 */ /* 0x000e620000000800 */
[----:B0-----:R-:W-:-:S04]  /*14a50*/  FADD.FTZ R7, R67, R6 ;  /* 0x0000000643077221 */ /* 0x001fc80000010000 */
[C---:B--2---:R-:W-:Y:S01]  /*14a60*/  FADD.FTZ R7, R30.reuse, R7 ;  /* 0x000000071e077221 */ /* 0x044fe20000010000 */
[----:B------:R-:W-:Y:S02]  /*14a70*/  F2FP.BF16.F32.PACK_AB R138, R30, R67 ;  /* 0x000000431e8a723e */ /* 0x000fe400000010ff */
[----:B------:R-:W-:Y:S02]  /*14a80*/  CS2R R66, SRZ ;  /* 0x0000000000427805 */ /* 0x000fe4000001ff00 */
[----:B------:R-:W-:Y:S01]  /*14a90*/  CS2R R30, SRZ ;  /* 0x00000000001e7805 */ /* 0x000fe2000001ff00 */
[C---:B-1----:R-:W-:Y:S01]  /*14aa0*/  FADD.FTZ R6, R0.reuse, R5 ;  /* 0x0000000500067221 */ /* 0x042fe20000010000 */
[----:B------:R-:W-:Y:S01]  /*14ab0*/  F2FP.BF16.F32.PACK_AB R139, R0, R139 ;  /* 0x0000008b008b723e */ /* 0x000fe200000010ff */
[----:B------:R-:W-:Y:S02]  /*14ac0*/  IMAD.MOV.U32 R0, RZ, RZ, 0x3f800000 ;  /* 0x3f800000ff007424 */ /* 0x000fe400078e00ff */
[----:B------:R-:W-:Y:S01]  /*14ad0*/  IMAD.MOV.U32 R5, RZ, RZ, 0x3f800000 ;  /* 0x3f800000ff057424 */ /* 0x000fe200078e00ff */
[----:B------:R-:W-:Y:S06]  /*14ae0*/  @!P2 BRA `(.L_x_2869) ;  /* 0x0000002400d0a947 */ /* 0x000fec0003800000 */
[----:B------:R-:W-:Y:S01]  /*14af0*/  BSSY B1, `(.L_x_2869) ;  /* 0x0000273000017945 */ /* 0x000fe20003800000 */
[----:B------:R-:W-:Y:S02]  /*14b00*/  IMAD.MOV.U32 R12, RZ, RZ, R3 ;  /* 0x000000ffff0c7224 */ /* 0x000fe400078e0003 */
[----:B------:R-:W-:Y:S02]  /*14b10*/  IMAD.MOV.U32 R13, RZ, RZ, R4 ;  /* 0x000000ffff0d7224 */ /* 0x000fe400078e0004 */
[----:B------:R-:W-:Y:S02]  /*14b20*/  IMAD.MOV.U32 R20, RZ, RZ, R168 ;  /* 0x000000ffff147224 */ /* 0x000fe400078e00a8 */
[----:B------:R-:W-:Y:S02]  /*14b30*/  IMAD.MOV.U32 R21, RZ, RZ, R161 ;  /* 0x000000ffff157224 */ /* 0x000fe400078e00a1 */
[----:B------:R-:W-:Y:S02]  /*14b40*/  IMAD.MOV.U32 R0, RZ, RZ, 0x3f800000 ;  /* 0x3f800000ff007424 */ /* 0x000fe400078e00ff */
[----:B------:R-:W-:-:S07]  /*14b50*/  IMAD.MOV.U32 R87, RZ, RZ, RZ ;  /* 0x000000ffff577224 */ /* 0x000fce00078e00ff */
.L_x_2882:
[----:B------:R-:W-:-:S04]  /*14b60*/  ISETP.NE.AND P2, PT, R21, 0x1, PT ;  /* 0x000000011500780c */ /* 0x000fc80003f45270 */
[----:B------:R-:W-:-:S04]  /*14b70*/  SEL R3, RZ, 0x1, P2 ;  /* 0x00000001ff037807 */ /* 0x000fc80001000000 */
[----:B------:R-:W-:Y:S01]  /*14b80*/  LOP3.LUT R168, R20, R3, RZ, 0x3c, !PT ;  /* 0x0000000314a87212 */ /* 0x000fe200078e3cff */
[----:B------:R-:W-:Y:S06]  /*14b90*/  @!P0 BRA `(.L_x_2870) ;  /* 0x0000000000048947 */ /* 0x000fec0003800000 */
[----:B------:R-:W-:Y:S01]  /*14ba0*/  BPT.TRAP 0x1 ;  /* 0x000000040000795c */ /* 0x000fe20000300000 */
.L_x_2870:
        /* <DEDUP_REMOVED lines=8> */
.L_x_2871:
[----:B------:R-:W-:Y:S01]  /*14c30*/  BSSY B2, `(.L_x_2872) ;  /* 0x0000006000027945 */ /* 0x000fe20003800000 */
[----:B------:R-:W-:Y:S02]  /*14c40*/  IMAD R2, R161, 0x900, R8 ;  /* 0x00000900a1027824 */ /* 0x000fe400078e0208 */
[----:B------:R-:W-:Y:S01]  /*14c50*/  IMAD.MOV.U32 R3, RZ, RZ, 0x40000040 ;  /* 0x40000040ff037424 */ /* 0x000fe200078e00ff */
[----:B-1----:R-:W-:Y:S06]  /*14c60*/  @P2 BRA `(.L_x_2873) ;  /* 0x0000000000082947 */ /* 0x002fec0003800000 */
[----:B------:R-:W1:Y:S02]  /*14c70*/  SYNCS.PHASECHK.TRANS64.TRYWAIT P2, [R15+URZ+0x2a830], R4 ;  /* 0x02a830040f0075a7 */ /* 0x000e64000804017f */
[----:B-1----:R-:W-:Y:S05]  /*14c80*/  @!P2 BRA `(.L_x_2874) ;  /* 0x000000f00080a947 */ /* 0x002fea0003800000 */
.L_x_2873:
[----:B------:R-:W-:Y:S05]  /*14c90*/  BSYNC B2 ;  /* 0x0000000000027941 */ /* 0x000fea0003800000 */
.L_x_2872:
        /* <DEDUP_REMOVED lines=81> */
[----:B------:R-:W-:Y:S01]  /*151b0*/  VIADD R10, R2, 0x602 ;  /* 0x00000602020a7836 */ /* 0x000fe20000000000 */
[----:B------:R-:W-:Y:S01]  /*151c0*/  MOV R11, 0x40000040 ;  /* 0x40000040000b7802 */ /* 0x000fe20000000f00 */
        /* <DEDUP_REMOVED lines=95> */
.L_x_2875:
[----:B------:R-:W-:Y:S01]  /*157c0*/  SHF.L.U32 R2, R20, 0x1f, RZ ;  /* 0x0000001f14027819 */ /* 0x000fe200000006ff */
[----:B------:R-:W-:-:S04]  /*157d0*/  IMAD R10, R21, 0x8, R18 ;  /* 0x00000008150a7824 */ /* 0x000fc800078e0212 */
[----:B------:R2:W3:Y:S01]  /*157e0*/  SYNCS.PHASECHK.TRANS64.TRYWAIT P2, [R10+URZ+0x2a850], R2 ;  /* 0x02a850020a0075a7 */ /* 0x0004e2000804017f */
[----:B------:R-:W-:Y:S05]  /*157f0*/  @!P0 BRA `(.L_x_2876) ;  /* 0x0000000000048947 */ /* 0x000fea0003800000 */
[----:B------:R-:W-:Y:S01]  /*15800*/  BPT.TRAP 0x1 ;  /* 0x000000040000795c */ /* 0x000fe20000300000 */
.L_x_2876:
[----:B------:R-:W-:Y:S01]  /*15810*/  VIADD R0, R18, 0x400 ;  /* 0x0000040012007836 */ /* 0x000fe20000000000 */
[----:B------:R-:W-:Y:S04]  /*15820*/  BSSY B2, `(.L_x_2877) ;  /* 0x0000008000027945 */ /* 0x000fe80003800000 */
[----:B------:R-:W-:-:S04]  /*15830*/  SHF.R.U32.HI R0, RZ, 0x4, R0 ;  /* 0x00000004ff007819 */ /* 0x000fc80000011600 */
[----:B------:R-:W-:-:S04]  /*15840*/  LOP3.LUT R0, R0, 0x3fff, RZ, 0xc0, !PT ;  /* 0x00003fff00007812 */ /* 0x000fc800078ec0ff */
[----:B------:R-:W-:-:S05]  /*15850*/  LOP3.LUT R0, R0, 0x3000000, RZ, 0xfc, !PT ;  /* 0x0300000000007812 */ /* 0x000fca00078efcff */
[----:B------:R-:W-:Y:S01]  /*15860*/  IMAD R0, R21, 0x600, R0 ;  /* 0x0000060015007824 */ /* 0x000fe200078e0200 */
[----:B---3--:R-:W-:Y:S06]  /*15870*/  @P2 BRA `(.L_x_2878) ;  /* 0x0000000000082947 */ /* 0x008fec0003800000 */
[----:B------:R-:W3:Y:S02]  /*15880*/  SYNCS.PHASECHK.TRANS64.TRYWAIT P2, [R10+URZ+0x2a850], R2 ;  /* 0x02a850020a0075a7 */ /* 0x000ee4000804017f */
[----:B---3--:R-:W-:Y:S05]  /*15890*/  @!P2 BRA `(.L_x_2879) ;  /* 0x000000e40090a947 */ /* 0x008fea0003800000 */
.L_x_2878:
[----:B------:R-:W-:Y:S05]  /*158a0*/  BSYNC B2 ;  /* 0x0000000000027941 */ /* 0x000fea0003800000 */
.L_x_2877:
[----:B--23--:R-:W-:Y:S01]  /*158b0*/  IMAD.MOV.U32 R2, RZ, RZ, R0 ;  /* 0x000000ffff027224 */ /* 0x00cfe200078e0000 */
        /* <DEDUP_REMOVED lines=43> */
.L_x_2880:
[----:B------:R-:W2:Y:S01]  /*15b70*/  @P1 LDC R3, c[0x0][0x44c] ;  /* 0x00011300ff031b82 */ /* 0x000ea20000000800 */
[----:B------:R-:W-:Y:S02]  /*15b80*/  IMAD.IADD R20, R190, 0x1, R185 ;  /* 0x00000001be147824 */ /* 0x000fe400078e02b9 */
[----:B------:R-:W-:Y:S02]  /*15b90*/  IMAD.MOV.U32 R5, RZ, RZ, -0x60 ;  /* 0xffffffa0ff057424 */ /* 0x000fe400078e00ff */
[----:B01----:R-:W-:-:S03]  /*15ba0*/  VIADD R15, R15, 0x2a840 ;  /* 0x0002a8400f0f7836 */ /* 0x003fc60000000000 */
[----:B------:R-:W0:Y:S02]  /*15bb0*/  @P1 LDC R0, c[0x0][0x450] ;  /* 0x00011400ff001b82 */ /* 0x000e240000000800 */
[----:B------:R-:W-:-:S04]  /*15bc0*/  PRMT R15, R178, 0x654, R15 ;  /* 0x00000654b20f7816 */ /* 0x000fc8000000000f */
[----:B------:R1:W-:Y:S01]  /*15bd0*/  SYNCS.ARRIVE.TRANS64.RED.A1T0 RZ, [R15+URZ], RZ ;  /* 0x000000ff0fff79a7 */ /* 0x0003e2000810043f */
[----:B--2---:R-:W-:-:S05]  /*15be0*/  @P1 IMAD.HI.U32 R3, R20, R3, RZ ;  /* 0x0000000314031227 */ /* 0x004fca00078e00ff */
[----:B0-----:R-:W-:Y:S01]  /*15bf0*/  @P1 SHF.R.U32.HI R20, RZ, R0, R3 ;  /* 0x00000000ff141219 */ /* 0x001fe20000011603 */
[----:B------:R-:W-:-:S04]  /*15c00*/  IMAD R0, R14, R5, 0x1 ;  /* 0x000000010e007424 */ /* 0x000fc800078e0205 */
[----:B------:R-:W0:Y:S01]  /*15c10*/  SHFL.IDX PT, R3, R20, RZ, 0x1c1f ;  /* 0x001c1fff14037589 */ /* 0x000e2200000e0000 */
[----:B------:R-:W-:-:S03]  /*15c20*/  IMAD R0, R189, -0x2, R0 ;  /* 0xfffffffebd007824 */ /* 0x000fc600078e0200 */
[----:B------:R-:W2:Y:S02]  /*15c30*/  SHFL.IDX PT, R151, R20, 0x1, 0x1c1f ;  /* 0x003c1f0014977f89 */ /* 0x000ea400000e0000 */
[----:B------:R-:W-:-:S05]  /*15c40*/  IADD3 R0, -R186, R0, R187 ;  /* 0x00000000ba007210 */ /* 0x000fca0007ffe1bb */
[C---:B0-----:R-:W-:Y:S02]  /*15c50*/  IMAD.IADD R2, R0.reuse, 0x1, R3 ;  /* 0x0000000100027824 */ /* 0x041fe400078e0203 */
[----:B--2---:R-:W-:-:S03]  /*15c60*/  IMAD.IADD R0, R0, 0x1, R151 ;  /* 0x0000000100007824 */ /* 0x004fc600078e0297 */
        /* <DEDUP_REMOVED lines=66> */
[----:B------:R-:W-:Y:S01]  /*16090*/  ISETP.GT.AND P3, PT, R2, 0x59, PT ;  /* 0x000000590200780c */ /* 0x000fe20003f64270 */
[----:B------:R-:W-:Y:S01]  /*160a0*/  IMAD.U32 R2, RZ, RZ, UR39 ;  /* 0x00000027ff027e24 */ /* 0x000fe2000f8e00ff */
[----:B------:R-:W-:Y:S02]  /*160b0*/  FSEL R149, R132, -INF , P2 ;  /* 0xff80000084957808 */ /* 0x000fe40001000000 */
[----:B------:R-:W-:Y:S02]  /*160c0*/  FMNMX.FTZ R4, R129, R4, !PT ;  /* 0x0000000481047209 */ /* 0x000fe40007810000 */
[----:B------:R-:W-:Y:S02]  /*160d0*/  FSEL R133, R133, -INF , P3 ;  /* 0xff80000085857808 */ /* 0x000fe40001800000 */
[----:B------:R-:W-:Y:S02]  /*160e0*/  FMNMX.FTZ R4, R149, R4, !PT ;  /* 0x0000000495047209 */ /* 0x000fe40007810000 */
[----:B------:R-:W-:-:S02]  /*160f0*/  ISETP.GT.AND P2, PT, R0, RZ, PT ;  /* 0x000000ff0000720c */ /* 0x000fc40003f44270 */
[----:B------:R-:W-:Y:S02]  /*16100*/  FMNMX.FTZ R92, R133, R4, !PT ;  /* 0x00000004855c7209 */ /* 0x000fe40007810000 */
[----:B------:R-:W-:Y:S02]  /*16110*/  ISETP.GT.AND P3, PT, R0, 0x1, PT ;  /* 0x000000010000780c */ /* 0x000fe40003f64270 */
[----:B------:R-:W-:Y:S01]  /*16120*/  FSEL R151, R90, -INF , P2 ;  /* 0xff8000005a977808 */ /* 0x000fe20001000000 */
[----:B------:R-:W0:Y:S01]  /*16130*/  SHFL.BFLY PT, R153, R92, 0x2, 0x1f ;  /* 0x0c401f005c997f89 */ /* 0x000e2200000e0000 */
[----:B------:R-:W-:Y:S02]  /*16140*/  ISETP.GT.AND P4, PT, R0, 0x8, PT ;  /* 0x000000080000780c */ /* 0x000fe40003f84270 */
[----:B------:R-:W-:Y:S02]  /*16150*/  FSEL R91, R91, -INF , P3 ;  /* 0xff8000005b5b7808 */ /* 0x000fe40001800000 */
[----:B------:R-:W-:-:S02]  /*16160*/  FMNMX.FTZ R20, R151, R12, !PT ;  /* 0x0000000c97147209 */ /* 0x000fc40007810000 */
[C---:B------:R-:W-:Y:S02]  /*16170*/  ISETP.GT.AND P5, PT, R0.reuse, 0x9, PT ;  /* 0x000000090000780c */ /* 0x040fe40003fa4270 */
[----:B------:R-:W-:Y:S02]  /*16180*/  FMNMX.FTZ R90, R91, R20, !PT ;  /* 0x000000145b5a7209 */ /* 0x000fe40007810000 */
[----:B------:R-:W-:Y:S02]  /*16190*/  ISETP.GT.AND P3, PT, R0, 0x10, PT ;  /* 0x000000100000780c */ /* 0x000fe40003f64270 */
[----:B------:R-:W-:Y:S02]  /*161a0*/  FSEL R95, R95, -INF , P5 ;  /* 0xff8000005f5f7808 */ /* 0x000fe40002800000 */
[----:B------:R-:W-:Y:S02]  /*161b0*/  FSEL R155, R98, -INF , P3 ;  /* 0xff800000629b7808 */ /* 0x000fe40001800000 */
[----:B------:R-:W-:-:S04]  /*161c0*/  ISETP.GT.AND P3, PT, R0, 0x18, PT ;  /* 0x000000180000780c */ /* 0x000fc80003f64270 */
[----:B------:R-:W-:Y:S02]  /*161d0*/  FSEL R157, R102, -INF , P3 ;  /* 0xff800000669d7808 */ /* 0x000fe40001800000 */
[----:B------:R-:W-:Y:S02]  /*161e0*/  ISETP.GT.AND P3, PT, R0, 0x20, PT ;  /* 0x000000200000780c */ /* 0x000fe40003f64270 */
[----:B0-----:R-:W-:Y:S02]  /*161f0*/  FMNMX.FTZ R153, R92, R153, !PT ;  /* 0x000000995c997209 */ /* 0x001fe40007810000 */
[----:B------:R-:W-:Y:S02]  /*16200*/  FSEL R159, R106, -INF , P3 ;  /* 0xff8000006a9f7808 */ /* 0x000fe40001800000 */
[----:B------:R-:W-:Y:S01]  /*16210*/  ISETP.GT.AND P3, PT, R0, 0x28, PT ;  /* 0x000000280000780c */ /* 0x000fe20003f64270 */
[----:B------:R-:W0:Y:S03]  /*16220*/  SHFL.BFLY PT, R4, R153, 0x1, 0x1f ;  /* 0x0c201f0099047f89 */ /* 0x000e2600000e0000 */
[----:B------:R-:W-:-:S02]  /*16230*/  FSEL R207, R110, -INF , P3 ;  /* 0xff8000006ecf7808 */ /* 0x000fc40001800000 */
[----:B------:R-:W-:-:S04]  /*16240*/  ISETP.GT.AND P3, PT, R0, 0x30, PT ;  /* 0x000000300000780c */ /* 0x000fc80003f64270 */
[----:B------:R-:W-:Y:S02]  /*16250*/  FSEL R209, R114, -INF , P3 ;  /* 0xff80000072d17808 */ /* 0x000fe40001800000 */
[----:B------:R-:W-:-:S04]  /*16260*/  ISETP.GT.AND P3, PT, R0, 0x38, PT ;  /* 0x000000380000780c */ /* 0x000fc80003f64270 */
[----:B------:R-:W-:Y:S02]  /*16270*/  FSEL R211, R118, -INF , P3 ;  /* 0xff80000076d37808 */ /* 0x000fe40001800000 */
[----:B------:R-:W-:-:S04]  /*16280*/  ISETP.GT.AND P3, PT, R0, 0x40, PT ;  /* 0x000000400000780c */ /* 0x000fc80003f64270 */
[----:B------:R-:W-:Y:S02]  /*16290*/  FSEL R225, R122, -INF , P3 ;  /* 0xff8000007ae17808 */ /* 0x000fe40001800000 */
[----:B------:R-:W-:Y:S02]  /*162a0*/  ISETP.GT.AND P3, PT, R0, 0x48, PT ;  /* 0x000000480000780c */ /* 0x000fe40003f64270 */
[----:B0-----:R-:W-:Y:S02]  /*162b0*/  FMNMX.FTZ R4, R153, R4, !PT ;  /* 0x0000000499047209 */ /* 0x001fe40007810000 */
[----:B------:R-:W-:Y:S02]  /*162c0*/  FSEL R153, R94, -INF , P4 ;  /* 0xff8000005e997808 */ /* 0x000fe40002000000 */
[----:B------:R-:W-:Y:S01]  /*162d0*/  ISETP.GT.AND P4, PT, R0, 0x11, PT ;  /* 0x000000110000780c */ /* 0x000fe20003f84270 */
[----:B------:R-:W-:Y:S01]  /*162e0*/  FMUL.FTZ R92, R4, R2 ;  /* 0x00000002045c7220 */ /* 0x000fe20000410000 */
[----:B------:R-:W-:-:S02]  /*162f0*/  FMNMX.FTZ R90, R153, R90, !PT ;  /* 0x0000005a995a7209 */ /* 0x000fc40007810000 */
[----:B------:R-:W-:Y:S02]  /*16300*/  FSEL R99, R99, -INF , P4 ;  /* 0xff80000063637808 */ /* 0x000fe40002000000 */
[----:B------:R-:W-:Y:S02]  /*16310*/  FMNMX.FTZ R90, R95, R90, !PT ;  /* 0x0000005a5f5a7209 */ /* 0x000fe40007810000 */
[----:B------:R-:W-:Y:S02]  /*16320*/  ISETP.GT.AND P4, PT, R0, 0x19, PT ;  /* 0x000000190000780c */ /* 0x000fe40003f84270 */
[----:B------:R-:W-:Y:S02]  /*16330*/  FMNMX.FTZ R90, R155, R90, !PT ;  /* 0x0000005a9b5a7209 */ /* 0x000fe40007810000 */
[----:B------:R-:W-:Y:S02]  /*16340*/  FSEL R103, R103, -INF , P4 ;  /* 0xff80000067677808 */ /* 0x000fe40002000000 */
[----:B------:R-:W-:-:S02]  /*16350*/  FMNMX.FTZ R90, R99, R90, !PT ;  /* 0x0000005a635a7209 */ /* 0x000fc40007810000 */
[C---:B------:R-:W-:Y:S02]  /*16360*/  ISETP.GT.AND P4, PT, R0.reuse, 0x21, PT ;  /* 0x000000210000780c */ /* 0x040fe40003f84270 */
[----:B------:R-:W-:Y:S02]  /*16370*/  FMNMX.FTZ R90, R157, R90, !PT ;  /* 0x0000005a9d5a7209 */ /* 0x000fe40007810000 */
[----:B------:R-:W-:Y:S02]  /*16380*/  FSEL R107, R107, -INF , P4 ;  /* 0xff8000006b6b7808 */ /* 0x000fe40002000000 */
[----:B------:R-:W-:Y:S02]  /*16390*/  FMNMX.FTZ R90, R103, R90, !PT ;  /* 0x0000005a675a7209 */ /* 0x000fe40007810000 */
[----:B------:R-:W-:Y:S02]  /*163a0*/  ISETP.GT.AND P4, PT, R0, 0x29, PT ;  /* 0x000000290000780c */ /* 0x000fe40003f84270 */
        /* <DEDUP_REMOVED lines=13> */
[----:B------:R-:W-:Y:S02]  /*16480*/  FSETP.NEU.FTZ.AND P2, PT, R4, -INF , PT ;  /* 0xff8000000400780b */ /* 0x000fe40003f5d000 */
[----:B------:R-:W-:Y:S02]  /*16490*/  FMNMX.FTZ R90, R119, R90, !PT ;  /* 0x0000005a775a7209 */ /* 0x000fe40007810000 */
[----:B------:R-:W-:Y:S02]  /*164a0*/  FSEL R123, R123, -INF , P4 ;  /* 0xff8000007b7b7808 */ /* 0x000fe40002000000 */
[----:B------:R-:W-:Y:S02]  /*164b0*/  FMNMX.FTZ R90, R225, R90, !PT ;  /* 0x0000005ae15a7209 */ /* 0x000fe40007810000 */
[----:B------:R-:W-:Y:S02]  /*164c0*/  FSEL R20, R92, RZ, P2 ;  /* 0x000000ff5c147208 */ /* 0x000fe40001000000 */
[----:B------:R-:W-:-:S02]  /*164d0*/  ISETP.GT.AND P4, PT, R0, 0x49, PT ;  /* 0x000000490000780c */ /* 0x000fc40003f84270 */
        /* <DEDUP_REMOVED lines=13> */
[-CC-:B------:R-:W-:Y:S01]  /*165b0*/  FFMA.FTZ R127, R109, R2.reuse, -R20.reuse ;  /* 0x000000026d7f7223 */ /* 0x180fe20000010814 */
[----:B------:R-:W-:Y:S01]  /*165c0*/  FMNMX.FTZ R3, R88, R3, !PT ;  /* 0x0000000358037209 */ /* 0x000fe20007810000 */
[-CC-:B------:R-:W-:Y:S01]  /*165d0*/  FFMA.FTZ R11, R101, R2.reuse, -R20.reuse ;  /* 0x00000002650b7223 */ /* 0x180fe20000010814 */
        /* <DEDUP_REMOVED lines=12> */
[----:B------:R-:W-:Y:S01]  /*166a0*/  FSEL R135, R135, -INF , P4 ;  /* 0xff80000087877808 */ /* 0x000fe20002000000 */
[-CC-:B------:R-:W-:Y:S01]  /*166b0*/  FFMA.FTZ R150, R137, R2.reuse, -R20.reuse ;  /* 0x0000000289967223 */ /* 0x180fe20000010814 */
[----:B------:R-:W-:Y:S01]  /*166c0*/  FMNMX.FTZ R0, R134, R3, !PT ;  /* 0x0000000386007209 */ /* 0x000fe20007810000 */
[-CC-:B------:R-:W-:Y:S01]  /*166d0*/  FFMA.FTZ R144, R139, R2.reuse, -R20.reuse ;  /* 0x000000028b907223 */ /* 0x180fe20000010814 */
[-CC-:B------:R-:W-:Y:S01]  /*166e0*/  FFMA.FTZ R113, R113, R2.reuse, -R20.reuse ;  /* 0x0000000271717223 */ /* 0x180fe20000010814 */
[--C-:B------:R-:W-:Y:S01]  /*166f0*/  FFMA.FTZ R146, R141, R2, -R20.reuse ;  /* 0x000000028d927223 */ /* 0x100fe20000010814 */
[----:B------:R-:W-:Y:S01]  /*16700*/  FMNMX.FTZ R0, R135, R0, !PT ;  /* 0x0000000087007209 */ /* 0x000fe20007810000 */
[-CC-:B------:R-:W-:Y:S01]  /*16710*/  FFMA.FTZ R140, R143, R2.reuse, -R20.reuse ;  /* 0x000000028f8c7223 */ /* 0x180fe20000010814 */
[-CC-:B------:R-:W-:Y:S01]  /*16720*/  FFMA.FTZ R142, R145, R2.reuse, -R20.reuse ;  /* 0x00000002918e7223 */ /* 0x180fe20000010814 */
[-CC-:B------:R-:W-:Y:S01]  /*16730*/  FFMA.FTZ R101, R125, R2.reuse, -R20.reuse ;  /* 0x000000027d657223 */ /* 0x180fe20000010814 */
[-CC-:B------:R-:W-:Y:S01]  /*16740*/  FFMA.FTZ R136, R147, R2.reuse, -R20.reuse ;  /* 0x0000000293887223 */ /* 0x180fe20000010814 */
[----:B------:R-:W0:Y:S01]  /*16750*/  SHFL.BFLY PT, R3, R0, 0x2, 0x1f ;  /* 0x0c401f0000037f89 */ /* 0x000e2200000e0000 */
[-CC-:B------:R-:W-:Y:S01]  /*16760*/  FFMA.FTZ R21, R129, R2.reuse, -R20.reuse ;  /* 0x0000000281157223 */ /* 0x180fe20000010814 */
[-CC-:B------:R-:W-:Y:S01]  /*16770*/  FFMA.FTZ R138, R149, R2.reuse, -R20.reuse ;  /* 0x00000002958a7223 */ /* 0x180fe20000010814 */
[----:B------:R-:W-:Y:S01]  /*16780*/  FFMA.FTZ R117, R133, R2, -R20 ;  /* 0x0000000285757223 */ /* 0x000fe20000010814 */
        /* <DEDUP_REMOVED lines=9> */
[----:B0-----:R-:W-:-:S02]  /*16820*/  FMNMX.FTZ R3, R5, R0, !PT ;  /* 0x0000000005037209 */ /* 0x001fc40007810000 */
[----:B------:R-:W-:Y:S02]  /*16830*/  FSEL R0, R4, RZ, P2 ;  /* 0x000000ff04007208 */ /* 0x000fe40001000000 */
[C---:B------:R-:W-:Y:S01]  /*16840*/  FSETP.NEU.FTZ.AND P3, PT, R3.reuse, -INF , PT ;  /* 0xff8000000300780b */ /* 0x040fe20003f7d000 */
[CC--:B------:R-:W-:Y:S02]  /*16850*/  FMUL.FTZ R92, R3.reuse, R2.reuse ;  /* 0x00000002035c7220 */ /* 0x0c0fe40000410000 */
[----:B------:R-:W-:Y:S01]  /*16860*/  FADD.FTZ R5, -R0, R13 ;  /* 0x0000000d00057221 */ /* 0x000fe20000010100 */
[----:B------:R-:W-:Y:S01]  /*16870*/  FSEL R13, R3, RZ, P3 ;  /* 0x000000ff030d7208 */ /* 0x000fe20001800000 */
[----:B------:R-:W-:Y:S01]  /*16880*/  MUFU.EX2 R148, R148 ;  /* 0x0000009400947308 */ /* 0x000fe20000000800 */
[----:B------:R-:W-:Y:S01]  /*16890*/  FSEL R92, R92, RZ, P3 ;  /* 0x000000ff5c5c7208 */ /* 0x000fe20001800000 */
[----:B------:R-:W-:Y:S02]  /*168a0*/  FMUL.FTZ R5, R5, R2 ;  /* 0x0000000205057220 */ /* 0x000fe40000410000 */
[----:B------:R-:W-:-:S02]  /*168b0*/  FADD.FTZ R13, -R13, R12 ;  /* 0x0000000c0d0d7221 */ /* 0x000fc40000010100 */
[-CC-:B------:R-:W-:Y:S01]  /*168c0*/  FFMA.FTZ R121, R151, R2.reuse, -R92.reuse ;  /* 0x0000000297797223 */ /* 0x180fe2000001085c */
[-CC-:B------:R-:W-:Y:S01]  /*168d0*/  FFMA.FTZ R100, R91, R2.reuse, -R92.reuse ;  /* 0x000000025b647223 */ /* 0x180fe2000001085c */
[-C--:B------:R-:W-:Y:S01]  /*168e0*/  FMUL.FTZ R13, R13, R2.reuse ;  /* 0x000000020d0d7220 */ /* 0x080fe20000410000 */
        /* <DEDUP_REMOVED lines=16> */
[----:B------:R2:W3:Y:S01]  /*169f0*/  MUFU.EX2 R0, R13 ;  /* 0x0000000d00007308 */ /* 0x0004e20000000800 */
[----:B0-----:R-:W-:Y:S01]  /*16a00*/  FFMA.FTZ R12, R5, R7, R156 ;  /* 0x00000007050c7223 */ /* 0x001fe2000001009c */
[-CC-:B------:R-:W-:Y:S01]  /*16a10*/  FFMA.FTZ R141, R225, R2.reuse, -R92.reuse ;  /* 0x00000002e18d7223 */ /* 0x180fe2000001085c */
[-CC-:B------:R-:W-:Y:S01]  /*16a20*/  FFMA.FTZ R102, R123, R2.reuse, -R92.reuse ;  /* 0x000000027b667223 */ /* 0x180fe2000001085c */
[-CC-:B------:R-:W-:Y:S01]  /*16a30*/  FFMA.FTZ R143, R229, R2.reuse, -R92.reuse ;  /* 0x00000002e58f7223 */ /* 0x180fe2000001085c */
[-CC-:B------:R-:W-:Y:S01]  /*16a40*/  FFMA.FTZ R88, R88, R2.reuse, -R92.reuse ;  /* 0x0000000258587223 */ /* 0x180fe2000001085c */
[-CC-:B------:R-:W-:Y:S01]  /*16a50*/  FFMA.FTZ R137, R130, R2.reuse, -R92.reuse ;  /* 0x0000000282897223 */ /* 0x180fe2000001085c */
[----:B------:R-:W-:Y:S01]  /*16a60*/  FFMA.FTZ R139, R134, R2, -R92 ;  /* 0x00000002868b7223 */ /* 0x000fe2000001085c */
[----:B------:R-:W0:Y:S01]  /*16a70*/  MUFU.EX2 R100, R100 ;  /* 0x0000006400647308 */ /* 0x000e220000000800 */
[----:B--2---:R-:W-:-:S07]  /*16a80*/  FADD.FTZ R13, R89, R12 ;  /* 0x0000000c590d7221 */ /* 0x004fce0000010000 */
[----:B------:R-:W2:Y:S01]  /*16a90*/  MUFU.EX2 R20, R20 ;  /* 0x0000001400147308 */ /* 0x000ea20000000800 */
[----:B---3--:R-:W-:Y:S01]  /*16aa0*/  FFMA.FTZ R7, R0, R6, R121 ;  /* 0x0000000600077223 */ /* 0x008fe20000010079 */
[----:B------:R-:W-:-:S06]  /*16ab0*/  FADD.FTZ R6, R158, R13 ;  /* 0x0000000d9e067221 */ /* 0x000fcc0000010000 */
[----:B------:R-:W3:Y:S01]  /*16ac0*/  MUFU.EX2 R91, R91 ;  /* 0x0000005b005b7308 */ /* 0x000ee20000000800 */
[----:B0-----:R-:W-:-:S07]  /*16ad0*/  FADD.FTZ R7, R100, R7 ;  /* 0x0000000764077221 */ /* 0x001fce0000010000 */
[----:B------:R-:W0:Y:S01]  /*16ae0*/  MUFU.EX2 R153, R153 ;  /* 0x0000009900997308 */ /* 0x000e220000000800 */
[----:B--2---:R-:W-:Y:S01]  /*16af0*/  FADD.FTZ R12, R20, R7 ;  /* 0x00000007140c7221 */ /* 0x004fe20000010000 */
[----:B------:R-:W-:-:S04]  /*16b00*/  FADD.FTZ R7, R93, R6 ;  /* 0x000000065d077221 */ /* 0x000fc80000010000 */
[----:B------:R-:W-:Y:S02]  /*16b10*/  FADD.FTZ R6, R152, R7 ;  /* 0x0000000798067221 */ /* 0x000fe40000010000 */
[----:B------:R-:W2:Y:S01]  /*16b20*/  MUFU.EX2 R98, R98 ;  /* 0x0000006200627308 */ /* 0x000ea20000000800 */
[----:B---3--:R-:W-:Y:S01]  /*16b30*/  FADD.FTZ R12, R91, R12 ;  /* 0x0000000c5b0c7221 */ /* 0x008fe20000010000 */
[----:B------:R-:W-:-:S06]  /*16b40*/  FADD.FTZ R13, R97, R6 ;  /* 0x00000006610d7221 */ /* 0x000fcc0000010000 */
[----:B------:R-:W3:Y:S01]  /*16b50*/  MUFU.EX2 R155, R155 ;  /* 0x0000009b009b7308 */ /* 0x000ee20000000800 */
[----:B0-----:R-:W-:Y:S01]  /*16b60*/  FADD.FTZ R7, R153, R12 ;  /* 0x0000000c99077221 */ /* 0x001fe20000010000 */
[----:B------:R-:W-:-:S04]  /*16b70*/  FADD.FTZ R12, R154, R13 ;  /* 0x0000000d9a0c7221 */ /* 0x000fc80000010000 */
[----:B------:R-:W-:Y:S02]  /*16b80*/  FADD.FTZ R13, R11, R12 ;  /* 0x0000000c0b0d7221 */ /* 0x000fe40000010000 */
[----:B------:R-:W0:Y:S01]  /*16b90*/  MUFU.EX2 R96, R96 ;  /* 0x0000006000607308 */ /* 0x000e220000000800 */
[----:B--2---:R-:W-:Y:S01]  /*16ba0*/  FADD.FTZ R6, R98, R7 ;  /* 0x0000000762067221 */ /* 0x004fe20000010000 */
[----:B------:R-:W-:-:S06]  /*16bb0*/  FADD.FTZ R12, R148, R13 ;  /* 0x0000000d940c7221 */ /* 0x000fcc0000010000 */
[----:B------:R-:W2:Y:S01]  /*16bc0*/  MUFU.EX2 R149, R149 ;  /* 0x0000009500957308 */ /* 0x000ea20000000800 */
[----:B---3--:R-:W-:-:S07]  /*16bd0*/  FADD.FTZ R7, R155, R6 ;  /* 0x000000069b077221 */ /* 0x008fce0000010000 */
        /* <DEDUP_REMOVED lines=21> */
[----:B--2---:R-:W-:Y:S01]  /*16d30*/  FADD.FTZ R13, R113, R12 ;  /* 0x0000000c710d7221 */ /* 0x004fe20000010000 */
[----:B------:R-:W-:-:S06]  /*16d40*/  FFMA.FTZ R12, R90, R2, -R92 ;  /* 0x000000025a0c7223 */ /* 0x000fcc000001085c */
        /* <DEDUP_REMOVED lines=15> */
[----:B0-----:R-:W-:Y:S01]  /*16e40*/  FADD.FTZ R13, R105, R90 ;  /* 0x0000005a690d7221 */ /* 0x001fe20000010000 */
[----:B------:R-:W-:-:S06]  /*16e50*/  FFMA.FTZ R90, R135, R2, -R92 ;  /* 0x00000002875a7223 */ /* 0x000fcc000001085c */
        /* <DEDUP_REMOVED lines=21> */
[----:B---3--:R-:W-:Y:S01]  /*16fb0*/  FADD.FTZ R13, R139, R6 ;  /* 0x000000068b0d7221 */ /* 0x008fe20000010000 */
[----:B0-----:R-:W-:-:S03]  /*16fc0*/  FADD.FTZ R7, R117, R92 ;  /* 0x0000005c75077221 */ /* 0x001fc60000010000 */
[----:B--2---:R-:W-:Y:S01]  /*16fd0*/  FADD.FTZ R6, R90, R13 ;  /* 0x0000000d5a067221 */ /* 0x004fe20000010000 */
[----:B-1----:R-:W-:Y:S06]  /*16fe0*/  @!P0 BRA `(.L_x_2881) ;  /* 0x0000000000048947 */ /* 0x002fec0003800000 */
[----:B------:R-:W-:Y:S01]  /*16ff0*/  BPT.TRAP 0x1 ;  /* 0x000000040000795c */ /* 0x000fe20000300000 */
.L_x_2881:
        /* <DEDUP_REMOVED lines=35> */
.L_x_2869:
[----:B------:R-:W-:Y:S05]  /*17230*/  BSYNC B0 ;  /* 0x0000000000007941 */ /* 0x000fea0003800000 */
.L_x_2868:
[----:B------:R-:W-:Y:S01]  /*17240*/  ISETP.GE.AND P1, PT, R14, RZ, PT ;  /* 0x000000ff0e00720c */ /* 0x000fe20003f26270 */
[----:B------:R-:W-:-:S12]  /*17250*/  BSSY B0, `(.L_x_2883) ;  /* 0x0000200000007945 */ /* 0x000fd80003800000 */
[----:B------:R-:W-:Y:S05]  /*17260*/  @!P1 BRA `(.L_x_2884) ;  /* 0x0000001c00f89947 */ /* 0x000fea0003800000 */
[----:B------:R-:W-:Y:S02]  /*17270*/  IMAD.MOV.U32 R12, RZ, RZ, R3 ;  /* 0x000000ffff0c7224 */ /* 0x000fe400078e0003 */
[----:B------:R-:W-:Y:S02]  /*17280*/  IMAD.MOV.U32 R9, RZ, RZ, R4 ;  /* 0x000000ffff097224 */ /* 0x000fe400078e0004 */
[----:B------:R-:W-:Y:S02]  /*17290*/  IMAD.MOV.U32 R15, RZ, RZ, R168 ;  /* 0x000000ffff0f7224 */ /* 0x000fe400078e00a8 */
[----:B------:R-:W-:-:S07]  /*172a0*/  IMAD.MOV.U32 R20, RZ, RZ, R161 ;  /* 0x000000ffff147224 */ /* 0x000fce00078e00a1 */
.L_x_2897:
[----:B------:R-:W-:-:S05]  /*172b0*/  VIADD R13, R20, 0x1 ;  /* 0x00000001140d7836 */ /* 0x000fca0000000000 */
[----:B------:R-:W-:-:S04]  /*172c0*/  ISETP.NE.AND P1, PT, R13, 0x2, PT ;  /* 0x000000020d00780c */ /* 0x000fc80003f25270 */
[----:B------:R-:W-:Y:S02]  /*172d0*/  SEL R168, RZ, 0x1, P1 ;  /* 0x00000001ffa87807 */ /* 0x000fe40000800000 */
[----:B------:R-:W-:Y:S02]  /*172e0*/  SEL R13, R13, RZ, P1 ;  /* 0x000000ff0d0d7207 */ /* 0x000fe40000800000 */
[----:B------:R-:W-:Y:S02]  /*172f0*/  LOP3.LUT R168, R15, R168, RZ, 0x3c, !PT ;  /* 0x000000a80fa87212 */ /* 0x000fe400078e3cff */
[----:B------:R-:W-:Y:S01]  /*17300*/  MOV R161, R13 ;  /* 0x0000000d00a17202 */ /* 0x000fe20000000f00 */
[----:B------:R-:W-:Y:S06]  /*17310*/  @!P0 BRA `(.L_x_2885) ;  /* 0x0000000000048947 */ /* 0x000fec0003800000 */
[----:B------:R-:W-:Y:S01]  /*17320*/  BPT.TRAP 0x1 ;  /* 0x000000040000795c */ /* 0x000fe20000300000 */
.L_x_2885:
[----:B------:R-:W-:Y:S01]  /*17330*/  IMAD R4, R161, 0x8, R18 ;  /* 0x00000008a1047824 */ /* 0x000fe200078e0212 */
[----:B------:R-:W-:-:S04]  /*17340*/  SHF.L.U32 R11, R168, 0x1f, RZ ;  /* 0x0000001fa80b7819 */ /* 0x000fc800000006ff */
[----:B------:R0:W1:Y:S01]  /*17350*/  SYNCS.PHASECHK.TRANS64.TRYWAIT P1, [R4+URZ+0x2a830], R11 ;  /* 0x02a8300b040075a7 */ /* 0x000062000802017f */
[----:B------:R-:W-:Y:S05]  /*17360*/  @!P0 BRA `(.L_x_2886) ;  /* 0x0000000000048947 */ /* 0x000fea0003800000 */
[----:B------:R-:W-:Y:S01]  /*17370*/  BPT.TRAP 0x1 ;  /* 0x000000040000795c */ /* 0x000fe20000300000 */
.L_x_2886:
[----:B------:R-:W-:Y:S01]  /*17380*/  BSSY B1, `(.L_x_2887) ;  /* 0x0000006000017945 */ /* 0x000fe20003800000 */
[----:B------:R-:W-:Y:S02]  /*17390*/  IMAD R2, R161, 0x900, R8 ;  /* 0x00000900a1027824 */ /* 0x000fe400078e0208 */
[----:B------:R-:W-:Y:S01]  /*173a0*/  IMAD.MOV.U32 R3, RZ, RZ, 0x40000040 ;  /* 0x40000040ff037424 */ /* 0x000fe200078e00ff */
[----:B-1----:R-:W-:Y:S06]  /*173b0*/  @P1 BRA `(.L_x_2888) ;  /* 0x0000000000081947 */ /* 0x002fec0003800000 */
[----:B------:R-:W1:Y:S02]  /*173c0*/  SYNCS.PHASECHK.TRANS64.TRYWAIT P1, [R4+URZ+0x2a830], R11 ;  /* 0x02a8300b040075a7 */ /* 0x000e64000802017f */
[----:B-1----:R-:W-:Y:S05]  /*173d0*/  @!P1 BRA `(.L_x_2889) ;  /* 0x000000c800d49947 */ /* 0x002fea0003800000 */
.L_x_2888:
[----:B------:R-:W-:Y:S05]  /*173e0*/  BSYNC B1 ;  /* 0x0000000000017941 */ /* 0x000fea0003800000 */
.L_x_2887:
[----:B------:R-:W2:Y:S04]  /*173f0*/  LDL.64 R88, [R1+0x28] ;  /* 0x0000280001587983 */ /* 0x000ea80000100a00 */
[----:B------:R-:W3:Y:S04]  /*17400*/  LDL.64 R186, [R1+0x20] ;  /* 0x0000200001ba7983 */ /* 0x000ee80000100a00 */
[----:B------:R-:W4:Y:S01]  /*17410*/  LDL.64 R210, [R1+0x18] ;  /* 0x0000180001d27983 */ /* 0x000f220000100a00 */
[C---:B------:R-:W-:Y:S02]  /*17420*/  R2UR UR6, R2.reuse ;  /* 0x00000000020672ca */ /* 0x040fe400000e0000 */
[----:B------:R-:W-:Y:S01]  /*17430*/  R2UR UR7, R3 ;  /* 0x00000000030772ca */ /* 0x000fe200000e0000 */
[----:B------:R-:W5:Y:S01]  /*17440*/  LDL.64 R208, [R1+0x10] ;  /* 0x0000100001d07983 */ /* 0x000f620000100a00 */
[----:B------:R-:W-:-:S02]  /*17450*/  VIADD R10, R2, 0x2 ;  /* 0x00000002020a7836 */ /* 0x000fc40000000000 */
[----:B01----:R-:W-:Y:S01]  /*17460*/  IMAD.MOV.U32 R11, RZ, RZ, 0x40000040 ;  /* 0x40000040ff0b7424 */ /* 0x003fe200078e00ff */
[----:B------:R-:W5:Y:S01]  /*17470*/  LDL.64 R206, [R1+0x8] ;  /* 0x0000080001ce7983 */ /* 0x000f620000100a00 */
        /* <DEDUP_REMOVED lines=8> */
[----:B------:R-:W-:Y:S01]  /*17500*/  VIADD R10, R2, 0x4 ;  /* 0x00000004020a7836 */ /* 0x000fe20000000000 */
[----:B------:R-:W2:Y:S01]  /*17510*/  LDL.64 R186, [R1] ;  /* 0x0000000001ba7983 */ /* 0x000ea20000100a00 */
        /* <DEDUP_REMOVED lines=159> */
.L_x_2890:
[----:B------:R-:W-:Y:S01]  /*17f10*/  SHF.L.U32 R3, R15, 0x1f, RZ ;  /* 0x0000001f0f037819 */ /* 0x000fe200000006ff */
[----:B------:R-:W-:-:S04]  /*17f20*/  IMAD R10, R20, 0x8, R18 ;  /* 0x00000008140a7824 */ /* 0x000fc800078e0212 */
[----:B------:R0:W1:Y:S01]  /*17f30*/  SYNCS.PHASECHK.TRANS64.TRYWAIT P1, [R10+URZ+0x2a850], R3 ;  /* 0x02a850030a0075a7 */ /* 0x000062000802017f */
[----:B------:R-:W-:Y:S05]  /*17f40*/  @!P0 BRA `(.L_x_2891) ;  /* 0x0000000000048947 */ /* 0x000fea0003800000 */
[----:B------:R-:W-:Y:S01]  /*17f50*/  BPT.TRAP 0x1 ;  /* 0x000000040000795c */ /* 0x000fe20000300000 */
.L_x_2891:
        /* <DEDUP_REMOVED lines=9> */
.L_x_2893:
[----:B------:R-:W-:Y:S05]  /*17ff0*/  BSYNC B1 ;  /* 0x0000000000017941 */ /* 0x000fea0003800000 */
.L_x_2892:
[----:B------:R-:W-:Y:S01]  /*18000*/  IMAD.MOV.U32 R2, RZ, RZ, R0 ;  /* 0x000000ffff027224 */ /* 0x000fe200078e0000 */
[----:B------:R-:W-:Y:S01]  /*18010*/  WARPGROUP.ARRIVE ;  /* 0x00000000000079c5 */ /* 0x000fe20000000000 */
[----:B01----:R-:W-:-:S03]  /*18020*/  IMAD.MOV.U32 R3, RZ, RZ, 0x40000040 ;  /* 0x40000040ff037424 */ /* 0x003fc600078e00ff */
        /* <DEDUP_REMOVED lines=21> */
[----:B------:R-:W-:Y:S02]  /*18180*/  R2UR UR7, R3 ;  /* 0x00000000030772ca */ /* 0x000fe400000e0000 */
[----:B------:R-:W-:Y:S01]  /*18190*/  MOV R3, 0x40000040 ;  /* 0x4000004000037802 */ /* 0x000fe20000000f00 */
[----:B------:R-:W-:Y:S02]  /*181a0*/  WARPGROUP.DEPBAR.LE gsb0, 0x0 ;  /* 0x00008000000079c5 */ /* 0x000fe40000010000 */
[----:B------:R-:W-:-:S08]  /*181b0*/  WARPGROUP.ARRIVE ;  /* 0x00000000000079c5 */ /* 0x000fd00000000000 */
        /* <DEDUP_REMOVED lines=16> */
.L_x_2895:
        /* <DEDUP_REMOVED lines=53> */
[----:B------:R-:W-:-:S03]  /*18610*/  IMAD.U32 R2, RZ, RZ, UR38 ;  /* 0x00000026ff027e24 */ /* 0x000fc6000f8e00ff */
[----:B------:R-:W1:Y:S01]  /*18620*/  SHFL.BFLY PT, R20, R15, 0x1, 0x1f ;  /* 0x0c201f000f147f89 */ /* 0x000e6200000e0000 */
[----:B0-----:R-:W-:Y:S02]  /*18630*/  FMNMX.FTZ R4, R11, R4, !PT ;  /* 0x000000040b047209 */ /* 0x001fe40007810000 */
[----:B-1----:R-:W-:-:S03]  /*18640*/  FMNMX.FTZ R3, R15, R20, !PT ;  /* 0x000000140f037209 */ /* 0x002fc60007810000 */
[----:B------:R-:W-:-:S04]  /*18650*/  FADD.FTZ R9, -R4, R9 ;  /* 0x0000000904097221 */ /* 0x000fc80000010100 */
[----:B------:R-:W-:Y:S01]  /*18660*/  FMUL.FTZ R20, R9, R2 ;  /* 0x0000000209147220 */ /* 0x000fe20000410000 */
[----:B------:R-:W-:-:S03]  /*18670*/  FADD.FTZ R9, -R3, R12 ;  /* 0x0000000c03097221 */ /* 0x000fc60000010100 */
[----:B------:R-:W-:Y:S01]  /*18680*/  MUFU.EX2 R5, R20 ;  /* 0x0000001400057308 */ /* 0x000fe20000000800 */
[-C--:B------:R-:W-:Y:S01]  /*18690*/  FMUL.FTZ R0, R9, R2.reuse ;  /* 0x0000000209007220 */ /* 0x080fe20000410000 */
[----:B------:R-:W-:-:S04]  /*186a0*/  FMUL.FTZ R9, R4, R2 ;  /* 0x0000000204097220 */ /* 0x000fc80000410000 */
[-CC-:B------:R-:W-:Y:S01]  /*186b0*/  FFMA.FTZ R137, R101, R2.reuse, -R9.reuse ;  /* 0x0000000265897223 */ /* 0x180fe20000010809 */
[-CC-:B------:R-:W-:Y:S01]  /*186c0*/  FFMA.FTZ R101, R105, R2.reuse, -R9.reuse ;  /* 0x0000000269657223 */ /* 0x180fe20000010809 */
[-C--:B------:R-:W-:Y:S01]  /*186d0*/  FMUL.FTZ R105, R3, R2.reuse ;  /* 0x0000000203697220 */ /* 0x080fe20000410000 */
[-CC-:B------:R-:W-:Y:S01]  /*186e0*/  FFMA.FTZ R156, R88, R2.reuse, -R9.reuse ;  /* 0x00000002589c7223 */ /* 0x180fe20000010809 */
        /* <DEDUP_REMOVED lines=17> */
[----:B------:R-:W1:Y:S01]  /*18800*/  MUFU.EX2 R157, R157 ;  /* 0x0000009d009d7308 */ /* 0x000e620000000800 */
[-CC-:B------:R-:W-:Y:S01]  /*18810*/  FFMA.FTZ R149, R106, R2.reuse, -R105.reuse ;  /* 0x000000026a957223 */ /* 0x180fe20000010869 */
[-C--:B------:R-:W-:Y:S01]  /*18820*/  FFMA.FTZ R98, R107, R2.reuse, -R105 ;  /* 0x000000026b627223 */ /* 0x080fe20000010869 */
[-C--:B------:R-:W-:Y:S01]  /*18830*/  FFMA.FTZ R150, R108, R2.reuse, -R9 ;  /* 0x000000026c967223 */ /* 0x080fe20000010809 */
[-C--:B------:R-:W-:Y:S01]  /*18840*/  FFMA.FTZ R151, R110, R2.reuse, -R105 ;  /* 0x000000026e977223 */ /* 0x080fe20000010869 */
[-C--:B------:R-:W-:Y:S01]  /*18850*/  FFMA.FTZ R97, R109, R2.reuse, -R9 ;  /* 0x000000026d617223 */ /* 0x080fe20000010809 */
[-C--:B------:R-:W-:Y:S01]  /*18860*/  FFMA.FTZ R100, R111, R2.reuse, -R105 ;  /* 0x000000026f647223 */ /* 0x080fe20000010869 */
[-C--:B------:R-:W-:Y:S01]  /*18870*/  FFMA.FTZ R144, R112, R2.reuse, -R9 ;  /* 0x0000000270907223 */ /* 0x080fe20000010809 */
[----:B------:R-:W2:Y:S01]  /*18880*/  MUFU.EX2 R143, R143 ;  /* 0x0000008f008f7308 */ /* 0x000ea20000000800 */
[----:B0-----:R-:W-:Y:S01]  /*18890*/  FFMA.FTZ R12, R5, R7, R156 ;  /* 0x00000007050c7223 */ /* 0x001fe2000001009c */
[-C--:B------:R-:W-:Y:S01]  /*188a0*/  FFMA.FTZ R145, R114, R2.reuse, -R105 ;  /* 0x0000000272917223 */ /* 0x080fe20000010869 */
[-C--:B------:R-:W-:Y:S01]  /*188b0*/  FFMA.FTZ R93, R113, R2.reuse, -R9 ;  /* 0x00000002715d7223 */ /* 0x080fe20000010809 */
[-C--:B------:R-:W-:Y:S01]  /*188c0*/  FFMA.FTZ R102, R115, R2.reuse, -R105 ;  /* 0x0000000273667223 */ /* 0x080fe20000010869 */
[-C--:B------:R-:W-:Y:S01]  /*188d0*/  FFMA.FTZ R146, R116, R2.reuse, -R9 ;  /* 0x0000000274927223 */ /* 0x080fe20000010809 */
[-C--:B------:R-:W-:Y:S01]  /*188e0*/  FFMA.FTZ R147, R118, R2.reuse, -R105 ;  /* 0x0000000276937223 */ /* 0x080fe20000010869 */
[----:B------:R-:W-:Y:S01]  /*188f0*/  FFMA.FTZ R89, R117, R2, -R9 ;  /* 0x0000000275597223 */ /* 0x000fe20000010809 */
[----:B------:R-:W0:Y:S01]  /*18900*/  MUFU.EX2 R90, R90 ;  /* 0x0000005a005a7308 */ /* 0x000e220000000800 */
[----:B-1----:R-:W-:Y:S01]  /*18910*/  FFMA.FTZ R7, R0, R6, R157 ;  /* 0x0000000600077223 */ /* 0x002fe2000001009d */
[-C--:B------:R-:W-:Y:S01]  /*18920*/  FFMA.FTZ R104, R119, R2.reuse, -R105 ;  /* 0x0000000277687223 */ /* 0x080fe20000010869 */
[-CC-:B------:R-:W-:Y:S01]  /*18930*/  FFMA.FTZ R140, R120, R2.reuse, -R9.reuse ;  /* 0x00000002788c7223 */ /* 0x180fe20000010809 */
[-CC-:B------:R-:W-:Y:S01]  /*18940*/  FFMA.FTZ R21, R121, R2.reuse, -R9.reuse ;  /* 0x0000000279157223 */ /* 0x180fe20000010809 */
[-CC-:B------:R-:W-:Y:S01]  /*18950*/  FFMA.FTZ R142, R124, R2.reuse, -R9.reuse ;  /* 0x000000027c8e7223 */ /* 0x180fe20000010809 */
[-CC-:B------:R-:W-:Y:S01]  /*18960*/  FFMA.FTZ R15, R125, R2.reuse, -R9.reuse ;  /* 0x000000027d0f7223 */ /* 0x180fe20000010809 */
[-CC-:B------:R-:W-:Y:S01]  /*18970*/  FFMA.FTZ R136, R128, R2.reuse, -R9.reuse ;  /* 0x0000000280887223 */ /* 0x180fe20000010809 */
[----:B------:R-:W1:Y:S01]  /*18980*/  MUFU.EX2 R158, R158 ;  /* 0x0000009e009e7308 */ /* 0x000e620000000800 */
[----:B--2---:R-:W-:Y:S01]  /*18990*/  FADD.FTZ R91, R143, R12 ;  /* 0x0000000c8f5b7221 */ /* 0x004fe20000010000 */
[-CC-:B------:R-:W-:Y:S01]  /*189a0*/  FFMA.FTZ R11, R129, R2.reuse, -R9.reuse ;  /* 0x00000002810b7223 */ /* 0x180fe20000010809 */
[-CC-:B------:R-:W-:Y:S01]  /*189b0*/  FFMA.FTZ R138, R132, R2.reuse, -R9.reuse ;  /* 0x00000002848a7223 */ /* 0x180fe20000010809 */
[----:B------:R-:W-:-:S04]  /*189c0*/  FFMA.FTZ R9, R133, R2, -R9 ;  /* 0x0000000285097223 */ /* 0x000fc80000010809 */
        /* <DEDUP_REMOVED lines=8> */
[----:B------:R-:W-:-:S06]  /*18a50*/  FFMA.FTZ R12, R122, R2, -R105 ;  /* 0x000000027a0c7223 */ /* 0x000fcc0000010869 */
[----:B------:R-:W0:Y:S01]  /*18a60*/  MUFU.EX2 R153, R153 ;  /* 0x0000009900997308 */ /* 0x000e220000000800 */
[----:B-1----:R-:W-:-:S07]  /*18a70*/  FADD.FTZ R6, R92, R7 ;  /* 0x000000075c067221 */ /* 0x002fce0000010000 */
[----:B------:R-:W1:Y:S01]  /*18a80*/  MUFU.EX2 R139, R139 ;  /* 0x0000008b008b7308 */ /* 0x000e620000000800 */
[----:B--2---:R-:W-:Y:S01]  /*18a90*/  FADD.FTZ R20, R152, R91 ;  /* 0x0000005b98147221 */ /* 0x004fe20000010000 */
[----:B------:R-:W-:-:S06]  /*18aa0*/  FFMA.FTZ R91, R123, R2, -R105 ;  /* 0x000000027b5b7223 */ /* 0x000fcc0000010869 */
        /* <DEDUP_REMOVED lines=16> */
[----:B-1----:R-:W-:Y:S01]  /*18bb0*/  FADD.FTZ R88, R148, R95 ;  /* 0x0000005f94587221 */ /* 0x002fe20000010000 */
[----:B------:R-:W-:-:S06]  /*18bc0*/  FFMA.FTZ R95, R127, R2, -R105 ;  /* 0x000000027f5f7223 */ /* 0x000fcc0000010869 */
        /* <DEDUP_REMOVED lines=28> */
[----:B------:R-:W-:Y:S02]  /*18d90*/  IMAD R6, R13, 0x8, R18 ;  /* 0x000000080d067824 */ /* 0x000fe400078e0212 */
        /* <DEDUP_REMOVED lines=9> */
[----:B------:R-:W-:-:S05]  /*18e30*/  VIADD R7, R6, 0x2a840 ;  /* 0x0002a84006077836 */ /* 0x000fca0000000000 */
[----:B------:R-:W-:Y:S01]  /*18e40*/  PRMT R7, R178, 0x654, R7 ;  /* 0x00000654b2077816 */ /* 0x000fe20000000007 */
[----:B------:R-:W0:Y:S01]  /*18e50*/  MUFU.EX2 R142, R142 ;  /* 0x0000008e008e7308 */ /* 0x000e220000000800 */
[----:B-1----:R-:W-:Y:S01]  /*18e60*/  FADD.FTZ R103, R21, R106 ;  /* 0x0000006a15677221 */ /* 0x002fe20000010000 */
[----:B------:R-:W-:Y:S01]  /*18e70*/  FFMA.FTZ R106, R135, R2, -R105 ;  /* 0x00000002876a7223 */ /* 0x000fe20000010869 */
[----:B------:R1:W-:Y:S05]  /*18e80*/  SYNCS.ARRIVE.TRANS64.RED.A1T0 RZ, [R7+URZ], RZ ;  /* 0x000000ff07ff79a7 */ /* 0x0003ea000810043f */
[----:B------:R-:W3:Y:S01]  /*18e90*/  MUFU.EX2 R20, R20 ;  /* 0x0000001400147308 */ /* 0x000ee20000000800 */
[----:B--2---:R-:W-:-:S07]  /*18ea0*/  FADD.FTZ R107, R91, R108 ;  /* 0x0000006c5b6b7221 */ /* 0x004fce0000010000 */
[----:B------:R-:W1:Y:S01]  /*18eb0*/  MUFU.EX2 R15, R15 ;  /* 0x0000000f000f7308 */ /* 0x000e620000000800 */
[----:B0-----:R-:W-:-:S07]  /*18ec0*/  FADD.FTZ R6, R142, R103 ;  /* 0x000000678e067221 */ /* 0x001fce0000010000 */
        /* <DEDUP_REMOVED lines=22> */
.L_x_2896:
[----:B------:R-:W-:Y:S01]  /*19030*/  ISETP.GT.AND P1, PT, R14, RZ, PT ;  /* 0x000000ff0e00720c */ /* 0x000fe20003f24270 */
[----:B------:R-:W-:Y:S01]  /*19040*/  VIADD R103, R10, 0x2a860 ;  /* 0x0002a8600a677836 */ /* 0x000fe20000000000 */
[----:B------:R-:W-:Y:S01]  /*19050*/  F2FP.BF16.F32.PACK_AB R156, R143, R156 ;  /* 0x0000009c8f9c723e */ /* 0x000fe200000010ff */
[----:B------:R-:W-:Y:S01]  /*19060*/  VIADD R14, R14, 0xffffffff ;  /* 0xffffffff0e0e7836 */ /* 0x000fe20000000000 */
[----:B------:R-:W-:Y:S02]  /*19070*/  F2FP.BF16.F32.PACK_AB R158, R141, R158 ;  /* 0x0000009e8d9e723e */ /* 0x000fe400000010ff */
[----:B------:R-:W-:Y:S02]  /*19080*/  PRMT R103, R178, 0x654, R103 ;  /* 0x00000654b2677816 */ /* 0x000fe40000000067 */
[----:B------:R-:W-:Y:S02]  /*19090*/  F2FP.BF16.F32.PACK_AB R152, R139, R152 ;  /* 0x000000988b98723e */ /* 0x000fe400000010ff */
[----:B------:R0:W-:Y:S01]  /*190a0*/  SYNCS.ARRIVE.TRANS64.RED.A1T0 RZ, [R103+URZ], RZ ;  /* 0x000000ff67ff79a7 */ /* 0x0001e2000810043f */
        /* <DEDUP_REMOVED lines=25> */
[----:B0-----:R-:W-:Y:S06]  /*19240*/  @P1 BRA `(.L_x_2897) ;  /* 0xffffffe000181947 */ /* 0x001fec000383ffff */
.L_x_2884:
[----:B------:R-:W-:Y:S05]  /*19250*/  BSYNC B0 ;  /* 0x0000000000007941 */ /* 0x000fea0003800000 */
.L_x_2883:
        /* <DEDUP_REMOVED lines=67> */
.L_x_2898:
[----:B------:R-:W-:Y:S01]  /*19690*/  IMAD R12, R161, 0x8, R18 ;  /* 0x00000008a10c7824 */ /* 0x000fe200078e0212 */
[----:B------:R-:W-:-:S04]  /*196a0*/  SHF.L.U32 R5, R168, 0x1f, RZ ;  /* 0x0000001fa8057819 */ /* 0x000fc800000006ff */
[----:B------:R0:W1:Y:S01]  /*196b0*/  SYNCS.PHASECHK.TRANS64.TRYWAIT P1, [R12+URZ+0x2a850], R5 ;  /* 0x02a850050c0075a7 */ /* 0x000062000802017f */
[----:B------:R-:W-:Y:S05]  /*196c0*/  @!P0 BRA `(.L_x_2899) ;  /* 0x0000000000048947 */ /* 0x000fea0003800000 */
[----:B------:R-:W-:Y:S01]  /*196d0*/  BPT.TRAP 0x1 ;  /* 0x000000040000795c */ /* 0x000fe20000300000 */
.L_x_2899:
        /* <DEDUP_REMOVED lines=9> */
.L_x_2901:
[----:B------:R-:W-:Y:S05]  /*19770*/  BSYNC B0 ;  /* 0x0000000000007941 */ /* 0x000fea0003800000 */
.L_x_2900:
        /* <DEDUP_REMOVED lines=48> */
[----:B------:R-:W-:Y:S02]  /*19a80*/  IMAD.MOV.U32 R0, RZ, RZ, -0x800000 ;  /* 0xff800000ff007424 */ /* 0x000fe400078e00ff */
[----:B-1----:R-:W-:Y:S01]  /*19a90*/  FADD.FTZ R13, R8, R9 ;  /* 0x00000009080d7221 */ /* 0x002fe20000010000 */
[----:B------:R-:W-:-:S04]  /*19aa0*/  FSETP.NE.FTZ.AND P1, PT, R11, RZ, PT ;  /* 0x000000ff0b00720b */ /* 0x000fc80003f35000 */
        /* <DEDUP_REMOVED lines=17> */
.L_x_2903:
[----:B------:R-:W-:Y:S02]  /*19bc0*/  VIADD R3, R12, 0x2a860 ;  /* 0x0002a8600c037836 */ /* 0x000fe40000000000 */
[-C--:B------:R-:W-:Y:S01]  /*19bd0*/  FMUL.FTZ R89, R32, R5.reuse ;  /* 0x0000000520597220 */ /* 0x080fe20000410000 */
[----:B------:R-:W-:Y:S02]  /*19be0*/  VIADD R161, R161, 0x1 ;  /* 0x00000001a1a17836 */ /* 0x000fe40000000000 */
[-C--:B------:R-:W-:Y:S01]  /*19bf0*/  FMUL.FTZ R92, R33, R5.reuse ;  /* 0x00000005215c7220 */ /* 0x080fe20000410000 */
[-C--:B------:R-:W-:Y:S01]  /*19c00*/  FMUL.FTZ R32, R64, R5.reuse ;  /* 0x0000000540207220 */ /* 0x080fe20000410000 */
[----:B------:R-:W-:Y:S01]  /*19c10*/  PRMT R3, R178, 0x654, R3 ;  /* 0x00000654b2037816 */ /* 0x000fe20000000003 */
[-C--:B0-----:R-:W-:Y:S01]  /*19c20*/  FMUL.FTZ R94, R34, R6.reuse ;  /* 0x00000006225e7220 */ /* 0x081fe20000410000 */
        /* <DEDUP_REMOVED lines=10> */
[----:B0-----:R-:W-:Y:S01]  /*19cd0*/  SEL R3, RZ, 0x1, P0 ;  /* 0x00000001ff037807 */ /* 0x001fe20000000000 */
        /* <DEDUP_REMOVED lines=55> */
[----:B------:R-:W-:-:S07]  /*1a050*/  SEL R161, R161, RZ, P0 ;  /* 0x000000ffa1a17207 */ /* 0x000fce0000000000 */
.L_x_2804:
        /* <DEDUP_REMOVED lines=29> */
[C---:B------:R-:W-:Y:S02]  /*1a230*/  IADD3 R103, P2, R8.reuse, 0x4020, RZ ;  /* 0x0000402008677810 */ /* 0x040fe40007f5e0ff */
[C---:B------:R-:W-:Y:S02]  /*1a240*/  IADD3 R105, P1, R8.reuse, 0x4040, RZ ;  /* 0x0000404008697810 */ /* 0x040fe40007f3e0ff */
[----:B------:R-:W-:Y:S01]  /*1a250*/  IADD3 R107, P0, R8, 0x4060, RZ ;  /* 0x00004060086b7810 */ /* 0x000fe20007f1e0ff */
[--C-:B----4-:R-:W-:Y:S01]  /*1a260*/  IMAD.X R29, RZ, RZ, R9.reuse, P2 ;  /* 0x000000ffff1d7224 */ /* 0x110fe200010e0609 */
[----:B------:R-:W-:Y:S01]  /*1a270*/  LOP3.LUT R4, R71, 0x380, RZ, 0xc0, !PT ;  /* 0x0000038047047812 */ /* 0x000fe200078ec0ff */
[--C-:B------:R-:W-:Y:S01]  /*1a280*/  IMAD.X R31, RZ, RZ, R9.reuse, P1 ;  /* 0x000000ffff1f7224 */ /* 0x100fe200008e0609 */
[----:B------:R-:W-:Y:S01]  /*1a290*/  LOP3.LUT R6, R75, 0x380, RZ, 0xc0, !PT ;  /* 0x000003804b067812 */ /* 0x000fe200078ec0ff */
[--C-:B------:R-:W-:Y:S01]  /*1a2a0*/  IMAD.X R21, RZ, RZ, R9.reuse, P0 ;  /* 0x000000ffff157224 */ /* 0x100fe200000e0609 */
        /* <DEDUP_REMOVED lines=8> */
[----:B------:R-:W-:-:S02]  /*1a330*/  IADD3.X R13, RZ, R9, RZ, P4, !PT ;  /* 0x00000009ff0d7210 */ /* 0x000fc400027fe4ff */
[----:B------:R-:W-:Y:S02]  /*1a340*/  LOP3.LUT R20, R103, 0x380, RZ, 0xc0, !PT ;  /* 0x0000038067147812 */ /* 0x000fe400078ec0ff */
[----:B-1----:R-:W-:Y:S02]  /*1a350*/  LOP3.LUT R24, R105, 0x380, RZ, 0xc0, !PT ;  /* 0x0000038069187812 */ /* 0x002fe400078ec0ff */
[----:B------:R-:W-:Y:S02]  /*1a360*/  LOP3.LUT R4, R4, R71, RZ, 0x3c, !PT ;  /* 0x0000004704047212 */ /* 0x000fe400078e3cff */
[----:B------:R-:W-:Y:S02]  /*1a370*/  LOP3.LUT R6, R6, R75, RZ, 0x3c, !PT ;  /* 0x0000004b06067212 */ /* 0x000fe400078e3cff */
[----:B------:R-:W-:Y:S02]  /*1a380*/  F2FP.BF16.F32.PACK_AB R9, R28, R99 ;  /* 0x000000631c09723e */ /* 0x000fe400000010ff */
[----:B------:R-:W-:Y:S01]  /*1a390*/  F2FP.BF16.F32.PACK_AB R11, R97, R30 ;  /* 0x0000001e610b723e */ /* 0x000fe200000010ff */
[----:B------:R-:W-:Y:S01]  /*1a3a0*/  BAR.SYNC.DEFER_BLOCKING 0x1, 0x100 ;  /* 0x0044000000007b1d */ /* 0x000fe20000010000 */
[----:B------:R-:W-:-:S02]  /*1a3b0*/  SHF.R.U64 R12, R12, 0x3, RZ ;  /* 0x000000030c0c7819 */ /* 0x000fc400000012ff */
[----:B------:R-:W-:Y:S02]  /*1a3c0*/  SHF.R.U64 R14, R14, 0x3, RZ ;  /* 0x000000030e0e7819 */ /* 0x000fe400000012ff */
[----:B------:R-:W-:Y:S02]  /*1a3d0*/  LOP3.LUT R70, R107, 0x380, RZ, 0xc0, !PT ;  /* 0x000003806b467812 */ /* 0x000fe400078ec0ff */
[----:B------:R-:W-:Y:S02]  /*1a3e0*/  SHF.R.U64 R20, R20, 0x3, RZ ;  /* 0x0000000314147819 */ /* 0x000fe400000012ff */
[----:B------:R-:W-:Y:S02]  /*1a3f0*/  SHF.R.U64 R24, R24, 0x3, RZ ;  /* 0x0000000318187819 */ /* 0x000fe400000012ff */
[----:B------:R-:W-:Y:S02]  /*1a400*/  MOV R75, R4 ;  /* 0x00000004004b7202 */ /* 0x000fe40000000f00 */
[----:B------:R-:W-:-:S02]  /*1a410*/  MOV R74, R6 ;  /* 0x00000006004a7202 */ /* 0x000fc40000000f00 */
[----:B------:R-:W-:Y:S02]  /*1a420*/  F2FP.BF16.F32.PACK_AB R4, R92, R89 ;  /* 0x000000595c04723e */ /* 0x000fe400000010ff */
[----:B------:R-:W-:Y:S02]  /*1a430*/  F2FP.BF16.F32.PACK_AB R5, R95, R94 ;  /* 0x0000005e5f05723e */ /* 0x000fe400000010ff */
[----:B------:R-:W-:Y:S02]  /*1a440*/  F2FP.BF16.F32.PACK_AB R6, R90, R33 ;  /* 0x000000215a06723e */ /* 0x000fe400000010ff */
[----:B------:R-:W-:Y:S02]  /*1a450*/  F2FP.BF16.F32.PACK_AB R7, R96, R93 ;  /* 0x0000005d6007723e */ /* 0x000fe400000010ff */
[----:B------:R-:W-:Y:S01]  /*1a460*/  LOP3.LUT R12, R12, R79, RZ, 0x3c, !PT ;  /* 0x0000004f0c0c7212 */ /* 0x000fe200078e3cff */
[----:B------:R1:W-:Y:S01]  /*1a470*/  STSM.16.M88.4 [R78], R8 ;  /* 0x000000084e007844 */ /* 0x0003e20000000200 */
[----:B------:R-:W-:-:S02]  /*1a480*/  LOP3.LUT R14, R14, R101, RZ, 0x3c, !PT ;  /* 0x000000650e0e7212 */ /* 0x000fc400078e3cff */
[----:B------:R-:W-:Y:S01]  /*1a490*/  SHF.R.U64 R70, R70, 0x3, RZ ;  /* 0x0000000346467819 */ /* 0x000fe200000012ff */
[----:B------:R-:W-:Y:S01]  /*1a4a0*/  STSM.16.M88.4 [R75], R4 ;  /* 0x000000044b007844 */ /* 0x000fe20000000200 */
[----:B------:R-:W-:Y:S02]  /*1a4b0*/  LOP3.LUT R28, R20, R103, RZ, 0x3c, !PT ;  /* 0x00000067141c7212 */ /* 0x000fe400078e3cff */
[----:B------:R-:W-:Y:S02]  /*1a4c0*/  LOP3.LUT R30, R24, R105, RZ, 0x3c, !PT ;  /* 0x00000069181e7212 */ /* 0x000fe400078e3cff */
[----:B------:R-:W-:Y:S02]  /*1a4d0*/  LOP3.LUT R20, R70, R107, RZ, 0x3c, !PT ;  /* 0x0000006b46147212 */ /* 0x000fe400078e3cff */
[----:B------:R-:W-:Y:S02]  /*1a4e0*/  MOV R72, R12 ;  /* 0x0000000c00487202 */ /* 0x000fe40000000f00 */
[----:B------:R-:W-:-:S02]  /*1a4f0*/  MOV R24, R14 ;  /* 0x0000000e00187202 */ /* 0x000fc40000000f00 */
[----:B------:R-:W-:Y:S02]  /*1a500*/  MOV R71, R28 ;  /* 0x0000001c00477202 */ /* 0x000fe40000000f00 */
[----:B-1----:R-:W-:Y:S02]  /*1a510*/  F2FP.BF16.F32.PACK_AB R8, R41, R40 ;  /* 0x000000282908723e */ /* 0x002fe400000010ff */
[----:B------:R-:W-:Y:S02]  /*1a520*/  F2FP.BF16.F32.PACK_AB R9, R43, R64 ;  /* 0x000000402b09723e */ /* 0x000fe400000010ff */
[----:B------:R-:W-:Y:S02]  /*1a530*/  F2FP.BF16.F32.PACK_AB R10, R45, R44 ;  /* 0x0000002c2d0a723e */ /* 0x000fe400000010ff */
[----:B------:R-:W-:Y:S02]  /*1a540*/  F2FP.BF16.F32.PACK_AB R11, R47, R34 ;  /* 0x000000222f0b723e */ /* 0x000fe400000010ff */
[----:B------:R-:W-:-:S02]  /*1a550*/  MOV R70, R30 ;  /* 0x0000001e00467202 */ /* 0x000fc40000000f00 */
[----:B------:R-:W-:Y:S01]  /*1a560*/  F2FP.BF16.F32.PACK_AB R12, R49, R48 ;  /* 0x00000030310c723e */ /* 0x000fe200000010ff */
[----:B------:R1:W-:Y:S01]  /*1a570*/  STSM.16.M88.4 [R74], R8 ;  /* 0x000000084a007844 */ /* 0x0003e20000000200 */
[----:B------:R-:W-:Y:S02]  /*1a580*/  F2FP.BF16.F32.PACK_AB R13, R51, R50 ;  /* 0x00000032330d723e */ /* 0x000fe400000010ff */
[----:B------:R-:W-:Y:S02]  /*1a590*/  F2FP.BF16.F32.PACK_AB R14, R53, R52 ;  /* 0x00000034350e723e */ /* 0x000fe400000010ff */
[----:B------:R-:W-:Y:S02]  /*1a5a0*/  F2FP.BF16.F32.PACK_AB R15, R55, R54 ;  /* 0x00000036370f723e */ /* 0x000fe400000010ff */
[----:B------:R-:W-:Y:S02]  /*1a5b0*/  F2FP.BF16.F32.PACK_AB R28, R57, R56 ;  /* 0x00000038391c723e */ /* 0x000fe400000010ff */
[----:B------:R-:W-:Y:S01]  /*1a5c0*/  F2FP.BF16.F32.PACK_AB R29, R59, R58 ;  /* 0x0000003a3b1d723e */ /* 0x000fe200000010ff */
[----:B------:R-:W-:Y:S01]  /*1a5d0*/  STSM.16.M88.4 [R72], R12 ;  /* 0x0000000c48007844 */ /* 0x000fe20000000200 */
[----:B------:R-:W-:-:S02]  /*1a5e0*/  F2FP.BF16.F32.PACK_AB R30, R61, R60 ;  /* 0x0000003c3d1e723e */ /* 0x000fc400000010ff */
[----:B------:R-:W-:Y:S02]  /*1a5f0*/  F2FP.BF16.F32.PACK_AB R31, R63, R62 ;  /* 0x0000003e3f1f723e */ /* 0x000fe400000010ff */
[----:B------:R-:W-:Y:S02]  /*1a600*/  ISETP.NE.U32.AND P0, PT, RZ, UR4, PT ;  /* 0x00000004ff007c0c */ /* 0x000fe4000bf05070 */
[----:B-1----:R-:W-:Y:S01]  /*1a610*/  IADD3 R8, P1, R194, UR4, RZ ;  /* 0x00000004c2087c10 */ /* 0x002fe2000ff3e0ff */
[----:B------:R1:W-:Y:S01]  /*1a620*/  STSM.16.M88.4 [R24], R28 ;  /* 0x0000001c18007844 */ /* 0x0003e20000000200 */
[----:B------:R-:W-:Y:S02]  /*1a630*/  F2FP.BF16.F32.PACK_AB R33, R67, R66 ;  /* 0x000000424321723e */ /* 0x000fe400000010ff */
[----:B------:R-:W-:Y:S02]  /*1a640*/  F2FP.BF16.F32.PACK_AB R34, R69, R68 ;  /* 0x000000444522723e */ /* 0x000fe400000010ff */
[----:B------:R-:W-:Y:S01]  /*1a650*/  MOV R21, R20 ;  /* 0x0000001400157202 */ /* 0x000fe20000000f00 */
[----:B------:R-:W-:Y:S01]  /*1a660*/  IMAD.MOV.U32 R20, RZ, RZ, RZ ;  /* 0x000000ffff147224 */ /* 0x000fe200078e00ff */
[----:B------:R-:W-:Y:S01]  /*1a670*/  F2FP.BF16.F32.PACK_AB R4, R81, R80 ;  /* 0x000000505104723e */ /* 0x000fe200000010ff */
[----:B------:R-:W-:Y:S01]  /*1a680*/  STSM.16.M88.4 [R71], R32 ;  /* 0x0000002047007844 */ /* 0x000fe20000000200 */
[----:B------:R-:W-:-:S02]  /*1a690*/  F2FP.BF16.F32.PACK_AB R5, R83, R82 ;  /* 0x000000525305723e */ /* 0x000fc400000010ff */
[----:B------:R-:W-:Y:S01]  /*1a6a0*/  F2FP.BF16.F32.PACK_AB R6, R85, R84 ;  /* 0x000000545506723e */ /* 0x000fe200000010ff */
[----:B------:R-:W-:Y:S01]  /*1a6b0*/  STSM.16.M88.4 [R70], R36 ;  /* 0x0000002446007844 */ /* 0x000fe20000000200 */
[----:B------:R-:W-:Y:S02]  /*1a6c0*/  F2FP.BF16.F32.PACK_AB R7, R87, R86 ;  /* 0x000000565707723e */ /* 0x000fe400000010ff */
[----:B------:R-:W-:Y:S01]  /*1a6d0*/  ISETP.NE.AND.EX P0, PT, RZ, UR5, PT, P0 ;  /* 0x00000005ff007c0c */ /* 0x000fe2000bf05300 */
[----:B-1----:R-:W1:Y:S01]  /*1a6e0*/  LDC R24, c[0x0][0xbe8] ;  /* 0x0002fa00ff187b82 */ /* 0x002e620000000800 */
[----:B------:R-:W-:Y:S01]  /*1a6f0*/  IADD3.X R9, R195, UR5, RZ, P1, !PT ;  /* 0x00000005c3097c10 */ /* 0x000fe20008ffe4ff */
[----:B------:R-:W-:Y:S01]  /*1a700*/  ULDC.64 UR4, c[0x0][0xc08] ;  /* 0x0003020000047ab9 */ /* 0x000fe20000000a00 */
[----:B------:R2:W-:Y:S05]  /*1a710*/  STSM.16.M88.4 [R21], R4 ;  /* 0x0000000415007844 */ /* 0x0005ea0000000200 */
[----:B------:R-:W-:Y:S01]  /*1a720*/  BAR.SYNC.DEFER_BLOCKING 0x1, 0x100 ;  /* 0x0044000000007b1d */ /* 0x000fe20000010000 */
[----:B------:R-:W-:-:S04]  /*1a730*/  ISETP.NE.U32.AND P2, PT, RZ, UR4, PT ;  /* 0x00000004ff007c0c */ /* 0x000fc8000bf45070 */
[----:B------:R-:W-:-:S13]  /*1a740*/  ISETP.NE.AND.EX P2, PT, RZ, UR5, PT, P2 ;  /* 0x00000005ff007c0c */ /* 0x000fda000bf45320 */
[----:B------:R-:W-:Y:S01]  /*1a750*/  @P2 IADD3 R194, P3, R194, UR4, RZ ;  /* 0x00000004c2c22c10 */ /* 0x000fe2000ff7e0ff */
[----:B------:R-:W-:Y:S02]  /*1a760*/  ULDC UR4, c[0x0][0xa88] ;  /* 0x0002a20000047ab9 */ /* 0x000fe40000000800 */
[----:B--2---:R-:W-:Y:S01]  /*1a770*/  IMAD.U32 R7, RZ, RZ, UR4 ;  /* 0x00000004ff077e24 */ /* 0x004fe2000f8e00ff */
[----:B------:R-:W-:Y:S01]  /*1a780*/  @P2 IADD3.X R195, R195, UR5, RZ, P3, !PT ;  /* 0x00000005c3c32c10 */ /* 0x000fe20009ffe4ff */
        /* <DEDUP_REMOVED lines=10> */
.L_x_2906:
[----:B------:R-:W-:Y:S01]  /*1a830*/  SHF.R.S32.HI R52, RZ, 0x1f, R193 ;  /* 0x0000001fff347819 */ /* 0x000fe200000114c1 */
[--C-:B------:R-:W-:Y:S01]  /*1a840*/  IMAD.IADD R15, R190, 0x1, R185.reuse ;  /* 0x00000001be0f7824 */ /* 0x100fe200078e02b9 */
[----:B------:R-:W-:Y:S01]  /*1a850*/  ULDC.64 UR4, c[0x0][0xb90] ;  /* 0x0002e40000047ab9 */ /* 0x000fe20000000a00 */
[----:B-----5:R-:W-:Y:S01]  /*1a860*/  SHF.R.S32.HI R21, RZ, 0x1f, R20 ;  /* 0x0000001fff157819 */ /* 0x020fe20000011414 */
[----:B------:R-:W-:Y:S01]  /*1a870*/  IMAD.IADD R14, R223, 0x1, R185 ;  /* 0x00000001df0e7824 */ /* 0x000fe200078e02b9 */
[----:B------:R-:W-:Y:S01]  /*1a880*/  SEL R200, R200, RZ, !P0 ;  /* 0x000000ffc8c87207 */ /* 0x000fe20004000000 */
[----:B------:R-:W-:Y:S01]  /*1a890*/  IMAD R4, R52, UR4, RZ ;  /* 0x0000000434047c24 */ /* 0x000fe2000f8e02ff */
[----:B------:R-:W-:Y:S01]  /*1a8a0*/  SEL R53, R196, RZ, !P0 ;  /* 0x000000ffc4357207 */ /* 0x000fe20004000000 */
[----:B-1----:R-:W-:-:S04]  /*1a8b0*/  @P1 IMAD.HI.U32 R6, R15, R10, RZ ;  /* 0x0000000a0f061227 */ /* 0x002fc800078e00ff */
[----:B------:R-:W-:Y:S01]  /*1a8c0*/  IMAD.MOV.U32 R9, RZ, RZ, R15 ;  /* 0x000000ffff097224 */ /* 0x000fe200078e000f */
[----:B---3--:R-:W-:Y:S01]  /*1a8d0*/  @P1 SHF.R.U32.HI R9, RZ, R11, R6 ;  /* 0x0000000bff091219 */ /* 0x008fe20000011606 */
        /* <DEDUP_REMOVED lines=18> */
[----:B------:R-:W-:Y:S01]  /*1aa00*/  IMAD R55, R7, R24, RZ ;  /* 0x0000001807377224 */ /* 0x000fe200078e02ff */
[----:B------:R-:W-:-:S02]  /*1aa10*/  IADD3.X R5, R13, R5, R8, P2, !PT ;  /* 0x000000050d057210 */ /* 0x000fc400017fe408 */
[----:B------:R-:W-:Y:S01]  /*1aa20*/  IADD3 R9, P3, R2, 0x2000, RZ ;  /* 0x0000200002097810 */ /* 0x000fe20007f7e0ff */
[----:B------:R-:W-:Y:S01]  /*1aa30*/  IMAD R6, R6, UR4, RZ ;  /* 0x0000000406067c24 */ /* 0x000fe2000f8e02ff */
[C---:B------:R-:W-:Y:S01]  /*1aa40*/  IADD3 R29, P2, R2.reuse, 0x3000, RZ ;  /* 0x00003000021d7810 */ /* 0x040fe20007f5e0ff */
[----:B------:R-:W-:Y:S01]  /*1aa50*/  IMAD.WIDE.U32 R4, R11, UR4, R4 ;  /* 0x000000040b047c25 */ /* 0x000fe2000f8e0004 */
[----:B------:R-:W-:Y:S02]  /*1aa60*/  LOP3.LUT R12, R9, 0x380, RZ, 0xc0, !PT ;  /* 0x00000380090c7812 */ /* 0x000fe400078ec0ff */
[----:B------:R-:W-:Y:S01]  /*1aa70*/  IADD3 R15, P0, R2, 0x1000, RZ ;  /* 0x00001000020f7810 */ /* 0x000fe20007f1e0ff */
[----:B------:R-:W-:Y:S01]  /*1aa80*/  IMAD R13, R11, UR5, R6 ;  /* 0x000000050b0d7c24 */ /* 0x000fe2000f8e0206 */
[----:B------:R-:W-:Y:S01]  /*1aa90*/  ULDC.64 UR4, c[0x0][0xb50] ;  /* 0x0002d40000047ab9 */ /* 0x000fe20000000a00 */
[----:B------:R-:W-:Y:S02]  /*1aaa0*/  SHF.R.U64 R12, R12, 0x3, RZ ;  /* 0x000000030c0c7819 */ /* 0x000fe400000012ff */
[----:B------:R-:W-:Y:S01]  /*1aab0*/  IMAD.IADD R5, R5, 0x1, R13 ;  /* 0x0000000105057824 */ /* 0x000fe200078e020d */
[----:B------:R-:W-:Y:S01]  /*1aac0*/  LEA R6, P4, R4, UR4, 0x2 ;  /* 0x0000000404067c11 */ /* 0x000fe2000f8810ff */
[----:B------:R-:W-:Y:S01]  /*1aad0*/  IMAD.X R13, RZ, RZ, R3, P3 ;  /* 0x000000ffff0d7224 */ /* 0x000fe200018e0603 */
[----:B------:R-:W-:-:S02]  /*1aae0*/  LOP3.LUT R28, R29, 0x380, RZ, 0xc0, !PT ;  /* 0x000003801d1c7812 */ /* 0x000fc400078ec0ff */
[----:B------:R-:W-:Y:S01]  /*1aaf0*/  LEA.HI.X R10, R4, UR5, R5, 0x2, P4 ;  /* 0x00000005040a7c11 */ /* 0x000fe2000a0f1405 */
[----:B------:R-:W-:Y:S01]  /*1ab00*/  SHFL.IDX PT, R48, R6, RZ, 0x1c1f ;  /* 0x001c1fff06307589 */ /* 0x000fe200000e0000 */
[----:B------:R-:W-:Y:S01]  /*1ab10*/  LOP3.LUT R12, R12, R9, RZ, 0x3c, !PT ;  /* 0x000000090c0c7212 */ /* 0x000fe200078e3cff */
[--C-:B------:R-:W-:Y:S01]  /*1ab20*/  IMAD.X R9, RZ, RZ, R3.reuse, P0 ;  /* 0x000000ffff097224 */ /* 0x100fe200000e0603 */
[----:B------:R-:W-:Y:S01]  /*1ab30*/  SHF.R.U64 R28, R28, 0x3, RZ ;  /* 0x000000031c1c7819 */ /* 0x000fe200000012ff */
[----:B------:R-:W1:Y:S01]  /*1ab40*/  SHFL.IDX PT, R49, R10, RZ, 0x1c1f ;  /* 0x001c1fff0a317589 */ /* 0x000e6200000e0000 */
[----:B------:R-:W-:Y:S01]  /*1ab50*/  LOP3.LUT P0, RZ, R214, 0x3, RZ, 0xc0, !PT ;  /* 0x00000003d6ff7812 */ /* 0x000fe2000780c0ff */
[----:B------:R-:W-:Y:S01]  /*1ab60*/  VIADD R4, R14, 0x8 ;  /* 0x000000080e047836 */ /* 0x000fe20000000000 */
[----:B------:R-:W-:Y:S01]  /*1ab70*/  LOP3.LUT R28, R28, R29, RZ, 0x3c, !PT ;  /* 0x0000001d1c1c7212 */ /* 0x000fe200078e3cff */
[----:B------:R-:W-:Y:S01]  /*1ab80*/  SHFL.IDX PT, R50, R6, 0x1, 0x1c1f ;  /* 0x003c1f0006327f89 */ /* 0x000fe200000e0000 */
[----:B------:R-:W-:Y:S01]  /*1ab90*/  IMAD.X R29, RZ, RZ, R3, P2 ;  /* 0x000000ffff1d7224 */ /* 0x000fe200010e0603 */
[-C--:B------:R-:W-:Y:S01]  /*1aba0*/  ISETP.GE.OR P2, PT, R14, R55.reuse, P0 ;  /* 0x000000370e00720c */ /* 0x080fe20000746670 */
[----:B------:R-:W-:Y:S01]  /*1abb0*/  ULDC.64 UR4, c[0x0][0xaa0] ;  /* 0x0002a80000047ab9 */ /* 0x000fe20000000a00 */
[----:B------:R-:W2:Y:S01]  /*1abc0*/  SHFL.IDX PT, R51, R10, 0x1, 0x1c1f ;  /* 0x003c1f000a337f89 */ /* 0x000ea200000e0000 */
[----:B------:R-:W-:-:S02]  /*1abd0*/  ISETP.GE.OR P0, PT, R4, R55, P0 ;  /* 0x000000370400720c */ /* 0x000fc40000706670 */
[C---:B------:R-:W-:Y:S02]  /*1abe0*/  IADD3 R5, P3, R2.reuse, 0x7000, RZ ;  /* 0x0000700002057810 */ /* 0x040fe40007f7e0ff */
[C---:B------:R-:W-:Y:S02]  /*1abf0*/  IADD3 R41, P4, R2.reuse, 0x6000, RZ ;  /* 0x0000600002297810 */ /* 0x040fe40007f9e0ff */
[----:B------:R-:W-:Y:S02]  /*1ac00*/  LOP3.LUT R7, R2, 0x380, RZ, 0xc0, !PT ;  /* 0x0000038002077812 */ /* 0x000fe400078ec0ff */
[----:B------:R-:W-:Y:S02]  /*1ac10*/  LOP3.LUT R36, R37, 0x380, RZ, 0xc0, !PT ;  /* 0x0000038025247812 */ /* 0x000fe400078ec0ff */
[----:B------:R-:W-:Y:S02]  /*1ac20*/  SHF.R.U64 R32, R32, 0x3, RZ ;  /* 0x0000000320207819 */ /* 0x000fe400000012ff */
[----:B------:R-:W-:Y:S01]  /*1ac30*/  LOP3.LUT R8, R15, 0x380, RZ, 0xc0, !PT ;  /* 0x000003800f087812 */ /* 0x000fe200078ec0ff */
[----:B-1----:R1:W-:Y:S01]  /*1ac40*/  @!P2 ST.E desc[UR60][R48.64], R88 ;  /* 0x000000583000a985 */ /* 0x0023e2000c10193c */
[----:B------:R-:W-:Y:S01]  /*1ac50*/  LOP3.LUT R4, R5, 0x380, RZ, 0xc0, !PT ;  /* 0x0000038005047812 */ /* 0x000fe200078ec0ff */
[----:B------:R-:W-:Y:S01]  /*1ac60*/  IMAD R21, R21, UR4, RZ ;  /* 0x0000000415157c24 */ /* 0x000fe2000f8e02ff */
[----:B------:R-:W-:Y:S01]  /*1ac70*/  LOP3.LUT R40, R41, 0x380, RZ, 0xc0, !PT ;  /* 0x0000038029287812 */ /* 0x000fe200078ec0ff */
[----:B------:R-:W-:Y:S01]  /*1ac80*/  IMAD.X R45, RZ, RZ, R3, P3 ;  /* 0x000000ffff2d7224 */ /* 0x000fe200018e0603 */
[----:B------:R-:W-:-:S02]  /*1ac90*/  SHF.R.U64 R7, R7, 0x3, RZ ;  /* 0x0000000307077819 */ /* 0x000fc400000012ff */
[----:B------:R-:W-:Y:S01]  /*1aca0*/  SHF.R.U64 R4, R4, 0x3, RZ ;  /* 0x0000000304047819 */ /* 0x000fe200000012ff */
[----:B--2---:R2:W-:Y:S01]  /*1acb0*/  @!P0 ST.E desc[UR60][R50.64], R0 ;  /* 0x0000000032008985 */ /* 0x0045e2000c10193c */
[----:B------:R-:W-:Y:S02]  /*1acc0*/  SHF.R.U64 R36, R36, 0x3, RZ ;  /* 0x0000000324247819 */ /* 0x000fe400000012ff */
[----:B------:R-:W-:Y:S01]  /*1acd0*/  SHF.R.U64 R40, R40, 0x3, RZ ;  /* 0x0000000328287819 */ /* 0x000fe200000012ff */
[----:B-1----:R-:W1:Y:S01]  /*1ace0*/  @P1 LDC R49, c[0x0][0xbec] ;  /* 0x0002fb00ff311b82 */ /* 0x002e620000000800 */
[----:B------:R-:W-:Y:S02]  /*1acf0*/  LOP3.LUT R2, R7, R2, RZ, 0x3c, !PT ;  /* 0x0000000207027212 */ /* 0x000fe400078e3cff */
[----:B------:R-:W-:Y:S01]  /*1ad00*/  LOP3.LUT R32, R32, R33, RZ, 0x3c, !PT ;  /* 0x0000002120207212 */ /* 0x000fe200078e3cff */
[--C-:B------:R-:W-:Y:S01]  /*1ad10*/  IMAD.X R33, RZ, RZ, R3.reuse, P6 ;  /* 0x000000ffff217224 */ /* 0x100fe200030e0603 */
[----:B------:R-:W-:Y:S01]  /*1ad20*/  LOP3.LUT R36, R36, R37, RZ, 0x3c, !PT ;  /* 0x0000002524247212 */ /* 0x000fe200078e3cff */
[--C-:B------:R-:W-:Y:S01]  /*1ad30*/  IMAD.X R37, RZ, RZ, R3.reuse, P5 ;  /* 0x000000ffff257224 */ /* 0x100fe200028e0603 */
[----:B------:R-:W-:Y:S01]  /*1ad40*/  LOP3.LUT R40, R40, R41, RZ, 0x3c, !PT ;  /* 0x0000002928287212 */ /* 0x000fe200078e3cff */
[----:B--2---:R-:W2:Y:S01]  /*1ad50*/  @P1 LDC R51, c[0x0][0xbf0] ;  /* 0x0002fc00ff331b82 */ /* 0x004ea20000000800 */
[----:B------:R-:W-:Y:S01]  /*1ad60*/  LOP3.LUT R44, R4, R5, RZ, 0x3c, !PT ;  /* 0x00000005042c7212 */ /* 0x000fe200078e3cff */
[----:B------:R-:W-:Y:S01]  /*1ad70*/  IMAD.X R41, RZ, RZ, R3, P4 ;  /* 0x000000ffff297224 */ /* 0x000fe200020e0603 */
[----:B------:R3:W5:Y:S01]  /*1ad80*/  LD.E.128 R4, desc[UR60][R2.64] ;  /* 0x0000003c02047980 */ /* 0x000762000c101d00 */
[----:B------:R-:W-:Y:S01]  /*1ad90*/  IMAD R21, R20, UR5, R21 ;  /* 0x0000000514157c24 */ /* 0x000fe2000f8e0215 */
[----:B------:R-:W-:Y:S01]  /*1ada0*/  SHF.R.U64 R8, R8, 0x3, RZ ;  /* 0x0000000308087819 */ /* 0x000fe200000012ff */
[----:B------:R-:W-:Y:S01]  /*1adb0*/  IMAD R0, R192, 0x20, R199 ;  /* 0x00000020c0007824 */ /* 0x000fe200078e02c7 */
[----:B------:R-:W5:Y:S02]  /*1adc0*/  LD.E.128 R28, desc[UR60][R28.64] ;  /* 0x0000003c1c1c7980 */ /* 0x000f64000c101d00 */
[----:B------:R-:W-:-:S02]  /*1add0*/  LOP3.LUT R8, R8, R15, RZ, 0x3c, !PT ;  /* 0x0000000f08087212 */ /* 0x000fc400078e3cff */
[----:B------:R-:W5:Y:S01]  /*1ade0*/  LD.E.128 R32, desc[UR60][R32.64] ;  /* 0x0000003c20207980 */ /* 0x000f62000c101d00 */
[----:B---3--:R-:W-:Y:S01]  /*1adf0*/  IMAD.WIDE.U32 R2, R20, UR4, RZ ;  /* 0x0000000414027c25 */ /* 0x008fe2000f8e00ff */
[----:B------:R-:W-:Y:S02]  /*1ae00*/  ULDC.64 UR4, c[0x0][0xae8] ;  /* 0x0002ba0000047ab9 */ /* 0x000fe40000000a00 */
[----:B------:R-:W5:Y:S01]  /*1ae10*/  LD.E.128 R8, desc[UR60][R8.64] ;  /* 0x0000003c08087980 */ /* 0x000f62000c101d00 */
[----:B------:R-:W-:Y:S02]  /*1ae20*/  IMAD.IADD R3, R3, 0x1, R21 ;  /* 0x0000000103037824 */ /* 0x000fe400078e0215 */
[----:B------:R-:W-:Y:S01]  /*1ae30*/  IMAD R20, R52, UR4, RZ ;  /* 0x0000000434147c24 */ /* 0x000fe2000f8e02ff */
[----:B------:R-:W5:Y:S01]  /*1ae40*/  LD.E.128 R12, desc[UR60][R12.64] ;  /* 0x0000003c0c0c7980 */ /* 0x000f62000c101d00 */
[----:B------:R-:W-:Y:S02]  /*1ae50*/  IMAD.IADD R48, R185, 0x1, R0 ;  /* 0x00000001b9307824 */ /* 0x000fe400078e0200 */
[C---:B------:R-:W-:Y:S01]  /*1ae60*/  IMAD R21, R193.reuse, UR5, R20 ;  /* 0x00000005c1157c24 */ /* 0x040fe2000f8e0214 */
[----:B------:R-:W5:Y:S01]  /*1ae70*/  LD.E.128 R36, desc[UR60][R36.64] ;  /* 0x0000003c24247980 */ /* 0x000f62000c101d00 */
[----:B------:R-:W-:Y:S01]  /*1ae80*/  IMAD.WIDE.U32 R2, R193, UR4, R2 ;  /* 0x00000004c1027c25 */ /* 0x000fe2000f8e0002 */
[----:B------:R-:W-:-:S02]  /*1ae90*/  ULDC.64 UR4, c[0x0][0xaf0] ;  /* 0x0002bc0000047ab9 */ /* 0x000fc40000000a00 */
[----:B------:R-:W5:Y:S01]  /*1aea0*/  LD.E.128 R40, desc[UR60][R40.64] ;  /* 0x0000003c28287980 */ /* 0x000f62000c101d00 */
[----:B-1----:R-:W-:-:S03]  /*1aeb0*/  @P1 IMAD.HI.U32 R0, R48, R49, RZ ;  /* 0x0000003130001227 */ /* 0x002fc600078e00ff */
[----:B------:R-:W5:Y:S01]  /*1aec0*/  LD.E.128 R44, desc[UR60][R44.64] ;  /* 0x0000003c2c2c7980 */ /* 0x000f62000c101d00 */
[----:B------:R-:W-:Y:S02]  /*1aed0*/  IMAD.IADD R3, R3, 0x1, R21 ;  /* 0x0000000103037824 */ /* 0x000fe400078e0215 */
[----:B------:R-:W-:Y:S01]  /*1aee0*/  IMAD.MOV.U32 R21, RZ, RZ, R48 ;  /* 0x000000ffff157224 */ /* 0x000fe200078e0030 */
[----:B--2---:R-:W-:Y:S01]  /*1aef0*/  @P1 SHF.R.U32.HI R21, RZ, R51, R0 ;  /* 0x00000033ff151219 */ /* 0x004fe20000011600 */
        /* <DEDUP_REMOVED lines=8> */
[----:B------:R-:W-:-:S03]  /*1af80*/  SHF.R.S32.HI R0, RZ, 0x1f, R21 ;  /* 0x0000001fff007819 */ /* 0x000fc60000011415 */
        /* <DEDUP_REMOVED lines=11> */
[----:B------:R-:W-:Y:S02]  /*1b040*/  IMAD.IADD R3, R3, 0x1, R51 ;  /* 0x0000000103037824 */ /* 0x000fe400078e0233 */
[----:B------:R-:W-:Y:S02]  /*1b050*/  IMAD R20, R0, UR4, RZ ;  /* 0x0000000400147c24 */ /* 0x000fe4000f8e02ff */
[----:B------:R-:W-:-:S02]  /*1b060*/  VIADD R0, R50, 0x20 ;  /* 0x0000002032007836 */ /* 0x000fc40000000000 */
[C---:B------:R-:W-:Y:S02]  /*1b070*/  IMAD R21, R49.reuse, UR5, R20 ;  /* 0x0000000531157c24 */ /* 0x040fe4000f8e0214 */
[----:B------:R-:W-:Y:S01]  /*1b080*/  IMAD.WIDE.U32 R2, R49, UR4, R2 ;  /* 0x0000000431027c25 */ /* 0x000fe2000f8e0002 */
[-C--:B------:R-:W-:Y:S01]  /*1b090*/  ISETP.GE.AND P0, PT, R0, R55.reuse, PT ;  /* 0x000000370000720c */ /* 0x080fe20003f06270 */
[----:B------:R-:W-:Y:S01]  /*1b0a0*/  ULDC.64 UR4, c[0x0][0xa80] ;  /* 0x0002a00000047ab9 */ /* 0x000fe20000000a00 */
[----:B------:R-:W-:Y:S01]  /*1b0b0*/  ISETP.GE.AND P2, PT, R50, R55, PT ;  /* 0x000000373200720c */ /* 0x000fe20003f46270 */
[----:B------:R-:W-:Y:S01]  /*1b0c0*/  VIADD R0, R18, 0x2a820 ;  /* 0x0002a82012007836 */ /* 0x000fe20000000000 */
[----:B------:R-:W-:Y:S01]  /*1b0d0*/  LEA R24, P3, R2, UR4, 0x1 ;  /* 0x0000000402187c11 */ /* 0x000fe2000f8608ff */
[----:B------:R-:W-:Y:S02]  /*1b0e0*/  IMAD.IADD R3, R3, 0x1, R21 ;  /* 0x0000000103037824 */ /* 0x000fe400078e0215 */
[----:B------:R-:W-:Y:S01]  /*1b0f0*/  VIADD R20, R50, 0x40 ;  /* 0x0000004032147836 */ /* 0x000fe20000000000 */
[----:B------:R-:W-:-:S02]  /*1b100*/  PRMT R0, RZ, 0x654, R0 ;  /* 0x00000654ff007816 */ /* 0x000fc40000000000 */
        /* <DEDUP_REMOVED lines=16> */
.L_x_2908:
[----:B------:R-:W-:Y:S05]  /*1b210*/  BSYNC B1 ;  /* 0x0000000000017941 */ /* 0x000fea0003800000 */
.L_x_2907:
        /* <DEDUP_REMOVED lines=13> */
.L_x_2910:
[----:B------:R-:W-:Y:S05]  /*1b2f0*/  BSYNC B1 ;  /* 0x0000000000017941 */ /* 0x000fea0003800000 */
.L_x_2909:
        /* <DEDUP_REMOVED lines=13> */
.L_x_2912:
[----:B------:R-:W-:Y:S05]  /*1b3d0*/  BSYNC B1 ;  /* 0x0000000000017941 */ /* 0x000fea0003800000 */
.L_x_2911:
[----:B0-----:R-:W-:Y:S01]  /*1b3e0*/  IADD3 R0, R50, 0x60, RZ ;  /* 0x0000006032007810 */ /* 0x001fe20007ffe0ff */
[----:B-12---:R-:W0:Y:S03]  /*1b3f0*/  SHFL.IDX PT, R48, R48, 0x3, 0x181f ;  /* 0x00781f0030307f89 */ /* 0x006e2600000e0000 */
        /* <DEDUP_REMOVED lines=14> */
.L_x_2905:
        /* <DEDUP_REMOVED lines=19> */
[----:B----4-:R-:W4:Y:S01]  /*1b610*/  @P2 LDC R29, c[0x0][0xbf0] ;  /* 0x0002fc00ff1d2b82 */ /* 0x010f220000000800 */
[----:B--2---:R-:W-:-:S05]  /*1b620*/  VIADD R5, R4, 0xffffff80 ;  /* 0xffffff8004057836 */ /* 0x004fca0000000000 */
[----:B------:R-:W-:Y:S01]  /*1b630*/  ISETP.GE.AND P3, PT, R5, 0x80, PT ;  /* 0x000000800500780c */ /* 0x000fe20003f66270 */
[----:B---3--:R-:W-:-:S12]  /*1b640*/  @P1 BRA `(.L_x_2914) ;  /* 0x0000000000101947 */ /* 0x008fd80003800000 */
[----:B------:R-:W-:Y:S05]  /*1b650*/  @!P0 BRA `(.L_x_2914) ;  /* 0x00000000000c8947 */ /* 0x000fea0003800000 */
[----:B------:R-:W2:Y:S04]  /*1b660*/  LDG.E R5, desc[UR60][R2.64] ;  /* 0x0000003c02057981 */ /* 0x000ea8000c1e1900 */
[----:B-----5:R-:W2:Y:S02]  /*1b670*/  LDG.E R0, desc[UR60][R2.64+0x4] ;  /* 0x0000043c02007981 */ /* 0x020ea4000c1e1900 */
[----:B--2---:R-:W-:-:S07]  /*1b680*/  IMAD.IADD R0, R0, 0x1, -R5 ;  /* 0x0000000100007824 */ /* 0x004fce00078e0a05 */
.L_x_2914:
        /* <DEDUP_REMOVED lines=22> */
[----:B------:R-:W3:Y:S01]  /*1b7f0*/  @P0 LDC R15, c[0x0][0xbf0] ;  /* 0x0002fc00ff0f0b82 */ /* 0x000ee20000000800 */
[----:B------:R-:W-:-:S04]  /*1b800*/  IMAD.WIDE.U32 R2, R13, UR4, R2 ;  /* 0x000000040d027c25 */ /* 0x000fc8000f8e0002 */
[----:B--2---:R-:W-:-:S05]  /*1b810*/  @P0 IMAD.HI.U32 R4, R9, R4, RZ ;  /* 0x0000000409040227 */ /* 0x004fca00078e00ff */
[----:B---3--:R-:W-:Y:S01]  /*1b820*/  @P0 SHF.R.U32.HI R5, RZ, R15, R4 ;  /* 0x0000000fff050219 */ /* 0x008fe20000011604 */
        /* <DEDUP_REMOVED lines=18> */
.L_x_2916:
[----:B------:R-:W-:Y:S05]  /*1b950*/  BSYNC B1 ;  /* 0x0000000000017941 */ /* 0x000fea0003800000 */
.L_x_2915:
        /* <DEDUP_REMOVED lines=10> */
[----:B0-----:R-:W-:-:S04]  /*1ba00*/  @P2 IMAD.HI.U32 R4, R9, R14, RZ ;  /* 0x0000000e09042227 */ /* 0x001fc800078e00ff */
[C---:B------:R-:W-:Y:S02]  /*1ba10*/  IMAD R7, R193.reuse, UR5, R6 ;  /* 0x00000005c1077c24 */ /* 0x040fe4000f8e0206 */
[----:B------:R-:W-:Y:S01]  /*1ba20*/  IMAD.WIDE.U32 R2, R193, UR4, R2 ;  /* 0x00000004c1027c25 */ /* 0x000fe2000f8e0002 */
[----:B------:R-:W-:-:S03]  /*1ba30*/  ULDC.64 UR4, c[0x0][0xaf0] ;  /* 0x0002bc0000047ab9 */ /* 0x000fc60000000a00 */
[----:B------:R-:W-:Y:S01]  /*1ba40*/  IMAD.MOV.U32 R5, RZ, RZ, R9 ;  /* 0x000000ffff057224 */ /* 0x000fe200078e0009 */
[----:B----4-:R-:W-:Y:S01]  /*1ba50*/  @P2 SHF.R.U32.HI R5, RZ, R29, R4 ;  /* 0x0000001dff052219 */ /* 0x010fe20000011604 */
        /* <DEDUP_REMOVED lines=41> */
.L_x_2918:
[----:B------:R-:W-:Y:S05]  /*1bcf0*/  BSYNC B1 ;  /* 0x0000000000017941 */ /* 0x000fea0003800000 */
.L_x_2917:
        /* <DEDUP_REMOVED lines=13> */
.L_x_2920:
[----:B------:R-:W-:Y:S05]  /*1bdd0*/  BSYNC B1 ;  /* 0x0000000000017941 */ /* 0x000fea0003800000 */
.L_x_2919:
        /* <DEDUP_REMOVED lines=13> */
.L_x_2922:
[----:B------:R-:W-:Y:S05]  /*1beb0*/  BSYNC B1 ;  /* 0x0000000000017941 */ /* 0x000fea0003800000 */
.L_x_2921:
        /* <DEDUP_REMOVED lines=14> */
.L_x_2913:
[----:B------:R-:W-:Y:S05]  /*1bfa0*/  BSYNC B0 ;  /* 0x0000000000007941 */ /* 0x000fea0003800000 */
.L_x_2904:
[----:B------:R-:W-:Y:S02]  /*1bfb0*/  ULDC UR4, c[0x0][0xc3c] ;  /* 0x00030f0000047ab9 */ /* 0x000fe40000000800 */
[----:B-1----:R-:W-:-:S13]  /*1bfc0*/  ISETP.GE.AND P0, PT, R27, UR4, PT ;  /* 0x000000041b007c0c */ /* 0x002fda000bf06270 */
[----:B------:R-:W-:Y:S05]  /*1bfd0*/  @!P0 BRA `(.L_x_2923) ;  /* 0xfffffe5000bc8947 */ /* 0x000fea000383ffff */
[----:B------:R-:W-:Y:S05]  /*1bfe0*/  BRA `(.L_x_2687) ;  /* 0x0000006c00847947 */ /* 0x000fea0003800000 */
.L_x_2685:
        /* <DEDUP_REMOVED lines=16> */
.L_x_2924:
        /* <DEDUP_REMOVED lines=41> */
.L_x_2930:
[----:B------:R-:W-:Y:S01]  /*1c380*/  UIADD3 UR4, UR4, 0x1f, URZ ;  /* 0x0000001f04047890 */ /* 0x000fe2000fffe03f */
[----:B------:R-:W-:-:S05]  /*1c390*/  IMAD.U32 R19, RZ, RZ, UR7 ;  /* 0x00000007ff137e24 */ /* 0x000fca000f8e00ff */
[----:B0-----:R-:W-:-:S13]  /*1c3a0*/  ISETP.LE.AND P6, PT, R10, UR4, PT ;  /* 0x000000040a007c0c */ /* 0x001fda000bfc3270 */
[----:B------:R-:W-:Y:S05]  /*1c3b0*/  @P6 BRA `(.L_x_2927) ;  /* 0x0000000400b06947 */ /* 0x000fea0003800000 */
[----:B------:R-:W-:Y:S01]  /*1c3c0*/  VIADD R7, R5, UR4 ;  /* 0x0000000405077c36 */ /* 0x000fe20008000000 */
[----:B------:R-:W-:Y:S01]  /*1c3d0*/  BSSY B0, `(.L_x_2928) ;  /* 0x0000007000007945 */ /* 0x000fe20003800000 */
[----:B------:R-:W-:-:S03]  /*1c3e0*/  MOV R4, RZ ;  /* 0x000000ff00047202 */ /* 0x000fc60000000f00 */
[----:B------:R-:W-:-:S13]  /*1c3f0*/  ISETP.GE.OR P6, PT, R7, R10, !P0 ;  /* 0x0000000a0700720c */ /* 0x000fda00047c6670 */
[----:B------:R-:W-:Y:S05]  /*1c400*/  @P6 BRA `(.L_x_2929) ;  /* 0x00000000000c6947 */ /* 0x000fea0003800000 */
[----:B------:R-:W0:Y:S02]  /*1c410*/  LDC.64 R2, c[0x0][0xc80] ;  /* 0x00032000ff027b82 */ /* 0x000e240000000a00 */
[----:B0-----:R-:W-:-:S05]  /*1c420*/  IMAD.WIDE R2, R7, 0x4, R2 ;  /* 0x0000000407027825 */ /* 0x001fca00078e0202 */
[----:B------:R0:W5:Y:S02]  /*1c430*/  LDG.E R4, desc[UR60][R2.64] ;  /* 0x0000003c02047981 */ /* 0x000164000c1e1900 */
.L_x_2929:
[----:B------:R-:W-:Y:S05]  /*1c440*/  BSYNC B0 ;  /* 0x0000000000007941 */ /* 0x000fea0003800000 */
.L_x_2928:
        /* <DEDUP_REMOVED lines=20> */
.L_x_2926:
        /* <DEDUP_REMOVED lines=20> */
.L_x_2931:
        /* <DEDUP_REMOVED lines=59> */
.L_x_2927:
[----:B------:R-:W-:Y:S01]  /*1ca80*/  IMAD.MOV.U32 R17, RZ, RZ, RZ ;  /* 0x000000ffff117224 */ /* 0x000fe200078e00ff */
[----:B------:R-:W-:Y:S01]  /*1ca90*/  MOV R18, RZ ;  /* 0x000000ff00127202 */ /* 0x000fe20000000f00 */
[----:B------:R-:W-:-:S07]  /*1caa0*/  IMAD.U32 R16, RZ, RZ, UR6 ;  /* 0x00000006ff107e24 */ /* 0x000fce000f8e00ff */
.L_x_2932:
[----:B------:R-:W-:-:S13]  /*1cab0*/  ISETP.NE.AND P0, PT, R5, RZ, PT ;  /* 0x000000ff0500720c */ /* 0x000fda0003f05270 */
[----:B------:R-:W0:Y:S01]  /*1cac0*/  @!P0 S2R R3, SR_CgaCtaId ;  /* 0x0000000000038919 */ /* 0x000e220000008800 */
[----:B------:R-:W-:-:S04]  /*1cad0*/  @!P0 MOV R2, 0x400 ;  /* 0x0000040000028802 */ /* 0x000fc80000000f00 */
[----:B0-----:R-:W-:-:S05]  /*1cae0*/  @!P0 LEA R2, R3, R2, 0x18 ;  /* 0x0000000203028211 */ /* 0x001fca00078ec0ff */
[----:B------:R0:W-:Y:S01]  /*1caf0*/  @!P0 STS.128 [R2+0x2a8d0], R16 ;  /* 0x02a8d01002008388 */ /* 0x0001e20000000c00 */
[----:B------:R-:W-:Y:S06]  /*1cb00*/  BAR.ARV 0x5, 0x180 ;  /* 0x0146000000007b1d */ /* 0x000fec0000002000 */
.L_x_2925:
        /* <DEDUP_REMOVED lines=34> */
.L_x_3034:
        /* <DEDUP_REMOVED lines=45> */
[----:B0-----:R-:W-:Y:S02]  /*1d000*/  IMAD.U32 R6, RZ, RZ, UR5 ;  /* 0x00000005ff067e24 */ /* 0x001fe4000f8e00ff */
[----:B------:R-:W-:Y:S01]  /*1d010*/  IMAD.U32 R7, RZ, RZ, UR4 ;  /* 0x00000004ff077e24 */ /* 0x000fe2000f8e00ff */
[----:B---3--:R0:W-:Y:S01]  /*1d020*/  STL [R1+0x14], R8 ;  /* 0x0000140801007387 */ /* 0x0081e20000100800 */
[----:B------:R-:W-:-:S03]  /*1d030*/  IMAD.MOV.U32 R10, RZ, RZ, R8 ;  /* 0x000000ffff0a7224 */ /* 0x000fc600078e0008 */
[----:B--2---:R0:W-:Y:S01]  /*1d040*/  STL [R1+0x4], R11 ;  /* 0x0000040b01007387 */ /* 0x0041e20000100800 */
[----:B------:R-:W-:Y:S05]  /*1d050*/  @P2 BRA `(.L_x_2934) ;  /* 0x0000000000142947 */ /* 0x000fea0003800000 */
[----:B------:R-:W-:Y:S05]  /*1d060*/  @!P0 BRA `(.L_x_2934) ;  /* 0x0000000000108947 */ /* 0x000fea0003800000 */
[----:B------:R-:W2:Y:S04]  /*1d070*/  LDG.E R9, desc[UR60][R2.64] ;  /* 0x0000003c02097981 */ /* 0x000ea8000c1e1900 */
[----:B0-----:R-:W2:Y:S02]  /*1d080*/  LDG.E R8, desc[UR60][R2.64+0x4] ;  /* 0x0000043c02087981 */ /* 0x001ea4000c1e1900 */
[----:B--2---:R-:W-:-:S05]  /*1d090*/  IMAD.IADD R10, R8, 0x1, -R9 ;  /* 0x00000001080a7824 */ /* 0x004fca00078e0a09 */
[----:B------:R1:W-:Y:S02]  /*1d0a0*/  STL [R1+0x14], R10 ;  /* 0x0000140a01007387 */ /* 0x0003e40000100800 */
.L_x_2934:
[----:B------:R-:W-:Y:S01]  /*1d0b0*/  ULDC.64 UR4, c[0x0][0xa20] ;  /* 0x0002880000047ab9 */ /* 0x000fe20000000a00 */
[----:B------:R-:W-:Y:S01]  /*1d0c0*/  IMAD.MOV.U32 R33, RZ, RZ, R32 ;  /* 0x000000ffff217224 */ /* 0x000fe200078e0020 */
[----:B------:R-:W-:-:S04]  /*1d0d0*/  ISETP.NE.U32.AND P0, PT, RZ, UR4, PT ;  /* 0x00000004ff007c0c */ /* 0x000fc8000bf05070 */
[----:B------:R-:W-:-:S13]  /*1d0e0*/  ISETP.NE.AND.EX P0, PT, RZ, UR5, PT, P0 ;  /* 0x00000005ff007c0c */ /* 0x000fda000bf05300 */
[----:B------:R-:W-:Y:S05]  /*1d0f0*/  @!P0 BRA `(.L_x_2935) ;  /* 0x0000000000108947 */ /* 0x000fea0003800000 */
[----:B------:R-:W-:-:S04]  /*1d100*/  IADD3 R2, P0, R24, UR4, RZ ;  /* 0x0000000418027c10 */ /* 0x000fc8000ff1e0ff */
[----:B------:R-:W-:-:S05]  /*1d110*/  IADD3.X R3, R25, UR5, RZ, P0, !PT ;  /* 0x0000000519037c10 */ /* 0x000fca00087fe4ff */
[----:B------:R2:W5:Y:S01]  /*1d120*/  LDG.E R7, desc[UR60][R2.64] ;  /* 0x0000003c02077981 */ /* 0x000562000c1e1900 */
[----:B------:R-:W-:Y:S05]  /*1d130*/  BRA `(.L_x_2936) ;  /* 0x0000000000247947 */ /* 0x000fea0003800000 */
.L_x_2935:
[----:B------:R-:W-:Y:S02]  /*1d140*/  ULDC.64 UR4, c[0x0][0xa08] ;  /* 0x0002820000047ab9 */ /* 0x000fe40000000a00 */
[----:B------:R-:W-:-:S04]  /*1d150*/  ISETP.NE.U32.AND P0, PT, RZ, UR4, PT ;  /* 0x00000004ff007c0c */ /* 0x000fc8000bf05070 */
[----:B------:R-:W-:-:S13]  /*1d160*/  ISETP.NE.AND.EX P0, PT, RZ, UR5, PT, P0 ;  /* 0x00000005ff007c0c */ /* 0x000fda000bf05300 */
[----:B------:R-:W-:Y:S05]  /*1d170*/  @!P0 BRA `(.L_x_2936) ;  /* 0x0000000000148947 */ /* 0x000fea0003800000 */
[----:B------:R-:W2:Y:S02]  /*1d180*/  LDC.64 R2, c[0x0][0xa08] ;  /* 0x00028200ff027b82 */ /* 0x000ea40000000a00 */
[----:B--2---:R-:W-:-:S05]  /*1d190*/  IMAD.WIDE R2, R33, 0x4, R2 ;  /* 0x0000000421027825 */ /* 0x004fca00078e0202 */
[----:B------:R-:W2:Y:S04]  /*1d1a0*/  LDG.E R7, desc[UR60][R2.64] ;  /* 0x0000003c02077981 */ /* 0x000ea8000c1e1900 */
[----:B0-----:R-:W2:Y:S02]  /*1d1b0*/  LDG.E R8, desc[UR60][R2.64+0x4] ;  /* 0x0000043c02087981 */ /* 0x001ea4000c1e1900 */
[----:B--2---:R-:W-:-:S07]  /*1d1c0*/  IMAD.IADD R7, R8, 0x1, -R7 ;  /* 0x0000000108077824 */ /* 0x004fce00078e0a07 */
.L_x_2936:
[----:B--2---:R-:W2:Y:S01]  /*1d1d0*/  @P1 LDG.E R2, desc[UR60][R4.64] ;  /* 0x0000003c04021981 */ /* 0x004ea2000c1e1900 */
[----:B------:R-:W3:Y:S03]  /*1d1e0*/  LDC R3, c[0x0][0x448] ;  /* 0x00011200ff037b82 */ /* 0x000ee60000000800 */
[----:B------:R-:W2:Y:S01]  /*1d1f0*/  @P1 LDG.E R9, desc[UR60][R4.64+0x4] ;  /* 0x0000043c04091981 */ /* 0x000ea2000c1e1900 */
[----:B-----5:R-:W-:Y:S01]  /*1d200*/  IMAD.IADD R7, R7, 0x1, -R11 ;  /* 0x0000000107077824 */ /* 0x020fe200078e0a0b */
[----:B------:R-:W-:Y:S01]  /*1d210*/  BSSY B0, `(.L_x_2937) ;  /* 0x0000146000007945 */ /* 0x000fe20003800000 */
[----:B---3--:R-:W-:-:S13]  /*1d220*/  ISETP.NE.AND P0, PT, R3, 0x1, PT ;  /* 0x000000010300780c */ /* 0x008fda0003f05270 */
[----:B0-----:R-:W0:Y:S08]  /*1d230*/  @P0 LDC R8, c[0x0][0x44c] ;  /* 0x00011300ff080b82 */ /* 0x001e300000000800 */
[----:B------:R-:W3:Y:S01]  /*1d240*/  @P0 LDC R3, c[0x0][0x450] ;  /* 0x00011400ff030b82 */ /* 0x000ee20000000800 */
[----:B--2---:R-:W-:Y:S02]  /*1d250*/  @P1 IMAD.IADD R6, R9, 0x1, -R2 ;  /* 0x0000000109061824 */ /* 0x004fe400078e0a02 */
[----:B------:R-:W-:-:S04]  /*1d260*/  IMAD.SHL.U32 R2, R17, 0x80, RZ ;  /* 0x0000008011027824 */ /* 0x000fc800078e00ff */
[----:B------:R-:W-:-:S04]  /*1d270*/  VIADD R2, R2, 0x7f ;  /* 0x0000007f02027836 */ /* 0x000fc80000000000 */
[----:B0-----:R-:W-:-:S05]  /*1d280*/  @P0 IMAD.HI.U32 R8, R2, R8, RZ ;  /* 0x0000000802080227 */ /* 0x001fca00078e00ff */
[----:B---3--:R-:W-:Y:S01]  /*1d290*/  @P0 SHF.R.U32.HI R2, RZ, R3, R8 ;  /* 0x00000003ff020219 */ /* 0x008fe20000011608 */
[----:B------:R-:W-:-:S04]  /*1d2a0*/  IMAD.IADD R8, R7, 0x1, R6 ;  /* 0x0000000107087824 */ /* 0x000fc800078e0206 */
[----:B------:R-:W-:Y:S01]  /*1d2b0*/  VIADD R3, R8, 0x5f ;  /* 0x0000005f08037836 */ /* 0x000fe20000000000 */
[----:B------:R0:W-:Y:S03]  /*1d2c0*/  STL [R1], R8 ;  /* 0x0000000801007387 */ /* 0x0001e60000100800 */
[----:B------:R-:W-:-:S05]  /*1d2d0*/  IMAD.HI R3, R3, 0x2aaaaaab, RZ ;  /* 0x2aaaaaab03037827 */ /* 0x000fca00078e02ff */
[----:B------:R-:W-:-:S04]  /*1d2e0*/  SHF.R.U32.HI R4, RZ, 0x1f, R3 ;  /* 0x0000001fff047819 */ /* 0x000fc80000011603 */
[----:B------:R-:W-:Y:S02]  /*1d2f0*/  LEA.HI.SX32 R5, R3, R4, 0x1c ;  /* 0x0000000403057211 */ /* 0x000fe400078fe2ff */
[----:B------:R-:W-:-:S05]  /*1d300*/  IADD3 R4, R8, 0x60, -R10 ;  /* 0x0000006008047810 */ /* 0x000fca0007ffe80a */
[----:B------:R-:W-:-:S04]  /*1d310*/  IMAD.IADD R2, R4, 0x1, R2 ;  /* 0x0000000104027824 */ /* 0x000fc800078e0202 */
[----:B------:R-:W-:-:S05]  /*1d320*/  IMAD.HI R2, R2, 0x2aaaaaab, RZ ;  /* 0x2aaaaaab02027827 */ /* 0x000fca00078e02ff */
[----:B------:R-:W-:-:S04]  /*1d330*/  SHF.R.U32.HI R3, RZ, 0x1f, R2 ;  /* 0x0000001fff037819 */ /* 0x000fc80000011602 */
[----:B------:R-:W-:-:S04]  /*1d340*/  LEA.HI.SX32 R2, R2, R3, 0x1c ;  /* 0x0000000302027211 */ /* 0x000fc800078fe2ff */
[----:B------:R-:W-:-:S05]  /*1d350*/  VIMNMX R2, R5, R2, PT ;  /* 0x0000000205027248 */ /* 0x000fca0003fe0100 */
[--C-:B------:R-:W-:Y:S02]  /*1d360*/  IMAD R3, R2, 0x60, -R7.reuse ;  /* 0x0000006002037824 */ /* 0x100fe400078e0a07 */
[----:B------:R-:W-:-:S03]  /*1d370*/  IMAD.MOV R7, RZ, RZ, -R7 ;  /* 0x000000ffff077224 */ /* 0x000fc600078e0a07 */
[----:B------:R-:W-:Y:S02]  /*1d380*/  VIMNMX R3, R3, R6, PT ;  /* 0x0000000603037248 */ /* 0x000fe40003fe0100 */
[----:B------:R-:W-:-:S04]  /*1d390*/  VIMNMX R2, RZ, R7, !PT ;  /* 0x00000007ff027248 */ /* 0x000fc80007fe0100 */
[----:B------:R-:W-:-:S13]  /*1d3a0*/  ISETP.GT.AND P0, PT, R3, R2, PT ;  /* 0x000000020300720c */ /* 0x000fda0003f04270 */
[----:B------:R-:W-:Y:S02]  /*1d3b0*/  @P0 VIADD R7, R3, 0x5f ;  /* 0x0000005f03070836 */ /* 0x000fe40000000000 */
[----:B------:R-:W-:-:S04]  /*1d3c0*/  IMAD.WIDE.U32 R2, R2, -0x55555555, RZ ;  /* 0xaaaaaaab02027825 */ /* 0x000fc800078e00ff */
[----:B------:R-:W-:Y:S01]  /*1d3d0*/  @P0 IMAD.HI R7, R7, 0x2aaaaaab, RZ ;  /* 0x2aaaaaab07070827 */ /* 0x000fe200078e02ff */
[----:B------:R-:W-:-:S04]  /*1d3e0*/  SHF.R.U32.HI R6, RZ, 0x6, R3 ;  /* 0x00000006ff067819 */ /* 0x000fc80000011603 */
[----:B------:R-:W-:Y:S01]  /*1d3f0*/  @P0 SHF.R.U32.HI R2, RZ, 0x1f, R7 ;  /* 0x0000001fff020819 */ /* 0x000fe20000011607 */
[----:B------:R-:W-:-:S03]  /*1d400*/  IMAD.MOV.U32 R3, RZ, RZ, R6 ;  /* 0x000000ffff037224 */ /* 0x000fc600078e0006 */
[----:B------:R-:W-:Y:S02]  /*1d410*/  @P0 LEA.HI.SX32 R3, R7, R2, 0x1c ;  /* 0x0000000207030211 */ /* 0x000fe400078fe2ff */
[----:B------:R-:W-:Y:S02]  /*1d420*/  PLOP3.LUT P0, PT, PT, PT, PT, 0x80, 0x0 ;  /* 0x000000000000781c */ /* 0x000fe40003f0f070 */
[----:B------:R-:W-:-:S13]  /*1d430*/  ISETP.GT.AND P2, PT, R3, R6, PT ;  /* 0x000000060300720c */ /* 0x000fda0003f44270 */
[----:B0-----:R-:W-:Y:S05]  /*1d440*/  @!P2 BRA `(.L_x_2938) ;  /* 0x000000100088a947 */ /* 0x001fea0003800000 */
[----:B------:R-:W-:Y:S01]  /*1d450*/  UMOV UR4, 0xffffffff ;  /* 0xffffffff00047882 */ /* 0x000fe20000000000 */
[----:B------:R-:W-:Y:S02]  /*1d460*/  SEL R2, R33, RZ, !P1 ;  /* 0x000000ff21027207 */ /* 0x000fe40004800000 */
[----:B------:R-:W-:Y:S05]  /*1d470*/  BRA.DIV UR4, `(.L_x_2939) ;  /* 0x0000006a04e87947 */ /* 0x000fea000b800000 */
[----:B------:R-:W0:Y:S02]  /*1d480*/  S2R R7, SR_TID.X ;  /* 0x0000000000077919 */ /* 0x000e240000002100 */
[----:B0-----:R-:W-:-:S04]  /*1d490*/  SHF.R.U32.HI R7, RZ, 0x5, R7 ;  /* 0x00000005ff077819 */ /* 0x001fc80000011607 */
[----:B------:R-:W-:-:S05]  /*1d4a0*/  LOP3.LUT R7, R7, 0x3, RZ, 0xc0, !PT ;  /* 0x0000000307077812 */ /* 0x000fca00078ec0ff */
[----:B------:R0:W2:Y:S02]  /*1d4b0*/  SHFL.IDX PT, R14, R7, RZ, 0x1f ;  /* 0x00001fff070e7589 */ /* 0x0000a400000e0000 */
.L_x_3102:
[----:B--2---:R-:W-:Y:S02]  /*1d4c0*/  ISETP.NE.AND P0, PT, R14, RZ, PT ;  /* 0x000000ff0e00720c */ /* 0x004fe40003f05270 */
[----:B------:R-:W-:-:S11]  /*1d4d0*/  PLOP3.LUT P6, PT, PT, PT, PT, 0x8, 0x0 ;  /* 0x000000000000781c */ /* 0x000fd60003fce170 */
[----:B------:R-:W-:Y:S05]  /*1d4e0*/  @P0 BRA `(.L_x_2940) ;  /* 0x00000000000c0947 */ /* 0x000fea0003800000 */
[----:B------:R-:W-:-:S03]  /*1d4f0*/  UMOV UR4, 0xffffffff ;  /* 0xffffffff00047882 */ /* 0x000fc60000000000 */
[----:B------:R-:W-:Y:S05]  /*1d500*/  BRA.DIV UR4, `(.L_x_2941) ;  /* 0x0000006a04f87947 */ /* 0x000fea000b800000 */
[----:B------:R-:W-:-:S13]  /*1d510*/  ELECT P6, URZ, PT ;  /* 0x00000000003f782f */ /* 0x000fda00038c0000 */
.L_x_2940:
        /* <DEDUP_REMOVED lines=9> */
.L_x_3105:
[----:B------:R-:W-:Y:S05]  /*1d5b0*/  BSYNC B1 ;  /* 0x0000000000017941 */ /* 0x000fea0003800000 */
.L_x_2942:
[----:B------:R-:W-:Y:S04]  /*1d5c0*/  BSSY B1, `(.L_x_2944) ;  /* 0x000007c000017945 */ /* 0x000fe80003800000 */
[----:B------:R-:W-:Y:S05]  /*1d5d0*/  @!P6 BRA `(.L_x_2945) ;  /* 0x0000000400e8e947 */ /* 0x000fea0003800000 */
[----:B------:R-:W-:Y:S01]  /*1d5e0*/  IMAD R11, R26, 0x8, R22 ;  /* 0x000000081a0b7824 */ /* 0x000fe200078e0216 */
[----:B-1----:R-:W-:Y:S01]  /*1d5f0*/  SHF.L.U32 R10, R31, 0x1f, RZ ;  /* 0x0000001f1f0a7819 */ /* 0x002fe200000006ff */
[----:B------:R-:W1:Y:S01]  /*1d600*/  S2R R8, SR_TID.X ;  /* 0x0000000000087919 */ /* 0x000e620000002100 */
[----:B------:R-:W-:Y:S02]  /*1d610*/  BSSY B2, `(.L_x_2946) ;  /* 0x0000005000027945 */ /* 0x000fe40003800000 */
[----:B------:R-:W2:Y:S01]  /*1d620*/  SYNCS.PHASECHK.TRANS64.TRYWAIT P0, [R11+URZ+0x2a8a0], R10 ;  /* 0x02a8a00a0b0075a7 */ /* 0x000ea2000800017f */
[----:B-1----:R-:W-:-:S04]  /*1d630*/  LOP3.LUT R8, R8, 0x7f, RZ, 0xc0, !PT ;  /* 0x0000007f08087812 */ /* 0x002fc800078ec0ff */
[----:B------:R-:W-:Y:S01]  /*1d640*/  ISETP.NE.AND P1, PT, R8, RZ, PT ;  /* 0x000000ff0800720c */ /* 0x000fe20003f25270 */
[----:B--2---:R-:W-:-:S12]  /*1d650*/  @!P0 BRA `(.L_x_2947) ;  /* 0x0000006800d88947 */ /* 0x004fd80003800000 */
.L_x_3106:
[----:B------:R-:W-:Y:S05]  /*1d660*/  BSYNC B2 ;  /* 0x0000000000027941 */ /* 0x000fea0003800000 */
.L_x_2946:
[----:B------:R-:W-:Y:S04]  /*1d670*/  BSSY B2, `(.L_x_2948) ;  /* 0x0000009000027945 */ /* 0x000fe80003800000 */
[----:B------:R-:W-:Y:S05]  /*1d680*/  @P1 BRA `(.L_x_2949) ;  /* 0x00000000001c1947 */ /* 0x000fea0003800000 */
[----:B------:R-:W2:Y:S01]  /*1d690*/  S2R R8, SR_TID.X ;  /* 0x0000000000087919 */ /* 0x000ea20000002100 */
[----:B0-----:R-:W-:-:S04]  /*1d6a0*/  MOV R7, 0x9000 ;  /* 0x0000900000077802 */ /* 0x001fc80000000f00 */
[----:B------:R3:W-:Y:S01]  /*1d6b0*/  SYNCS.ARRIVE.TRANS64 RZ, [R11+URZ+0x2a890], R7 ;  /* 0x02a890070bff79a7 */ /* 0x0007e2000800003f */
[----:B--2---:R-:W-:-:S04]  /*1d6c0*/  LOP3.LUT R8, R8, 0x1f, RZ, 0xc0, !PT ;  /* 0x0000001f08087812 */ /* 0x004fc800078ec0ff */
[----:B------:R-:W-:-:S13]  /*1d6d0*/  ISETP.NE.AND P0, PT, R8, RZ, PT ;  /* 0x000000ff0800720c */ /* 0x000fda0003f05270 */
[----:B---3--:R-:W-:Y:S05]  /*1d6e0*/  @!P0 BRA `(.L_x_2949) ;  /* 0x0000000000048947 */ /* 0x008fea0003800000 */
[----:B------:R-:W-:Y:S01]  /*1d6f0*/  BPT.TRAP 0x1 ;  /* 0x000000040000795c */ /* 0x000fe20000300000 */
.L_x_2949:
[----:B------:R-:W-:Y:S05]  /*1d700*/  BSYNC B2 ;  /* 0x0000000000027941 */ /* 0x000fea0003800000 */
.L_x_2948:
        /* <DEDUP_REMOVED lines=12> */
.L_x_2950:
        /* <DEDUP_REMOVED lines=16> */
.L_x_2951:
        /* <DEDUP_REMOVED lines=15> */
.L_x_2952:
        /* <DEDUP_REMOVED lines=13> */
.L_x_3107:
[----:B------:R-:W-:Y:S05]  /*1da90*/  BSYNC B2 ;  /* 0x0000000000027941 */ /* 0x000fea0003800000 */
.L_x_2953:
        /* <DEDUP_REMOVED lines=11> */
.L_x_2956:
[----:B------:R-:W-:Y:S05]  /*1db50*/  BSYNC B2 ;  /* 0x0000000000027941 */ /* 0x000fea0003800000 */
.L_x_2955:
        /* <DEDUP_REMOVED lines=9> */
.L_x_2957:
        /* <DEDUP_REMOVED lines=15> */
.L_x_2958:
        /* <DEDUP_REMOVED lines=9> */
[----:B--2---:R-:W-:Y:S05]  /*1dd70*/  @P0 BRA.U.ANY `(.L_x_2958) ;  /* 0xfffffffd00d80947 */ /* 0x004fea000393ffff */
.L_x_2945:
[----:B------:R-:W-:Y:S05]  /*1dd80*/  BSYNC B1 ;  /* 0x0000000000017941 */ /* 0x000fea0003800000 */
.L_x_2944:
        /* <DEDUP_REMOVED lines=9> */
.L_x_2974:
[----:B------:R-:W-:Y:S05]  /*1de20*/  YIELD ;  /* 0x0000000000007946 */ /* 0x000fea0003800000 */
[----:B------:R-:W-:Y:S04]  /*1de30*/  BSSY B1, `(.L_x_2959) ;  /* 0x000007b000017945 */ /* 0x000fe80003800000 */
[----:B------:R-:W-:Y:S05]  /*1de40*/  @!P6 BRA `(.L_x_2960) ;  /* 0x0000000400e4e947 */ /* 0x000fea0003800000 */
[----:B-1----:R-:W-:Y:S01]  /*1de50*/  IMAD R10, R26, 0x8, R22 ;  /* 0x000000081a0a7824 */ /* 0x002fe200078e0216 */
[----:B------:R-:W-:Y:S01]  /*1de60*/  SHF.L.U32 R9, R31, 0x1f, RZ ;  /* 0x0000001f1f097819 */ /* 0x000fe200000006ff */
[----:B------:R-:W1:Y:S01]  /*1de70*/  S2R R3, SR_TID.X ;  /* 0x0000000000037919 */ /* 0x000e620000002100 */
[----:B------:R-:W-:Y:S02]  /*1de80*/  BSSY B2, `(.L_x_2961) ;  /* 0x0000005000027945 */ /* 0x000fe40003800000 */
[----:B------:R-:W2:Y:S01]  /*1de90*/  SYNCS.PHASECHK.TRANS64.TRYWAIT P1, [R10+URZ+0x2a8a0], R9 ;  /* 0x02a8a0090a0075a7 */ /* 0x000ea2000802017f */
[----:B-1----:R-:W-:-:S04]  /*1dea0*/  LOP3.LUT R3, R3, 0x7f, RZ, 0xc0, !PT ;  /* 0x0000007f03037812 */ /* 0x002fc800078ec0ff */
[----:B------:R-:W-:Y:S01]  /*1deb0*/  ISETP.NE.AND P2, PT, R3, RZ, PT ;  /* 0x000000ff0300720c */ /* 0x000fe20003f45270 */
[----:B--2---:R-:W-:-:S12]  /*1dec0*/  @!P1 BRA `(.L_x_2962) ;  /* 0x0000006000e49947 */ /* 0x004fd80003800000 */
.L_x_3108:
[----:B------:R-:W-:Y:S05]  /*1ded0*/  BSYNC B2 ;  /* 0x0000000000027941 */ /* 0x000fea0003800000 */
.L_x_2961:
        /* <DEDUP_REMOVED lines=9> */
.L_x_2964:
[----:B------:R-:W-:Y:S05]  /*1df70*/  BSYNC B2 ;  /* 0x0000000000027941 */ /* 0x000fea0003800000 */
.L_x_2963:
        /* <DEDUP_REMOVED lines=11> */
.L_x_2965:
        /* <DEDUP_REMOVED lines=16> */
.L_x_2966:
        /* <DEDUP_REMOVED lines=15> */
.L_x_2967:
        /* <DEDUP_REMOVED lines=13> */
.L_x_3109:
[----:B------:R-:W-:Y:S05]  /*1e2f0*/  BSYNC B2 ;  /* 0x0000000000027941 */ /* 0x000fea0003800000 */
.L_x_2968:
        /* <DEDUP_REMOVED lines=11> */
.L_x_2971:
[----:B------:R-:W-:Y:S05]  /*1e3b0*/  BSYNC B2 ;  /* 0x0000000000027941 */ /* 0x000fea0003800000 */
.L_x_2970:
        /* <DEDUP_REMOVED lines=9> */
.L_x_2972:
        /* <DEDUP_REMOVED lines=15> */
.L_x_2973:
        /* <DEDUP_REMOVED lines=10> */
.L_x_2960:
[----:B------:R-:W-:Y:S05]  /*1e5e0*/  BSYNC B1 ;  /* 0x0000000000017941 */ /* 0x000fea0003800000 */
.L_x_2959:
        /* <DEDUP_REMOVED lines=8> */
.L_x_2938:
[----:B------:R-:W-:Y:S05]  /*1e670*/  BSYNC B0 ;  /* 0x0000000000007941 */ /* 0x000fea0003800000 */
.L_x_2937:
[----:B------:R-:W2:Y:S01]  /*1e680*/  LDC R0, c[0x0][0x448] ;  /* 0x00011200ff007b82 */ /* 0x000ea20000000800 */
[----:B------:R-:W-:Y:S01]  /*1e690*/  LEA R3, R17, 0x7f, 0x7 ;  /* 0x0000007f11037811 */ /* 0x000fe200078e38ff */
[----:B------:R-:W-:Y:S05]  /*1e6a0*/  @!P0 WARPSYNC.ALL ;  /* 0x0000000000008948 */ /* 0x000fea0003800000 */
[----:B------:R-:W-:Y:S01]  /*1e6b0*/  BSSY B7, `(.L_x_2975) ;  /* 0x0000379000077945 */ /* 0x000fe20003800000 */
[----:B------:R-:W-:Y:S01]  /*1e6c0*/  @!P0 BAR.SYNC.DEFER_BLOCKING 0xc, 0x180 ;  /* 0x0306000000008b1d */ /* 0x000fe20000010000 */
[----:B--2---:R-:W-:-:S13]  /*1e6d0*/  ISETP.NE.AND P1, PT, R0, 0x1, PT ;  /* 0x000000010000780c */ /* 0x004fda0003f25270 */
[----:B------:R-:W0:Y:S08]  /*1e6e0*/  @P1 LDC R2, c[0x0][0x44c] ;  /* 0x00011300ff021b82 */ /* 0x000e300000000800 */
[----:B------:R-:W2:Y:S01]  /*1e6f0*/  @P1 LDC R0, c[0x0][0x450] ;  /* 0x00011400ff001b82 */ /* 0x000ea20000000800 */
[----:B0-----:R-:W-:-:S05]  /*1e700*/  @P1 IMAD.HI.U32 R7, R3, R2, RZ ;  /* 0x0000000203071227 */ /* 0x001fca00078e00ff */
[----:B--2---:R-:W-:-:S05]  /*1e710*/  @P1 SHF.R.U32.HI R3, RZ, R0, R7 ;  /* 0x00000000ff031219 */ /* 0x004fca0000011607 */
[----:B------:R-:W-:-:S04]  /*1e720*/  IMAD.IADD R3, R4, 0x1, R3 ;  /* 0x0000000104037824 */ /* 0x000fc800078e0203 */
[----:B------:R-:W-:-:S05]  /*1e730*/  IMAD.HI R3, R3, 0x2aaaaaab, RZ ;  /* 0x2aaaaaab03037827 */ /* 0x000fca00078e02ff */
        /* <DEDUP_REMOVED lines=12> */
[----:B------:R-:W2:Y:S01]  /*1e800*/  LDC.64 R2, c[0x0][0xc60] ;  /* 0x00031800ff027b82 */ /* 0x000ea20000000a00 */
[----:B------:R-:W0:Y:S02]  /*1e810*/  FLO.U32 R0, UR4 ;  /* 0x0000000400007d00 */ /* 0x000e2400080e0000 */
[----:B0-----:R-:W-:-:S06]  /*1e820*/  ISETP.EQ.U32.AND P0, PT, R0, R5, PT ;  /* 0x000000050000720c */ /* 0x001fcc0003f02070 */
[----:B------:R-:W2:Y:S07]  /*1e830*/  POPC R5, UR4 ;  /* 0x0000000400057d09 */ /* 0x000eae0008000000 */
[----:B--2---:R-:W2:Y:S01]  /*1e840*/  @P0 ATOMG.E.ADD.STRONG.GPU PT, R3, desc[UR60][R2.64], R5 ;  /* 0x00000005020309a8 */ /* 0x004ea200081ee1fc */
[----:B------:R-:W0:Y:S02]  /*1e850*/  S2R R4, SR_LTMASK ;  /* 0x0000000000047919 */ /* 0x000e240000003900 */
[----:B0-----:R-:W-:-:S04]  /*1e860*/  LOP3.LUT R4, R4, UR4, RZ, 0xc0, !PT ;  /* 0x0000000404047c12 */ /* 0x001fc8000f8ec0ff */
[----:B------:R-:W0:Y:S01]  /*1e870*/  POPC R7, R4 ;  /* 0x0000000400077309 */ /* 0x000e220000000000 */
[----:B--2---:R-:W0:Y:S02]  /*1e880*/  SHFL.IDX PT, R0, R3, R0, 0x1f ;  /* 0x00001f0003007589 */ /* 0x004e2400000e0000 */
[----:B0-----:R-:W-:Y:S01]  /*1e890*/  IADD3 R16, R0, UR38, R7 ;  /* 0x0000002600107c10 */ /* 0x001fe2000fffe007 */
[----:B------:R-:W-:Y:S06]  /*1e8a0*/  BRA `(.L_x_2977) ;  /* 0x0000003400647947 */ /* 0x000fec0003800000 */
.L_x_2976:
        /* <DEDUP_REMOVED lines=13> */
[----:B-1----:R-:W-:-:S02]  /*1e980*/  IMAD.U32 R10, RZ, RZ, UR4 ;  /* 0x00000004ff0a7e24 */ /* 0x002fc4000f8e00ff */
[----:B------:R-:W-:Y:S02]  /*1e990*/  IMAD.U32 R11, RZ, RZ, UR5 ;  /* 0x00000005ff0b7e24 */ /* 0x000fe4000f8e00ff */
[----:B------:R-:W-:Y:S02]  /*1e9a0*/  IMAD.MOV.U32 R8, RZ, RZ, 0x70 ;  /* 0x00000070ff087424 */ /* 0x000fe400078e00ff */
[----:B------:R-:W-:Y:S02]  /*1e9b0*/  IMAD.MOV.U32 R12, RZ, RZ, 0x1 ;  /* 0x00000001ff0c7424 */ /* 0x000fe400078e00ff */
[----:B------:R-:W-:-:S07]  /*1e9c0*/  IMAD.MOV.U32 R13, RZ, RZ, RZ ;  /* 0x000000ffff0d7224 */ /* 0x000fce00078e00ff */
[----:B------:R-:W-:-:S07]  /*1e9d0*/  LEPC R20, `(.L_x_2979) ;  /* 0x000000001014794e */ /* 0x000fce0000000000 */
[----:B0-----:R-:W-:Y:S05]  /*1e9e0*/  CALL.ABS.NOINC R2 ;  /* 0x0000000002007343 */ /* 0x001fea0003c00000 */
.L_x_2979:
[----:B------:R-:W-:Y:S05]  /*1e9f0*/  BSYNC B6 ;  /* 0x0000000000067941 */ /* 0x000fea0003800000 */
.L_x_2978:
        /* <DEDUP_REMOVED lines=13> */
[----:B-1----:R-:W-:Y:S02]  /*1ead0*/  IMAD.U32 R10, RZ, RZ, UR4 ;  /* 0x00000004ff0a7e24 */ /* 0x002fe4000f8e00ff */
[----:B------:R-:W-:Y:S02]  /*1eae0*/  IMAD.U32 R11, RZ, RZ, UR5 ;  /* 0x00000005ff0b7e24 */ /* 0x000fe4000f8e00ff */
[----:B------:R-:W-:Y:S02]  /*1eaf0*/  IMAD.MOV.U32 R8, RZ, RZ, 0x70 ;  /* 0x00000070ff087424 */ /* 0x000fe400078e00ff */
[----:B------:R-:W-:Y:S02]  /*1eb00*/  IMAD.MOV.U32 R12, RZ, RZ, 0x1 ;  /* 0x00000001ff0c7424 */ /* 0x000fe400078e00ff */
[----:B0-----:R-:W-:-:S07]  /*1eb10*/  IMAD.MOV.U32 R13, RZ, RZ, RZ ;  /* 0x000000ffff0d7224 */ /* 0x001fce00078e00ff */
[----:B------:R-:W-:-:S07]  /*1eb20*/  LEPC R20, `(.L_x_2982) ;  /* 0x000000001014794e */ /* 0x000fce0000000000 */
[----:B--2---:R-:W-:Y:S05]  /*1eb30*/  CALL.ABS.NOINC R2 ;  /* 0x0000000002007343 */ /* 0x004fea0003c00000 */
.L_x_2982:
        /* <DEDUP_REMOVED lines=15> */
.L_x_2981:
[----:B------:R-:W-:Y:S05]  /*1ec30*/  BSYNC B6 ;  /* 0x0000000000067941 */ /* 0x000fea0003800000 */
.L_x_2980:
[----:B------:R-:W2:Y:S01]  /*1ec40*/  LDL R20, [R1] ;  /* 0x0000000001147983 */ /* 0x000ea20000100800 */
[----:B------:R-:W-:Y:S01]  /*1ec50*/  ULDC.64 UR4, c[0x0][0x9f8] ;  /* 0x00027e0000047ab9 */ /* 0x000fe20000000a00 */
[----:B------:R-:W0:Y:S01]  /*1ec60*/  LDC R0, c[0x0][0x430] ;  /* 0x00010c00ff007b82 */ /* 0x000e220000000800 */
[----:B------:R-:W-:Y:S01]  /*1ec70*/  ISETP.NE.U32.AND P0, PT, RZ, UR4, PT ;  /* 0x00000004ff007c0c */ /* 0x000fe2000bf05070 */
[----:B------:R-:W3:Y:S03]  /*1ec80*/  LDL R2, [R1+0x4] ;  /* 0x0000040001027983 */ /* 0x000ee60000100800 */
[----:B------:R-:W-:Y:S01]  /*1ec90*/  ISETP.NE.AND.EX P0, PT, RZ, UR5, PT, P0 ;  /* 0x00000005ff007c0c */ /* 0x000fe2000bf05300 */
[----:B------:R-:W4:-:S12]  /*1eca0*/  S2R R21, SR_TID.X ;  /* 0x0000000000157919 */ /* 0x000f180000002100 */
[----:B------:R-:W-:Y:S01]  /*1ecb0*/  @P0 IADD3 R24, P1, R24, UR4, RZ ;  /* 0x0000000418180c10 */ /* 0x000fe2000ff3e0ff */
[----:B------:R-:W1:Y:S01]  /*1ecc0*/  S2R R34, SR_TID.X ;  /* 0x0000000000227919 */ /* 0x000e620000002100 */
[----:B------:R-:W-:Y:S01]  /*1ecd0*/  VIADD R27, R30, 0xffffffff ;  /* 0xffffffff1e1b7836 */ /* 0x000fe20000000000 */
[----:B------:R-:W-:Y:S01]  /*1ece0*/  ULDC UR4, c[0x0][0x320] ;  /* 0x0000c80000047ab9 */ /* 0x000fe20000000800 */
[----:B------:R-:W-:-:S05]  /*1ecf0*/  @P0 IADD3.X R25, R25, UR5, RZ, P1, !PT ;  /* 0x0000000519190c10 */ /* 0x000fca0008ffe4ff */
[----:B------:R-:W3:Y:S01]  /*1ed00*/  @P0 LDG.E R33, desc[UR60][R24.64] ;  /* 0x0000003c18210981 */ /* 0x000ee2000c1e1900 */
[----:B0-----:R-:W-:Y:S02]  /*1ed10*/  ISETP.NE.AND P1, PT, R0, 0x1, PT ;  /* 0x000000010000780c */ /* 0x001fe40003f25270 */
[----:B----4-:R-:W-:-:S11]  /*1ed20*/  LOP3.LUT R21, R21, 0x7f, RZ, 0xc0, !PT ;  /* 0x0000007f15157812 */ /* 0x010fd600078ec0ff */
[----:B------:R-:W0:Y:S01]  /*1ed30*/  @P1 LDC R7, c[0x0][0x434] ;  /* 0x00010d00ff071b82 */ /* 0x000e220000000800 */
[----:B------:R-:W-:-:S07]  /*1ed40*/  SHF.R.U32.HI R21, RZ, 0x3, R21 ;  /* 0x00000003ff157819 */ /* 0x000fce0000011615 */
[----:B------:R-:W4:Y:S01]  /*1ed50*/  @P1 LDC R5, c[0x0][0x438] ;  /* 0x00010e00ff051b82 */ /* 0x000f220000000800 */
[----:B-1----:R-:W-:-:S05]  /*1ed60*/  IMAD.SHL.U32 R34, R34, 0x10, RZ ;  /* 0x0000001022227824 */ /* 0x002fca00078e00ff */
[----:B------:R-:W-:Y:S02]  /*1ed70*/  LOP3.LUT R34, R21, 0x70, R34, 0xf8, !PT ;  /* 0x0000007015227812 */ /* 0x000fe400078ef822 */
[----:B------:R-:W1:Y:S03]  /*1ed80*/  S2R R21, SR_TID.X ;  /* 0x0000000000157919 */ /* 0x000e660000002100 */
[----:B------:R-:W-:Y:S02]  /*1ed90*/  IMAD R6, R27, 0x60, R34 ;  /* 0x000000601b067824 */ /* 0x000fe400078e0222 */
[----:B-1----:R-:W-:-:S05]  /*1eda0*/  IMAD.SHL.U32 R21, R21, 0x8, RZ ;  /* 0x0000000815157824 */ /* 0x002fca00078e00ff */
[----:B------:R-:W-:Y:S02]  /*1edb0*/  LOP3.LUT R21, R21, 0x38, RZ, 0xc0, !PT ;  /* 0x0000003815157812 */ /* 0x000fe400078ec0ff */
[----:B------:R-:W-:Y:S01]  /*1edc0*/  LOP3.LUT R23, R23, 0xfffffff7, RZ, 0xc0, !PT ;  /* 0xfffffff717177812 */ /* 0x000fe200078ec0ff */
[----:B------:R-:W-:Y:S01]  /*1edd0*/  UMOV UR5, 0xffffffff ;  /* 0xffffffff00057882 */ /* 0x000fe20000000000 */
[----:B--2---:R-:W-:-:S04]  /*1ede0*/  ISETP.GE.AND P0, PT, R6, R20, PT ;  /* 0x000000140600720c */ /* 0x004fc80003f06270 */
[----:B------:R-:W-:Y:S01]  /*1edf0*/  ISETP.GT.U32.OR P0, PT, R34, 0x5f, P0 ;  /* 0x0000005f2200780c */ /* 0x000fe20000704470 */
[----:B---3--:R-:W-:-:S04]  /*1ee00*/  IMAD.IADD R6, R6, 0x1, R2 ;  /* 0x0000000106067824 */ /* 0x008fc800078e0202 */
[----:B0-----:R-:W-:-:S08]  /*1ee10*/  @P1 IMAD.HI.U32 R7, R6, R7, RZ ;  /* 0x0000000706071227 */ /* 0x001fd000078e00ff */
[----:B------:R-:W0:Y:S01]  /*1ee20*/  @!P0 LDC.64 R2, c[0x0][0x428] ;  /* 0x00010a00ff028b82 */ /* 0x000e220000000a00 */
[----:B------:R-:W-:Y:S01]  /*1ee30*/  IMAD.MOV.U32 R4, RZ, RZ, R6 ;  /* 0x000000ffff047224 */ /* 0x000fe200078e0006 */
[----:B----4-:R-:W-:Y:S02]  /*1ee40*/  @P1 SHF.R.U32.HI R4, RZ, R5, R7 ;  /* 0x00000005ff041219 */ /* 0x010fe40000011607 */
[----:B------:R-:W-:-:S03]  /*1ee50*/  LOP3.LUT R20, R21, 0x40, RZ, 0xfc, !PT ;  /* 0x0000004015147812 */ /* 0x000fc600078efcff */
[----:B------:R-:W-:Y:S01]  /*1ee60*/  IMAD.MOV R5, RZ, RZ, -R4 ;  /* 0x000000ffff057224 */ /* 0x000fe200078e0a04 */
[----:B------:R-:W-:-:S03]  /*1ee70*/  ISETP.GE.AND P2, PT, R20, UR4, PT ;  /* 0x0000000414007c0c */ /* 0x000fc6000bf46270 */
[----:B------:R-:W-:Y:S01]  /*1ee80*/  IMAD R0, R0, R5, R6 ;  /* 0x0000000500007224 */ /* 0x000fe200078e0206 */
[----:B------:R-:W-:Y:S02]  /*1ee90*/  SHF.R.S32.HI R8, RZ, 0x1f, R33 ;  /* 0x0000001fff087819 */ /* 0x000fe40000011421 */
[----:B------:R-:W-:Y:S02]  /*1eea0*/  @!P0 SHF.R.S32.HI R5, RZ, 0x1f, R4 ;  /* 0x0000001fff058819 */ /* 0x000fe40000011404 */
[----:B------:R-:W-:Y:S02]  /*1eeb0*/  SEL R30, RZ, 0xffffffff, P2 ;  /* 0xffffffffff1e7807 */ /* 0x000fe40001000000 */
[----:B------:R-:W-:Y:S01]  /*1eec0*/  ISETP.GE.AND P1, PT, R21, UR4, PT ;  /* 0x0000000415007c0c */ /* 0x000fe2000bf26270 */
[----:B------:R-:W-:Y:S02]  /*1eed0*/  ULDC UR4, c[0x0][0x2f4] ;  /* 0x0000bd0000047ab9 */ /* 0x000fe40000000800 */
[----:B------:R-:W-:-:S02]  /*1eee0*/  IMAD.SHL.U32 R30, R30, 0x2, RZ ;  /* 0x000000021e1e7824 */ /* 0x000fc400078e00ff */
        /* <DEDUP_REMOVED lines=29> */
.L_x_3112:
[----:B------:R-:W-:Y:S01]  /*1f0c0*/  SHF.R.S32.HI R34, RZ, 0x1f, R18 ;  /* 0x0000001fff227819 */ /* 0x000fe20000011412 */
[----:B------:R-:W-:Y:S06]  /*1f0d0*/  @!P3 BRA `(.L_x_2984) ;  /* 0x000000000004b947 */ /* 0x000fec0003800000 */
[----:B------:R-:W-:Y:S01]  /*1f0e0*/  BPT.TRAP 0x1 ;  /* 0x000000040000795c */ /* 0x000fe20000300000 */
.L_x_2984:
[----:B------:R-:W-:Y:S01]  /*1f0f0*/  SHF.R.S32.HI R5, RZ, 0x1f, R0 ;  /* 0x0000001fff057819 */ /* 0x000fe20000011400 */
[----:B------:R-:W-:Y:S01]  /*1f100*/  ULDC.64 UR4, c[0x0][0x328] ;  /* 0x0000ca0000047ab9 */ /* 0x000fe20000000a00 */
[----:B------:R-:W-:Y:S01]  /*1f110*/  BSSY B0, `(.L_x_2985) ;  /* 0x0000017000007945 */ /* 0x000fe20003800000 */
[----:B------:R-:W-:-:S04]  /*1f120*/  IMAD.WIDE.U32 R2, R0, UR4, RZ ;  /* 0x0000000400027c25 */ /* 0x000fc8000f8e00ff */
[----:B------:R-:W-:-:S04]  /*1f130*/  IMAD R6, R5, UR4, RZ ;  /* 0x0000000405067c24 */ /* 0x000fc8000f8e02ff */
[----:B------:R-:W-:Y:S01]  /*1f140*/  IMAD R6, R0, UR5, R6 ;  /* 0x0000000500067c24 */ /* 0x000fe2000f8e0206 */
[----:B------:R-:W-:-:S04]  /*1f150*/  ULDC.64 UR4, c[0x0][0x338] ;  /* 0x0000ce0000047ab9 */ /* 0x000fc80000000a00 */
[----:B------:R-:W-:Y:S02]  /*1f160*/  IADD3 R3, R3, R6, RZ ;  /* 0x0000000603037210 */ /* 0x000fe40007ffe0ff */
        /* <DEDUP_REMOVED lines=17> */
.L_x_3113:
[----:B------:R-:W-:Y:S05]  /*1f280*/  BSYNC B0 ;  /* 0x0000000000007941 */ /* 0x000fea0003800000 */
.L_x_2985:
        /* <DEDUP_REMOVED lines=96> */
.L_x_3127:
        /* <DEDUP_REMOVED lines=12> */
.L_x_2988:
        /* <DEDUP_REMOVED lines=10> */
.L_x_2989:
        /* <DEDUP_REMOVED lines=25> */
[----:B0-----:R-:W-:Y:S02]  /*1fb80*/  IMAD.U32 R4, RZ, RZ, UR4 ;  /* 0x00000004ff047e24 */ /* 0x001fe4000f8e00ff */
[----:B------:R-:W0:Y:S01]  /*1fb90*/  LDC.64 R2, c[0x4][R2] ;  /* 0x0100000002027b82 */ /* 0x000e220000000a00 */
[----:B------:R-:W-:Y:S02]  /*1fba0*/  IMAD.U32 R5, RZ, RZ, UR5 ;  /* 0x00000005ff057e24 */ /* 0x000fe4000f8e00ff */
[----:B------:R-:W-:Y:S02]  /*1fbb0*/  IMAD.U32 R6, RZ, RZ, UR6 ;  /* 0x00000006ff067e24 */ /* 0x000fe4000f8e00ff */
[----:B-1----:R-:W-:-:S02]  /*1fbc0*/  IMAD.U32 R7, RZ, RZ, UR7 ;  /* 0x00000007ff077e24 */ /* 0x002fc4000f8e00ff */
[----:B------:R-:W-:Y:S02]  /*1fbd0*/  IMAD.U32 R10, RZ, RZ, UR8 ;  /* 0x00000008ff0a7e24 */ /* 0x000fe4000f8e00ff */
[----:B------:R-:W-:Y:S02]  /*1fbe0*/  IMAD.U32 R11, RZ, RZ, UR9 ;  /* 0x00000009ff0b7e24 */ /* 0x000fe4000f8e00ff */
[----:B------:R-:W-:Y:S02]  /*1fbf0*/  IMAD.MOV.U32 R8, RZ, RZ, 0x70 ;  /* 0x00000070ff087424 */ /* 0x000fe400078e00ff */
[----:B------:R-:W-:Y:S02]  /*1fc00*/  IMAD.MOV.U32 R12, RZ, RZ, 0x1 ;  /* 0x00000001ff0c7424 */ /* 0x000fe400078e00ff */
[----:B------:R-:W-:-:S07]  /*1fc10*/  IMAD.MOV.U32 R13, RZ, RZ, RZ ;  /* 0x000000ffff0d7224 */ /* 0x000fce00078e00ff */
[----:B------:R-:W-:-:S07]  /*1fc20*/  LEPC R20, `(.L_x_2991) ;  /* 0x000000001014794e */ /* 0x000fce0000000000 */
[----:B0-----:R-:W-:Y:S05]  /*1fc30*/  CALL.ABS.NOINC R2 ;  /* 0x0000000002007343 */ /* 0x001fea0003c00000 */
.L_x_2991:
[----:B------:R-:W-:Y:S05]  /*1fc40*/  BSYNC B6 ;  /* 0x0000000000067941 */ /* 0x000fea0003800000 */
.L_x_2990:
[----:B------:R-:W2:Y:S01]  /*1fc50*/  LDL.LU R20, [R1+0x1c] ;  /* 0x00001c0001147983 */ /* 0x000ea20000300800 */
[----:B------:R-:W-:Y:S01]  /*1fc60*/  ULDC.64 UR4, c[0x0][0x2d8] ;  /* 0x0000b60000047ab9 */ /* 0x000fe20000000a00 */
[----:B-1----:R-:W1:Y:S02]  /*1fc70*/  LDC R7, c[0x0][0x448] ;  /* 0x00011200ff077b82 */ /* 0x002e640000000800 */
[----:B0-----:R-:W3:Y:S01]  /*1fc80*/  LDL.LU.64 R2, [R1+0x20] ;  /* 0x0000200001027983 */ /* 0x001ee20000300a00 */
[----:B------:R-:W-:-:S03]  /*1fc90*/  IMAD R0, R34, UR4, RZ ;  /* 0x0000000422007c24 */ /* 0x000fc6000f8e02ff */
[----:B------:R0:W5:Y:S01]  /*1fca0*/  LDL R10, [R1+0x14] ;  /* 0x00001400010a7983 */ /* 0x0001620000100800 */
[----:B------:R-:W-:Y:S01]  /*1fcb0*/  IMAD R0, R18, UR5, R0 ;  /* 0x0000000512007c24 */ /* 0x000fe2000f8e0200 */
[----:B-1----:R-:W-:-:S13]  /*1fcc0*/  ISETP.NE.AND P0, PT, R7, 0x1, PT ;  /* 0x000000010700780c */ /* 0x002fda0003f05270 */
[----:B------:R-:W1:Y:S01]  /*1fcd0*/  @P0 LDC R6, c[0x0][0x44c] ;  /* 0x00011300ff060b82 */ /* 0x000e620000000800 */
[----:B------:R-:W4:Y:S02]  /*1fce0*/  S2R R8, SR_TID.X ;  /* 0x0000000000087919 */ /* 0x000f240000002100 */
[----:B----4-:R-:W-:-:S05]  /*1fcf0*/  IMAD.SHL.U32 R8, R8, 0x8, RZ ;  /* 0x0000000808087824 */ /* 0x010fca00078e00ff */
[----:B------:R-:W-:Y:S01]  /*1fd00*/  LOP3.LUT R8, R8, 0x38, RZ, 0xc0, !PT ;  /* 0x0000003808087812 */ /* 0x000fe200078ec0ff */
[----:B---3--:R-:W-:Y:S02]  /*1fd10*/  IMAD.MOV.U32 R3, RZ, RZ, R35 ;  /* 0x000000ffff037224 */ /* 0x008fe400078e0023 */
[----:B------:R-:W-:Y:S01]  /*1fd20*/  IMAD.WIDE.U32 R2, R18, UR4, R2 ;  /* 0x0000000412027c25 */ /* 0x000fe2000f8e0002 */
[----:B------:R-:W-:-:S03]  /*1fd30*/  ULDC.64 UR4, c[0x0][0x2e0] ;  /* 0x0000b80000047ab9 */ /* 0x000fc60000000a00 */
[----:B--2---:R-:W-:Y:S02]  /*1fd40*/  IMAD R5, R20, UR4, RZ ;  /* 0x0000000414057c24 */ /* 0x004fe4000f8e02ff */
[----:B------:R-:W2:Y:S01]  /*1fd50*/  S2R R20, SR_TID.X ;  /* 0x0000000000147919 */ /* 0x000ea20000002100 */
[----:B------:R-:W-:Y:S02]  /*1fd60*/  IMAD.IADD R3, R3, 0x1, R0 ;  /* 0x0000000103037824 */ /* 0x000fe400078e0200 */
[C---:B------:R-:W-:Y:S02]  /*1fd70*/  IMAD R0, R32.reuse, UR5, R5 ;  /* 0x0000000520007c24 */ /* 0x040fe4000f8e0205 */
[----:B------:R-:W-:Y:S01]  /*1fd80*/  IMAD.WIDE.U32 R2, R32, UR4, R2 ;  /* 0x0000000420027c25 */ /* 0x000fe2000f8e0002 */
[----:B------:R-:W-:-:S03]  /*1fd90*/  ULDC.64 UR4, c[0x0][0x2d0] ;  /* 0x0000b40000047ab9 */ /* 0x000fc60000000a00 */
[----:B------:R-:W-:Y:S02]  /*1fda0*/  IMAD.IADD R3, R3, 0x1, R0 ;  /* 0x0000000103037824 */ /* 0x000fe400078e0200 */
[----:B------:R-:W3:Y:S01]  /*1fdb0*/  @P0 LDC R0, c[0x0][0x450] ;  /* 0x00011400ff000b82 */ /* 0x000ee20000000800 */
[----:B--2---:R-:W-:-:S04]  /*1fdc0*/  LOP3.LUT R20, R20, 0x7f, RZ, 0xc0, !PT ;  /* 0x0000007f14147812 */ /* 0x004fc800078ec0ff */
[----:B------:R-:W-:Y:S02]  /*1fdd0*/  SHF.R.U32.HI R21, RZ, 0x3, R20 ;  /* 0x00000003ff157819 */ /* 0x000fe40000011614 */
[----:B------:R-:W2:Y:S02]  /*1fde0*/  S2R R20, SR_TID.X ;  /* 0x0000000000147919 */ /* 0x000ea40000002100 */
[----:B--2---:R-:W-:-:S05]  /*1fdf0*/  IMAD.SHL.U32 R20, R20, 0x10, RZ ;  /* 0x0000001014147824 */ /* 0x004fca00078e00ff */
[----:B------:R-:W-:-:S04]  /*1fe00*/  LOP3.LUT R20, R21, 0x70, R20, 0xf8, !PT ;  /* 0x0000007015147812 */ /* 0x000fc800078ef814 */
[----:B------:R-:W-:Y:S01]  /*1fe10*/  LEA R5, R17, R20, 0x7 ;  /* 0x0000001411057211 */ /* 0x000fe200078e38ff */
        /* <DEDUP_REMOVED lines=112> */
.L_x_3144:
        /* <DEDUP_REMOVED lines=12> */
.L_x_2994:
[----:B------:R-:W-:Y:S05]  /*205e0*/  BSYNC B0 ;  /* 0x0000000000007941 */ /* 0x000fea0003800000 */
.L_x_2993:
[----:B------:R-:W-:Y:S01]  /*205f0*/  NOP ;  /* 0x0000000000007918 */ /* 0x000fe20000000000 */
[----:B------:R-:W-:-:S13]  /*20600*/  PLOP3.LUT P0, PT, PT, PT, PT, 0x80, 0x0 ;  /* 0x000000000000781c */ /* 0x000fda0003f0f070 */
.L_x_2995:
[----:B------:R-:W-:Y:S02]  /*20610*/  PLOP3.LUT P1, PT, P1, P0, PT, 0xa2, 0x0 ;  /* 0x000000000000781c */ /* 0x000fe40000f21472 */
[----:B------:R-:W-:-:S08]  /*20620*/  @P0 R2UR P1, UR4, R22 ;  /* 0x00000000160402ca */ /* 0x000fd00000020000 */
[----:B------:R-:W-:-:S05]  /*20630*/  @P0 PLOP3.LUT P0, PT, P1, PT, PT, 0x80, 0x0 ;  /* 0x000000000000081c */ /* 0x000fca0000f0f070 */
[----:B------:R-:W-:Y:S01]  /*20640*/  @!P1 SYNCS.ARRIVE.TRANS64.RED.A0T1 RZ, [UR4+0x2a800], RZ ;  /* 0x02a800ffffff99a7 */ /* 0x000fe20008200404 */
[----:B------:R-:W-:Y:S07]  /*20650*/  @!P1 ARRIVES.LDGSTSBAR.64.TRANSCNT [UR4+0x2a800] ;  /* 0x02a80000ff0099b0 */ /* 0x000fee0008000a84 */
[----:B------:R-:W-:Y:S05]  /*20660*/  @P0 BRA.U.ANY `(.L_x_2995) ;  /* 0xfffffffd00e80947 */ /* 0x000fea000393ffff */
[----:B01----:R-:W2:Y:S02]  /*20670*/  LDL.LU R2, [R1+0x28] ;  /* 0x0000280001027983 */ /* 0x003ea40000300800 */
[----:B--2---:R-:W-:-:S04]  /*20680*/  IADD3 R2, R2, 0x1, RZ ;  /* 0x0000000102027810 */ /* 0x004fc80007ffe0ff */
[----:B------:R-:W-:Y:S01]  /*20690*/  LEA.HI R0, R2, R2, RZ, 0x1 ;  /* 0x0000000202007211 */ /* 0x000fe200078f08ff */
[----:B------:R0:W-:Y:S03]  /*206a0*/  STL [R1+0x28], R2 ;  /* 0x0000280201007387 */ /* 0x0001e60000100800 */
        /* <DEDUP_REMOVED lines=8> */
.L_x_3145:
[----:B------:R-:W-:Y:S05]  /*20730*/  BSYNC B0 ;  /* 0x0000000000007941 */ /* 0x000fea0003800000 */
.L_x_2996:
[----:B------:R-:W2:Y:S01]  /*20740*/  LDL R0, [R1+0x18] ;  /* 0x0000180001007983 */ /* 0x000ea20000100800 */
[----:B------:R-:W-:Y:S01]  /*20750*/  BSSY B0, `(.L_x_2998) ;  /* 0x00000fd000007945 */ /* 0x000fe20003800000 */
[----:B--2---:R-:W-:-:S13]  /*20760*/  ISETP.GE.AND P0, PT, R0, 0x2, PT ;  /* 0x000000020000780c */ /* 0x004fda0003f06270 */
[----:B------:R-:W-:Y:S05]  /*20770*/  @!P0 BRA `(.L_x_2999) ;  /* 0x0000000c00e88947 */ /* 0x000fea0003800000 */
[----:B------:R-:W-:Y:S02]  /*20780*/  VIADD R0, R0, 0xfffffffe ;  /* 0xfffffffe00007836 */ /* 0x000fe40000000000 */
[----:B------:R-:W-:Y:S02]  /*20790*/  IMAD.MOV.U32 R17, RZ, RZ, R29 ;  /* 0x000000ffff117224 */ /* 0x000fe400078e001d */
[----:B------:R-:W-:Y:S02]  /*207a0*/  IMAD.MOV.U32 R10, RZ, RZ, R28 ;  /* 0x000000ffff0a7224 */ /* 0x000fe400078e001c */
[----:B------:R-:W-:-:S07]  /*207b0*/  IMAD.MOV.U32 R32, RZ, RZ, R27 ;  /* 0x000000ffff207224 */ /* 0x000fce00078e001b */
.L_x_3012:
        /* <DEDUP_REMOVED lines=41> */
.L_x_3000:
[----:B------:R-:W-:Y:S01]  /*20a50*/  IMAD R5, R28, 0x8, R22 ;  /* 0x000000081c057824 */ /* 0x000fe200078e0216 */
[----:B------:R-:W-:Y:S01]  /*20a60*/  SHF.L.U32 R0, R29, 0x1f, RZ ;  /* 0x0000001f1d007819 */ /* 0x000fe200000006ff */
[----:B------:R-:W-:Y:S03]  /*20a70*/  BSSY B1, `(.L_x_3001) ;  /* 0x0000003000017945 */ /* 0x000fe60003800000 */
[----:B------:R-:W0:Y:S02]  /*20a80*/  SYNCS.PHASECHK.TRANS64.TRYWAIT P0, [R5+URZ+0x2a840], R0 ;  /* 0x02a84000050075a7 */ /* 0x000e24000800017f */
[----:B0-----:R-:W-:Y:S05]  /*20a90*/  @!P0 BRA `(.L_x_3002) ;  /* 0x0000004c00548947 */ /* 0x001fea0003800000 */
.L_x_3146:
[----:B------:R-:W-:Y:S05]  /*20aa0*/  BSYNC B1 ;  /* 0x0000000000017941 */ /* 0x000fea0003800000 */
.L_x_3001:
        /* <DEDUP_REMOVED lines=68> */
.L_x_3160:
        /* <DEDUP_REMOVED lines=10> */
.L_x_3004:
        /* <DEDUP_REMOVED lines=10> */
.L_x_3005:
[----:B------:R2:W-:Y:S01]  /*21030*/  SYNCS.ARRIVE.TRANS64.A1T0 RZ, [R5+URZ+0x2a830], RZ ;  /* 0x02a830ff05ff79a7 */ /* 0x0005e2000810003f */
[----:B------:R-:W-:Y:S05]  /*21040*/  @!P2 BRA `(.L_x_3006) ;  /* 0x000000000004a947 */ /* 0x000fea0003800000 */
[----:B------:R-:W-:Y:S01]  /*21050*/  BPT.TRAP 0x1 ;  /* 0x000000040000795c */ /* 0x000fe20000300000 */
.L_x_3006:
[----:B-1----:R-:W-:Y:S01]  /*21060*/  SHF.L.U32 R2, R17, 0x1f, RZ ;  /* 0x0000001f11027819 */ /* 0x002fe200000006ff */
[----:B--2---:R-:W-:Y:S01]  /*21070*/  IMAD R5, R10, 0x8, R22 ;  /* 0x000000080a057824 */ /* 0x004fe200078e0216 */
[----:B------:R-:W-:Y:S03]  /*21080*/  BSSY B1, `(.L_x_3007) ;  /* 0x0000003000017945 */ /* 0x000fe60003800000 */
[----:B------:R-:W1:Y:S02]  /*21090*/  SYNCS.PHASECHK.TRANS64.TRYWAIT P0, [R5+URZ+0x2a860], R2 ;  /* 0x02a86002050075a7 */ /* 0x000e64000800017f */
[----:B-1----:R-:W-:Y:S05]  /*210a0*/  @!P0 BRA `(.L_x_3008) ;  /* 0x0000004c00c08947 */ /* 0x002fea0003800000 */
.L_x_3161:
[----:B------:R-:W-:Y:S05]  /*210b0*/  BSYNC B1 ;  /* 0x0000000000017941 */ /* 0x000fea0003800000 */
.L_x_3007:
        /* <DEDUP_REMOVED lines=55> */
.L_x_3175:
        /* <DEDUP_REMOVED lines=16> */
[----:B------:R-:W-:Y:S01]  /*21530*/  IMAD R21, R21, UR4, RZ ;  /* 0x0000000415157c24 */ /* 0x000fe2000f8e02ff */
[----:B------:R-:W-:-:S03]  /*21540*/  IADD3 R3, R3, R9, RZ ;  /* 0x0000000903037210 */ /* 0x000fc60007ffe0ff */
[C---:B------:R-:W-:Y:S02]  /*21550*/  IMAD R21, R6.reuse, UR5, R21 ;  /* 0x0000000506157c24 */ /* 0x040fe4000f8e0215 */
[----:B------:R-:W-:-:S04]  /*21560*/  IMAD.WIDE.U32 R2, R6, UR4, R2 ;  /* 0x0000000406027c25 */ /* 0x000fc8000f8e0002 */
[----:B------:R-:W-:-:S07]  /*21570*/  IMAD.IADD R21, R3, 0x1, R21 ;  /* 0x0000000103157824 */ /* 0x000fce00078e0215 */
.L_x_3010:
        /* <DEDUP_REMOVED lines=10> */
.L_x_3011:
[----:B------:R-:W-:Y:S01]  /*21620*/  ULDC.64 UR4, c[0x0][0x330] ;  /* 0x0000cc0000047ab9 */ /* 0x000fe20000000a00 */
[----:B------:R1:W-:Y:S01]  /*21630*/  SYNCS.ARRIVE.TRANS64.A1T0 RZ, [R5+URZ+0x2a850], RZ ;  /* 0x02a850ff05ff79a7 */ /* 0x0003e2000810003f */
[----:B------:R-:W-:Y:S02]  /*21640*/  IMAD.MOV.U32 R3, RZ, RZ, R21 ;  /* 0x000000ffff037224 */ /* 0x000fe400078e0015 */
        /* <DEDUP_REMOVED lines=8> */
[----:B------:R-:W-:Y:S02]  /*216d0*/  IMAD.IADD R25, R5, 0x1, R3 ;  /* 0x0000000105197824 */ /* 0x000fe400078e0203 */
[----:B------:R-:W-:-:S03]  /*216e0*/  IMAD.MOV.U32 R32, RZ, RZ, R27 ;  /* 0x000000ffff207224 */ /* 0x000fc600078e001b */
[----:B------:R-:W-:Y:S02]  /*216f0*/  LEA.HI.X R25, R2, UR5, R25, 0x1, P0 ;  /* 0x0000000502197c11 */ /* 0x000fe400080f0c19 */
[----:B------:R-:W-:-:S13]  /*21700*/  ISETP.GT.AND P0, PT, R27, RZ, PT ;  /* 0x000000ff1b00720c */ /* 0x000fda0003f04270 */
[----:B------:R-:W-:Y:S05]  /*21710*/  @P0 BRA `(.L_x_3012) ;  /* 0xfffffff000280947 */ /* 0x000fea000383ffff */
.L_x_2999:
[----:B------:R-:W-:Y:S05]  /*21720*/  BSYNC B0 ;  /* 0x0000000000007941 */ /* 0x000fea0003800000 */
.L_x_2998:
        /* <DEDUP_REMOVED lines=17> */
.L_x_3014:
[----:B------:R-:W-:Y:S05]  /*21840*/  BSYNC B0 ;  /* 0x0000000000007941 */ /* 0x000fea0003800000 */
.L_x_3013:
[----:B------:R-:W-:-:S13]  /*21850*/  LOP3.LUT P0, RZ, R23, 0x10, RZ, 0xc0, !PT ;  /* 0x0000001017ff7812 */ /* 0x000fda000780c0ff */
[----:B------:R-:W-:Y:S05]  /*21860*/  @!P0 BRA `(.L_x_3015) ;  /* 0x0000000000048947 */ /* 0x000fea0003800000 */
[----:B------:R-:W-:Y:S01]  /*21870*/  BPT.TRAP 0x1 ;  /* 0x000000040000795c */ /* 0x000fe20000300000 */
.L_x_3015:
[----:B------:R-:W2:Y:S01]  /*21880*/  LDL.LU R2, [R1] ;  /* 0x0000000001027983 */ /* 0x000ea20000300800 */
[----:B------:R-:W-:Y:S01]  /*21890*/  IMAD R0, R28, 0x8, R22 ;  /* 0x000000081c007824 */ /* 0x000fe200078e0216 */
[----:B0-----:R-:W-:Y:S01]  /*218a0*/  SHF.L.U32 R3, R29, 0x1f, RZ ;  /* 0x0000001f1d037819 */ /* 0x001fe200000006ff */
[----:B------:R-:W-:Y:S03]  /*218b0*/  BSSY B0, `(.L_x_3016) ;  /* 0x0000004000007945 */ /* 0x000fe60003800000 */
[----:B------:R-:W0:Y:S01]  /*218c0*/  SYNCS.PHASECHK.TRANS64.TRYWAIT P0, [R0+URZ+0x2a860], R3 ;  /* 0x02a86003000075a7 */ /* 0x000e22000800017f */
[----:B--2---:R-:W-:Y:S01]  /*218d0*/  IMAD R6, R27, -0x60, R2 ;  /* 0xffffffa01b067824 */ /* 0x004fe200078e0202 */
[----:B0-----:R-:W-:Y:S06]  /*218e0*/  @!P0 BRA `(.L_x_3017) ;  /* 0x0000004c00b48947 */ /* 0x001fec0003800000 */
.L_x_3176:
[----:B------:R-:W-:Y:S05]  /*218f0*/  BSYNC B0 ;  /* 0x0000000000007941 */ /* 0x000fea0003800000 */
.L_x_3016:
        /* <DEDUP_REMOVED lines=57> */
.L_x_3190:
        /* <DEDUP_REMOVED lines=11> */
.L_x_3019:
        /* <DEDUP_REMOVED lines=10> */
.L_x_3020:
[----:B------:R-:W-:Y:S01]  /*21de0*/  VIADD R28, R28, 0x1 ;  /* 0x000000011c1c7836 */ /* 0x000fe20000000000 */
[----:B------:R1:W-:Y:S04]  /*21df0*/  SYNCS.ARRIVE.TRANS64.A1T0 RZ, [R0+URZ+0x2a850], RZ ;  /* 0x02a850ff00ff79a7 */ /* 0x0003e8000810003f */
[----:B------:R-:W-:-:S04]  /*21e00*/  ISETP.NE.AND P0, PT, R28, 0x2, PT ;  /* 0x000000021c00780c */ /* 0x000fc80003f05270 */
[----:B-1----:R-:W-:Y:S02]  /*21e10*/  SEL R0, RZ, 0x1, P0 ;  /* 0x00000001ff007807 */ /* 0x002fe40000000000 */
[----:B------:R-:W-:Y:S02]  /*21e20*/  SEL R28, R28, RZ, P0 ;  /* 0x000000ff1c1c7207 */ /* 0x000fe40000000000 */
[----:B------:R-:W-:-:S07]  /*21e30*/  LOP3.LUT R29, R29, R0, RZ, 0x3c, !PT ;  /* 0x000000001d1d7212 */ /* 0x000fce00078e3cff */
.L_x_2977:
[----:B------:R-:W-:Y:S05]  /*21e40*/  BSYNC B7 ;  /* 0x0000000000077941 */ /* 0x000fea0003800000 */
.L_x_2975:
[----:B------:R-:W-:-:S13]  /*21e50*/  LOP3.LUT P0, RZ, R23, 0x20, RZ, 0xc0, !PT ;  /* 0x0000002017ff7812 */ /* 0x000fda000780c0ff */
[----:B------:R-:W-:Y:S05]  /*21e60*/  @!P0 BRA `(.L_x_3021) ;  /* 0x0000000000248947 */ /* 0x000fea0003800000 */
[----:B------:R-:W-:Y:S05]  /*21e70*/  WARPSYNC.ALL ;  /* 0x0000000000007948 */ /* 0x000fea0003800000 */
[----:B------:R-:W2:Y:S08]  /*21e80*/  S2UR UR5, SR_CgaCtaId ;  /* 0x00000000000579c3 */ /* 0x000eb00000008800 */
[----:B------:R-:W-:Y:S06]  /*21e90*/  BAR.SYNC.DEFER_BLOCKING 0x5, 0x180 ;  /* 0x0146000000007b1d */ /* 0x000fec0000010000 */
[----:B------:R-:W-:-:S02]  /*21ea0*/  UMOV UR4, 0x400 ;  /* 0x0000040000047882 */ /* 0x000fc40000000000 */
[----:B--2---:R-:W-:-:S06]  /*21eb0*/  ULEA UR4, UR5, UR4, 0x18 ;  /* 0x0000000405047291 */ /* 0x004fcc000f8ec03f */
[----:B------:R-:W-:-:S05]  /*21ec0*/  IMAD.U32 R22, RZ, RZ, UR4 ;  /* 0x00000004ff167e24 */ /* 0x000fca000f8e00ff */
[----:B------:R2:W3:Y:S01]  /*21ed0*/  LDS.128 R16, [R22+0x2a8d0] ;  /* 0x02a8d00016107984 */ /* 0x0004e20000000c00 */
[----:B------:R-:W-:Y:S06]  /*21ee0*/  BAR.ARV 0x4, 0x180 ;  /* 0x0106000000007b1d */ /* 0x000fec0000002000 */
[----:B------:R-:W-:Y:S05]  /*21ef0*/  BRA `(.L_x_3022) ;  /* 0x0000000800cc7947 */ /* 0x000fea0003800000 */
.L_x_3021:
        /* <DEDUP_REMOVED lines=36> */
.L_x_3200:
[----:B------:R-:W-:Y:S02]  /*22140*/  ULDC UR4, c[0x0][0xc38] ;  /* 0x00030e0000047ab9 */ /* 0x000fe40000000800 */
[----:B------:R-:W-:-:S04]  /*22150*/  IMAD.U32 R7, RZ, RZ, UR4 ;  /* 0x00000004ff077e24 */ /* 0x000fc8000f8e00ff */
[----:B--2---:R-:W-:-:S04]  /*22160*/  IMAD R14, R14, R7, RZ ;  /* 0x000000070e0e7224 */ /* 0x004fc800078e02ff */
[----:B------:R-:W-:-:S05]  /*22170*/  IMAD.IADD R9, R4, 0x1, R14 ;  /* 0x0000000104097824 */ /* 0x000fca00078e020e */
[----:B------:R-:W-:-:S13]  /*22180*/  ISETP.GT.AND P6, PT, R9, R0, PT ;  /* 0x000000000900720c */ /* 0x000fda0003fc4270 */
[----:B------:R-:W-:Y:S05]  /*22190*/  @P6 BRA `(.L_x_3024) ;  /* 0x00000000009c6947 */ /* 0x000fea0003800000 */
.L_x_3029:
        /* <DEDUP_REMOVED lines=14> */
.L_x_3027:
[----:B------:R-:W-:Y:S05]  /*22280*/  BSYNC B0 ;  /* 0x0000000000007941 */ /* 0x000fea0003800000 */
.L_x_3026:
        /* <DEDUP_REMOVED lines=17> */
[----:B------:R0:W2:Y:S02]  /*223a0*/  SHFL.IDX PT, R14, R2, 0x1f, 0x1f ;  /* 0x03e01f00020e7f89 */ /* 0x0000a400000e0000 */
.L_x_3208:
[----:B------:R-:W-:Y:S02]  /*223b0*/  ULDC UR4, c[0x0][0xc38] ;  /* 0x00030e0000047ab9 */ /* 0x000fe40000000800 */
[----:B------:R-:W-:-:S04]  /*223c0*/  IMAD.U32 R7, RZ, RZ, UR4 ;  /* 0x00000004ff077e24 */ /* 0x000fc8000f8e00ff */
[----:B--2---:R-:W-:-:S04]  /*223d0*/  IMAD R14, R14, R7, RZ ;  /* 0x000000070e0e7224 */ /* 0x004fc800078e02ff */
[----:B------:R-:W-:-:S05]  /*223e0*/  IMAD.IADD R9, R14, 0x1, R9 ;  /* 0x000000010e097824 */ /* 0x000fca00078e0209 */
[----:B------:R-:W-:-:S13]  /*223f0*/  ISETP.GT.AND P6, PT, R9, R0, PT ;  /* 0x000000000900720c */ /* 0x000fda0003fc4270 */
[----:B------:R-:W-:Y:S05]  /*22400*/  @!P6 BRA `(.L_x_3029) ;  /* 0xfffffffc0064e947 */ /* 0x000fea000383ffff */
.L_x_3024:
        /* <DEDUP_REMOVED lines=8> */
.L_x_3212:
[----:B------:R-:W-:Y:S01]  /*22490*/  ISETP.NE.AND P0, PT, R3, RZ, PT ;  /* 0x000000ff0300720c */ /* 0x000fe20003f05270 */
[----:B------:R-:W-:-:S12]  /*224a0*/  IMAD.MOV.U32 R14, RZ, RZ, RZ ;  /* 0x000000ffff0e7224 */ /* 0x000fd800078e00ff */
[----:B------:R-:W-:Y:S05]  /*224b0*/  @!P0 BRA `(.L_x_3031) ;  /* 0x0000000000108947 */ /* 0x000fea0003800000 */
[----:B------:R-:W-:Y:S01]  /*224c0*/  UMOV UR4, 0xffffffff ;  /* 0xffffffff00047882 */ /* 0x000fe20000000000 */
[----:B------:R-:W-:Y:S02]  /*224d0*/  VIADD R12, R4, 0xffffffff ;  /* 0xffffffff040c7836 */ /* 0x000fe40000000000 */
[----:B------:R-:W-:Y:S05]  /*224e0*/  BRA.DIV UR4, `(.L_x_3032) ;  /* 0x0000005204dc7947 */ /* 0x000fea000b800000 */
[----:B------:R4:W0:Y:S02]  /*224f0*/  SHFL.IDX PT, R14, R2, R12, 0x1f ;  /* 0x00001f0c020e7589 */ /* 0x00082400000e0000 */
.L_x_3031:
        /* <DEDUP_REMOVED lines=8> */
[----:B-1----:R-:W0:Y:S08]  /*22580*/  I2F.RP R10, R8 ;  /* 0x00000008000a7306 */ /* 0x002e300000209400 */
        /* <DEDUP_REMOVED lines=57> */
.L_x_3025:
[----:B------:R-:W-:Y:S01]  /*22920*/  UMOV UR4, URZ ;  /* 0x0000003f00047c82 */ /* 0x000fe20008000000 */
[----:B------:R-:W-:Y:S01]  /*22930*/  UMOV UR5, URZ ;  /* 0x0000003f00057c82 */ /* 0x000fe20008000000 */
[----:B------:R-:W-:Y:S01]  /*22940*/  ULDC UR6, c[0x0][0xc3c] ;  /* 0x00030f0000067ab9 */ /* 0x000fe20000000800 */
[----:B------:R-:W-:Y:S02]  /*22950*/  IMAD.MOV.U32 R16, RZ, RZ, R0 ;  /* 0x000000ffff107224 */ /* 0x000fe400078e0000 */
[----:B------:R-:W-:Y:S02]  /*22960*/  IMAD.U32 R17, RZ, RZ, UR4 ;  /* 0x00000004ff117e24 */ /* 0x000fe4000f8e00ff */
[----:B------:R-:W-:Y:S02]  /*22970*/  IMAD.U32 R18, RZ, RZ, UR5 ;  /* 0x00000005ff127e24 */ /* 0x000fe4000f8e00ff */
[----:B------:R-:W-:-:S07]  /*22980*/  IMAD.U32 R19, RZ, RZ, UR6 ;  /* 0x00000006ff137e24 */ /* 0x000fce000f8e00ff */
.L_x_3033:
        /* <DEDUP_REMOVED lines=10> */
.L_x_3022:
[----:B------:R-:W-:Y:S02]  /*22a30*/  ULDC UR4, c[0x0][0xc3c] ;  /* 0x00030f0000047ab9 */ /* 0x000fe40000000800 */
[----:B---3--:R-:W-:-:S13]  /*22a40*/  ISETP.GE.AND P0, PT, R19, UR4, PT ;  /* 0x0000000413007c0c */ /* 0x008fda000bf06270 */
[----:B------:R-:W-:Y:S05]  /*22a50*/  @!P0 BRA `(.L_x_3034) ;  /* 0xffffffa000b48947 */ /* 0x000fea000383ffff */
[----:B------:R-:W-:Y:S05]  /*22a60*/  BSYNC B8 ;  /* 0x0000000000087941 */ /* 0x000fea0003800000 */
.L_x_2933:
[----:B------:R-:W3:Y:S01]  /*22a70*/  LDL.LU R0, [R1+0x28] ;  /* 0x0000280001007983 */ /* 0x000ee20000300800 */
[----:B------:R-:W-:Y:S01]  /*22a80*/  BSSY B0, `(.L_x_3035) ;  /* 0x000000b000007945 */ /* 0x000fe20003800000 */
[----:B------:R-:W4:Y:S01]  /*22a90*/  S2R R5, SR_CgaCtaId ;  /* 0x0000000000057919 */ /* 0x000f220000008800 */
[----:B---3--:R-:W-:-:S05]  /*22aa0*/  VIADD R0, R0, 0x1 ;  /* 0x0000000100007836 */ /* 0x008fca0000000000 */
[----:B0-----:R-:W-:-:S04]  /*22ab0*/  LEA.HI R2, R0, R0, RZ, 0x1 ;  /* 0x0000000000027211 */ /* 0x001fc800078f08ff */
[----:B------:R-:W-:Y:S02]  /*22ac0*/  LOP3.LUT R3, R2, 0xfffffffe, RZ, 0xc0, !PT ;  /* 0xfffffffe02037812 */ /* 0x000fe400078ec0ff */
[----:B------:R-:W-:Y:S02]  /*22ad0*/  MOV R2, 0x400 ;  /* 0x0000040000027802 */ /* 0x000fe40000000f00 */
[----:B------:R-:W-:Y:S02]  /*22ae0*/  IADD3 R0, R0, -R3, RZ ;  /* 0x8000000300007210 */ /* 0x000fe40007ffe0ff */
[----:B----4-:R-:W-:Y:S02]  /*22af0*/  LEA R5, R5, R2, 0x18 ;  /* 0x0000000205057211 */ /* 0x010fe400078ec0ff */
[----:B------:R-:W-:-:S04]  /*22b00*/  SHF.L.U32 R0, R0, 0x1f, RZ ;  /* 0x0000001f00007819 */ /* 0x000fc800000006ff */
[----:B------:R-:W0:Y:S02]  /*22b10*/  SYNCS.PHASECHK.TRANS64.TRYWAIT P0, [R5+URZ+0x2a820], R0 ;  /* 0x02a82000050075a7 */ /* 0x000e24000800017f */
[----:B0-----:R-:W-:Y:S05]  /*22b20*/  @!P0 BRA `(.L_x_3036) ;  /* 0x0000004c00708947 */ /* 0x001fea0003800000 */
.L_x_3215:
[----:B------:R-:W-:Y:S05]  /*22b30*/  BSYNC B0 ;  /* 0x0000000000007941 */ /* 0x000fea0003800000 */
.L_x_3035:
[----:B------:R-:W-:-:S03]  /*22b40*/  UMOV UR4, 0xffffffff ;  /* 0xffffffff00047882 */ /* 0x000fc60000000000 */
[----:B------:R-:W-:Y:S05]  /*22b50*/  BRA.DIV UR4, `(.L_x_3037) ;  /* 0x0000004e04787947 */ /* 0x000fea000b800000 */
[----:B0-----:R-:W0:Y:S02]  /*22b60*/  S2R R0, SR_TID.X ;  /* 0x0000000000007919 */ /* 0x001e240000002100 */
[----:B0-----:R-:W-:-:S04]  /*22b70*/  SHF.R.U32.HI R0, RZ, 0x5, R0 ;  /* 0x00000005ff007819 */ /* 0x001fc80000011600 */
[----:B------:R-:W-:-:S05]  /*22b80*/  LOP3.LUT R0, R0, 0x3, RZ, 0xc0, !PT ;  /* 0x0000000300007812 */ /* 0x000fca00078ec0ff */
[----:B------:R0:W3:Y:S02]  /*22b90*/  SHFL.IDX PT, R14, R0, RZ, 0x1f ;  /* 0x00001fff000e7589 */ /* 0x0000e400000e0000 */
.L_x_3218:
[----:B---3--:R-:W-:-:S13]  /*22ba0*/  ISETP.NE.AND P0, PT, R14, RZ, PT ;  /* 0x000000ff0e00720c */ /* 0x008fda0003f05270 */
[----:B------:R-:W-:Y:S05]  /*22bb0*/  @P0 BRA `(.L_x_2687) ;  /* 0x0000000000900947 */ /* 0x000fea0003800000 */
[----:B------:R-:W-:-:S03]  /*22bc0*/  UMOV UR4, 0xffffffff ;  /* 0xffffffff00047882 */ /* 0x000fc60000000000 */
[----:B------:R-:W-:Y:S05]  /*22bd0*/  BRA.DIV UR4, `(.L_x_3038) ;  /* 0x0000004e048c7947 */ /* 0x000fea000b800000 */
[----:B------:R-:W-:-:S13]  /*22be0*/  ELECT P6, URZ, PT ;  /* 0x00000000003f782f */ /* 0x000fda00038c0000 */
.L_x_3221:
        /* <DEDUP_REMOVED lines=8> */
.L_x_3039:
[C---:B------:R-:W-:Y:S01]  /*22c70*/  IMAD R3, R28.reuse, 0x8, R5 ;  /* 0x000000081c037824 */ /* 0x040fe200078e0205 */
[----:B------:R-:W-:Y:S01]  /*22c80*/  SHF.L.U32 R2, R29, 0x1f, RZ ;  /* 0x0000001f1d027819 */ /* 0x000fe200000006ff */
[----:B------:R-:W-:-:S03]  /*22c90*/  VIADD R28, R28, 0x1 ;  /* 0x000000011c1c7836 */ /* 0x000fc60000000000 */
[----:B------:R-:W0:Y:S02]  /*22ca0*/  SYNCS.PHASECHK.TRANS64.TRYWAIT P1, [R3+URZ+0x2a840], R2 ;  /* 0x02a84002030075a7 */ /* 0x000e24000802017f */
[----:B------:R-:W-:-:S04]  /*22cb0*/  ISETP.NE.AND P2, PT, R28, 0x2, PT ;  /* 0x000000021c00780c */ /* 0x000fc80003f45270 */
[----:B------:R-:W-:Y:S01]  /*22cc0*/  SEL R0, RZ, 0x1, P2 ;  /* 0x00000001ff007807 */ /* 0x000fe20001000000 */
[----:B0-----:R-:W-:Y:S08]  /*22cd0*/  @!P1 BRA `(.L_x_3040) ;  /* 0x0000004c006c9947 */ /* 0x001ff00003800000 */
.L_x_3222:
[----:B------:R-:W-:Y:S02]  /*22ce0*/  SEL R28, R28, RZ, P2 ;  /* 0x000000ff1c1c7207 */ /* 0x000fe40001000000 */
[----:B------:R-:W-:Y:S01]  /*22cf0*/  LOP3.LUT R0, R29, R0, RZ, 0x3c, !PT ;  /* 0x000000001d007212 */ /* 0x000fe200078e3cff */
[----:B------:R-:W-:Y:S06]  /*22d00*/  @!P0 BRA `(.L_x_3041) ;  /* 0x0000000000048947 */ /* 0x000fec0003800000 */
[----:B------:R-:W-:Y:S01]  /*22d10*/  BPT.TRAP 0x1 ;  /* 0x000000040000795c */ /* 0x000fe20000300000 */
.L_x_3041:
[----:B------:R-:W-:Y:S01]  /*22d20*/  IMAD R5, R28, 0x8, R5 ;  /* 0x000000081c057824 */ /* 0x000fe200078e0205 */
[----:B------:R-:W-:-:S04]  /*22d30*/  SHF.L.U32 R0, R0, 0x1f, RZ ;  /* 0x0000001f00007819 */ /* 0x000fc800000006ff */
[----:B------:R-:W3:Y:S02]  /*22d40*/  SYNCS.PHASECHK.TRANS64.TRYWAIT P1, [R5+URZ+0x2a840], R0 ;  /* 0x02a84000050075a7 */ /* 0x000ee4000802017f */
[----:B---3--:R-:W-:Y:S05]  /*22d50*/  @!P1 BRA `(.L_x_3042) ;  /* 0x0000004c00609947 */ /* 0x008fea0003800000 */
.L_x_3223:
[----:B------:R-:W-:Y:S05]  /*22d60*/  @!P0 BRA `(.L_x_3043) ;  /* 0x0000000000048947 */ /* 0x000fea0003800000 */
[----:B------:R-:W-:Y:S01]  /*22d70*/  BPT.TRAP 0x1 ;  /* 0x000000040000795c */ /* 0x000fe20000300000 */
.L_x_3043:
[----:B------:R-:W4:Y:S02]  /*22d80*/  SYNCS.PHASECHK.TRANS64.TRYWAIT P1, [R3+URZ+0x2a860], R2 ;  /* 0x02a86002030075a7 */ /* 0x000f24000802017f */
[----:B----4-:R-:W-:Y:S05]  /*22d90*/  @!P1 BRA `(.L_x_3044) ;  /* 0x0000004c00649947 */ /* 0x010fea0003800000 */
.L_x_3224:
[----:B------:R-:W-:Y:S05]  /*22da0*/  @!P0 BRA `(.L_x_3045) ;  /* 0x0000000000048947 */ /* 0x000fea0003800000 */
[----:B------:R-:W-:Y:S01]  /*22db0*/  BPT.TRAP 0x1 ;  /* 0x000000040000795c */ /* 0x000fe20000300000 */
.L_x_3045:
[----:B------:R0:W0:Y:S02]  /*22dc0*/  SYNCS.PHASECHK.TRANS64.TRYWAIT P0, [R5+URZ+0x2a860], R0 ;  /* 0x02a86000050075a7 */ /* 0x000024000800017f */
[----:B0-----:R-:W-:Y:S05]  /*22dd0*/  @!P0 NANOSLEEP.SYNCS 0x989680 ;  /* 0x009896800000895d */ /* 0x001fea0003900000 */
[----:B------:R-:W0:Y:S02]  /*22de0*/  @!P0 SYNCS.PHASECHK.TRANS64 P0, [R5+URZ+0x2a860], R0 ;  /* 0x02a86000050085a7 */ /* 0x000e24000800007f */
[----:B0-----:R-:W-:Y:S05]  /*22df0*/  @!P0 BRA `(.L_x_3045) ;  /* 0xfffffffc00f08947 */ /* 0x001fea000383ffff */
.L_x_2687:
[----:B------:R-:W-:Y:S05]  /*22e00*/  BSYNC B9 ;  /* 0x0000000000097941 */ /* 0x000fea0003800000 */
.L_x_2684:
[----:B------:R-:W-:Y:S05]  /*22e10*/  EXIT ;  /* 0x000000000000794d */ /* 0x000fea0003800000 */
.L_x_2705:
[----:B0-----:R0:W1:Y:S02]  /*22e20*/  SYNCS.PHASECHK.TRANS64.TRYWAIT P6, [R85+URZ+0x2a890], R86 ;  /* 0x02a89056550075a7 */ /* 0x00106400080c017f */
[----:B-1----:R-:W-:Y:S05]  /*22e30*/  @!P6 NANOSLEEP.SYNCS 0x989680 ;  /* 0x009896800000e95d */ /* 0x002fea0003900000 */
[----:B------:R-:W1:Y:S02]  /*22e40*/  @!P6 SYNCS.PHASECHK.TRANS64 P6, [R85+URZ+0x2a890], R86 ;  /* 0x02a890565500e5a7 */ /* 0x000e6400080c007f */
[----:B-1----:R-:W-:Y:S05]  /*22e50*/  @!P6 BRA `(.L_x_2705) ;  /* 0xfffffffc00f0e947 */ /* 0x002fea000383ffff */
[----:B------:R-:W-:Y:S05]  /*22e60*/  BRA `(.L_x_3046) ;  /* 0xfffffe0800307947 */ /* 0x000fea000383ffff */
.L_x_2706:
        /* <DEDUP_REMOVED lines=8> */
.L_x_3048:
[----:B------:R-:W-:Y:S05]  /*22ef0*/  BSYNC B1 ;  /* 0x0000000000017941 */ /* 0x000fea0003800000 */
.L_x_3047:
        /* <DEDUP_REMOVED lines=8> */
.L_x_3049:
[----:B------:R-:W-:Y:S01]  /*22f80*/  IMAD.MOV.U32 R11, RZ, RZ, R14 ;  /* 0x000000ffff0b7224 */ /* 0x000fe200078e000e */
[----:B------:R-:W-:Y:S06]  /*22f90*/  BRA `(.L_x_3050) ;  /* 0xfffffe0400f87947 */ /* 0x000fec000383ffff */
.L_x_2731:
        /* <DEDUP_REMOVED lines=8> */
.L_x_3052:
[----:B------:R-:W-:Y:S05]  /*23020*/  BSYNC B1 ;  /* 0x0000000000017941 */ /* 0x000fea0003800000 */
.L_x_3051:
        /* <DEDUP_REMOVED lines=8> */
.L_x_3053:
[----:B------:R-:W-:Y:S01]  /*230b0*/  IMAD.MOV.U32 R117, RZ, RZ, R14 ;  /* 0x000000ffff757224 */ /* 0x000fe200078e000e */
[----:B------:R-:W-:Y:S06]  /*230c0*/  BRA `(.L_x_3054) ;  /* 0xfffffe1c00547947 */ /* 0x000fec000383ffff */
.L_x_2761:
[----:B-1----:R1:W2:Y:S02]  /*230d0*/  SYNCS.PHASECHK.TRANS64.TRYWAIT P6, [R85+URZ+0x2a890], R86 ;  /* 0x02a89056550075a7 */ /* 0x0022a400080c017f */
[----:B--2---:R-:W-:Y:S05]  /*230e0*/  @!P6 NANOSLEEP.SYNCS 0x989680 ;  /* 0x009896800000e95d */ /* 0x004fea0003900000 */
[----:B------:R-:W2:Y:S02]  /*230f0*/  @!P6 SYNCS.PHASECHK.TRANS64 P6, [R85+URZ+0x2a890], R86 ;  /* 0x02a890565500e5a7 */ /* 0x000ea400080c007f */
[----:B--2---:R-:W-:Y:S05]  /*23100*/  @!P6 BRA `(.L_x_2761) ;  /* 0xfffffffc00f0e947 */ /* 0x004fea000383ffff */
[----:B------:R-:W-:Y:S05]  /*23110*/  BRA `(.L_x_3055) ;  /* 0xfffffe3c00847947 */ /* 0x000fea000383ffff */
.L_x_2762:
        /* <DEDUP_REMOVED lines=8> */
.L_x_3057:
[----:B------:R-:W-:Y:S05]  /*231a0*/  BSYNC B1 ;  /* 0x0000000000017941 */ /* 0x000fea0003800000 */
.L_x_3056:
        /* <DEDUP_REMOVED lines=8> */
.L_x_3058:
[----:B------:R-:W-:Y:S01]  /*23230*/  IMAD.MOV.U32 R11, RZ, RZ, R14 ;  /* 0x000000ffff0b7224 */ /* 0x000fe200078e000e */
[----:B------:R-:W-:Y:S06]  /*23240*/  BRA `(.L_x_3059) ;  /* 0xfffffe3c00507947 */ /* 0x000fec000383ffff */
.L_x_2775:
[----:B------:R-:W-:Y:S01]  /*23250*/  BSSY B1, `(.L_x_3060) ;  /* 0x0000008000017945 */ /* 0x000fe20003800000 */
[----:B--234-:R-:W-:Y:S01]  /*23260*/  IMAD.MOV.U32 R13, RZ, RZ, R116 ;  /* 0x000000ffff0d7224 */ /* 0x01cfe200078e0074 */
[----:B------:R-:W-:Y:S01]  /*23270*/  MOV R12, 0x1 ;  /* 0x00000001000c7802 */ /* 0x000fe20000000f00 */
[----:B------:R-:W-:Y:S02]  /*23280*/  IMAD.MOV.U32 R11, RZ, RZ, 0x1c1f ;  /* 0x00001c1fff0b7424 */ /* 0x000fe400078e00ff */
[----:B------:R-:W-:-:S07]  /*23290*/  IMAD.MOV.U32 R15, RZ, RZ, -0x1 ;  /* 0xffffffffff0f7424 */ /* 0x000fce00078e00ff */
[----:B01----:R-:W-:Y:S05]  /*232a0*/  WARPSYNC.COLLECTIVE R15, `(.L_x_3061) ;  /* 0x000000000f087348 */ /* 0x003fea0003c00000 */
[----:B------:R2:W3:Y:S02]  /*232b0*/  SHFL.IDX P6, R14, R13, R12, R11 ;  /* 0x0000000c0d0e7389 */ /* 0x0004e400000c000b */
[----:B0123--:R-:W-:Y:S01]  /*232c0*/  ENDCOLLECTIVE ;  /* 0x000000000000791b */ /* 0x00ffe20003800000 */
.L_x_3061:
[----:B------:R-:W-:Y:S05]  /*232d0*/  BSYNC B1 ;  /* 0x0000000000017941 */ /* 0x000fea0003800000 */
.L_x_3060:
        /* <DEDUP_REMOVED lines=8> */
.L_x_3062:
[----:B------:R-:W-:Y:S01]  /*23360*/  IMAD.MOV.U32 R117, RZ, RZ, R14 ;  /* 0x000000ffff757224 */ /* 0x000fe200078e000e */
[----:B------:R-:W-:Y:S06]  /*23370*/  BRA `(.L_x_3063) ;  /* 0xfffffe5400087947 */ /* 0x000fec000383ffff */
.L_x_2788:
[----:B0-----:R0:W1:Y:S02]  /*23380*/  SYNCS.PHASECHK.TRANS64.TRYWAIT P4, [R85+URZ+0x2a890], R86 ;  /* 0x02a89056550075a7 */ /* 0x001064000808017f */
[----:B-1----:R-:W-:Y:S05]  /*23390*/  @!P4 NANOSLEEP.SYNCS 0x989680 ;  /* 0x009896800000c95d */ /* 0x002fea0003900000 */
[----:B------:R-:W1:Y:S02]  /*233a0*/  @!P4 SYNCS.PHASECHK.TRANS64 P4, [R85+URZ+0x2a890], R86 ;  /* 0x02a890565500c5a7 */ /* 0x000e64000808007f */
[----:B-1----:R-:W-:Y:S05]  /*233b0*/  @!P4 BRA `(.L_x_2788) ;  /* 0xfffffffc00f0c947 */ /* 0x002fea000383ffff */
[----:B------:R-:W-:Y:S05]  /*233c0*/  BRA `(.L_x_3064) ;  /* 0xfffffe6800fc7947 */ /* 0x000fea000383ffff */
.L_x_2789:
        /* <DEDUP_REMOVED lines=8> */
.L_x_3066:
[----:B------:R-:W-:Y:S05]  /*23450*/  BSYNC B1 ;  /* 0x0000000000017941 */ /* 0x000fea0003800000 */
.L_x_3065:
        /* <DEDUP_REMOVED lines=8> */
.L_x_3067:
[----:B------:R-:W-:Y:S01]  /*234e0*/  IMAD.MOV.U32 R32, RZ, RZ, R14 ;  /* 0x000000ffff207224 */ /* 0x000fe200078e000e */
[----:B------:R-:W-:Y:S06]  /*234f0*/  BRA `(.L_x_3068) ;  /* 0xfffffe6c00207947 */ /* 0x000fec000383ffff */
.L_x_2792:
        /* <DEDUP_REMOVED lines=8> */
.L_x_3070:
[----:B------:R-:W-:Y:S05]  /*23580*/  BSYNC B1 ;  /* 0x0000000000017941 */ /* 0x000fea0003800000 */
.L_x_3069:
        /* <DEDUP_REMOVED lines=8> */
.L_x_3071:
[----:B------:R-:W-:Y:S01]  /*23610*/  IMAD.MOV.U32 R32, RZ, RZ, R14 ;  /* 0x000000ffff207224 */ /* 0x000fe200078e000e */
[----:B------:R-:W-:Y:S06]  /*23620*/  BRA `(.L_x_3072) ;  /* 0xfffffe6c007c7947 */ /* 0x000fec000383ffff */
.L_x_2796:
[----:B---3--:R3:W0:Y:S02]  /*23630*/  SYNCS.PHASECHK.TRANS64.TRYWAIT P0, [R85+URZ+0x2a8b0], R86 ;  /* 0x02a8b056550075a7 */ /* 0x008624000800017f */
[----:B0-----:R-:W-:Y:S05]  /*23640*/  @!P0 NANOSLEEP.SYNCS 0x989680 ;  /* 0x009896800000895d */ /* 0x001fea0003900000 */
[----:B------:R-:W0:Y:S02]  /*23650*/  @!P0 SYNCS.PHASECHK.TRANS64 P0, [R85+URZ+0x2a8b0], R86 ;  /* 0x02a8b056550085a7 */ /* 0x000e24000800007f */
[----:B0-----:R-:W-:Y:S05]  /*23660*/  @!P0 BRA `(.L_x_2796) ;  /* 0xfffffffc00f08947 */ /* 0x001fea000383ffff */
[----:B------:R-:W-:Y:S05]  /*23670*/  BRA `(.L_x_3073) ;  /* 0xfffffe7000547947 */ /* 0x000fea000383ffff */
.L_x_2814:
        /* <DEDUP_REMOVED lines=8> */
.L_x_3075:
[----:B------:R-:W-:Y:S05]  /*23700*/  BSYNC B1 ;  /* 0x0000000000017941 */ /* 0x000fea0003800000 */
.L_x_3074:
        /* <DEDUP_REMOVED lines=8> */
.L_x_3076:
[----:B------:R-:W-:Y:S02]  /*23790*/  IMAD.MOV.U32 R13, RZ, RZ, R8 ;  /* 0x000000ffff0d7224 */ /* 0x000fe400078e0008 */
[----:B------:R-:W-:-:S07]  /*237a0*/  IMAD.MOV.U32 R0, RZ, RZ, R14 ;  /* 0x000000ffff007224 */ /* 0x000fce00078e000e */
[----:B------:R-:W-:Y:S05]  /*237b0*/  WARPSYNC.COLLECTIVE R15, `(.L_x_3077) ;  /* 0x000000000f087348 */ /* 0x000fea0003c00000 */
[----:B------:R0:W1:Y:S02]  /*237c0*/  SHFL.IDX P6, R14, R13, R12, R11 ;  /* 0x0000000c0d0e7389 */ /* 0x00006400000c000b */
[----:B01----:R-:W-:Y:S01]  /*237d0*/  ENDCOLLECTIVE ;  /* 0x000000000000791b */ /* 0x003fe20003800000 */
.L_x_3077:
[----:B------:R-:W-:Y:S02]  /*237e0*/  IMAD.MOV.U32 R13, RZ, RZ, R4 ;  /* 0x000000ffff0d7224 */ /* 0x000fe400078e0004 */
[----:B------:R-:W-:-:S07]  /*237f0*/  IMAD.MOV.U32 R5, RZ, RZ, R14 ;  /* 0x000000ffff057224 */ /* 0x000fce00078e000e */
[----:B------:R-:W-:Y:S05]  /*23800*/  WARPSYNC.COLLECTIVE R15, `(.L_x_3078) ;  /* 0x000000000f087348 */ /* 0x000fea0003c00000 */
[----:B------:R0:W1:Y:S02]  /*23810*/  SHFL.IDX P6, R14, R13, R12, R11 ;  /* 0x0000000c0d0e7389 */ /* 0x00006400000c000b */
[----:B01----:R-:W-:Y:S01]  /*23820*/  ENDCOLLECTIVE ;  /* 0x000000000000791b */ /* 0x003fe20003800000 */
.L_x_3078:
[----:B------:R-:W-:Y:S05]  /*23830*/  BRA `(.L_x_3079) ;  /* 0xfffffe8000147947 */ /* 0x000fea000383ffff */
.L_x_2817:
        /* <DEDUP_REMOVED lines=8> */
.L_x_3081:
[----:B------:R-:W-:Y:S05]  /*238c0*/  BSYNC B1 ;  /* 0x0000000000017941 */ /* 0x000fea0003800000 */
.L_x_3080:
        /* <DEDUP_REMOVED lines=8> */
.L_x_3082:
[----:B------:R-:W-:Y:S02]  /*23950*/  IMAD.MOV.U32 R13, RZ, RZ, R8 ;  /* 0x000000ffff0d7224 */ /* 0x000fe400078e0008 */
[----:B------:R-:W-:-:S07]  /*23960*/  IMAD.MOV.U32 R0, RZ, RZ, R14 ;  /* 0x000000ffff007224 */ /* 0x000fce00078e000e */
[----:B------:R-:W-:Y:S05]  /*23970*/  WARPSYNC.COLLECTIVE R15, `(.L_x_3083) ;  /* 0x000000000f087348 */ /* 0x000fea0003c00000 */
[----:B------:R0:W1:Y:S02]  /*23980*/  SHFL.IDX P6, R14, R13, R12, R11 ;  /* 0x0000000c0d0e7389 */ /* 0x00006400000c000b */
[----:B01----:R-:W-:Y:S01]  /*23990*/  ENDCOLLECTIVE ;  /* 0x000000000000791b */ /* 0x003fe20003800000 */
.L_x_3083:
[----:B------:R-:W-:Y:S02]  /*239a0*/  IMAD.MOV.U32 R13, RZ, RZ, R4 ;  /* 0x000000ffff0d7224 */ /* 0x000fe400078e0004 */
[----:B------:R-:W-:-:S07]  /*239b0*/  IMAD.MOV.U32 R5, RZ, RZ, R14 ;  /* 0x000000ffff057224 */ /* 0x000fce00078e000e */
[----:B------:R-:W-:Y:S05]  /*239c0*/  WARPSYNC.COLLECTIVE R15, `(.L_x_3084) ;  /* 0x000000000f087348 */ /* 0x000fea0003c00000 */
[----:B------:R0:W1:Y:S02]  /*239d0*/  SHFL.IDX P6, R14, R13, R12, R11 ;  /* 0x0000000c0d0e7389 */ /* 0x00006400000c000b */
[----:B01----:R-:W-:Y:S01]  /*239e0*/  ENDCOLLECTIVE ;  /* 0x000000000000791b */ /* 0x003fe20003800000 */
.L_x_3084:
[----:B------:R-:W-:Y:S01]  /*239f0*/  IMAD.MOV.U32 R4, RZ, RZ, R14 ;  /* 0x000000ffff047224 */ /* 0x000fe200078e000e */
[----:B------:R-:W-:Y:S06]  /*23a00*/  BRA `(.L_x_3085) ;  /* 0xfffffe8400c87947 */ /* 0x000fec000383ffff */
.L_x_2821:
[----:B0-----:R0:W1:Y:S02]  /*23a10*/  SYNCS.PHASECHK.TRANS64.TRYWAIT P0, [R18+URZ+0x2a800], R5 ;  /* 0x02a80005120075a7 */ /* 0x001064000800017f */
[----:B-1----:R-:W-:Y:S05]  /*23a20*/  @!P0 NANOSLEEP.SYNCS 0x989680 ;  /* 0x009896800000895d */ /* 0x002fea0003900000 */
[----:B------:R-:W1:Y:S02]  /*23a30*/  @!P0 SYNCS.PHASECHK.TRANS64 P0, [R18+URZ+0x2a800], R5 ;  /* 0x02a80005120085a7 */ /* 0x000e64000800007f */
[----:B-1----:R-:W-:Y:S05]  /*23a40*/  @!P0 BRA `(.L_x_2821) ;  /* 0xfffffffc00f08947 */ /* 0x002fea000383ffff */
[----:B------:R-:W-:Y:S05]  /*23a50*/  BRA `(.L_x_3086) ;  /* 0xfffffe8c00f47947 */ /* 0x000fea000383ffff */
.L_x_2845:
        /* <DEDUP_REMOVED lines=8> */
.L_x_3088:
[----:B------:R-:W-:Y:S05]  /*23ae0*/  BSYNC B1 ;  /* 0x0000000000017941 */ /* 0x000fea0003800000 */
.L_x_3087:
        /* <DEDUP_REMOVED lines=8> */
.L_x_3089:
[----:B------:R-:W-:Y:S02]  /*23b70*/  IMAD.MOV.U32 R13, RZ, RZ, R21 ;  /* 0x000000ffff0d7224 */ /* 0x000fe400078e0015 */
[----:B------:R-:W-:-:S07]  /*23b80*/  IMAD.MOV.U32 R0, RZ, RZ, R14 ;  /* 0x000000ffff007224 */ /* 0x000fce00078e000e */
[----:B------:R-:W-:Y:S05]  /*23b90*/  WARPSYNC.COLLECTIVE R15, `(.L_x_3090) ;  /* 0x000000000f087348 */ /* 0x000fea0003c00000 */
[----:B------:R0:W1:Y:S02]  /*23ba0*/  SHFL.IDX P6, R14, R13, R12, R11 ;  /* 0x0000000c0d0e7389 */ /* 0x00006400000c000b */
[----:B01----:R-:W-:Y:S01]  /*23bb0*/  ENDCOLLECTIVE ;  /* 0x000000000000791b */ /* 0x003fe20003800000 */
.L_x_3090:
[----:B------:R-:W-:Y:S02]  /*23bc0*/  IMAD.MOV.U32 R13, RZ, RZ, R20 ;  /* 0x000000ffff0d7224 */ /* 0x000fe400078e0014 */
[----:B------:R-:W-:-:S07]  /*23bd0*/  IMAD.MOV.U32 R5, RZ, RZ, R14 ;  /* 0x000000ffff057224 */ /* 0x000fce00078e000e */
[----:B------:R-:W-:Y:S05]  /*23be0*/  WARPSYNC.COLLECTIVE R15, `(.L_x_3091) ;  /* 0x000000000f087348 */ /* 0x000fea0003c00000 */
[----:B------:R0:W1:Y:S02]  /*23bf0*/  SHFL.IDX P6, R14, R13, R12, R11 ;  /* 0x0000000c0d0e7389 */ /* 0x00006400000c000b */
[----:B01----:R-:W-:Y:S01]  /*23c00*/  ENDCOLLECTIVE ;  /* 0x000000000000791b */ /* 0x003fe20003800000 */
.L_x_3091:
[----:B------:R-:W-:Y:S05]  /*23c10*/  BRA `(.L_x_3092) ;  /* 0xfffffeb400887947 */ /* 0x000fea000383ffff */
.L_x_2848:
[----:B------:R-:W-:Y:S01]  /*23c20*/  BSSY B1, `(.L_x_3093) ;  /* 0x0000008000017945 */ /* 0x000fe20003800000 */
[----:B------:R-:W-:Y:S01]  /*23c30*/  IMAD.MOV.U32 R13, RZ, RZ, R7 ;  /* 0x000000ffff0d7224 */ /* 0x000fe200078e0007 */
[----:B------:R-:W-:Y:S01]  /*23c40*/  MOV R15, 0xffffffff ;  /* 0xffffffff000f7802 */ /* 0x000fe20000000f00 */
[----:B------:R-:W-:Y:S02]  /*23c50*/  IMAD.MOV.U32 R12, RZ, RZ, 0x1 ;  /* 0x00000001ff0c7424 */ /* 0x000fe400078e00ff */
[----:B------:R-:W-:-:S07]  /*23c60*/  IMAD.MOV.U32 R11, RZ, RZ, 0x1c1f ;  /* 0x00001c1fff0b7424 */ /* 0x000fce00078e00ff */
[----:B0---4-:R-:W-:Y:S05]  /*23c70*/  WARPSYNC.COLLECTIVE R15, `(.L_x_3094) ;  /* 0x000000000f087348 */ /* 0x011fea0003c00000 */
[----:B----4-:R1:W2:Y:S02]  /*23c80*/  SHFL.IDX P6, R14, R13, R12, R11 ;  /* 0x0000000c0d0e7389 */ /* 0x0102a400000c000b */
[----:B012---:R-:W-:Y:S01]  /*23c90*/  ENDCOLLECTIVE ;  /* 0x000000000000791b */ /* 0x007fe20003800000 */
.L_x_3094:
[----:B------:R-:W-:Y:S05]  /*23ca0*/  BSYNC B1 ;  /* 0x0000000000017941 */ /* 0x000fea0003800000 */
.L_x_3093:
        /* <DEDUP_REMOVED lines=8> */
.L_x_3095:
[----:B------:R-:W-:Y:S02]  /*23d30*/  IMAD.MOV.U32 R13, RZ, RZ, R21 ;  /* 0x000000ffff0d7224 */ /* 0x000fe400078e0015 */
[----:B------:R-:W-:-:S07]  /*23d40*/  IMAD.MOV.U32 R0, RZ, RZ, R14 ;  /* 0x000000ffff007224 */ /* 0x000fce00078e000e */
[----:B------:R-:W-:Y:S05]  /*23d50*/  WARPSYNC.COLLECTIVE R15, `(.L_x_3096) ;  /* 0x000000000f087348 */ /* 0x000fea0003c00000 */
[----:B------:R0:W1:Y:S02]  /*23d60*/  SHFL.IDX P6, R14, R13, R12, R11 ;  /* 0x0000000c0d0e7389 */ /* 0x00006400000c000b */
[----:B01----:R-:W-:Y:S01]  /*23d70*/  ENDCOLLECTIVE ;  /* 0x000000000000791b */ /* 0x003fe20003800000 */
.L_x_3096:
[----:B------:R-:W-:Y:S02]  /*23d80*/  IMAD.MOV.U32 R13, RZ, RZ, R20 ;  /* 0x000000ffff0d7224 */ /* 0x000fe400078e0014 */
[----:B------:R-:W-:-:S07]  /*23d90*/  IMAD.MOV.U32 R21, RZ, RZ, R14 ;  /* 0x000000ffff157224 */ /* 0x000fce00078e000e */
[----:B------:R-:W-:Y:S05]  /*23da0*/  WARPSYNC.COLLECTIVE R15, `(.L_x_3097) ;  /* 0x000000000f087348 */ /* 0x000fea0003c00000 */
[----:B------:R0:W1:Y:S02]  /*23db0*/  SHFL.IDX P6, R14, R13, R12, R11 ;  /* 0x0000000c0d0e7389 */ /* 0x00006400000c000b */
[----:B01----:R-:W-:Y:S01]  /*23dc0*/  ENDCOLLECTIVE ;  /* 0x000000000000791b */ /* 0x003fe20003800000 */
.L_x_3097:
[----:B------:R-:W-:Y:S01]  /*23dd0*/  IMAD.MOV.U32 R20, RZ, RZ, R14 ;  /* 0x000000ffff147224 */ /* 0x000fe200078e000e */
[----:B------:R-:W-:Y:S06]  /*23de0*/  BRA `(.L_x_3098) ;  /* 0xfffffeb800cc7947 */ /* 0x000fec000383ffff */
.L_x_2852:
[----:B0-----:R0:W1:Y:S02]  /*23df0*/  SYNCS.PHASECHK.TRANS64.TRYWAIT P0, [R18+URZ+0x2a800], R61 ;  /* 0x02a8003d120075a7 */ /* 0x001064000800017f */
[----:B-1----:R-:W-:Y:S05]  /*23e00*/  @!P0 NANOSLEEP.SYNCS 0x989680 ;  /* 0x009896800000895d */ /* 0x002fea0003900000 */
[----:B------:R-:W1:Y:S02]  /*23e10*/  @!P0 SYNCS.PHASECHK.TRANS64 P0, [R18+URZ+0x2a800], R61 ;  /* 0x02a8003d120085a7 */ /* 0x000e64000800007f */
[----:B-1----:R-:W-:Y:S05]  /*23e20*/  @!P0 BRA `(.L_x_2852) ;  /* 0xfffffffc00f08947 */ /* 0x002fea000383ffff */
[----:B------:R-:W-:Y:S05]  /*23e30*/  BRA `(.L_x_3099) ;  /* 0xfffffec0005c7947 */ /* 0x000fea000383ffff */
.L_x_2866:
[----:B-1----:R1:W3:Y:S02]  /*23e40*/  SYNCS.PHASECHK.TRANS64.TRYWAIT P1, [R0+URZ+0x2a830], R3 ;  /* 0x02a83003000075a7 */ /* 0x0022e4000802017f */
[----:B---3--:R-:W-:Y:S05]  /*23e50*/  @!P1 NANOSLEEP.SYNCS 0x989680 ;  /* 0x009896800000995d */ /* 0x008fea0003900000 */
[----:B------:R-:W3:Y:S02]  /*23e60*/  @!P1 SYNCS.PHASECHK.TRANS64 P1, [R0+URZ+0x2a830], R3 ;  /* 0x02a83003000095a7 */ /* 0x000ee4000802007f */
[----:B---3--:R-:W-:Y:S05]  /*23e70*/  @!P1 BRA `(.L_x_2866) ;  /* 0xfffffffc00f09947 */ /* 0x008fea000383ffff */
[----:B------:R-:W-:Y:S05]  /*23e80*/  BRA `(.L_x_2865) ;  /* 0xfffffee800bc7947 */ /* 0x000fea000383ffff */
.L_x_2874:
[----:B-1----:R1:W2:Y:S02]  /*23e90*/  SYNCS.PHASECHK.TRANS64.TRYWAIT P2, [R15+URZ+0x2a830], R4 ;  /* 0x02a830040f0075a7 */ /* 0x0022a4000804017f */
[----:B--2---:R-:W-:Y:S05]  /*23ea0*/  @!P2 NANOSLEEP.SYNCS 0x989680 ;  /* 0x009896800000a95d */ /* 0x004fea0003900000 */
[----:B------:R-:W2:Y:S02]  /*23eb0*/  @!P2 SYNCS.PHASECHK.TRANS64 P2, [R15+URZ+0x2a830], R4 ;  /* 0x02a830040f00a5a7 */ /* 0x000ea4000804007f */
[----:B--2---:R-:W-:Y:S05]  /*23ec0*/  @!P2 BRA `(.L_x_2874) ;  /* 0xfffffffc00f0a947 */ /* 0x004fea000383ffff */
[----:B------:R-:W-:Y:S05]  /*23ed0*/  BRA `(.L_x_2873) ;  /* 0xffffff0c006c7947 */ /* 0x000fea000383ffff */
.L_x_2879:
[----:B---3--:R3:W4:Y:S02]  /*23ee0*/  SYNCS.PHASECHK.TRANS64.TRYWAIT P2, [R10+URZ+0x2a850], R2 ;  /* 0x02a850020a0075a7 */ /* 0x008724000804017f */
[----:B----4-:R-:W-:Y:S05]  /*23ef0*/  @!P2 NANOSLEEP.SYNCS 0x989680 ;  /* 0x009896800000a95d */ /* 0x010fea0003900000 */
[----:B------:R-:W4:Y:S02]  /*23f00*/  @!P2 SYNCS.PHASECHK.TRANS64 P2, [R10+URZ+0x2a850], R2 ;  /* 0x02a850020a00a5a7 */ /* 0x000f24000804007f */
[----:B----4-:R-:W-:Y:S05]  /*23f10*/  @!P2 BRA `(.L_x_2879) ;  /* 0xfffffffc00f0a947 */ /* 0x010fea000383ffff */
[----:B------:R-:W-:Y:S05]  /*23f20*/  BRA `(.L_x_2878) ;  /* 0xffffff18005c7947 */ /* 0x000fea000383ffff */
.L_x_2889:
[----:B-1----:R1:W2:Y:S02]  /*23f30*/  SYNCS.PHASECHK.TRANS64.TRYWAIT P1, [R4+URZ+0x2a830], R11 ;  /* 0x02a8300b040075a7 */ /* 0x0022a4000802017f */
[----:B--2---:R-:W-:Y:S05]  /*23f40*/  @!P1 NANOSLEEP.SYNCS 0x989680 ;  /* 0x009896800000995d */ /* 0x004fea0003900000 */
[----:B------:R-:W2:Y:S02]  /*23f50*/  @!P1 SYNCS.PHASECHK.TRANS64 P1, [R4+URZ+0x2a830], R11 ;  /* 0x02a8300b040095a7 */ /* 0x000ea4000802007f */
[----:B--2---:R-:W-:Y:S05]  /*23f60*/  @!P1 BRA `(.L_x_2889) ;  /* 0xfffffffc00f09947 */ /* 0x004fea000383ffff */
[----:B------:R-:W-:Y:S05]  /*23f70*/  BRA `(.L_x_2888) ;  /* 0xffffff3400187947 */ /* 0x000fea000383ffff */
.L_x_2894:
[----:B-1----:R1:W2:Y:S02]  /*23f80*/  SYNCS.PHASECHK.TRANS64.TRYWAIT P1, [R10+URZ+0x2a850], R3 ;  /* 0x02a850030a0075a7 */ /* 0x0022a4000802017f */
[----:B--2---:R-:W-:Y:S05]  /*23f90*/  @!P1 NANOSLEEP.SYNCS 0x989680 ;  /* 0x009896800000995d */ /* 0x004fea0003900000 */
[----:B------:R-:W2:Y:S02]  /*23fa0*/  @!P1 SYNCS.PHASECHK.TRANS64 P1, [R10+URZ+0x2a850], R3 ;  /* 0x02a850030a0095a7 */ /* 0x000ea4000802007f */
[----:B--2---:R-:W-:Y:S05]  /*23fb0*/  @!P1 BRA `(.L_x_2894) ;  /* 0xfffffffc00f09947 */ /* 0x004fea000383ffff */
[----:B------:R-:W-:Y:S05]  /*23fc0*/  BRA `(.L_x_2893) ;  /* 0xffffff4000087947 */ /* 0x000fea000383ffff */
.L_x_2902:
[----:B-1----:R1:W2:Y:S02]  /*23fd0*/  SYNCS.PHASECHK.TRANS64.TRYWAIT P1, [R12+URZ+0x2a850], R5 ;  /* 0x02a850050c0075a7 */ /* 0x0022a4000802017f */
[----:B--2---:R-:W-:Y:S05]  /*23fe0*/  @!P1 NANOSLEEP.SYNCS 0x989680 ;  /* 0x009896800000995d */ /* 0x004fea0003900000 */
[----:B------:R-:W2:Y:S02]  /*23ff0*/  @!P1 SYNCS.PHASECHK.TRANS64 P1, [R12+URZ+0x2a850], R5 ;  /* 0x02a850050c0095a7 */ /* 0x000ea4000802007f */
[----:B--2---:R-:W-:Y:S05]  /*24000*/  @!P1 BRA `(.L_x_2902) ;  /* 0xfffffffc00f09947 */ /* 0x004fea000383ffff */
[----:B------:R-:W-:Y:S05]  /*24010*/  BRA `(.L_x_2901) ;  /* 0xffffff5400d47947 */ /* 0x000fea000383ffff */
.L_x_2939:
        /* <DEDUP_REMOVED lines=8> */
[----:B-1----:R-:W-:Y:S05]  /*240a0*/  WARPSYNC.COLLECTIVE R15, `(.L_x_3101) ;  /* 0x000000000f087348 */ /* 0x002fea0003c00000 */
[----:B------:R0:W2:Y:S02]  /*240b0*/  SHFL.IDX P6, R14, R13, R12, R11 ;  /* 0x0000000c0d0e7389 */ /* 0x0000a400000c000b */
[----:B012---:R-:W-:Y:S01]  /*240c0*/  ENDCOLLECTIVE ;  /* 0x000000000000791b */ /* 0x007fe20003800000 */
.L_x_3101:
[----:B------:R-:W-:Y:S05]  /*240d0*/  BSYNC B1 ;  /* 0x0000000000017941 */ /* 0x000fea0003800000 */
.L_x_3100:
[----:B------:R-:W-:Y:S05]  /*240e0*/  BRA `(.L_x_3102) ;  /* 0xffffff9000f47947 */ /* 0x000fea000383ffff */
.L_x_2941:
[----:B------:R-:W-:Y:S01]  /*240f0*/  BSSY B1, `(.L_x_3103) ;  /* 0x0000006000017945 */ /* 0x000fe20003800000 */
[----:B------:R-:W-:-:S07]  /*24100*/  IMAD.MOV.U32 R15, RZ, RZ, -0x1 ;  /* 0xffffffffff0f7424 */ /* 0x000fce00078e00ff */
[----:B01----:R-:W-:Y:S05]  /*24110*/  WARPSYNC.COLLECTIVE R15, `(.L_x_3104) ;  /* 0x000000000f0c7348 */ /* 0x003fea0003c00000 */
[----:B------:R-:W-:Y:S02]  /*24120*/  ELECT P6, UR62, PT ;  /* 0x00000000003e782f */ /* 0x000fe400038c0000 */
[----:B------:R-:W-:Y:S01]  /*24130*/  MOV R14, UR62 ;  /* 0x0000003e000e7c02 */ /* 0x000fe20008000f00 */
[----:B01----:R-:W-:Y:S10]  /*24140*/  ENDCOLLECTIVE ;  /* 0x000000000000791b */ /* 0x003ff40003800000 */
.L_x_3104:
[----:B------:R-:W-:Y:S05]  /*24150*/  BSYNC B1 ;  /* 0x0000000000017941 */ /* 0x000fea0003800000 */
.L_x_3103:
[----:B------:R-:W-:Y:S05]  /*24160*/  BRA `(.L_x_2940) ;  /* 0xffffff9000ec7947 */ /* 0x000fea000383ffff */
.L_x_2943:
[----:B0-----:R0:W2:Y:S02]  /*24170*/  SYNCS.PHASECHK.TRANS64.TRYWAIT P0, [R22+URZ+0x2a820], R7 ;  /* 0x02a82007160075a7 */ /* 0x0010a4000800017f */
[----:B--2---:R-:W-:Y:S05]  /*24180*/  @!P0 NANOSLEEP.SYNCS 0x989680 ;  /* 0x009896800000895d */ /* 0x004fea0003900000 */
[----:B------:R-:W2:Y:S02]  /*24190*/  @!P0 SYNCS.PHASECHK.TRANS64 P0, [R22+URZ+0x2a820], R7 ;  /* 0x02a82007160085a7 */ /* 0x000ea4000800007f */
[----:B--2---:R-:W-:Y:S05]  /*241a0*/  @!P0 BRA `(.L_x_2943) ;  /* 0xfffffffc00f08947 */ /* 0x004fea000383ffff */
[----:B------:R-:W-:Y:S05]  /*241b0*/  BRA `(.L_x_3105) ;  /* 0xffffff9000fc7947 */ /* 0x000fea000383ffff */
.L_x_2947:
[----:B-1----:R1:W2:Y:S02]  /*241c0*/  SYNCS.PHASECHK.TRANS64.TRYWAIT P0, [R11+URZ+0x2a8a0], R10 ;  /* 0x02a8a00a0b0075a7 */ /* 0x0022a4000800017f */
[----:B--2---:R-:W-:Y:S05]  /*241d0*/  @!P0 NANOSLEEP.SYNCS 0x989680 ;  /* 0x009896800000895d */ /* 0x004fea0003900000 */
[----:B------:R-:W2:Y:S02]  /*241e0*/  @!P0 SYNCS.PHASECHK.TRANS64 P0, [R11+URZ+0x2a8a0], R10 ;  /* 0x02a8a00a0b0085a7 */ /* 0x000ea4000800007f */
[----:B--2---:R-:W-:Y:S05]  /*241f0*/  @!P0 BRA `(.L_x_2947) ;  /* 0xfffffffc00f08947 */ /* 0x004fea000383ffff */
[----:B------:R-:W-:Y:S05]  /*24200*/  BRA `(.L_x_3106) ;  /* 0xffffff9400147947 */ /* 0x000fea000383ffff */
.L_x_2954:
[----:B0-----:R0:W2:Y:S02]  /*24210*/  SYNCS.PHASECHK.TRANS64.TRYWAIT P0, [R11+URZ+0x2a8c0], R10 ;  /* 0x02a8c00a0b0075a7 */ /* 0x0010a4000800017f */
[----:B--2---:R-:W-:Y:S05]  /*24220*/  @!P0 NANOSLEEP.SYNCS 0x989680 ;  /* 0x009896800000895d */ /* 0x004fea0003900000 */
[----:B------:R-:W2:Y:S02]  /*24230*/  @!P0 SYNCS.PHASECHK.TRANS64 P0, [R11+URZ+0x2a8c0], R10 ;  /* 0x02a8c00a0b0085a7 */ /* 0x000ea4000800007f */
[----:B--2---:R-:W-:Y:S05]  /*24240*/  @!P0 BRA `(.L_x_2954) ;  /* 0xfffffffc00f08947 */ /* 0x004fea000383ffff */
[----:B------:R-:W-:Y:S05]  /*24250*/  BRA `(.L_x_3107) ;  /* 0xffffff98000c7947 */ /* 0x000fea000383ffff */
.L_x_2962:
[----:B-1----:R1:W2:Y:S02]  /*24260*/  SYNCS.PHASECHK.TRANS64.TRYWAIT P1, [R10+URZ+0x2a8a0], R9 ;  /* 0x02a8a0090a0075a7 */ /* 0x0022a4000802017f */
[----:B--2---:R-:W-:Y:S05]  /*24270*/  @!P1 NANOSLEEP.SYNCS 0x989680 ;  /* 0x009896800000995d */ /* 0x004fea0003900000 */
[----:B------:R-:W2:Y:S02]  /*24280*/  @!P1 SYNCS.PHASECHK.TRANS64 P1, [R10+URZ+0x2a8a0], R9 ;  /* 0x02a8a0090a0095a7 */ /* 0x000ea4000802007f */
[----:B--2---:R-:W-:Y:S05]  /*24290*/  @!P1 BRA `(.L_x_2962) ;  /* 0xfffffffc00f09947 */ /* 0x004fea000383ffff */
[----:B------:R-:W-:Y:S05]  /*242a0*/  BRA `(.L_x_3108) ;  /* 0xffffff9c00087947 */ /* 0x000fea000383ffff */
.L_x_2969:
[----:B0-----:R0:W2:Y:S02]  /*242b0*/  SYNCS.PHASECHK.TRANS64.TRYWAIT P1, [R10+URZ+0x2a8c0], R9 ;  /* 0x02a8c0090a0075a7 */ /* 0x0010a4000802017f */
[----:B--2---:R-:W-:Y:S05]  /*242c0*/  @!P1 NANOSLEEP.SYNCS 0x989680 ;  /* 0x009896800000995d */ /* 0x004fea0003900000 */
[----:B------:R-:W2:Y:S02]  /*242d0*/  @!P1 SYNCS.PHASECHK.TRANS64 P1, [R10+URZ+0x2a8c0], R9 ;  /* 0x02a8c0090a0095a7 */ /* 0x000ea4000802007f */
[----:B--2---:R-:W-:Y:S05]  /*242e0*/  @!P1 BRA `(.L_x_2969) ;  /* 0xfffffffc00f09947 */ /* 0x004fea000383ffff */
[----:B------:R-:W-:Y:S05]  /*242f0*/  BRA `(.L_x_3109) ;  /* 0xffffff9c00fc7947 */ /* 0x000fea000383ffff */
.L_x_2983:
        /* <DEDUP_REMOVED lines=11> */
.L_x_3111:
[----:B------:R-:W-:Y:S05]  /*243b0*/  BSYNC B0 ;  /* 0x0000000000007941 */ /* 0x000fea0003800000 */
.L_x_3110:
[----:B------:R-:W-:Y:S05]  /*243c0*/  BRA `(.L_x_3112) ;  /* 0xffffffac003c7947 */ /* 0x000fea000383ffff */
.L_x_2986:
[----:B0-----:R0:W1:Y:S02]  /*243d0*/  SYNCS.PHASECHK.TRANS64.TRYWAIT P0, [R7+URZ+0x2a840], R2 ;  /* 0x02a84002070075a7 */ /* 0x001064000800017f */
[----:B-1----:R-:W-:Y:S05]  /*243e0*/  @!P0 NANOSLEEP.SYNCS 0x989680 ;  /* 0x009896800000895d */ /* 0x002fea0003900000 */
[----:B------:R-:W1:Y:S02]  /*243f0*/  @!P0 SYNCS.PHASECHK.TRANS64 P0, [R7+URZ+0x2a840], R2 ;  /* 0x02a84002070085a7 */ /* 0x000e64000800007f */
[----:B-1----:R-:W-:Y:S05]  /*24400*/  @!P0 BRA `(.L_x_2986) ;  /* 0xfffffffc00f08947 */ /* 0x002fea000383ffff */
[----:B------:R-:W-:Y:S05]  /*24410*/  BRA `(.L_x_3113) ;  /* 0xffffffac00987947 */ /* 0x000fea000383ffff */
.L_x_2987:
        /* <DEDUP_REMOVED lines=8> */
.L_x_3115:
[----:B------:R-:W-:Y:S05]  /*244a0*/  BSYNC B0 ;  /* 0x0000000000007941 */ /* 0x000fea0003800000 */
.L_x_3114:
        /* <DEDUP_REMOVED lines=9> */
.L_x_3116:
[----:B------:R-:W-:Y:S02]  /*24540*/  IMAD.MOV.U32 R13, RZ, RZ, R0 ;  /* 0x000000ffff0d7224 */ /* 0x000fe400078e0000 */
[----:B------:R-:W-:Y:S02]  /*24550*/  IMAD.MOV.U32 R12, RZ, RZ, 0x1 ;  /* 0x00000001ff0c7424 */ /* 0x000fe400078e00ff */
[----:B------:R-:W-:-:S07]  /*24560*/  IMAD.MOV.U32 R3, RZ, RZ, R14 ;  /* 0x000000ffff037224 */ /* 0x000fce00078e000e */
[----:B------:R-:W-:Y:S05]  /*24570*/  WARPSYNC.COLLECTIVE R15, `(.L_x_3117) ;  /* 0x000000000f087348 */ /* 0x000fea0003c00000 */
[----:B------:R0:W1:Y:S02]  /*24580*/  SHFL.IDX P6, R14, R13, R12, R11 ;  /* 0x0000000c0d0e7389 */ /* 0x00006400000c000b */
[----:B01----:R-:W-:Y:S01]  /*24590*/  ENDCOLLECTIVE ;  /* 0x000000000000791b */ /* 0x003fe20003800000 */
.L_x_3117:
        /* <DEDUP_REMOVED lines=17> */
.L_x_3118:
[----:B------:R-:W-:Y:S02]  /*246b0*/  @P1 IMAD R8, R5, 0x2, R22 ;  /* 0x0000000205081824 */ /* 0x000fe400078e0216 */
[----:B------:R-:W-:Y:S02]  /*246c0*/  IMAD.MOV.U32 R13, RZ, RZ, R0 ;  /* 0x000000ffff0d7224 */ /* 0x000fe400078e0000 */
[----:B------:R-:W-:Y:S01]  /*246d0*/  IMAD.MOV.U32 R12, RZ, RZ, 0x2 ;  /* 0x00000002ff0c7424 */ /* 0x000fe200078e00ff */
[----:B------:R-:W-:-:S07]  /*246e0*/  MOV R3, R14 ;  /* 0x0000000e00037202 */ /* 0x000fce0000000f00 */
[----:B------:R-:W-:Y:S05]  /*246f0*/  WARPSYNC.COLLECTIVE R15, `(.L_x_3119) ;  /* 0x000000000f087348 */ /* 0x000fea0003c00000 */
[----:B------:R0:W1:Y:S02]  /*24700*/  SHFL.IDX P6, R14, R13, R12, R11 ;  /* 0x0000000c0d0e7389 */ /* 0x00006400000c000b */
[----:B01----:R-:W-:Y:S01]  /*24710*/  ENDCOLLECTIVE ;  /* 0x000000000000791b */ /* 0x003fe20003800000 */
.L_x_3119:
        /* <DEDUP_REMOVED lines=17> */
.L_x_3120:
[----:B------:R-:W-:Y:S02]  /*24830*/  @P1 IMAD R8, R5, 0x2, R22 ;  /* 0x0000000205081824 */ /* 0x000fe400078e0216 */
[----:B------:R-:W-:Y:S02]  /*24840*/  IMAD.MOV.U32 R13, RZ, RZ, R0 ;  /* 0x000000ffff0d7224 */ /* 0x000fe400078e0000 */
[----:B------:R-:W-:Y:S02]  /*24850*/  IMAD.MOV.U32 R12, RZ, RZ, 0x3 ;  /* 0x00000003ff0c7424 */ /* 0x000fe400078e00ff */
[----:B------:R-:W-:-:S07]  /*24860*/  IMAD.MOV.U32 R3, RZ, RZ, R14 ;  /* 0x000000ffff037224 */ /* 0x000fce00078e000e */
[----:B------:R-:W-:Y:S05]  /*24870*/  WARPSYNC.COLLECTIVE R15, `(.L_x_3121) ;  /* 0x000000000f087348 */ /* 0x000fea0003c00000 */
[----:B------:R0:W1:Y:S02]  /*24880*/  SHFL.IDX P6, R14, R13, R12, R11 ;  /* 0x0000000c0d0e7389 */ /* 0x00006400000c000b */
[----:B01----:R-:W-:Y:S01]  /*24890*/  ENDCOLLECTIVE ;  /* 0x000000000000791b */ /* 0x003fe20003800000 */
.L_x_3121:
        /* <DEDUP_REMOVED lines=17> */
.L_x_3122:
[----:B------:R-:W-:Y:S02]  /*249b0*/  @P1 IMAD R8, R5, 0x2, R22 ;  /* 0x0000000205081824 */ /* 0x000fe400078e0216 */
[----:B------:R-:W-:Y:S02]  /*249c0*/  IMAD.MOV.U32 R13, RZ, RZ, R0 ;  /* 0x000000ffff0d7224 */ /* 0x000fe400078e0000 */
[----:B------:R-:W-:Y:S02]  /*249d0*/  IMAD.MOV.U32 R12, RZ, RZ, 0x4 ;  /* 0x00000004ff0c7424 */ /* 0x000fe400078e00ff */
[----:B------:R-:W-:-:S07]  /*249e0*/  IMAD.MOV.U32 R3, RZ, RZ, R14 ;  /* 0x000000ffff037224 */ /* 0x000fce00078e000e */
[----:B------:R-:W-:Y:S05]  /*249f0*/  WARPSYNC.COLLECTIVE R15, `(.L_x_3123) ;  /* 0x000000000f087348 */ /* 0x000fea0003c00000 */
[----:B------:R0:W1:Y:S02]  /*24a00*/  SHFL.IDX P6, R14, R13, R12, R11 ;  /* 0x0000000c0d0e7389 */ /* 0x00006400000c000b */
[----:B01----:R-:W-:Y:S01]  /*24a10*/  ENDCOLLECTIVE ;  /* 0x000000000000791b */ /* 0x003fe20003800000 */
.L_x_3123:
        /* <DEDUP_REMOVED lines=17> */
.L_x_3124:
[----:B------:R-:W-:Y:S02]  /*24b30*/  @P1 IMAD R8, R5, 0x2, R22 ;  /* 0x0000000205081824 */ /* 0x000fe400078e0216 */
[----:B------:R-:W-:Y:S02]  /*24b40*/  IMAD.MOV.U32 R13, RZ, RZ, R0 ;  /* 0x000000ffff0d7224 */ /* 0x000fe400078e0000 */
[----:B------:R-:W-:Y:S02]  /*24b50*/  IMAD.MOV.U32 R12, RZ, RZ, 0x5 ;  /* 0x00000005ff0c7424 */ /* 0x000fe400078e00ff */
[----:B------:R-:W-:-:S07]  /*24b60*/  IMAD.MOV.U32 R3, RZ, RZ, R14 ;  /* 0x000000ffff037224 */ /* 0x000fce00078e000e */
[----:B------:R-:W-:Y:S05]  /*24b70*/  WARPSYNC.COLLECTIVE R15, `(.L_x_3125) ;  /* 0x000000000f087348 */ /* 0x000fea0003c00000 */
[----:B------:R0:W1:Y:S02]  /*24b80*/  SHFL.IDX P6, R14, R13, R12, R11 ;  /* 0x0000000c0d0e7389 */ /* 0x00006400000c000b */
[----:B01----:R-:W-:Y:S01]  /*24b90*/  ENDCOLLECTIVE ;  /* 0x000000000000791b */ /* 0x003fe20003800000 */
.L_x_3125:
        /* <DEDUP_REMOVED lines=10> */
.L_x_3126:
        /* <DEDUP_REMOVED lines=8> */
.L_x_2992:
[----:B------:R-:W-:Y:S01]  /*24cc0*/  IMAD.MOV.U32 R13, RZ, RZ, R4 ;  /* 0x000000ffff0d7224 */ /* 0x000fe200078e0004 */
[----:B------:R-:W-:Y:S01]  /*24cd0*/  LEA R17, R17, R9, 0x7 ;  /* 0x0000000911117211 */ /* 0x000fe200078e38ff */
[----:B------:R-:W-:Y:S02]  /*24ce0*/  IMAD.MOV.U32 R12, RZ, RZ, RZ ;  /* 0x000000ffff0c7224 */ /* 0x000fe400078e00ff */
[----:B------:R-:W-:Y:S02]  /*24cf0*/  IMAD.MOV.U32 R11, RZ, RZ, 0x181f ;  /* 0x0000181fff0b7424 */ /* 0x000fe400078e00ff */
[----:B------:R-:W-:Y:S02]  /*24d00*/  IMAD.MOV.U32 R15, RZ, RZ, -0x1 ;  /* 0xffffffffff0f7424 */ /* 0x000fe400078e00ff */
[----:B-----5:R-:W-:-:S07]  /*24d10*/  IMAD R5, R10, R7, RZ ;  /* 0x000000070a057224 */ /* 0x020fce00078e02ff */
[----:B------:R-:W-:Y:S05]  /*24d20*/  WARPSYNC.COLLECTIVE R15, `(.L_x_3128) ;  /* 0x000000000f087348 */ /* 0x000fea0003c00000 */
[----:B------:R0:W1:Y:S02]  /*24d30*/  SHFL.IDX P6, R14, R13, R12, R11 ;  /* 0x0000000c0d0e7389 */ /* 0x00006400000c000b */
[----:B01----:R-:W-:Y:S01]  /*24d40*/  ENDCOLLECTIVE ;  /* 0x000000000000791b */ /* 0x003fe20003800000 */
.L_x_3128:
[----:B------:R-:W-:Y:S01]  /*24d50*/  ISETP.GE.AND P1, PT, R17, R5, PT ;  /* 0x000000051100720c */ /* 0x000fe20003f26270 */
[----:B------:R-:W-:Y:S02]  /*24d60*/  IMAD.MOV.U32 R13, RZ, RZ, R0 ;  /* 0x000000ffff0d7224 */ /* 0x000fe400078e0000 */
[----:B------:R-:W-:-:S10]  /*24d70*/  IMAD.MOV.U32 R2, RZ, RZ, R14 ;  /* 0x000000ffff027224 */ /* 0x000fd400078e000e */
[----:B------:R-:W-:Y:S05]  /*24d80*/  WARPSYNC.COLLECTIVE R15, `(.L_x_3129) ;  /* 0x000000000f087348 */ /* 0x000fea0003c00000 */
[----:B------:R0:W1:Y:S02]  /*24d90*/  SHFL.IDX P6, R14, R13, R12, R11 ;  /* 0x0000000c0d0e7389 */ /* 0x00006400000c000b */
[----:B01----:R-:W-:Y:S01]  /*24da0*/  ENDCOLLECTIVE ;  /* 0x000000000000791b */ /* 0x003fe20003800000 */
.L_x_3129:
[----:B------:R-:W-:Y:S02]  /*24db0*/  IMAD.MOV.U32 R13, RZ, RZ, R4 ;  /* 0x000000ffff0d7224 */ /* 0x000fe400078e0004 */
[----:B------:R-:W-:Y:S02]  /*24dc0*/  IMAD.MOV.U32 R12, RZ, RZ, 0x1 ;  /* 0x00000001ff0c7424 */ /* 0x000fe400078e00ff */
[----:B------:R-:W-:-:S07]  /*24dd0*/  IMAD.MOV.U32 R3, RZ, RZ, R14 ;  /* 0x000000ffff037224 */ /* 0x000fce00078e000e */
[----:B------:R-:W-:Y:S05]  /*24de0*/  WARPSYNC.COLLECTIVE R15, `(.L_x_3130) ;  /* 0x000000000f087348 */ /* 0x000fea0003c00000 */
[----:B------:R0:W1:Y:S02]  /*24df0*/  SHFL.IDX P6, R14, R13, R12, R11 ;  /* 0x0000000c0d0e7389 */ /* 0x00006400000c000b */
[----:B01----:R-:W-:Y:S01]  /*24e00*/  ENDCOLLECTIVE ;  /* 0x000000000000791b */ /* 0x003fe20003800000 */
.L_x_3130:
[----:B------:R-:W-:-:S05]  /*24e10*/  @!P1 LEA R6, P4, R8, R3, 0x1 ;  /* 0x0000000308069211 */ /* 0x000fca00078808ff */
[----:B------:R-:W-:Y:S02]  /*24e20*/  @!P1 IMAD.X R3, RZ, RZ, R2, P4 ;  /* 0x000000ffff039224 */ /* 0x000fe400020e0602 */
        /* <DEDUP_REMOVED lines=14> */
.L_x_3131:
[----:B------:R-:W-:Y:S02]  /*24f10*/  IMAD.MOV.U32 R13, RZ, RZ, R4 ;  /* 0x000000ffff0d7224 */ /* 0x000fe400078e0004 */
[----:B------:R-:W-:Y:S02]  /*24f20*/  IMAD.MOV.U32 R12, RZ, RZ, 0x2 ;  /* 0x00000002ff0c7424 */ /* 0x000fe400078e00ff */
[----:B------:R-:W-:-:S07]  /*24f30*/  IMAD.MOV.U32 R3, RZ, RZ, R14 ;  /* 0x000000ffff037224 */ /* 0x000fce00078e000e */
[----:B------:R-:W-:Y:S05]  /*24f40*/  WARPSYNC.COLLECTIVE R15, `(.L_x_3132) ;  /* 0x000000000f087348 */ /* 0x000fea0003c00000 */
[----:B------:R0:W1:Y:S02]  /*24f50*/  SHFL.IDX P6, R14, R13, R12, R11 ;  /* 0x0000000c0d0e7389 */ /* 0x00006400000c000b */
[----:B01----:R-:W-:Y:S01]  /*24f60*/  ENDCOLLECTIVE ;  /* 0x000000000000791b */ /* 0x003fe20003800000 */
.L_x_3132:
        /* <DEDUP_REMOVED lines=17> */
.L_x_3133:
[----:B------:R-:W-:Y:S02]  /*25080*/  IMAD.MOV.U32 R13, RZ, RZ, R4 ;  /* 0x000000ffff0d7224 */ /* 0x000fe400078e0004 */
[----:B------:R-:W-:Y:S02]  /*25090*/  IMAD.MOV.U32 R12, RZ, RZ, 0x3 ;  /* 0x00000003ff0c7424 */ /* 0x000fe400078e00ff */
[----:B------:R-:W-:-:S07]  /*250a0*/  IMAD.MOV.U32 R3, RZ, RZ, R14 ;  /* 0x000000ffff037224 */ /* 0x000fce00078e000e */
[----:B------:R-:W-:Y:S05]  /*250b0*/  WARPSYNC.COLLECTIVE R15, `(.L_x_3134) ;  /* 0x000000000f087348 */ /* 0x000fea0003c00000 */
[----:B------:R0:W1:Y:S02]  /*250c0*/  SHFL.IDX P6, R14, R13, R12, R11 ;  /* 0x0000000c0d0e7389 */ /* 0x00006400000c000b */
[----:B01----:R-:W-:Y:S01]  /*250d0*/  ENDCOLLECTIVE ;  /* 0x000000000000791b */ /* 0x003fe20003800000 */
.L_x_3134:
        /* <DEDUP_REMOVED lines=17> */
.L_x_3135:
[----:B------:R-:W-:Y:S02]  /*251f0*/  IMAD.MOV.U32 R13, RZ, RZ, R4 ;  /* 0x000000ffff0d7224 */ /* 0x000fe400078e0004 */
[----:B------:R-:W-:Y:S02]  /*25200*/  IMAD.MOV.U32 R12, RZ, RZ, 0x4 ;  /* 0x00000004ff0c7424 */ /* 0x000fe400078e00ff */
[----:B------:R-:W-:-:S07]  /*25210*/  IMAD.MOV.U32 R3, RZ, RZ, R14 ;  /* 0x000000ffff037224 */ /* 0x000fce00078e000e */
[----:B------:R-:W-:Y:S05]  /*25220*/  WARPSYNC.COLLECTIVE R15, `(.L_x_3136) ;  /* 0x000000000f087348 */ /* 0x000fea0003c00000 */
[----:B------:R0:W1:Y:S02]  /*25230*/  SHFL.IDX P6, R14, R13, R12, R11 ;  /* 0x0000000c0d0e7389 */ /* 0x00006400000c000b */
[----:B01----:R-:W-:Y:S01]  /*25240*/  ENDCOLLECTIVE ;  /* 0x000000000000791b */ /* 0x003fe20003800000 */
.L_x_3136:
        /* <DEDUP_REMOVED lines=17> */
.L_x_3137:
[----:B------:R-:W-:Y:S02]  /*25360*/  IMAD.MOV.U32 R13, RZ, RZ, R4 ;  /* 0x000000ffff0d7224 */ /* 0x000fe400078e0004 */
[----:B------:R-:W-:Y:S02]  /*25370*/  IMAD.MOV.U32 R12, RZ, RZ, 0x5 ;  /* 0x00000005ff0c7424 */ /* 0x000fe400078e00ff */
[----:B------:R-:W-:-:S07]  /*25380*/  IMAD.MOV.U32 R3, RZ, RZ, R14 ;  /* 0x000000ffff037224 */ /* 0x000fce00078e000e */
[----:B------:R-:W-:Y:S05]  /*25390*/  WARPSYNC.COLLECTIVE R15, `(.L_x_3138) ;  /* 0x000000000f087348 */ /* 0x000fea0003c00000 */
[----:B------:R0:W1:Y:S02]  /*253a0*/  SHFL.IDX P6, R14, R13, R12, R11 ;  /* 0x0000000c0d0e7389 */ /* 0x00006400000c000b */
[----:B01----:R-:W-:Y:S01]  /*253b0*/  ENDCOLLECTIVE ;  /* 0x000000000000791b */ /* 0x003fe20003800000 */
.L_x_3138:
        /* <DEDUP_REMOVED lines=17> */
.L_x_3139:
[----:B------:R-:W-:Y:S02]  /*254d0*/  IMAD.MOV.U32 R13, RZ, RZ, R4 ;  /* 0x000000ffff0d7224 */ /* 0x000fe400078e0004 */
[----:B------:R-:W-:Y:S02]  /*254e0*/  IMAD.MOV.U32 R12, RZ, RZ, 0x6 ;  /* 0x00000006ff0c7424 */ /* 0x000fe400078e00ff */
[----:B------:R-:W-:-:S07]  /*254f0*/  IMAD.MOV.U32 R3, RZ, RZ, R14 ;  /* 0x000000ffff037224 */ /* 0x000fce00078e000e */
[----:B------:R-:W-:Y:S05]  /*25500*/  WARPSYNC.COLLECTIVE R15, `(.L_x_3140) ;  /* 0x000000000f087348 */ /* 0x000fea0003c00000 */
[----:B------:R0:W1:Y:S02]  /*25510*/  SHFL.IDX P6, R14, R13, R12, R11 ;  /* 0x0000000c0d0e7389 */ /* 0x00006400000c000b */
[----:B01----:R-:W-:Y:S01]  /*25520*/  ENDCOLLECTIVE ;  /* 0x000000000000791b */ /* 0x003fe20003800000 */
.L_x_3140:
        /* <DEDUP_REMOVED lines=17> */
.L_x_3141:
[----:B------:R-:W-:Y:S02]  /*25640*/  IMAD.MOV.U32 R13, RZ, RZ, R4 ;  /* 0x000000ffff0d7224 */ /* 0x000fe400078e0004 */
[----:B------:R-:W-:Y:S02]  /*25650*/  IMAD.MOV.U32 R12, RZ, RZ, 0x7 ;  /* 0x00000007ff0c7424 */ /* 0x000fe400078e00ff */
[----:B------:R-:W-:-:S07]  /*25660*/  IMAD.MOV.U32 R3, RZ, RZ, R14 ;  /* 0x000000ffff037224 */ /* 0x000fce00078e000e */
[----:B------:R-:W-:Y:S05]  /*25670*/  WARPSYNC.COLLECTIVE R15, `(.L_x_3142) ;  /* 0x000000000f087348 */ /* 0x000fea0003c00000 */
[----:B------:R0:W1:Y:S02]  /*25680*/  SHFL.IDX P6, R14, R13, R12, R11 ;  /* 0x0000000c0d0e7389 */ /* 0x00006400000c000b */
[----:B01----:R-:W-:Y:S01]  /*25690*/  ENDCOLLECTIVE ;  /* 0x000000000000791b */ /* 0x003fe20003800000 */
.L_x_3142:
        /* <DEDUP_REMOVED lines=15> */
.L_x_3143:
[----:B------:R-:W-:Y:S05]  /*25790*/  BRA `(.L_x_3144) ;  /* 0xffffffac00607947 */ /* 0x000fea000383ffff */
.L_x_2997:
[----:B0-----:R0:W1:Y:S02]  /*257a0*/  SYNCS.PHASECHK.TRANS64.TRYWAIT P0, [R22+URZ+0x2a820], R3 ;  /* 0x02a82003160075a7 */ /* 0x001064000800017f */
[----:B-1----:R-:W-:Y:S05]  /*257b0*/  @!P0 NANOSLEEP.SYNCS 0x989680 ;  /* 0x009896800000895d */ /* 0x002fea0003900000 */
[----:B------:R-:W1:Y:S02]  /*257c0*/  @!P0 SYNCS.PHASECHK.TRANS64 P0, [R22+URZ+0x2a820], R3 ;  /* 0x02a82003160085a7 */ /* 0x000e64000800007f */
[----:B-1----:R-:W-:Y:S05]  /*257d0*/  @!P0 BRA `(.L_x_2997) ;  /* 0xfffffffc00f08947 */ /* 0x002fea000383ffff */
[----:B------:R-:W-:Y:S05]  /*257e0*/  BRA `(.L_x_3145) ;  /* 0xffffffac00d07947 */ /* 0x000fea000383ffff */
.L_x_3002:
[----:B0-----:R0:W1:Y:S02]  /*257f0*/  SYNCS.PHASECHK.TRANS64.TRYWAIT P0, [R5+URZ+0x2a840], R0 ;  /* 0x02a84000050075a7 */ /* 0x001064000800017f */
[----:B-1----:R-:W-:Y:S05]  /*25800*/  @!P0 NANOSLEEP.SYNCS 0x989680 ;  /* 0x009896800000895d */ /* 0x002fea0003900000 */
[----:B------:R-:W1:Y:S02]  /*25810*/  @!P0 SYNCS.PHASECHK.TRANS64 P0, [R5+URZ+0x2a840], R0 ;  /* 0x02a84000050085a7 */ /* 0x000e64000800007f */
[----:B-1----:R-:W-:Y:S05]  /*25820*/  @!P0 BRA `(.L_x_3002) ;  /* 0xfffffffc00f08947 */ /* 0x002fea000383ffff */
[----:B------:R-:W-:Y:S05]  /*25830*/  BRA `(.L_x_3146) ;  /* 0xffffffb000987947 */ /* 0x000fea000383ffff */
.L_x_3003:
        /* <DEDUP_REMOVED lines=8> */
.L_x_3148:
[----:B------:R-:W-:Y:S05]  /*258c0*/  BSYNC B1 ;  /* 0x0000000000017941 */ /* 0x000fea0003800000 */
.L_x_3147:
        /* <DEDUP_REMOVED lines=10> */
.L_x_3149:
        /* <DEDUP_REMOVED lines=8> */
.L_x_3150:
        /* <DEDUP_REMOVED lines=14> */
.L_x_3151:
[----:B------:R-:W-:Y:S02]  /*25ad0*/  IMAD.MOV.U32 R13, RZ, RZ, R8 ;  /* 0x000000ffff0d7224 */ /* 0x000fe400078e0008 */
[----:B------:R-:W-:Y:S02]  /*25ae0*/  IMAD.MOV.U32 R12, RZ, RZ, 0x2 ;  /* 0x00000002ff0c7424 */ /* 0x000fe400078e00ff */
[----:B------:R-:W-:-:S07]  /*25af0*/  IMAD.MOV.U32 R2, RZ, RZ, R14 ;  /* 0x000000ffff027224 */ /* 0x000fce00078e000e */
[----:B------:R-:W-:Y:S05]  /*25b00*/  WARPSYNC.COLLECTIVE R15, `(.L_x_3152) ;  /* 0x000000000f087348 */ /* 0x000fea0003c00000 */
[----:B------:R0:W1:Y:S02]  /*25b10*/  SHFL.IDX P6, R14, R13, R12, R11 ;  /* 0x0000000c0d0e7389 */ /* 0x00006400000c000b */
[----:B01----:R-:W-:Y:S01]  /*25b20*/  ENDCOLLECTIVE ;  /* 0x000000000000791b */ /* 0x003fe20003800000 */
.L_x_3152:
        /* <DEDUP_REMOVED lines=13> */
.L_x_3153:
[----:B------:R-:W-:Y:S02]  /*25c00*/  IMAD.MOV.U32 R13, RZ, RZ, R8 ;  /* 0x000000ffff0d7224 */ /* 0x000fe400078e0008 */
[----:B------:R-:W-:Y:S02]  /*25c10*/  IMAD.MOV.U32 R12, RZ, RZ, 0x3 ;  /* 0x00000003ff0c7424 */ /* 0x000fe400078e00ff */
[----:B------:R-:W-:-:S07]  /*25c20*/  IMAD.MOV.U32 R2, RZ, RZ, R14 ;  /* 0x000000ffff027224 */ /* 0x000fce00078e000e */
[----:B------:R-:W-:Y:S05]  /*25c30*/  WARPSYNC.COLLECTIVE R15, `(.L_x_3154) ;  /* 0x000000000f087348 */ /* 0x000fea0003c00000 */
[----:B------:R0:W1:Y:S02]  /*25c40*/  SHFL.IDX P6, R14, R13, R12, R11 ;  /* 0x0000000c0d0e7389 */ /* 0x00006400000c000b */
[----:B01----:R-:W-:Y:S01]  /*25c50*/  ENDCOLLECTIVE ;  /* 0x000000000000791b */ /* 0x003fe20003800000 */
.L_x_3154:
        /* <DEDUP_REMOVED lines=13> */
.L_x_3155:
[----:B------:R-:W-:Y:S02]  /*25d30*/  IMAD.MOV.U32 R13, RZ, RZ, R8 ;  /* 0x000000ffff0d7224 */ /* 0x000fe400078e0008 */
[----:B------:R-:W-:Y:S02]  /*25d40*/  IMAD.MOV.U32 R12, RZ, RZ, 0x4 ;  /* 0x00000004ff0c7424 */ /* 0x000fe400078e00ff */
[----:B------:R-:W-:-:S07]  /*25d50*/  IMAD.MOV.U32 R2, RZ, RZ, R14 ;  /* 0x000000ffff027224 */ /* 0x000fce00078e000e */
[----:B------:R-:W-:Y:S05]  /*25d60*/  WARPSYNC.COLLECTIVE R15, `(.L_x_3156) ;  /* 0x000000000f087348 */ /* 0x000fea0003c00000 */
[----:B------:R0:W1:Y:S02]  /*25d70*/  SHFL.IDX P6, R14, R13, R12, R11 ;  /* 0x0000000c0d0e7389 */ /* 0x00006400000c000b */
[----:B01----:R-:W-:Y:S01]  /*25d80*/  ENDCOLLECTIVE ;  /* 0x000000000000791b */ /* 0x003fe20003800000 */
.L_x_3156:
        /* <DEDUP_REMOVED lines=13> */
.L_x_3157:
[----:B------:R-:W-:Y:S02]  /*25e60*/  IMAD.MOV.U32 R13, RZ, RZ, R8 ;  /* 0x000000ffff0d7224 */ /* 0x000fe400078e0008 */
[----:B------:R-:W-:Y:S02]  /*25e70*/  IMAD.MOV.U32 R12, RZ, RZ, 0x5 ;  /* 0x00000005ff0c7424 */ /* 0x000fe400078e00ff */
[----:B------:R-:W-:-:S07]  /*25e80*/  IMAD.MOV.U32 R2, RZ, RZ, R14 ;  /* 0x000000ffff027224 */ /* 0x000fce00078e000e */
[----:B------:R-:W-:Y:S05]  /*25e90*/  WARPSYNC.COLLECTIVE R15, `(.L_x_3158) ;  /* 0x000000000f087348 */ /* 0x000fea0003c00000 */
[----:B------:R0:W1:Y:S02]  /*25ea0*/  SHFL.IDX P6, R14, R13, R12, R11 ;  /* 0x0000000c0d0e7389 */ /* 0x00006400000c000b */
[----:B01----:R-:W-:Y:S01]  /*25eb0*/  ENDCOLLECTIVE ;  /* 0x000000000000791b */ /* 0x003fe20003800000 */
.L_x_3158:
        /* <DEDUP_REMOVED lines=13> */
.L_x_3159:
[----:B------:R-:W-:Y:S01]  /*25f90*/  IMAD.MOV.U32 R2, RZ, RZ, R14 ;  /* 0x000000ffff027224 */ /* 0x000fe200078e000e */
[----:B------:R-:W-:Y:S06]  /*25fa0*/  BRA `(.L_x_3160) ;  /* 0xffffffac00d07947 */ /* 0x000fec000383ffff */
.L_x_3008:
[----:B-1----:R1:W2:Y:S02]  /*25fb0*/  SYNCS.PHASECHK.TRANS64.TRYWAIT P0, [R5+URZ+0x2a860], R2 ;  /* 0x02a86002050075a7 */ /* 0x0022a4000800017f */
[----:B--2---:R-:W-:Y:S05]  /*25fc0*/  @!P0 NANOSLEEP.SYNCS 0x989680 ;  /* 0x009896800000895d */ /* 0x004fea0003900000 */
[----:B------:R-:W2:Y:S02]  /*25fd0*/  @!P0 SYNCS.PHASECHK.TRANS64 P0, [R5+URZ+0x2a860], R2 ;  /* 0x02a86002050085a7 */ /* 0x000ea4000800007f */
[----:B--2---:R-:W-:Y:S05]  /*25fe0*/  @!P0 BRA `(.L_x_3008) ;  /* 0xfffffffc00f08947 */ /* 0x004fea000383ffff */
[----:B------:R-:W-:Y:S05]  /*25ff0*/  BRA `(.L_x_3161) ;  /* 0xffffffb0002c7947 */ /* 0x000fea000383ffff */
.L_x_3009:
        /* <DEDUP_REMOVED lines=8> */
.L_x_3163:
[----:B------:R-:W-:Y:S05]  /*26080*/  BSYNC B1 ;  /* 0x0000000000017941 */ /* 0x000fea0003800000 */
.L_x_3162:
[----:B------:R-:W-:Y:S01]  /*26090*/  IMAD.MOV.U32 R13, RZ, RZ, R24 ;  /* 0x000000ffff0d7224 */ /* 0x000fe200078e0018 */
[----:B------:R-:W-:Y:S01]  /*260a0*/  MOV R3, R14 ;  /* 0x0000000e00037202 */ /* 0x000fe20000000f00 */
[----:B------:R-:W-:Y:S02]  /*260b0*/  IMAD.MOV.U32 R12, RZ, RZ, RZ ;  /* 0x000000ffff0c7224 */ /* 0x000fe400078e00ff */
[----:B------:R-:W-:Y:S02]  /*260c0*/  IMAD.MOV.U32 R11, RZ, RZ, 0x181f ;  /* 0x0000181fff0b7424 */ /* 0x000fe400078e00ff */
[----:B------:R-:W-:Y:S02]  /*260d0*/  IMAD.MOV.U32 R15, RZ, RZ, -0x1 ;  /* 0xffffffffff0f7424 */ /* 0x000fe400078e00ff */
[----:B------:R-:W-:-:S07]  /*260e0*/  IMAD R4, R4, 0x2, R22 ;  /* 0x0000000204047824 */ /* 0x000fce00078e0216 */
[----:B------:R-:W-:Y:S05]  /*260f0*/  WARPSYNC.COLLECTIVE R15, `(.L_x_3164) ;  /* 0x000000000f087348 */ /* 0x000fea0003c00000 */
[----:B------:R0:W1:Y:S02]  /*26100*/  SHFL.IDX P6, R14, R13, R12, R11 ;  /* 0x0000000c0d0e7389 */ /* 0x00006400000c000b */
[----:B01----:R-:W-:Y:S01]  /*26110*/  ENDCOLLECTIVE ;  /* 0x000000000000791b */ /* 0x003fe20003800000 */
.L_x_3164:
[----:B------:R-:W-:Y:S02]  /*26120*/  IMAD.MOV.U32 R13, RZ, RZ, R25 ;  /* 0x000000ffff0d7224 */ /* 0x000fe400078e0019 */
[----:B------:R-:W-:Y:S02]  /*26130*/  IMAD.MOV.U32 R12, RZ, RZ, 0x1 ;  /* 0x00000001ff0c7424 */ /* 0x000fe400078e00ff */
[----:B------:R-:W-:-:S07]  /*26140*/  IMAD.MOV.U32 R2, RZ, RZ, R14 ;  /* 0x000000ffff027224 */ /* 0x000fce00078e000e */
[----:B------:R-:W-:Y:S05]  /*26150*/  WARPSYNC.COLLECTIVE R15, `(.L_x_3165) ;  /* 0x000000000f087348 */ /* 0x000fea0003c00000 */
[----:B------:R0:W1:Y:S02]  /*26160*/  SHFL.IDX P6, R14, R13, R12, R11 ;  /* 0x0000000c0d0e7389 */ /* 0x00006400000c000b */
[----:B01----:R-:W-:Y:S01]  /*26170*/  ENDCOLLECTIVE ;  /* 0x000000000000791b */ /* 0x003fe20003800000 */
.L_x_3165:
        /* <DEDUP_REMOVED lines=15> */
.L_x_3166:
[----:B------:R-:W-:Y:S02]  /*26270*/  IMAD.MOV.U32 R13, RZ, RZ, R25 ;  /* 0x000000ffff0d7224 */ /* 0x000fe400078e0019 */
[----:B------:R-:W-:Y:S02]  /*26280*/  IMAD.MOV.U32 R12, RZ, RZ, 0x2 ;  /* 0x00000002ff0c7424 */ /* 0x000fe400078e00ff */
[----:B------:R-:W-:-:S07]  /*26290*/  IMAD.MOV.U32 R2, RZ, RZ, R14 ;  /* 0x000000ffff027224 */ /* 0x000fce00078e000e */
[----:B------:R-:W-:Y:S05]  /*262a0*/  WARPSYNC.COLLECTIVE R15, `(.L_x_3167) ;  /* 0x000000000f087348 */ /* 0x000fea0003c00000 */
[----:B------:R0:W1:Y:S02]  /*262b0*/  SHFL.IDX P6, R14, R13, R12, R11 ;  /* 0x0000000c0d0e7389 */ /* 0x00006400000c000b */
[----:B01----:R-:W-:Y:S01]  /*262c0*/  ENDCOLLECTIVE ;  /* 0x000000000000791b */ /* 0x003fe20003800000 */
.L_x_3167:
        /* <DEDUP_REMOVED lines=14> */
.L_x_3168:
[----:B------:R-:W-:Y:S02]  /*263b0*/  IMAD.MOV.U32 R13, RZ, RZ, R25 ;  /* 0x000000ffff0d7224 */ /* 0x000fe400078e0019 */
[----:B------:R-:W-:Y:S02]  /*263c0*/  IMAD.MOV.U32 R12, RZ, RZ, 0x3 ;  /* 0x00000003ff0c7424 */ /* 0x000fe400078e00ff */
[----:B------:R-:W-:-:S07]  /*263d0*/  IMAD.MOV.U32 R2, RZ, RZ, R14 ;  /* 0x000000ffff027224 */ /* 0x000fce00078e000e */
[----:B------:R-:W-:Y:S05]  /*263e0*/  WARPSYNC.COLLECTIVE R15, `(.L_x_3169) ;  /* 0x000000000f087348 */ /* 0x000fea0003c00000 */
[----:B------:R0:W1:Y:S02]  /*263f0*/  SHFL.IDX P6, R14, R13, R12, R11 ;  /* 0x0000000c0d0e7389 */ /* 0x00006400000c000b */
[----:B01----:R-:W-:Y:S01]  /*26400*/  ENDCOLLECTIVE ;  /* 0x000000000000791b */ /* 0x003fe20003800000 */
.L_x_3169:
        /* <DEDUP_REMOVED lines=14> */
.L_x_3170:
[----:B------:R-:W-:Y:S02]  /*264f0*/  IMAD.MOV.U32 R13, RZ, RZ, R25 ;  /* 0x000000ffff0d7224 */ /* 0x000fe400078e0019 */
[----:B------:R-:W-:Y:S02]  /*26500*/  IMAD.MOV.U32 R12, RZ, RZ, 0x4 ;  /* 0x00000004ff0c7424 */ /* 0x000fe400078e00ff */
[----:B------:R-:W-:-:S07]  /*26510*/  IMAD.MOV.U32 R2, RZ, RZ, R14 ;  /* 0x000000ffff027224 */ /* 0x000fce00078e000e */
[----:B------:R-:W-:Y:S05]  /*26520*/  WARPSYNC.COLLECTIVE R15, `(.L_x_3171) ;  /* 0x000000000f087348 */ /* 0x000fea0003c00000 */
[----:B------:R0:W1:Y:S02]  /*26530*/  SHFL.IDX P6, R14, R13, R12, R11 ;  /* 0x0000000c0d0e7389 */ /* 0x00006400000c000b */
[----:B01----:R-:W-:Y:S01]  /*26540*/  ENDCOLLECTIVE ;  /* 0x000000000000791b */ /* 0x003fe20003800000 */
.L_x_3171:
        /* <DEDUP_REMOVED lines=14> */
.L_x_3172:
[----:B------:R-:W-:Y:S02]  /*26630*/  IMAD.MOV.U32 R13, RZ, RZ, R25 ;  /* 0x000000ffff0d7224 */ /* 0x000fe400078e0019 */
[----:B------:R-:W-:Y:S02]  /*26640*/  IMAD.MOV.U32 R12, RZ, RZ, 0x5 ;  /* 0x00000005ff0c7424 */ /* 0x000fe400078e00ff */
[----:B------:R-:W-:-:S07]  /*26650*/  IMAD.MOV.U32 R2, RZ, RZ, R14 ;  /* 0x000000ffff027224 */ /* 0x000fce00078e000e */
[----:B------:R-:W-:Y:S05]  /*26660*/  WARPSYNC.COLLECTIVE R15, `(.L_x_3173) ;  /* 0x000000000f087348 */ /* 0x000fea0003c00000 */
[----:B------:R0:W1:Y:S02]  /*26670*/  SHFL.IDX P6, R14, R13, R12, R11 ;  /* 0x0000000c0d0e7389 */ /* 0x00006400000c000b */
[----:B01----:R-:W-:Y:S01]  /*26680*/  ENDCOLLECTIVE ;  /* 0x000000000000791b */ /* 0x003fe20003800000 */
.L_x_3173:
        /* <DEDUP_REMOVED lines=13> */
.L_x_3174:
[----:B------:R-:W-:Y:S01]  /*26760*/  @!PT LDS RZ, [RZ] ;  /* 0x00000000fffff984 */ /* 0x000fe20000000800 */
[----:B------:R-:W-:Y:S01]  /*26770*/  @!PT LDS RZ, [RZ] ;  /* 0x00000000fffff984 */ /* 0x000fe20000000800 */
[----:B------:R-:W-:Y:S01]  /*26780*/  @!PT LDS RZ, [RZ] ;  /* 0x00000000fffff984 */ /* 0x000fe20000000800 */
[----:B------:R0:W-:Y:S02]  /*26790*/  LDGSTS.E.BYPASS.LTC128B.128 [R4+0x5400], desc[UR60][R2.64+0x80], !P2 ;  /* 0x0540008002047fae */ /* 0x0001e4000d101d7c */
[----:B0-----:R-:W-:Y:S01]  /*267a0*/  MOV R2, R14 ;  /* 0x0000000e00027202 */ /* 0x001fe20000000f00 */
[----:B------:R-:W-:Y:S06]  /*267b0*/  BRA `(.L_x_3175) ;  /* 0xffffffac001c7947 */ /* 0x000fec000383ffff */
.L_x_3017:
[----:B0-----:R0:W1:Y:S02]  /*267c0*/  SYNCS.PHASECHK.TRANS64.TRYWAIT P0, [R0+URZ+0x2a860], R3 ;  /* 0x02a86003000075a7 */ /* 0x001064000800017f */
[----:B-1----:R-:W-:Y:S05]  /*267d0*/  @!P0 NANOSLEEP.SYNCS 0x989680 ;  /* 0x009896800000895d */ /* 0x002fea0003900000 */
[----:B------:R-:W1:Y:S02]  /*267e0*/  @!P0 SYNCS.PHASECHK.TRANS64 P0, [R0+URZ+0x2a860], R3 ;  /* 0x02a86003000085a7 */ /* 0x000e64000800007f */
[----:B-1----:R-:W-:Y:S05]  /*267f0*/  @!P0 BRA `(.L_x_3017) ;  /* 0xfffffffc00f08947 */ /* 0x002fea000383ffff */
[----:B------:R-:W-:Y:S05]  /*26800*/  BRA `(.L_x_3176) ;  /* 0xffffffb000387947 */ /* 0x000fea000383ffff */
.L_x_3018:
        /* <DEDUP_REMOVED lines=8> */
.L_x_3178:
[----:B------:R-:W-:Y:S05]  /*26890*/  BSYNC B0 ;  /* 0x0000000000007941 */ /* 0x000fea0003800000 */
.L_x_3177:
        /* <DEDUP_REMOVED lines=15> */
.L_x_3179:
        /* <DEDUP_REMOVED lines=9> */
.L_x_3180:
        /* <DEDUP_REMOVED lines=13> */
.L_x_3181:
[----:B------:R-:W-:Y:S02]  /*26af0*/  IMAD.MOV.U32 R13, RZ, RZ, R25 ;  /* 0x000000ffff0d7224 */ /* 0x000fe400078e0019 */
[----:B------:R-:W-:Y:S01]  /*26b00*/  IMAD.MOV.U32 R12, RZ, RZ, 0x2 ;  /* 0x00000002ff0c7424 */ /* 0x000fe200078e00ff */
[----:B------:R-:W-:-:S13]  /*26b10*/  IADD3 R2, P2, R14, R5, RZ ;  /* 0x000000050e027210 */ /* 0x000fda0007f5e0ff */
[----:B------:R-:W-:Y:S05]  /*26b20*/  WARPSYNC.COLLECTIVE R15, `(.L_x_3182) ;  /* 0x000000000f087348 */ /* 0x000fea0003c00000 */
[----:B------:R0:W1:Y:S02]  /*26b30*/  SHFL.IDX P6, R14, R13, R12, R11 ;  /* 0x0000000c0d0e7389 */ /* 0x00006400000c000b */
[----:B01----:R-:W-:Y:S01]  /*26b40*/  ENDCOLLECTIVE ;  /* 0x000000000000791b */ /* 0x003fe20003800000 */
.L_x_3182:
        /* <DEDUP_REMOVED lines=13> */
.L_x_3183:
[----:B------:R-:W-:Y:S02]  /*26c20*/  IMAD.MOV.U32 R13, RZ, RZ, R25 ;  /* 0x000000ffff0d7224 */ /* 0x000fe400078e0019 */
[----:B------:R-:W-:Y:S02]  /*26c30*/  IMAD.MOV.U32 R12, RZ, RZ, 0x3 ;  /* 0x00000003ff0c7424 */ /* 0x000fe400078e00ff */
[----:B------:R-:W-:-:S07]  /*26c40*/  IMAD.MOV.U32 R10, RZ, RZ, R14 ;  /* 0x000000ffff0a7224 */ /* 0x000fce00078e000e */
[----:B------:R-:W-:Y:S05]  /*26c50*/  WARPSYNC.COLLECTIVE R15, `(.L_x_3184) ;  /* 0x000000000f087348 */ /* 0x000fea0003c00000 */
[----:B------:R0:W1:Y:S02]  /*26c60*/  SHFL.IDX P6, R14, R13, R12, R11 ;  /* 0x0000000c0d0e7389 */ /* 0x00006400000c000b */
[----:B01----:R-:W-:Y:S01]  /*26c70*/  ENDCOLLECTIVE ;  /* 0x000000000000791b */ /* 0x003fe20003800000 */
.L_x_3184:
        /* <DEDUP_REMOVED lines=14> */
.L_x_3185:
[----:B------:R-:W-:Y:S02]  /*26d60*/  IMAD.MOV.U32 R13, RZ, RZ, R25 ;  /* 0x000000ffff0d7224 */ /* 0x000fe400078e0019 */
[----:B------:R-:W-:Y:S01]  /*26d70*/  IMAD.MOV.U32 R12, RZ, RZ, 0x4 ;  /* 0x00000004ff0c7424 */ /* 0x000fe200078e00ff */
[----:B------:R-:W-:-:S13]  /*26d80*/  IADD3 R2, P2, R14, R5, RZ ;  /* 0x000000050e027210 */ /* 0x000fda0007f5e0ff */
[----:B------:R-:W-:Y:S05]  /*26d90*/  WARPSYNC.COLLECTIVE R15, `(.L_x_3186) ;  /* 0x000000000f087348 */ /* 0x000fea0003c00000 */
[----:B------:R0:W1:Y:S02]  /*26da0*/  SHFL.IDX P6, R14, R13, R12, R11 ;  /* 0x0000000c0d0e7389 */ /* 0x00006400000c000b */
[----:B01----:R-:W-:Y:S01]  /*26db0*/  ENDCOLLECTIVE ;  /* 0x000000000000791b */ /* 0x003fe20003800000 */
.L_x_3186:
        /* <DEDUP_REMOVED lines=13> */
.L_x_3187:
[----:B------:R-:W-:Y:S01]  /*26e90*/  MOV R13, R25 ;  /* 0x00000019000d7202 */ /* 0x000fe20000000f00 */
[----:B------:R-:W-:Y:S02]  /*26ea0*/  IMAD.MOV.U32 R12, RZ, RZ, 0x5 ;  /* 0x00000005ff0c7424 */ /* 0x000fe400078e00ff */
[----:B------:R-:W-:-:S07]  /*26eb0*/  IMAD.MOV.U32 R10, RZ, RZ, R14 ;  /* 0x000000ffff0a7224 */ /* 0x000fce00078e000e */
[----:B------:R-:W-:Y:S05]  /*26ec0*/  WARPSYNC.COLLECTIVE R15, `(.L_x_3188) ;  /* 0x000000000f087348 */ /* 0x000fea0003c00000 */
[----:B------:R0:W1:Y:S02]  /*26ed0*/  SHFL.IDX P6, R14, R13, R12, R11 ;  /* 0x0000000c0d0e7389 */ /* 0x00006400000c000b */
[----:B01----:R-:W-:Y:S01]  /*26ee0*/  ENDCOLLECTIVE ;  /* 0x000000000000791b */ /* 0x003fe20003800000 */
.L_x_3188:
        /* <DEDUP_REMOVED lines=12> */
.L_x_3189:
[----:B------:R-:W-:Y:S05]  /*26fb0*/  BRA `(.L_x_3190) ;  /* 0xffffffac00347947 */ /* 0x000fea000383ffff */
.L_x_3023:
        /* <DEDUP_REMOVED lines=8> */
.L_x_3192:
[----:B------:R-:W-:Y:S05]  /*27040*/  BSYNC B0 ;  /* 0x0000000000007941 */ /* 0x000fea0003800000 */
.L_x_3191:
        /* <DEDUP_REMOVED lines=9> */
.L_x_3193:
        /* <DEDUP_REMOVED lines=18> */
.L_x_3194:
[----:B------:R-:W-:Y:S01]  /*27200*/  IMAD.MOV.U32 R12, RZ, RZ, 0x2 ;  /* 0x00000002ff0c7424 */ /* 0x000fe200078e00ff */
[----:B------:R-:W-:-:S05]  /*27210*/  SEL R6, R14, RZ, P1 ;  /* 0x000000ff0e067207 */ /* 0x000fca0000800000 */
[----:B------:R-:W-:-:S04]  /*27220*/  IMAD.IADD R6, R5, 0x1, R6 ;  /* 0x0000000105067824 */ /* 0x000fc800078e0206 */
[----:B------:R-:W-:-:S07]  /*27230*/  IMAD.MOV.U32 R13, RZ, RZ, R6 ;  /* 0x000000ffff0d7224 */ /* 0x000fce00078e0006 */
[----:B------:R-:W-:Y:S05]  /*27240*/  WARPSYNC.COLLECTIVE R15, `(.L_x_3195) ;  /* 0x000000000f087348 */ /* 0x000fea0003c00000 */
[----:B------:R0:W1:Y:S02]  /*27250*/  SHFL.UP P6, R14, R13, R12, R11 ;  /* 0x0400000c0d0e7389 */ /* 0x00006400000c000b */
[----:B01----:R-:W-:Y:S01]  /*27260*/  ENDCOLLECTIVE ;  /* 0x000000000000791b */ /* 0x003fe20003800000 */
.L_x_3195:
[----:B------:R-:W-:Y:S01]  /*27270*/  IMAD.MOV.U32 R12, RZ, RZ, 0x4 ;  /* 0x00000004ff0c7424 */ /* 0x000fe200078e00ff */
[----:B------:R-:W-:-:S05]  /*27280*/  SEL R7, R14, RZ, P2 ;  /* 0x000000ff0e077207 */ /* 0x000fca0001000000 */
[----:B------:R-:W-:-:S04]  /*27290*/  IMAD.IADD R7, R6, 0x1, R7 ;  /* 0x0000000106077824 */ /* 0x000fc800078e0207 */
[----:B------:R-:W-:-:S07]  /*272a0*/  IMAD.MOV.U32 R13, RZ, RZ, R7 ;  /* 0x000000ffff0d7224 */ /* 0x000fce00078e0007 */
[----:B------:R-:W-:Y:S05]  /*272b0*/  WARPSYNC.COLLECTIVE R15, `(.L_x_3196) ;  /* 0x000000000f087348 */ /* 0x000fea0003c00000 */
[----:B------:R0:W1:Y:S02]  /*272c0*/  SHFL.UP P6, R14, R13, R12, R11 ;  /* 0x0400000c0d0e7389 */ /* 0x00006400000c000b */
[----:B01----:R-:W-:Y:S01]  /*272d0*/  ENDCOLLECTIVE ;  /* 0x000000000000791b */ /* 0x003fe20003800000 */
.L_x_3196:
[----:B------:R-:W-:Y:S01]  /*272e0*/  IMAD.MOV.U32 R12, RZ, RZ, 0x8 ;  /* 0x00000008ff0c7424 */ /* 0x000fe200078e00ff */
[----:B------:R-:W-:-:S05]  /*272f0*/  SEL R2, R14, RZ, P3 ;  /* 0x000000ff0e027207 */ /* 0x000fca0001800000 */
[----:B------:R-:W-:-:S04]  /*27300*/  IMAD.IADD R2, R7, 0x1, R2 ;  /* 0x0000000107027824 */ /* 0x000fc800078e0202 */
[----:B------:R-:W-:-:S07]  /*27310*/  IMAD.MOV.U32 R13, RZ, RZ, R2 ;  /* 0x000000ffff0d7224 */ /* 0x000fce00078e0002 */
[----:B------:R-:W-:Y:S05]  /*27320*/  WARPSYNC.COLLECTIVE R15, `(.L_x_3197) ;  /* 0x000000000f087348 */ /* 0x000fea0003c00000 */
[----:B------:R0:W1:Y:S02]  /*27330*/  SHFL.UP P6, R14, R13, R12, R11 ;  /* 0x0400000c0d0e7389 */ /* 0x00006400000c000b */
[----:B01----:R-:W-:Y:S01]  /*27340*/  ENDCOLLECTIVE ;  /* 0x000000000000791b */ /* 0x003fe20003800000 */
.L_x_3197:
[----:B------:R-:W-:Y:S01]  /*27350*/  IMAD.MOV.U32 R12, RZ, RZ, 0x10 ;  /* 0x00000010ff0c7424 */ /* 0x000fe200078e00ff */
[----:B------:R-:W-:-:S05]  /*27360*/  SEL R3, R14, RZ, P4 ;  /* 0x000000ff0e037207 */ /* 0x000fca0002000000 */
[----:B------:R-:W-:-:S04]  /*27370*/  IMAD.IADD R3, R2, 0x1, R3 ;  /* 0x0000000102037824 */ /* 0x000fc800078e0203 */
[----:B------:R-:W-:-:S07]  /*27380*/  IMAD.MOV.U32 R13, RZ, RZ, R3 ;  /* 0x000000ffff0d7224 */ /* 0x000fce00078e0003 */
[----:B------:R-:W-:Y:S05]  /*27390*/  WARPSYNC.COLLECTIVE R15, `(.L_x_3198) ;  /* 0x000000000f087348 */ /* 0x000fea0003c00000 */
[----:B------:R0:W1:Y:S02]  /*273a0*/  SHFL.UP P6, R14, R13, R12, R11 ;  /* 0x0400000c0d0e7389 */ /* 0x00006400000c000b */
[----:B01----:R-:W-:Y:S01]  /*273b0*/  ENDCOLLECTIVE ;  /* 0x000000000000791b */ /* 0x003fe20003800000 */
.L_x_3198:
        /* <DEDUP_REMOVED lines=8> */
.L_x_3199:
[----:B------:R-:W-:Y:S05]  /*27440*/  BRA `(.L_x_3200) ;  /* 0xffffffac003c7947 */ /* 0x000fea000383ffff */
.L_x_3028:
[----:B------:R-:W-:Y:S01]  /*27450*/  BSSY B0, `(.L_x_3201) ;  /* 0x0000008000007945 */ /* 0x000fe20003800000 */
[----:B-----5:R-:W-:Y:S01]  /*27460*/  IMAD.MOV.U32 R13, RZ, RZ, R5 ;  /* 0x000000ffff0d7224 */ /* 0x020fe200078e0005 */
[----:B------:R-:W-:Y:S01]  /*27470*/  MOV R12, 0x1 ;  /* 0x00000001000c7802 */ /* 0x000fe20000000f00 */
[----:B------:R-:W-:Y:S02]  /*27480*/  IMAD.MOV.U32 R11, RZ, RZ, RZ ;  /* 0x000000ffff0b7224 */ /* 0x000fe400078e00ff */
[----:B------:R-:W-:-:S07]  /*27490*/  IMAD.MOV.U32 R15, RZ, RZ, -0x1 ;  /* 0xffffffffff0f7424 */ /* 0x000fce00078e00ff */
[----:B01----:R-:W-:Y:S05]  /*274a0*/  WARPSYNC.COLLECTIVE R15, `(.L_x_3202) ;  /* 0x000000000f087348 */ /* 0x003fea0003c00000 */
[----:B------:R2:W3:Y:S02]  /*274b0*/  SHFL.UP P6, R14, R13, R12, R11 ;  /* 0x0400000c0d0e7389 */ /* 0x0004e400000c000b */
[----:B0123--:R-:W-:Y:S01]  /*274c0*/  ENDCOLLECTIVE ;  /* 0x000000000000791b */ /* 0x00ffe20003800000 */
.L_x_3202:
[----:B------:R-:W-:Y:S05]  /*274d0*/  BSYNC B0 ;  /* 0x0000000000007941 */ /* 0x000fea0003800000 */
.L_x_3201:
        /* <DEDUP_REMOVED lines=8> */
.L_x_3203:
[----:B------:R-:W-:Y:S01]  /*27560*/  IMAD.MOV.U32 R12, RZ, RZ, 0x4 ;  /* 0x00000004ff0c7424 */ /* 0x000fe200078e00ff */
[----:B------:R-:W-:-:S05]  /*27570*/  SEL R2, R14, RZ, P2 ;  /* 0x000000ff0e027207 */ /* 0x000fca0001000000 */
[----:B------:R-:W-:-:S04]  /*27580*/  IMAD.IADD R2, R13, 0x1, R2 ;  /* 0x000000010d027824 */ /* 0x000fc800078e0202 */
[----:B------:R-:W-:-:S07]  /*27590*/  IMAD.MOV.U32 R13, RZ, RZ, R2 ;  /* 0x000000ffff0d7224 */ /* 0x000fce00078e0002 */
[----:B------:R-:W-:Y:S05]  /*275a0*/  WARPSYNC.COLLECTIVE R15, `(.L_x_3204) ;  /* 0x000000000f087348 */ /* 0x000fea0003c00000 */
[----:B------:R0:W1:Y:S02]  /*275b0*/  SHFL.UP P6, R14, R13, R12, R11 ;  /* 0x0400000c0d0e7389 */ /* 0x00006400000c000b */
[----:B01----:R-:W-:Y:S01]  /*275c0*/  ENDCOLLECTIVE ;  /* 0x000000000000791b */ /* 0x003fe20003800000 */
.L_x_3204:
[----:B------:R-:W-:Y:S01]  /*275d0*/  IMAD.MOV.U32 R12, RZ, RZ, 0x8 ;  /* 0x00000008ff0c7424 */ /* 0x000fe200078e00ff */
[----:B------:R-:W-:-:S05]  /*275e0*/  SEL R3, R14, RZ, P3 ;  /* 0x000000ff0e037207 */ /* 0x000fca0001800000 */
[----:B------:R-:W-:-:S04]  /*275f0*/  IMAD.IADD R3, R2, 0x1, R3 ;  /* 0x0000000102037824 */ /* 0x000fc800078e0203 */
[----:B------:R-:W-:-:S07]  /*27600*/  IMAD.MOV.U32 R13, RZ, RZ, R3 ;  /* 0x000000ffff0d7224 */ /* 0x000fce00078e0003 */
[----:B------:R-:W-:Y:S05]  /*27610*/  WARPSYNC.COLLECTIVE R15, `(.L_x_3205) ;  /* 0x000000000f087348 */ /* 0x000fea0003c00000 */
[----:B------:R0:W1:Y:S02]  /*27620*/  SHFL.UP P6, R14, R13, R12, R11 ;  /* 0x0400000c0d0e7389 */ /* 0x00006400000c000b */
[----:B01----:R-:W-:Y:S01]  /*27630*/  ENDCOLLECTIVE ;  /* 0x000000000000791b */ /* 0x003fe20003800000 */
.L_x_3205:
[----:B------:R-:W-:Y:S01]  /*27640*/  IMAD.MOV.U32 R12, RZ, RZ, 0x10 ;  /* 0x00000010ff0c7424 */ /* 0x000fe200078e00ff */
[----:B------:R-:W-:-:S05]  /*27650*/  SEL R4, R14, RZ, P4 ;  /* 0x000000ff0e047207 */ /* 0x000fca0002000000 */
[----:B------:R-:W-:-:S04]  /*27660*/  IMAD.IADD R4, R3, 0x1, R4 ;  /* 0x0000000103047824 */ /* 0x000fc800078e0204 */
[----:B------:R-:W-:-:S07]  /*27670*/  IMAD.MOV.U32 R13, RZ, RZ, R4 ;  /* 0x000000ffff0d7224 */ /* 0x000fce00078e0004 */
[----:B------:R-:W-:Y:S05]  /*27680*/  WARPSYNC.COLLECTIVE R15, `(.L_x_3206) ;  /* 0x000000000f087348 */ /* 0x000fea0003c00000 */
[----:B------:R0:W1:Y:S02]  /*27690*/  SHFL.UP P6, R14, R13, R12, R11 ;  /* 0x0400000c0d0e7389 */ /* 0x00006400000c000b */
[----:B01----:R-:W-:Y:S01]  /*276a0*/  ENDCOLLECTIVE ;  /* 0x000000000000791b */ /* 0x003fe20003800000 */
.L_x_3206:
        /* <DEDUP_REMOVED lines=8> */
.L_x_3207:
[----:B------:R-:W-:Y:S05]  /*27730*/  BRA `(.L_x_3208) ;  /* 0xffffffac001c7947 */ /* 0x000fea000383ffff */
.L_x_3030:
[----:B------:R-:W-:Y:S01]  /*27740*/  BSSY B0, `(.L_x_3209) ;  /* 0x0000006000007945 */ /* 0x000fe20003800000 */
[----:B------:R-:W-:Y:S01]  /*27750*/  PLOP3.LUT P6, PT, P6, PT, PT, 0x8, 0x0 ;  /* 0x000000000000781c */ /* 0x000fe200037ce170 */
[----:B------:R-:W-:-:S12]  /*27760*/  IMAD.MOV.U32 R15, RZ, RZ, -0x1 ;  /* 0xffffffffff0f7424 */ /* 0x000fd800078e00ff */
[----:B01----:R-:W-:Y:S05]  /*27770*/  WARPSYNC.COLLECTIVE R15, `(.L_x_3210) ;  /* 0x000000000f087348 */ /* 0x003fea0003c00000 */
[----:B------:R-:W-:Y:S01]  /*27780*/  VOTE.ANY R14, PT, P6 ;  /* 0x00000000000e7806 */ /* 0x000fe200030e0100 */
[----:B01----:R-:W-:Y:S06]  /*27790*/  ENDCOLLECTIVE ;  /* 0x000000000000791b */ /* 0x003fec0003800000 */
.L_x_3210:
[----:B------:R-:W-:Y:S05]  /*277a0*/  BSYNC B0 ;  /* 0x0000000000007941 */ /* 0x000fea0003800000 */
.L_x_3209:
        /* <DEDUP_REMOVED lines=9> */
.L_x_3211:
[----:B------:R-:W-:Y:S01]  /*27840*/  IMAD.MOV.U32 R5, RZ, RZ, R14 ;  /* 0x000000ffff057224 */ /* 0x000fe200078e000e */
[----:B------:R-:W-:Y:S06]  /*27850*/  BRA `(.L_x_3212) ;  /* 0xffffffac000c7947 */ /* 0x000fec000383ffff */
.L_x_3032:
[----:B------:R-:W-:Y:S01]  /*27860*/  BSSY B0, `(.L_x_3213) ;  /* 0x0000007000007945 */ /* 0x000fe20003800000 */
[----:B------:R-:W-:Y:S02]  /*27870*/  IMAD.MOV.U32 R13, RZ, RZ, R2 ;  /* 0x000000ffff0d7224 */ /* 0x000fe400078e0002 */
[----:B------:R-:W-:Y:S02]  /*27880*/  IMAD.MOV.U32 R11, RZ, RZ, 0x1f ;  /* 0x0000001fff0b7424 */ /* 0x000fe400078e00ff */
[----:B------:R-:W-:-:S07]  /*27890*/  IMAD.MOV.U32 R15, RZ, RZ, -0x1 ;  /* 0xffffffffff0f7424 */ /* 0x000fce00078e00ff */
[----:B0123--:R-:W-:Y:S05]  /*278a0*/  WARPSYNC.COLLECTIVE R15, `(.L_x_3214) ;  /* 0x000000000f087348 */ /* 0x00ffea0003c00000 */
[----:B------:R4:W0:Y:S02]  /*278b0*/  SHFL.IDX P6, R14, R13, R12, R11 ;  /* 0x0000000c0d0e7389 */ /* 0x00082400000c000b */
[----:B01234-:R-:W-:Y:S01]  /*278c0*/  ENDCOLLECTIVE ;  /* 0x000000000000791b */ /* 0x01ffe20003800000 */
.L_x_3214:
[----:B------:R-:W-:Y:S05]  /*278d0*/  BSYNC B0 ;  /* 0x0000000000007941 */ /* 0x000fea0003800000 */
.L_x_3213:
[----:B------:R-:W-:Y:S05]  /*278e0*/  BRA `(.L_x_3031) ;  /* 0xffffffac00047947 */ /* 0x000fea000383ffff */
.L_x_3036:
[----:B0-----:R0:W3:Y:S02]  /*278f0*/  SYNCS.PHASECHK.TRANS64.TRYWAIT P0, [R5+URZ+0x2a820], R0 ;  /* 0x02a82000050075a7 */ /* 0x0010e4000800017f */
[----:B---3--:R-:W-:Y:S05]  /*27900*/  @!P0 NANOSLEEP.SYNCS 0x989680 ;  /* 0x009896800000895d */ /* 0x008fea0003900000 */
[----:B------:R-:W3:Y:S02]  /*27910*/  @!P0 SYNCS.PHASECHK.TRANS64 P0, [R5+URZ+0x2a820], R0 ;  /* 0x02a82000050085a7 */ /* 0x000ee4000800007f */
[----:B---3--:R-:W-:Y:S05]  /*27920*/  @!P0 BRA `(.L_x_3036) ;  /* 0xfffffffc00f08947 */ /* 0x008fea000383ffff */
[----:B------:R-:W-:Y:S05]  /*27930*/  BRA `(.L_x_3215) ;  /* 0xffffffb0007c7947 */ /* 0x000fea000383ffff */
.L_x_3037:
        /* <DEDUP_REMOVED lines=11> */
.L_x_3217:
[----:B------:R-:W-:Y:S05]  /*279f0*/  BSYNC B0 ;  /* 0x0000000000007941 */ /* 0x000fea0003800000 */
.L_x_3216:
[----:B------:R-:W-:Y:S05]  /*27a00*/  BRA `(.L_x_3218) ;  /* 0xffffffb000647947 */ /* 0x000fea000383ffff */
.L_x_3038:
[----:B------:R-:W-:Y:S01]  /*27a10*/  BSSY B0, `(.L_x_3219) ;  /* 0x0000006000007945 */ /* 0x000fe20003800000 */
[----:B------:R-:W-:-:S07]  /*27a20*/  IMAD.MOV.U32 R15, RZ, RZ, -0x1 ;  /* 0xffffffffff0f7424 */ /* 0x000fce00078e00ff */
[----:B012---:R-:W-:Y:S05]  /*27a30*/  WARPSYNC.COLLECTIVE R15, `(.L_x_3220) ;  /* 0x000000000f0c7348 */ /* 0x007fea0003c00000 */
[----:B------:R-:W-:Y:S02]  /*27a40*/  ELECT P6, UR62, PT ;  /* 0x00000000003e782f */ /* 0x000fe400038c0000 */
[----:B------:R-:W-:Y:S01]  /*27a50*/  MOV R14, UR62 ;  /* 0x0000003e000e7c02 */ /* 0x000fe20008000f00 */
[----:B012---:R-:W-:Y:S10]  /*27a60*/  ENDCOLLECTIVE ;  /* 0x000000000000791b */ /* 0x007ff40003800000 */
.L_x_3220:
[----:B------:R-:W-:Y:S05]  /*27a70*/  BSYNC B0 ;  /* 0x0000000000007941 */ /* 0x000fea0003800000 */
.L_x_3219:
[----:B------:R-:W-:Y:S05]  /*27a80*/  BRA `(.L_x_3221) ;  /* 0xffffffb000587947 */ /* 0x000fea000383ffff */
.L_x_3040:
[----:B0-----:R0:W3:Y:S02]  /*27a90*/  SYNCS.PHASECHK.TRANS64.TRYWAIT P1, [R3+URZ+0x2a840], R2 ;  /* 0x02a84002030075a7 */ /* 0x0010e4000802017f */
[----:B---3--:R-:W-:Y:S05]  /*27aa0*/  @!P1 NANOSLEEP.SYNCS 0x989680 ;  /* 0x009896800000995d */ /* 0x008fea0003900000 */
[----:B------:R-:W3:Y:S02]  /*27ab0*/  @!P1 SYNCS.PHASECHK.TRANS64 P1, [R3+URZ+0x2a840], R2 ;  /* 0x02a84002030095a7 */ /* 0x000ee4000802007f */
[----:B---3--:R-:W-:Y:S05]  /*27ac0*/  @!P1 BRA `(.L_x_3040) ;  /* 0xfffffffc00f09947 */ /* 0x008fea000383ffff */
[----:B------:R-:W-:Y:S05]  /*27ad0*/  BRA `(.L_x_3222) ;  /* 0xffffffb000807947 */ /* 0x000fea000383ffff */
.L_x_3042:
[----:B---3--:R3:W4:Y:S02]  /*27ae0*/  SYNCS.PHASECHK.TRANS64.TRYWAIT P1, [R5+URZ+0x2a840], R0 ;  /* 0x02a84000050075a7 */ /* 0x008724000802017f */
[----:B----4-:R-:W-:Y:S05]  /*27af0*/  @!P1 NANOSLEEP.SYNCS 0x989680 ;  /* 0x009896800000995d */ /* 0x010fea0003900000 */
[----:B------:R-:W4:Y:S02]  /*27b00*/  @!P1 SYNCS.PHASECHK.TRANS64 P1, [R5+URZ+0x2a840], R0 ;  /* 0x02a84000050095a7 */ /* 0x000f24000802007f */
[----:B----4-:R-:W-:Y:S05]  /*27b10*/  @!P1 BRA `(.L_x_3042) ;  /* 0xfffffffc00f09947 */ /* 0x010fea000383ffff */
[----:B------:R-:W-:Y:S05]  /*27b20*/  BRA `(.L_x_3223) ;  /* 0xffffffb0008c7947 */ /* 0x000fea000383ffff */
.L_x_3044:
[----:B----4-:R4:W0:Y:S02]  /*27b30*/  SYNCS.PHASECHK.TRANS64.TRYWAIT P1, [R3+URZ+0x2a860], R2 ;  /* 0x02a86002030075a7 */ /* 0x010824000802017f */
[----:B0-----:R-:W-:Y:S05]  /*27b40*/  @!P1 NANOSLEEP.SYNCS 0x989680 ;  /* 0x009896800000995d */ /* 0x001fea0003900000 */
[----:B------:R-:W0:Y:S02]  /*27b50*/  @!P1 SYNCS.PHASECHK.TRANS64 P1, [R3+URZ+0x2a860], R2 ;  /* 0x02a86002030095a7 */ /* 0x000e24000802007f */
[----:B0-----:R-:W-:Y:S05]  /*27b60*/  @!P1 BRA `(.L_x_3044) ;  /* 0xfffffffc00f09947 */ /* 0x001fea000383ffff */
[----:B------:R-:W-:Y:S05]  /*27b70*/  BRA `(.L_x_3224) ;  /* 0xffffffb000887947 */ /* 0x000fea000383ffff */
.L_x_3225:
        /* <DEDUP_REMOVED lines=16> */
.L_x_3234:


//--------------------- .nv.global.init           --------------------------
	.section	.nv.global.init,"aw",@progbits
.nv.global.init:
	.type		$str$23,@object
	.size		$str$23,($str$24 - $str$23)
$str$23:
        /*0000*/ 	.byte	0x28, 0x61, 0x64, 0x64, 0x72, 0x65, 0x73, 0x73, 0x20, 0x26, 0x20, 0x6d, 0x61, 0x73, 0x6b, 0x29
        /*0010*/ 	.byte	0x20, 0x3d, 0x3d, 0x20, 0x30, 0x00
	.type		$str$24,@object
	.size		$str$24,(__unnamed_4 - $str$24)
$str$24:
        /*0016*/ 	.byte	0x2f, 0x74, 0x6d, 0x70, 0x2f, 0x6f, 0x73, 0x73, 0x5f, 0x6b, 0x65, 0x72, 0x6e, 0x65, 0x6c, 0x73
        /*0026*/ 	.byte	0x5f, 0x73, 0x72, 0x63, 0x2f, 0x66, 0x6c, 0x61, 0x73, 0x68, 0x5f, 0x61, 0x74, 0x74, 0x65, 0x6e
        /*0036*/ 	.byte	0x74, 0x69, 0x6f, 0x6e, 0x2f, 0x63, 0x73, 0x72, 0x63, 0x2f, 0x63, 0x75, 0x74, 0x6c, 0x61, 0x73
        /*0046*/ 	.byte	0x73, 0x2f, 0x69, 0x6e, 0x63, 0x6c, 0x75, 0x64, 0x65, 0x2f, 0x63, 0x75, 0x74, 0x65, 0x2f, 0x70
        /*0056*/ 	.byte	0x6f, 0x69, 0x6e, 0x74, 0x65, 0x72, 0x5f, 0x66, 0x6c, 0x61, 0x67, 0x67, 0x65, 0x64, 0x2e, 0x68
        /*0066*/ 	.byte	0x70, 0x70, 0x00
	.type		__unnamed_4,@object
	.size		__unnamed_4,(__unnamed_6 - __unnamed_4)
__unnamed_4:
        /* <DEDUP_REMOVED lines=25> */
	.type		__unnamed_6,@object
	.size		__unnamed_6,(__unnamed_3 - __unnamed_6)
__unnamed_6:
        /* <DEDUP_REMOVED lines=25> */
	.type		__unnamed_3,@object
	.size		__unnamed_3,(__unnamed_5 - __unnamed_3)
__unnamed_3:
        /* <DEDUP_REMOVED lines=29> */
	.type		__unnamed_5,@object
	.size		__unnamed_5,(__unnamed_2 - __unnamed_5)
__unnamed_5:
        /* <DEDUP_REMOVED lines=29> */
	.type		__unnamed_2,@object
	.size		__unnamed_2,(__unnamed_1 - __unnamed_2)
__unnamed_2:
        /* <DEDUP_REMOVED lines=29> */
	.type		__unnamed_1,@object
	.size		__unnamed_1,(.L_0 - __unnamed_1)
__unnamed_1:
        /* <DEDUP_REMOVED lines=29> */
        /*0ab1*/ 	.byte	0x5d, 0x00
.L_0:


//--------------------- .nv.shared._ZN7cutlass13device_kernelIN5flash11enable_sm90INS1_16FlashAttnFwdSm90INS1_25CollectiveMainloopFwdSm90ILi2EN4cute5tupleIJNS5_1CILi1EEES8_S8_EEENS6_IJNS7_ILi128EEENS7_ILi96EEENS7_ILi192EEEEEELi128ENS_10bfloat16_tEfNS_4arch4Sm90ELb0ELb0ELb0ELb0ELb1ELb0ELb0ELb1ELb1ELb1ELb0ELb0EEENS1_21CollectiveEpilogueFwdINS6_IJSA_SA_SB_EEES9_SE_SG_Li256ELb0ELb1ELb0ELb0EEENS1_29StaticPersistentTileSchedulerILb0EEEEEEEEEvNT_6ParamsE --------------------------
	.section	.nv.shared._ZN7cutlass13device_kernelIN5flash11enable_sm90INS1_16FlashAttnFwdSm90INS1_25CollectiveMainloopFwdSm90ILi2EN4cute5tupleIJNS5_1CILi1EEES8_S8_EEENS6_IJNS7_ILi128EEENS7_ILi96EEENS7_ILi192EEEEEELi128ENS_10bfloat16_tEfNS_4arch4Sm90ELb0ELb0ELb0ELb0ELb1ELb0ELb0ELb1ELb1ELb1ELb0ELb0EEENS1_21CollectiveEpilogueFwdINS6_IJSA_SA_SB_EEES9_SE_SG_Li256ELb0ELb1ELb0ELb0EEENS1_29StaticPersistentTileSchedulerILb0EEEEEEEEEvNT_6ParamsE,"aw",@nobits
	.sectionflags	@""
	.align	16
	.zero		1024


//--------------------- .nv.shared.reserved.0     --------------------------
	.section	.nv.shared.reserved.0,"aw",@nobits
	.weak		__nv_reservedSMEM_offset_0_alias
	.size		__nv_reservedSMEM_offset_0_alias, 0, 0
	.other		__nv_reservedSMEM_offset_0_alias,@"STO_CUDA_RESERVED_SHARED STV_DEFAULT"
__nv_reservedSMEM_offset_0_alias:
	.zero		0


//--------------------- .nv.global                --------------------------
	.section	.nv.global,"aw",@nobits
.nv.global:
	.type		_ZN76_INTERNAL_3392a884_40_flash_fwd_hdim192_128_bf16_paged_sm90_cu_cb12e5b6_30614cute1_E,@object
	.size		_ZN76_INTERNAL_3392a884_40_flash_fwd_hdim192_128_bf16_paged_sm90_cu_cb12e5b6_30614cute1_E,(_ZN76_INTERNAL_3392a884_40_flash_fwd_hdim192_128_bf16_paged_sm90_cu_cb12e5b6_30614cuda3std3__45__cpo6cbeginE - _ZN76_INTERNAL_3392a884_40_flash_fwd_hdim192_128_bf16_paged_sm90_cu_cb12e5b6_30614cute1_E)
_ZN76_INTERNAL_3392a884_40_flash_fwd_hdim192_128_bf16_paged_sm90_cu_cb12e5b6_30614cute1_E:
	.zero		1
	.type		_ZN76_INTERNAL_3392a884_40_flash_fwd_hdim192_128_bf16_paged_sm90_cu_cb12e5b6_30614cuda3std3__45__cpo6cbeginE,@object
	.size		_ZN76_INTERNAL_3392a884_40_flash_fwd_hdim192_128_bf16_paged_sm90_cu_cb12e5b6_30614cuda3std3__45__cpo6cbeginE,(_ZN76_INTERNAL_3392a884_40_flash_fwd_hdim192_128_bf16_paged_sm90_cu_cb12e5b6_30614cuda3std3__48in_placeE - _ZN76_INTERNAL_3392a884_40_flash_fwd_hdim192_128_bf16_paged_sm90_cu_cb12e5b6_30614cuda3std3__45__cpo6cbeginE)
_ZN76_INTERNAL_3392a884_40_flash_fwd_hdim192_128_bf16_paged_sm90_cu_cb12e5b6_30614cuda3std3__45__cpo6cbeginE:
	.zero		1
	.type		_ZN76_INTERNAL_3392a884_40_flash_fwd_hdim192_128_bf16_paged_sm90_cu_cb12e5b6_30614cuda3std3__48in_placeE,@object
	.size		_ZN76_INTERNAL_3392a884_40_flash_fwd_hdim192_128_bf16_paged_sm90_cu_cb12e5b6_30614cuda3std3__48in_placeE,(_ZN76_INTERNAL_3392a884_40_flash_fwd_hdim192_128_bf16_paged_sm90_cu_cb12e5b6_30614cuda3std6ranges3__45__cpo9iter_moveE - _ZN76_INTERNAL_3392a884_40_flash_fwd_hdim192_128_bf16_paged_sm90_cu_cb12e5b6_30614cuda3std3__48in_placeE)
_ZN76_INTERNAL_3392a884_40_flash_fwd_hdim192_128_bf16_paged_sm90_cu_cb12e5b6_30614cuda3std3__48in_placeE:
	.zero		1
	.type		_ZN76_INTERNAL_3392a884_40_flash_fwd_hdim192_128_bf16_paged_sm90_cu_cb12e5b6_30614cuda3std6ranges3__45__cpo9iter_moveE,@object
	.size		_ZN76_INTERNAL_3392a884_40_flash_fwd_hdim192_128_bf16_paged_sm90_cu_cb12e5b6_30614cuda3std6ranges3__45__cpo9iter_moveE,(_ZN76_INTERNAL_3392a884_40_flash_fwd_hdim192_128_bf16_paged_sm90_cu_cb12e5b6_30614cuda3std3__45__cpo5beginE - _ZN76_INTERNAL_3392a884_40_flash_fwd_hdim192_128_bf16_paged_sm90_cu_cb12e5b6_30614cuda3std6ranges3__45__cpo9iter_moveE)
_ZN76_INTERNAL_3392a884_40_flash_fwd_hdim192_128_bf16_paged_sm90_cu_cb12e5b6_30614cuda3std6ranges3__45__cpo9iter_moveE:
	.zero		1
	.type		_ZN76_INTERNAL_3392a884_40_flash_fwd_hdim192_128_bf16_paged_sm90_cu_cb12e5b6_30614cuda3std3__45__cpo5beginE,@object
	.size		_ZN76_INTERNAL_3392a884_40_flash_fwd_hdim192_128_bf16_paged_sm90_cu_cb12e5b6_30614cuda3std3__45__cpo5beginE,(_ZN76_INTERNAL_3392a884_40_flash_fwd_hdim192_128_bf16_paged_sm90_cu_cb12e5b6_30614cuda3std3__478_GLOBAL__N__3392a884_40_flash_fwd_hdim192_128_bf16_paged_sm90_cu_cb12e5b6_30616ignoreE - _ZN76_INTERNAL_3392a884_40_flash_fwd_hdim192_128_bf16_paged_sm90_cu_cb12e5b6_30614cuda3std3__45__cpo5beginE)
_ZN76_INTERNAL_3392a884_40_flash_fwd_hdim192_128_bf16_paged_sm90_cu_cb12e5b6_30614cuda3std3__45__cpo5beginE:
	.zero		1
	.type		_ZN76_INTERNAL_3392a884_40_flash_fwd_hdim192_128_bf16_paged_sm90_cu_cb12e5b6_30614cuda3std3__478_GLOBAL__N__3392a884_40_flash_fwd_hdim192_128_bf16_paged_sm90_cu_cb12e5b6_30616ignoreE,@object
	.size		_ZN76_INTERNAL_3392a884_40_flash_fwd_hdim192_128_bf16_paged_sm90_cu_cb12e5b6_30614cuda3std3__478_GLOBAL__N__3392a884_40_flash_fwd_hdim192_128_bf16_paged_sm90_cu_cb12e5b6_30616ignoreE,(_ZN76_INTERNAL_3392a884_40_flash_fwd_hdim192_128_bf16_paged_sm90_cu_cb12e5b6_30614cute7productE - _ZN76_INTERNAL_3392a884_40_flash_fwd_hdim192_128_bf16_paged_sm90_cu_cb12e5b6_30614cuda3std3__478_GLOBAL__N__3392a884_40_flash_fwd_hdim192_128_bf16_paged_sm90_cu_cb12e5b6_30616ignoreE)
_ZN76_INTERNAL_3392a884_40_flash_fwd_hdim192_128_bf16_paged_sm90_cu_cb12e5b6_30614cuda3std3__478_GLOBAL__N__3392a884_40_flash_fwd_hdim192_128_bf16_paged_sm90_cu_cb12e5b6_30616ignoreE:
	.zero		1
	.type		_ZN76_INTERNAL_3392a884_40_flash_fwd_hdim192_128_bf16_paged_sm90_cu_cb12e5b6_30614cute7productE,@object
	.size		_ZN76_INTERNAL_3392a884_40_flash_fwd_hdim192_128_bf16_paged_sm90_cu_cb12e5b6_30614cute7productE,(_ZN76_INTERNAL_3392a884_40_flash_fwd_hdim192_128_bf16_paged_sm90_cu_cb12e5b6_30614cuda3std3__45__cpo3endE - _ZN76_INTERNAL_3392a884_40_flash_fwd_hdim192_128_bf16_paged_sm90_cu_cb12e5b6_30614cute7productE)
_ZN76_INTERNAL_3392a884_40_flash_fwd_hdim192_128_bf16_paged_sm90_cu_cb12e5b6_30614cute7productE:
	.zero		1
	.type		_ZN76_INTERNAL_3392a884_40_flash_fwd_hdim192_128_bf16_paged_sm90_cu_cb12e5b6_30614cuda3std3__45__cpo3endE,@object
	.size		_ZN76_INTERNAL_3392a884_40_flash_fwd_hdim192_128_bf16_paged_sm90_cu_cb12e5b6_30614cuda3std3__45__cpo3endE,(_ZN76_INTERNAL_3392a884_40_flash_fwd_hdim192_128_bf16_paged_sm90_cu_cb12e5b6_30614cuda3std3__419piecewise_constructE - _ZN76_INTERNAL_3392a884_40_flash_fwd_hdim192_128_bf16_paged_sm90_cu_cb12e5b6_30614cuda3std3__45__cpo3endE)
_ZN76_INTERNAL_3392a884_40_flash_fwd_hdim192_128_bf16_paged_sm90_cu_cb12e5b6_30614cuda3std3__45__cpo3endE:
	.zero		1
	.type		_ZN76_INTERNAL_3392a884_40_flash_fwd_hdim192_128_bf16_paged_sm90_cu_cb12e5b6_30614cuda3std3__419piecewise_constructE,@object
	.size		_ZN76_INTERNAL_3392a884_40_flash_fwd_hdim192_128_bf16_paged_sm90_cu_cb12e5b6_30614cuda3std3__419piecewise_constructE,(_ZN76_INTERNAL_3392a884_40_flash_fwd_hdim192_128_bf16_paged_sm90_cu_cb12e5b6_30614cuda3std3__45__cpo4cendE - _ZN76_INTERNAL_3392a884_40_flash_fwd_hdim192_128_bf16_paged_sm90_cu_cb12e5b6_30614cuda3std3__419piecewise_constructE)
_ZN76_INTERNAL_3392a884_40_flash_fwd_hdim192_128_bf16_paged_sm90_cu_cb12e5b6_30614cuda3std3__419piecewise_constructE:
	.zero		1
	.type		_ZN76_INTERNAL_3392a884_40_flash_fwd_hdim192_128_bf16_paged_sm90_cu_cb12e5b6_30614cuda3std3__45__cpo4cendE,@object
	.size		_ZN76_INTERNAL_3392a884_40_flash_fwd_hdim192_128_bf16_paged_sm90_cu_cb12e5b6_30614cuda3std3__45__cpo4cendE,(_ZN76_INTERNAL_3392a884_40_flash_fwd_hdim192_128_bf16_paged_sm90_cu_cb12e5b6_30614cuda3std6ranges3__45__cpo4swapE - _ZN76_INTERNAL_3392a884_40_flash_fwd_hdim192_128_bf16_paged_sm90_cu_cb12e5b6_30614cuda3std3__45__cpo4cendE)
_ZN76_INTERNAL_3392a884_40_flash_fwd_hdim192_128_bf16_paged_sm90_cu_cb12e5b6_30614cuda3std3__45__cpo4cendE:
	.zero		1
	.type		_ZN76_INTERNAL_3392a884_40_flash_fwd_hdim192_128_bf16_paged_sm90_cu_cb12e5b6_30614cuda3std6ranges3__45__cpo4swapE,@object
	.size		_ZN76_INTERNAL_3392a884_40_flash_fwd_hdim192_128_bf16_paged_sm90_cu_cb12e5b6_30614cuda3std6ranges3__45__cpo4swapE,(.L_13 - _ZN76_INTERNAL_3392a884_40_flash_fwd_hdim192_128_bf16_paged_sm90_cu_cb12e5b6_30614cuda3std6ranges3__45__cpo4swapE)
_ZN76_INTERNAL_3392a884_40_flash_fwd_hdim192_128_bf16_paged_sm90_cu_cb12e5b6_30614cuda3std6ranges3__45__cpo4swapE:
	.zero		1
.L_13:


//--------------------- .nv.shared._ZN7cutlass13device_kernelIN5flash11enable_sm90INS1_16FlashAttnFwdSm90INS1_25CollectiveMainloopFwdSm90ILi2EN4cute5tupleIJNS5_1CILi1EEES8_S8_EEENS6_IJNS7_ILi128EEENS7_ILi96EEENS7_ILi192EEEEEELi128ENS_10bfloat16_tEfNS_4arch4Sm90ELb0ELb0ELb0ELb1ELb1ELb0ELb0ELb1ELb1ELb1ELb0ELb0EEENS1_21CollectiveEpilogueFwdINS6_IJSA_SA_SB_EEES9_SE_SG_Li256ELb1ELb1ELb0ELb0EEENS1_36VarlenDynamicPersistentTileSchedulerILi128ELi96ELi256ELi128ELb0ELb1ELb1ELb0ELb1ELb1EEEEEEEEEvNT_6ParamsE --------------------------
	.section	.nv.shared._ZN7cutlass13device_kernelIN5flash11enable_sm90INS1_16FlashAttnFwdSm90INS1_25CollectiveMainloopFwdSm90ILi2EN4cute5tupleIJNS5_1CILi1EEES8_S8_EEENS6_IJNS7_ILi128EEENS7_ILi96EEENS7_ILi192EEEEEELi128ENS_10bfloat16_tEfNS_4arch4Sm90ELb0ELb0ELb0ELb1ELb1ELb0ELb0ELb1ELb1ELb1ELb0ELb0EEENS1_21CollectiveEpilogueFwdINS6_IJSA_SA_SB_EEES9_SE_SG_Li256ELb1ELb1ELb0ELb0EEENS1_36VarlenDynamicPersistentTileSchedulerILi128ELi96ELi256ELi128ELb0ELb1ELb1ELb0ELb1ELb1EEEEEEEEEvNT_6ParamsE,"aw",@nobits
	.sectionflags	@""
	.align	16
	.zero		1024


//--------------------- .nv.shared._ZN7cutlass13device_kernelIN5flash11enable_sm90INS1_16FlashAttnFwdSm90INS1_25CollectiveMainloopFwdSm90ILi2EN4cute5tupleIJNS5_1CILi1EEES8_S8_EEENS6_IJNS7_ILi128EEENS7_ILi96EEENS7_ILi192EEEEEELi128ENS_10bfloat16_tEfNS_4arch4Sm90ELb0ELb0ELb0ELb1ELb1ELb1ELb0ELb1ELb1ELb1ELb0ELb0EEENS1_21CollectiveEpilogueFwdINS6_IJSA_SA_SB_EEES9_SE_SG_Li256ELb1ELb1ELb0ELb0EEENS1_36VarlenDynamicPersistentTileSchedulerILi128ELi96ELi256ELi128ELb0ELb1ELb1ELb0ELb1ELb1EEEEEEEEEvNT_6ParamsE --------------------------
	.section	.nv.shared._ZN7cutlass13device_kernelIN5flash11enable_sm90INS1_16FlashAttnFwdSm90INS1_25CollectiveMainloopFwdSm90ILi2EN4cute5tupleIJNS5_1CILi1EEES8_S8_EEENS6_IJNS7_ILi128EEENS7_ILi96EEENS7_ILi192EEEEEELi128ENS_10bfloat16_tEfNS_4arch4Sm90ELb0ELb0ELb0ELb1ELb1ELb1ELb0ELb1ELb1ELb1ELb0ELb0EEENS1_21CollectiveEpilogueFwdINS6_IJSA_SA_SB_EEES9_SE_SG_Li256ELb1ELb1ELb0ELb0EEENS1_36VarlenDynamicPersistentTileSchedulerILi128ELi96ELi256ELi128ELb0ELb1ELb1ELb0ELb1ELb1EEEEEEEEEvNT_6ParamsE,"aw",@nobits
	.sectionflags	@""
	.align	16
	.zero		1024


//--------------------- .nv.shared._ZN7cutlass13device_kernelIN5flash11enable_sm90INS1_16FlashAttnFwdSm90INS1_25CollectiveMainloopFwdSm90ILi2EN4cute5tupleIJNS5_1CILi1EEES8_S8_EEENS6_IJNS7_ILi128EEENS7_ILi96EEENS7_ILi192EEEEEELi128ENS_10bfloat16_tEfNS_4arch4Sm90ELb0ELb1ELb0ELb0ELb1ELb0ELb0ELb1ELb1ELb1ELb0ELb0EEENS1_21CollectiveEpilogueFwdINS6_IJSA_SA_SB_EEES9_SE_SG_Li256ELb0ELb1ELb0ELb0EEENS1_30DynamicPersistentTileSchedulerILi256ELi128ELb0ELb1ELb1EEEEEEEEEvNT_6ParamsE --------------------------
	.section	.nv.shared._ZN7cutlass13device_kernelIN5flash11enable_sm90INS1_16FlashAttnFwdSm90INS1_25CollectiveMainloopFwdSm90ILi2EN4cute5tupleIJNS5_1CILi1EEES8_S8_EEENS6_IJNS7_ILi128EEENS7_ILi96EEENS7_ILi192EEEEEELi128ENS_10bfloat16_tEfNS_4arch4Sm90ELb0ELb1ELb0ELb0ELb1ELb0ELb0ELb1ELb1ELb1ELb0ELb0EEENS1_21CollectiveEpilogueFwdINS6_IJSA_SA_SB_EEES9_SE_SG_Li256ELb0ELb1ELb0ELb0EEENS1_30DynamicPersistentTileSchedulerILi256ELi128ELb0ELb1ELb1EEEEEEEEEvNT_6ParamsE,"aw",@nobits
	.sectionflags	@""
	.align	16
	.zero		1024


//--------------------- .nv.shared._ZN7cutlass13device_kernelIN5flash11enable_sm90INS1_16FlashAttnFwdSm90INS1_25CollectiveMainloopFwdSm90ILi2EN4cute5tupleIJNS5_1CILi1EEES8_S8_EEENS6_IJNS7_ILi128EEENS7_ILi96EEENS7_ILi192EEEEEELi128ENS_10bfloat16_tEfNS_4arch4Sm90ELb0ELb1ELb0ELb1ELb1ELb0ELb0ELb1ELb1ELb1ELb0ELb0EEENS1_21CollectiveEpilogueFwdINS6_IJSA_SA_SB_EEES9_SE_SG_Li256ELb1ELb1ELb0ELb0EEENS1_36VarlenDynamicPersistentTileSchedulerILi128ELi96ELi256ELi128ELb0ELb1ELb1ELb1ELb0ELb1EEEEEEEEEvNT_6ParamsE --------------------------
	.section	.nv.shared._ZN7cutlass13device_kernelIN5flash11enable_sm90INS1_16FlashAttnFwdSm90INS1_25CollectiveMainloopFwdSm90ILi2EN4cute5tupleIJNS5_1CILi1EEES8_S8_EEENS6_IJNS7_ILi128EEENS7_ILi96EEENS7_ILi192EEEEEELi128ENS_10bfloat16_tEfNS_4arch4Sm90ELb0ELb1ELb0ELb1ELb1ELb0ELb0ELb1ELb1ELb1ELb0ELb0EEENS1_21CollectiveEpilogueFwdINS6_IJSA_SA_SB_EEES9_SE_SG_Li256ELb1ELb1ELb0ELb0EEENS1_36VarlenDynamicPersistentTileSchedulerILi128ELi96ELi256ELi128ELb0ELb1ELb1ELb1ELb0ELb1EEEEEEEEEvNT_6ParamsE,"aw",@nobits
	.sectionflags	@""
	.align	16
	.zero		1024


//--------------------- .nv.shared._ZN7cutlass13device_kernelIN5flash11enable_sm90INS1_16FlashAttnFwdSm90INS1_25CollectiveMainloopFwdSm90ILi2EN4cute5tupleIJNS5_1CILi1EEES8_S8_EEENS6_IJNS7_ILi128EEENS7_ILi96EEENS7_ILi192EEEEEELi128ENS_10bfloat16_tEfNS_4arch4Sm90ELb0ELb1ELb0ELb1ELb1ELb1ELb0ELb1ELb1ELb1ELb0ELb0EEENS1_21CollectiveEpilogueFwdINS6_IJSA_SA_SB_EEES9_SE_SG_Li256ELb1ELb1ELb0ELb0EEENS1_36VarlenDynamicPersistentTileSchedulerILi128ELi96ELi256ELi128ELb0ELb1ELb1ELb1ELb0ELb1EEEEEEEEEvNT_6ParamsE --------------------------
	.section	.nv.shared._ZN7cutlass13device_kernelIN5flash11enable_sm90INS1_16FlashAttnFwdSm90INS1_25CollectiveMainloopFwdSm90ILi2EN4cute5tupleIJNS5_1CILi1EEES8_S8_EEENS6_IJNS7_ILi128EEENS7_ILi96EEENS7_ILi192EEEEEELi128ENS_10bfloat16_tEfNS_4arch4Sm90ELb0ELb1ELb0ELb1ELb1ELb1ELb0ELb1ELb1ELb1ELb0ELb0EEENS1_21CollectiveEpilogueFwdINS6_IJSA_SA_SB_EEES9_SE_SG_Li256ELb1ELb1ELb0ELb0EEENS1_36VarlenDynamicPersistentTileSchedulerILi128ELi96ELi256ELi128ELb0ELb1ELb1ELb1ELb0ELb1EEEEEEEEEvNT_6ParamsE,"aw",@nobits
	.sectionflags	@""
	.align	16
	.zero		1024


//--------------------- .nv.shared._ZN7cutlass13device_kernelIN5flash11enable_sm90INS1_16FlashAttnFwdSm90INS1_25CollectiveMainloopFwdSm90ILi2EN4cute5tupleIJNS5_1CILi1EEES8_S8_EEENS6_IJNS7_ILi128EEENS7_ILi96EEENS7_ILi192EEEEEELi128ENS_10bfloat16_tEfNS_4arch4Sm90ELb1ELb0ELb0ELb0ELb1ELb0ELb0ELb1ELb1ELb1ELb0ELb0EEENS1_21CollectiveEpilogueFwdINS6_IJSA_SA_SB_EEES9_SE_SG_Li256ELb0ELb1ELb0ELb0EEENS1_30DynamicPersistentTileSchedulerILi256ELi128ELb0ELb1ELb1EEEEEEEEEvNT_6ParamsE --------------------------
	.section	.nv.shared._ZN7cutlass13device_kernelIN5flash11enable_sm90INS1_16FlashAttnFwdSm90INS1_25CollectiveMainloopFwdSm90ILi2EN4cute5tupleIJNS5_1CILi1EEES8_S8_EEENS6_IJNS7_ILi128EEENS7_ILi96EEENS7_ILi192EEEEEELi128ENS_10bfloat16_tEfNS_4arch4Sm90ELb1ELb0ELb0ELb0ELb1ELb0ELb0ELb1ELb1ELb1ELb0ELb0EEENS1_21CollectiveEpilogueFwdINS6_IJSA_SA_SB_EEES9_SE_SG_Li256ELb0ELb1ELb0ELb0EEENS1_30DynamicPersistentTileSchedulerILi256ELi128ELb0ELb1ELb1EEEEEEEEEvNT_6ParamsE,"aw",@nobits
	.sectionflags	@""
	.align	16
	.zero		1024


//--------------------- .nv.shared._ZN7cutlass13device_kernelIN5flash11enable_sm90INS1_16FlashAttnFwdSm90INS1_25CollectiveMainloopFwdSm90ILi2EN4cute5tupleIJNS5_1CILi1EEES8_S8_EEENS6_IJNS7_ILi128EEENS7_ILi96EEENS7_ILi192EEEEEELi128ENS_10bfloat16_tEfNS_4arch4Sm90ELb1ELb0ELb0ELb1ELb1ELb0ELb0ELb1ELb1ELb1ELb0ELb0EEENS1_21CollectiveEpilogueFwdINS6_IJSA_SA_SB_EEES9_SE_SG_Li256ELb1ELb1ELb0ELb0EEENS1_36VarlenDynamicPersistentTileSchedulerILi128ELi96ELi256ELi128ELb0ELb1ELb1ELb1ELb1ELb1EEEEEEEEEvNT_6ParamsE --------------------------
	.section	.nv.shared._ZN7cutlass13device_kernelIN5flash11enable_sm90INS1_16FlashAttnFwdSm90INS1_25CollectiveMainloopFwdSm90ILi2EN4cute5tupleIJNS5_1CILi1EEES8_S8_EEENS6_IJNS7_ILi128EEENS7_ILi96EEENS7_ILi192EEEEEELi128ENS_10bfloat16_tEfNS_4arch4Sm90ELb1ELb0ELb0ELb1ELb1ELb0ELb0ELb1ELb1ELb1ELb0ELb0EEENS1_21CollectiveEpilogueFwdINS6_IJSA_SA_SB_EEES9_SE_SG_Li256ELb1ELb1ELb0ELb0EEENS1_36VarlenDynamicPersistentTileSchedulerILi128ELi96ELi256ELi128ELb0ELb1ELb1ELb1ELb1ELb1EEEEEEEEEvNT_6ParamsE,"aw",@nobits
	.sectionflags	@""
	.align	16
	.zero		1024


//--------------------- .nv.shared._ZN7cutlass13device_kernelIN5flash11enable_sm90INS1_16FlashAttnFwdSm90INS1_25CollectiveMainloopFwdSm90ILi2EN4cute5tupleIJNS5_1CILi1EEES8_S8_EEENS6_IJNS7_ILi128EEENS7_ILi96EEENS7_ILi192EEEEEELi128ENS_10bfloat16_tEfNS_4arch4Sm90ELb1ELb0ELb0ELb1ELb1ELb1ELb0ELb1ELb1ELb1ELb0ELb0EEENS1_21CollectiveEpilogueFwdINS6_IJSA_SA_SB_EEES9_SE_SG_Li256ELb1ELb1ELb0ELb0EEENS1_36VarlenDynamicPersistentTileSchedulerILi128ELi96ELi256ELi128ELb0ELb1ELb1ELb1ELb1ELb1EEEEEEEEEvNT_6ParamsE --------------------------
	.section	.nv.shared._ZN7cutlass13device_kernelIN5flash11enable_sm90INS1_16FlashAttnFwdSm90INS1_25CollectiveMainloopFwdSm90ILi2EN4cute5tupleIJNS5_1CILi1EEES8_S8_EEENS6_IJNS7_ILi128EEENS7_ILi96EEENS7_ILi192EEEEEELi128ENS_10bfloat16_tEfNS_4arch4Sm90ELb1ELb0ELb0ELb1ELb1ELb1ELb0ELb1ELb1ELb1ELb0ELb0EEENS1_21CollectiveEpilogueFwdINS6_IJSA_SA_SB_EEES9_SE_SG_Li256ELb1ELb1ELb0ELb0EEENS1_36VarlenDynamicPersistentTileSchedulerILi128ELi96ELi256ELi128ELb0ELb1ELb1ELb1ELb1ELb1EEEEEEEEEvNT_6ParamsE,"aw",@nobits
	.sectionflags	@""
	.align	16
	.zero		1024


//--------------------- .nv.constant0._ZN7cutlass13device_kernelIN5flash11enable_sm90INS1_16FlashAttnFwdSm90INS1_25CollectiveMainloopFwdSm90ILi2EN4cute5tupleIJNS5_1CILi1EEES8_S8_EEENS6_IJNS7_ILi128EEENS7_ILi96EEENS7_ILi192EEEEEELi128ENS_10bfloat16_tEfNS_4arch4Sm90ELb0ELb0ELb0ELb0ELb1ELb0ELb0ELb1ELb1ELb1ELb0ELb0EEENS1_21CollectiveEpilogueFwdINS6_IJSA_SA_SB_EEES9_SE_SG_Li256ELb0ELb1ELb0ELb0EEENS1_29StaticPersistentTileSchedulerILb0EEEEEEEEEvNT_6ParamsE --------------------------
	.section	.nv.constant0._ZN7cutlass13device_kernelIN5flash11enable_sm90INS1_16FlashAttnFwdSm90INS1_25CollectiveMainloopFwdSm90ILi2EN4cute5tupleIJNS5_1CILi1EEES8_S8_EEENS6_IJNS7_ILi128EEENS7_ILi96EEENS7_ILi192EEEEEELi128ENS_10bfloat16_tEfNS_4arch4Sm90ELb0ELb0ELb0ELb0ELb1ELb0ELb0ELb1ELb1ELb1ELb0ELb0EEENS1_21CollectiveEpilogueFwdINS6_IJSA_SA_SB_EEES9_SE_SG_Li256ELb0ELb1ELb0ELb0EEENS1_29StaticPersistentTileSchedulerILb0EEEEEEEEEvNT_6ParamsE,"a",@progbits
	.sectionflags	@""
	.align	4
.nv.constant0._ZN7cutlass13device_kernelIN5flash11enable_sm90INS1_16FlashAttnFwdSm90INS1_25CollectiveMainloopFwdSm90ILi2EN4cute5tupleIJNS5_1CILi1EEES8_S8_EEENS6_IJNS7_ILi128EEENS7_ILi96EEENS7_ILi192EEEEEELi128ENS_10bfloat16_tEfNS_4arch4Sm90ELb0ELb0ELb0ELb0ELb1ELb0ELb0ELb1ELb1ELb1ELb0ELb0EEENS1_21CollectiveEpilogueFwdINS6_IJSA_SA_SB_EEES9_SE_SG_Li256ELb0ELb1ELb0ELb0EEENS1_29StaticPersistentTileSchedulerILb0EEEEEEEEEvNT_6ParamsE:
	.zero		3200


//--------------------- .nv.constant0._ZN7cutlass13device_kernelIN5flash11enable_sm90INS1_16FlashAttnFwdSm90INS1_25CollectiveMainloopFwdSm90ILi2EN4cute5tupleIJNS5_1CILi1EEES8_S8_EEENS6_IJNS7_ILi128EEENS7_ILi96EEENS7_ILi192EEEEEELi128ENS_10bfloat16_tEfNS_4arch4Sm90ELb0ELb0ELb0ELb1ELb1ELb0ELb0ELb1ELb1ELb1ELb0ELb0EEENS1_21CollectiveEpilogueFwdINS6_IJSA_SA_SB_EEES9_SE_SG_Li256ELb1ELb1ELb0ELb0EEENS1_36VarlenDynamicPersistentTileSchedulerILi128ELi96ELi256ELi128ELb0ELb1ELb1ELb0ELb1ELb1EEEEEEEEEvNT_6ParamsE --------------------------
	.section	.nv.constant0._ZN7cutlass13device_kernelIN5flash11enable_sm90INS1_16FlashAttnFwdSm90INS1_25CollectiveMainloopFwdSm90ILi2EN4cute5tupleIJNS5_1CILi1EEES8_S8_EEENS6_IJNS7_ILi128EEENS7_ILi96EEENS7_ILi192EEEEEELi128ENS_10bfloat16_tEfNS_4arch4Sm90ELb0ELb0ELb0ELb1ELb1ELb0ELb0ELb1ELb1ELb1ELb0ELb0EEENS1_21CollectiveEpilogueFwdINS6_IJSA_SA_SB_EEES9_SE_SG_Li256ELb1ELb1ELb0ELb0EEENS1_36VarlenDynamicPersistentTileSchedulerILi128ELi96ELi256ELi128ELb0ELb1ELb1ELb0ELb1ELb1EEEEEEEEEvNT_6ParamsE,"a",@progbits
	.sectionflags	@""
	.align	4
.nv.constant0._ZN7cutlass13device_kernelIN5flash11enable_sm90INS1_16FlashAttnFwdSm90INS1_25CollectiveMainloopFwdSm90ILi2EN4cute5tupleIJNS5_1CILi1EEES8_S8_EEENS6_IJNS7_ILi128EEENS7_ILi96EEENS7_ILi192EEEEEELi128ENS_10bfloat16_tEfNS_4arch4Sm90ELb0ELb0ELb0ELb1ELb1ELb0ELb0ELb1ELb1ELb1ELb0ELb0EEENS1_21CollectiveEpilogueFwdINS6_IJSA_SA_SB_EEES9_SE_SG_Li256ELb1ELb1ELb0ELb0EEENS1_36VarlenDynamicPersistentTileSchedulerILi128ELi96ELi256ELi128ELb0ELb1ELb1ELb0ELb1ELb1EEEEEEEEEvNT_6ParamsE:
	.zero		3328


//--------------------- .nv.constant0._ZN7cutlass13device_kernelIN5flash11enable_sm90INS1_16FlashAttnFwdSm90INS1_25CollectiveMainloopFwdSm90ILi2EN4cute5tupleIJNS5_1CILi1EEES8_S8_EEENS6_IJNS7_ILi128EEENS7_ILi96EEENS7_ILi192EEEEEELi128ENS_10bfloat16_tEfNS_4arch4Sm90ELb0ELb0ELb0ELb1ELb1ELb1ELb0ELb1ELb1ELb1ELb0ELb0EEENS1_21CollectiveEpilogueFwdINS6_IJSA_SA_SB_EEES9_SE_SG_Li256ELb1ELb1ELb0ELb0EEENS1_36VarlenDynamicPersistentTileSchedulerILi128ELi96ELi256ELi128ELb0ELb1ELb1ELb0ELb1ELb1EEEEEEEEEvNT_6ParamsE --------------------------
	.section	.nv.constant0._ZN7cutlass13device_kernelIN5flash11enable_sm90INS1_16FlashAttnFwdSm90INS1_25CollectiveMainloopFwdSm90ILi2EN4cute5tupleIJNS5_1CILi1EEES8_S8_EEENS6_IJNS7_ILi128EEENS7_ILi96EEENS7_ILi192EEEEEELi128ENS_10bfloat16_tEfNS_4arch4Sm90ELb0ELb0ELb0ELb1ELb1ELb1ELb0ELb1ELb1ELb1ELb0ELb0EEENS1_21CollectiveEpilogueFwdINS6_IJSA_SA_SB_EEES9_SE_SG_Li256ELb1ELb1ELb0ELb0EEENS1_36VarlenDynamicPersistentTileSchedulerILi128ELi96ELi256ELi128ELb0ELb1ELb1ELb0ELb1ELb1EEEEEEEEEvNT_6ParamsE,"a",@progbits
	.sectionflags	@""
	.align	4
.nv.constant0._ZN7cutlass13device_kernelIN5flash11enable_sm90INS1_16FlashAttnFwdSm90INS1_25CollectiveMainloopFwdSm90ILi2EN4cute5tupleIJNS5_1CILi1EEES8_S8_EEENS6_IJNS7_ILi128EEENS7_ILi96EEENS7_ILi192EEEEEELi128ENS_10bfloat16_tEfNS_4arch4Sm90ELb0ELb0ELb0ELb1ELb1ELb1ELb0ELb1ELb1ELb1ELb0ELb0EEENS1_21CollectiveEpilogueFwdINS6_IJSA_SA_SB_EEES9_SE_SG_Li256ELb1ELb1ELb0ELb0EEENS1_36VarlenDynamicPersistentTileSchedulerILi128ELi96ELi256ELi128ELb0ELb1ELb1ELb0ELb1ELb1EEEEEEEEEvNT_6ParamsE:
	.zero		3328


//--------------------- .nv.constant0._ZN7cutlass13device_kernelIN5flash11enable_sm90INS1_16FlashAttnFwdSm90INS1_25CollectiveMainloopFwdSm90ILi2EN4cute5tupleIJNS5_1CILi1EEES8_S8_EEENS6_IJNS7_ILi128EEENS7_ILi96EEENS7_ILi192EEEEEELi128ENS_10bfloat16_tEfNS_4arch4Sm90ELb0ELb1ELb0ELb0ELb1ELb0ELb0ELb1ELb1ELb1ELb0ELb0EEENS1_21CollectiveEpilogueFwdINS6_IJSA_SA_SB_EEES9_SE_SG_Li256ELb0ELb1ELb0ELb0EEENS1_30DynamicPersistentTileSchedulerILi256ELi128ELb0ELb1ELb1EEEEEEEEEvNT_6ParamsE --------------------------
	.section	.nv.constant0._ZN7cutlass13device_kernelIN5flash11enable_sm90INS1_16FlashAttnFwdSm90INS1_25CollectiveMainloopFwdSm90ILi2EN4cute5tupleIJNS5_1CILi1EEES8_S8_EEENS6_IJNS7_ILi128EEENS7_ILi96EEENS7_ILi192EEEEEELi128ENS_10bfloat16_tEfNS_4arch4Sm90ELb0ELb1ELb0ELb0ELb1ELb0ELb0ELb1ELb1ELb1ELb0ELb0EEENS1_21CollectiveEpilogueFwdINS6_IJSA_SA_SB_EEES9_SE_SG_Li256ELb0ELb1ELb0ELb0EEENS1_30DynamicPersistentTileSchedulerILi256ELi128ELb0ELb1ELb1EEEEEEEEEvNT_6ParamsE,"a",@progbits
	.sectionflags	@""
	.align	4
.nv.constant0._ZN7cutlass13device_kernelIN5flash11enable_sm90INS1_16FlashAttnFwdSm90INS1_25CollectiveMainloopFwdSm90ILi2EN4cute5tupleIJNS5_1CILi1EEES8_S8_EEENS6_IJNS7_ILi128EEENS7_ILi96EEENS7_ILi192EEEEEELi128ENS_10bfloat16_tEfNS_4arch4Sm90ELb0ELb1ELb0ELb0ELb1ELb0ELb0ELb1ELb1ELb1ELb0ELb0EEENS1_21CollectiveEpilogueFwdINS6_IJSA_SA_SB_EEES9_SE_SG_Li256ELb0ELb1ELb0ELb0EEENS1_30DynamicPersistentTileSchedulerILi256ELi128ELb0ELb1ELb1EEEEEEEEEvNT_6ParamsE:
	.zero		3328


//--------------------- .nv.constant0._ZN7cutlass13device_kernelIN5flash11enable_sm90INS1_16FlashAttnFwdSm90INS1_25CollectiveMainloopFwdSm90ILi2EN4cute5tupleIJNS5_1CILi1EEES8_S8_EEENS6_IJNS7_ILi128EEENS7_ILi96EEENS7_ILi192EEEEEELi128ENS_10bfloat16_tEfNS_4arch4Sm90ELb0ELb1ELb0ELb1ELb1ELb0ELb0ELb1ELb1ELb1ELb0ELb0EEENS1_21CollectiveEpilogueFwdINS6_IJSA_SA_SB_EEES9_SE_SG_Li256ELb1ELb1ELb0ELb0EEENS1_36VarlenDynamicPersistentTileSchedulerILi128ELi96ELi256ELi128ELb0ELb1ELb1ELb1ELb0ELb1EEEEEEEEEvNT_6ParamsE --------------------------
	.section	.nv.constant0._ZN7cutlass13device_kernelIN5flash11enable_sm90INS1_16FlashAttnFwdSm90INS1_25CollectiveMainloopFwdSm90ILi2EN4cute5tupleIJNS5_1CILi1EEES8_S8_EEENS6_IJNS7_ILi128EEENS7_ILi96EEENS7_ILi192EEEEEELi128ENS_10bfloat16_tEfNS_4arch4Sm90ELb0ELb1ELb0ELb1ELb1ELb0ELb0ELb1ELb1ELb1ELb0ELb0EEENS1_21CollectiveEpilogueFwdINS6_IJSA_SA_SB_EEES9_SE_SG_Li256ELb1ELb1ELb0ELb0EEENS1_36VarlenDynamicPersistentTileSchedulerILi128ELi96ELi256ELi128ELb0ELb1ELb1ELb1ELb0ELb1EEEEEEEEEvNT_6ParamsE,"a",@progbits
	.sectionflags	@""
	.align	4
.nv.constant0._ZN7cutlass13device_kernelIN5flash11enable_sm90INS1_16FlashAttnFwdSm90INS1_25CollectiveMainloopFwdSm90ILi2EN4cute5tupleIJNS5_1CILi1EEES8_S8_EEENS6_IJNS7_ILi128EEENS7_ILi96EEENS7_ILi192EEEEEELi128ENS_10bfloat16_tEfNS_4arch4Sm90ELb0ELb1ELb0ELb1ELb1ELb0ELb0ELb1ELb1ELb1ELb0ELb0EEENS1_21CollectiveEpilogueFwdINS6_IJSA_SA_SB_EEES9_SE_SG_Li256ELb1ELb1ELb0ELb0EEENS1_36VarlenDynamicPersistentTileSchedulerILi128ELi96ELi256ELi128ELb0ELb1ELb1ELb1ELb0ELb1EEEEEEEEEvNT_6ParamsE:
	.zero		3328


//--------------------- .nv.constant0._ZN7cutlass13device_kernelIN5flash11enable_sm90INS1_16FlashAttnFwdSm90INS1_25CollectiveMainloopFwdSm90ILi2EN4cute5tupleIJNS5_1CILi1EEES8_S8_EEENS6_IJNS7_ILi128EEENS7_ILi96EEENS7_ILi192EEEEEELi128ENS_10bfloat16_tEfNS_4arch4Sm90ELb0ELb1ELb0ELb1ELb1ELb1ELb0ELb1ELb1ELb1ELb0ELb0EEENS1_21CollectiveEpilogueFwdINS6_IJSA_SA_SB_EEES9_SE_SG_Li256ELb1ELb1ELb0ELb0EEENS1_36VarlenDynamicPersistentTileSchedulerILi128ELi96ELi256ELi128ELb0ELb1ELb1ELb1ELb0ELb1EEEEEEEEEvNT_6ParamsE --------------------------
	.section	.nv.constant0._ZN7cutlass13device_kernelIN5flash11enable_sm90INS1_16FlashAttnFwdSm90INS1_25CollectiveMainloopFwdSm90ILi2EN4cute5tupleIJNS5_1CILi1EEES8_S8_EEENS6_IJNS7_ILi128EEENS7_ILi96EEENS7_ILi192EEEEEELi128ENS_10bfloat16_tEfNS_4arch4Sm90ELb0ELb1ELb0ELb1ELb1ELb1ELb0ELb1ELb1ELb1ELb0ELb0EEENS1_21CollectiveEpilogueFwdINS6_IJSA_SA_SB_EEES9_SE_SG_Li256ELb1ELb1ELb0ELb0EEENS1_36VarlenDynamicPersistentTileSchedulerILi128ELi96ELi256ELi128ELb0ELb1ELb1ELb1ELb0ELb1EEEEEEEEEvNT_6ParamsE,"a",@progbits
	.sectionflags	@""
	.align	4
.nv.constant0._ZN7cutlass13device_kernelIN5flash11enable_sm90INS1_16FlashAttnFwdSm90INS1_25CollectiveMainloopFwdSm90ILi2EN4cute5tupleIJNS5_1CILi1EEES8_S8_EEENS6_IJNS7_ILi128EEENS7_ILi96EEENS7_ILi192EEEEEELi128ENS_10bfloat16_tEfNS_4arch4Sm90ELb0ELb1ELb0ELb1ELb1ELb1ELb0ELb1ELb1ELb1ELb0ELb0EEENS1_21CollectiveEpilogueFwdINS6_IJSA_SA_SB_EEES9_SE_SG_Li256ELb1ELb1ELb0ELb0EEENS1_36VarlenDynamicPersistentTileSchedulerILi128ELi96ELi256ELi128ELb0ELb1ELb1ELb1ELb0ELb1EEEEEEEEEvNT_6ParamsE:
	.zero		3328


//--------------------- .nv.constant0._ZN7cutlass13device_kernelIN5flash11enable_sm90INS1_16FlashAttnFwdSm90INS1_25CollectiveMainloopFwdSm90ILi2EN4cute5tupleIJNS5_1CILi1EEES8_S8_EEENS6_IJNS7_ILi128EEENS7_ILi96EEENS7_ILi192EEEEEELi128ENS_10bfloat16_tEfNS_4arch4Sm90ELb1ELb0ELb0ELb0ELb1ELb0ELb0ELb1ELb1ELb1ELb0ELb0EEENS1_21CollectiveEpilogueFwdINS6_IJSA_SA_SB_EEES9_SE_SG_Li256ELb0ELb1ELb0ELb0EEENS1_30DynamicPersistentTileSchedulerILi256ELi128ELb0ELb1ELb1EEEEEEEEEvNT_6ParamsE --------------------------
	.section	.nv.constant0._ZN7cutlass13device_kernelIN5flash11enable_sm90INS1_16FlashAttnFwdSm90INS1_25CollectiveMainloopFwdSm90ILi2EN4cute5tupleIJNS5_1CILi1EEES8_S8_EEENS6_IJNS7_ILi128EEENS7_ILi96EEENS7_ILi192EEEEEELi128ENS_10bfloat16_tEfNS_4arch4Sm90ELb1ELb0ELb0ELb0ELb1ELb0ELb0ELb1ELb1ELb1ELb0ELb0EEENS1_21CollectiveEpilogueFwdINS6_IJSA_SA_SB_EEES9_SE_SG_Li256ELb0ELb1ELb0ELb0EEENS1_30DynamicPersistentTileSchedulerILi256ELi128ELb0ELb1ELb1EEEEEEEEEvNT_6ParamsE,"a",@progbits
	.sectionflags	@""
	.align	4
.nv.constant0._ZN7cutlass13device_kernelIN5flash11enable_sm90INS1_16FlashAttnFwdSm90INS1_25CollectiveMainloopFwdSm90ILi2EN4cute5tupleIJNS5_1CILi1EEES8_S8_EEENS6_IJNS7_ILi128EEENS7_ILi96EEENS7_ILi192EEEEEELi128ENS_10bfloat16_tEfNS_4arch4Sm90ELb1ELb0ELb0ELb0ELb1ELb0ELb0ELb1ELb1ELb1ELb0ELb0EEENS1_21CollectiveEpilogueFwdINS6_IJSA_SA_SB_EEES9_SE_SG_Li256ELb0ELb1ELb0ELb0EEENS1_30DynamicPersistentTileSchedulerILi256ELi128ELb0ELb1ELb1EEEEEEEEEvNT_6ParamsE:
	.zero		3328


//--------------------- .nv.constant0._ZN7cutlass13device_kernelIN5flash11enable_sm90INS1_16FlashAttnFwdSm90INS1_25CollectiveMainloopFwdSm90ILi2EN4cute5tupleIJNS5_1CILi1EEES8_S8_EEENS6_IJNS7_ILi128EEENS7_ILi96EEENS7_ILi192EEEEEELi128ENS_10bfloat16_tEfNS_4arch4Sm90ELb1ELb0ELb0ELb1ELb1ELb0ELb0ELb1ELb1ELb1ELb0ELb0EEENS1_21CollectiveEpilogueFwdINS6_IJSA_SA_SB_EEES9_SE_SG_Li256ELb1ELb1ELb0ELb0EEENS1_36VarlenDynamicPersistentTileSchedulerILi128ELi96ELi256ELi128ELb0ELb1ELb1ELb1ELb1ELb1EEEEEEEEEvNT_6ParamsE --------------------------
	.section	.nv.constant0._ZN7cutlass13device_kernelIN5flash11enable_sm90INS1_16FlashAttnFwdSm90INS1_25CollectiveMainloopFwdSm90ILi2EN4cute5tupleIJNS5_1CILi1EEES8_S8_EEENS6_IJNS7_ILi128EEENS7_ILi96EEENS7_ILi192EEEEEELi128ENS_10bfloat16_tEfNS_4arch4Sm90ELb1ELb0ELb0ELb1ELb1ELb0ELb0ELb1ELb1ELb1ELb0ELb0EEENS1_21CollectiveEpilogueFwdINS6_IJSA_SA_SB_EEES9_SE_SG_Li256ELb1ELb1ELb0ELb0EEENS1_36VarlenDynamicPersistentTileSchedulerILi128ELi96ELi256ELi128ELb0ELb1ELb1ELb1ELb1ELb1EEEEEEEEEvNT_6ParamsE,"a",@progbits
	.sectionflags	@""
	.align	4
.nv.constant0._ZN7cutlass13device_kernelIN5flash11enable_sm90INS1_16FlashAttnFwdSm90INS1_25CollectiveMainloopFwdSm90ILi2EN4cute5tupleIJNS5_1CILi1EEES8_S8_EEENS6_IJNS7_ILi128EEENS7_ILi96EEENS7_ILi192EEEEEELi128ENS_10bfloat16_tEfNS_4arch4Sm90ELb1ELb0ELb0ELb1ELb1ELb0ELb0ELb1ELb1ELb1ELb0ELb0EEENS1_21CollectiveEpilogueFwdINS6_IJSA_SA_SB_EEES9_SE_SG_Li256ELb1ELb1ELb0ELb0EEENS1_36VarlenDynamicPersistentTileSchedulerILi128ELi96ELi256ELi128ELb0ELb1ELb1ELb1ELb1ELb1EEEEEEEEEvNT_6ParamsE:
	.zero		3328


//--------------------- .nv.constant0._ZN7cutlass13device_kernelIN5flash11enable_sm90INS1_16FlashAttnFwdSm90INS1_25CollectiveMainloopFwdSm90ILi2EN4cute5tupleIJNS5_1CILi1EEES8_S8_EEENS6_IJNS7_ILi128EEENS7_ILi96EEENS7_ILi192EEEEEELi128ENS_10bfloat16_tEfNS_4arch4Sm90ELb1ELb0ELb0ELb1ELb1ELb1ELb0ELb1ELb1ELb1ELb0ELb0EEENS1_21CollectiveEpilogueFwdINS6_IJSA_SA_SB_EEES9_SE_SG_Li256ELb1ELb1ELb0ELb0EEENS1_36VarlenDynamicPersistentTileSchedulerILi128ELi96ELi256ELi128ELb0ELb1ELb1ELb1ELb1ELb1EEEEEEEEEvNT_6ParamsE --------------------------
	.section	.nv.constant0._ZN7cutlass13device_kernelIN5flash11enable_sm90INS1_16FlashAttnFwdSm90INS1_25CollectiveMainloopFwdSm90ILi2EN4cute5tupleIJNS5_1CILi1EEES8_S8_EEENS6_IJNS7_ILi128EEENS7_ILi96EEENS7_ILi192EEEEEELi128ENS_10bfloat16_tEfNS_4arch4Sm90ELb1ELb0ELb0ELb1ELb1ELb1ELb0ELb1ELb1ELb1ELb0ELb0EEENS1_21CollectiveEpilogueFwdINS6_IJSA_SA_SB_EEES9_SE_SG_Li256ELb1ELb1ELb0ELb0EEENS1_36VarlenDynamicPersistentTileSchedulerILi128ELi96ELi256ELi128ELb0ELb1ELb1ELb1ELb1ELb1EEEEEEEEEvNT_6ParamsE,"a",@progbits
	.sectionflags	@""
	.align	4
.nv.constant0._ZN7cutlass13device_kernelIN5flash11enable_sm90INS1_16FlashAttnFwdSm90INS1_25CollectiveMainloopFwdSm90ILi2EN4cute5tupleIJNS5_1CILi1EEES8_S8_EEENS6_IJNS7_ILi128EEENS7_ILi96EEENS7_ILi192EEEEEELi128ENS_10bfloat16_tEfNS_4arch4Sm90ELb1ELb0ELb0ELb1ELb1ELb1ELb0ELb1ELb1ELb1ELb0ELb0EEENS1_21CollectiveEpilogueFwdINS6_IJSA_SA_SB_EEES9_SE_SG_Li256ELb1ELb1ELb0ELb0EEENS1_36VarlenDynamicPersistentTileSchedulerILi128ELi96ELi256ELi128ELb0ELb1ELb1ELb1ELb1ELb1EEEEEEEEEvNT_6ParamsE:
	.zero		3328


//--------------------- SYMBOLS --------------------------

	.type		.nv.reservedSmem.offset0,@object
	.size		.nv.reservedSmem.offset0,0x4
	.type		__assertfail,@function
